	.target	sm_80

	.elftype	@"ET_EXEC"


//--------------------- .note.nv.tkinfo           --------------------------
	.section	.note.nv.tkinfo,"",@"SHT_NOTE"
	.sectionflags	@"SHF_NOTE_NV_TKINFO"
	.tkinfo
        /*0018*/ 	.word	0x00000002
        /*0030*/ 	.string	""
        /*0030*/ 	.string	"ptxas"
        /*0030*/ 	.string	"Cuda compilation tools, release 13.0, V13.0.88"
        /*0030*/ 	.string	"Build cuda_13.0.r13.0/compiler.36424714_0"
        /*0030*/ 	.string	"-arch sm_80 -m 64 "



//--------------------- .note.nv.cuinfo           --------------------------
	.section	.note.nv.cuinfo,"",@"SHT_NOTE"
	.sectionflags	@"SHF_NOTE_NV_CUINFO"
        /*0018*/ 	.short	0x0002
        /*001a*/ 	.short	0x0050
        /*001c*/ 	.short	0x0082
	.zero		2


//--------------------- .nv.info                  --------------------------
	.section	.nv.info,"",@"SHT_CUDA_INFO"
	.align	4


	//----- nvinfo : EIATTR_REGCOUNT
	.align		4
        /*0000*/ 	.byte	0x04, 0x2f
        /*0002*/ 	.short	(.L_10 - .L_9)
	.align		4
.L_9:
        /*0004*/ 	.word	index@(_ZN10layer_norm31ln_parallel_residual_fwd_kernelINS_13Kernel_traitsIfffffjLj512ELj1ELj4ELj1ELj16ENS_18Kernel_traits_baseILj512EfffffjLj128EEEEELb1ELb1ELb1EEEvNS_9FwdParamsE)
        /*0008*/ 	.word	0x00000060


	//----- nvinfo : EIATTR_FRAME_SIZE
	.align		4
.L_10:
        /*000c*/ 	.byte	0x04, 0x11
        /*000e*/ 	.short	(.L_12 - .L_11)
	.align		4
.L_11:
        /*0010*/ 	.word	index@($__internal_79_$__cuda_sm70_shflsync_bfly_p)
        /*0014*/ 	.word	0x00000000


	//----- nvinfo : EIATTR_FRAME_SIZE
	.align		4
.L_12:
        /*0018*/ 	.byte	0x04, 0x11
        /*001a*/ 	.short	(.L_14 - .L_13)
	.align		4
.L_13:
        /*001c*/ 	.word	index@(_ZN10layer_norm31ln_parallel_residual_fwd_kernelINS_13Kernel_traitsIfffffjLj512ELj1ELj4ELj1ELj16ENS_18Kernel_traits_baseILj512EfffffjLj128EEEEELb1ELb1ELb1EEEvNS_9FwdParamsE)
        /*0020*/ 	.word	0x00000000


	//----- nvinfo : EIATTR_REGCOUNT
	.align		4
.L_14:
        /*0024*/ 	.byte	0x04, 0x2f
        /*0026*/ 	.short	(.L_16 - .L_15)
	.align		4
.L_15:
        /*0028*/ 	.word	index@(_ZN10layer_norm31ln_parallel_residual_fwd_kernelINS_13Kernel_traitsIfffffjLj512ELj1ELj4ELj1ELj16ENS_18Kernel_traits_baseILj512EfffffjLj128EEEEELb1ELb1ELb0EEEvNS_9FwdParamsE)
        /*002c*/ 	.word	0x0000005a


	//----- nvinfo : EIATTR_FRAME_SIZE
	.align		4
.L_16:
        /*0030*/ 	.byte	0x04, 0x11
        /*0032*/ 	.short	(.L_18 - .L_17)
	.align		4
.L_17:
        /*0034*/ 	.word	index@($__internal_78_$__cuda_sm70_shflsync_bfly_p)
        /*0038*/ 	.word	0x00000000


	//----- nvinfo : EIATTR_FRAME_SIZE
	.align		4
.L_18:
        /*003c*/ 	.byte	0x04, 0x11
        /*003e*/ 	.short	(.L_20 - .L_19)
	.align		4
.L_19:
        /*0040*/ 	.word	index@(_ZN10layer_norm31ln_parallel_residual_fwd_kernelINS_13Kernel_traitsIfffffjLj512ELj1ELj4ELj1ELj16ENS_18Kernel_traits_baseILj512EfffffjLj128EEEEELb1ELb1ELb0EEEvNS_9FwdParamsE)
        /*0044*/ 	.word	0x00000000


	//----- nvinfo : EIATTR_REGCOUNT
	.align		4
.L_20:
        /*0048*/ 	.byte	0x04, 0x2f
        /*004a*/ 	.short	(.L_22 - .L_21)
	.align		4
.L_21:
        /*004c*/ 	.word	index@(_ZN10layer_norm31ln_parallel_residual_fwd_kernelINS_13Kernel_traitsIfffffjLj512ELj1ELj4ELj1ELj16ENS_18Kernel_traits_baseILj512EfffffjLj128EEEEELb1ELb0ELb1EEEvNS_9FwdParamsE)
        /*0050*/ 	.word	0x00000080


	//----- nvinfo : EIATTR_FRAME_SIZE
	.align		4
.L_22:
        /*0054*/ 	.byte	0x04, 0x11
        /*0056*/ 	.short	(.L_24 - .L_23)
	.align		4
.L_23:
        /*0058*/ 	.word	index@($__internal_77_$__cuda_sm70_shflsync_bfly_p)
        /*005c*/ 	.word	0x00000000


	//----- nvinfo : EIATTR_FRAME_SIZE
	.align		4
.L_24:
        /*0060*/ 	.byte	0x04, 0x11
        /*0062*/ 	.short	(.L_26 - .L_25)
	.align		4
.L_25:
        /*0064*/ 	.word	index@(_ZN10layer_norm31ln_parallel_residual_fwd_kernelINS_13Kernel_traitsIfffffjLj512ELj1ELj4ELj1ELj16ENS_18Kernel_traits_baseILj512EfffffjLj128EEEEELb1ELb0ELb1EEEvNS_9FwdParamsE)
        /*0068*/ 	.word	0x00000000


	//----- nvinfo : EIATTR_REGCOUNT
	.align		4
.L_26:
        /*006c*/ 	.byte	0x04, 0x2f
        /*006e*/ 	.short	(.L_28 - .L_27)
	.align		4
.L_27:
        /*0070*/ 	.word	index@(_ZN10layer_norm31ln_parallel_residual_fwd_kernelINS_13Kernel_traitsIfffffjLj512ELj1ELj4ELj1ELj16ENS_18Kernel_traits_baseILj512EfffffjLj128EEEEELb1ELb0ELb0EEEvNS_9FwdParamsE)
        /*0074*/ 	.word	0x0000007f


	//----- nvinfo : EIATTR_FRAME_SIZE
	.align		4
.L_28:
        /*0078*/ 	.byte	0x04, 0x11
        /*007a*/ 	.short	(.L_30 - .L_29)
	.align		4
.L_29:
        /*007c*/ 	.word	index@($__internal_76_$__cuda_sm70_shflsync_bfly_p)
        /*0080*/ 	.word	0x00000000


	//----- nvinfo : EIATTR_FRAME_SIZE
	.align		4
.L_30:
        /*0084*/ 	.byte	0x04, 0x11
        /*0086*/ 	.short	(.L_32 - .L_31)
	.align		4
.L_31:
        /*0088*/ 	.word	index@(_ZN10layer_norm31ln_parallel_residual_fwd_kernelINS_13Kernel_traitsIfffffjLj512ELj1ELj4ELj1ELj16ENS_18Kernel_traits_baseILj512EfffffjLj128EEEEELb1ELb0ELb0EEEvNS_9FwdParamsE)
        /*008c*/ 	.word	0x00000000


	//----- nvinfo : EIATTR_REGCOUNT
	.align		4
.L_32:
        /*0090*/ 	.byte	0x04, 0x2f
        /*0092*/ 	.short	(.L_34 - .L_33)
	.align		4
.L_33:
        /*0094*/ 	.word	index@(_ZN10layer_norm31ln_parallel_residual_fwd_kernelINS_13Kernel_traitsIfffffjLj512ELj1ELj4ELj1ELj16ENS_18Kernel_traits_baseILj512EfffffjLj128EEEEELb0ELb1ELb1EEEvNS_9FwdParamsE)
        /*0098*/ 	.word	0x0000004f


	//----- nvinfo : EIATTR_FRAME_SIZE
	.align		4
.L_34:
        /*009c*/ 	.byte	0x04, 0x11
        /*009e*/ 	.short	(.L_36 - .L_35)
	.align		4
.L_35:
        /*00a0*/ 	.word	index@($__internal_75_$__cuda_sm70_shflsync_bfly_p)
        /*00a4*/ 	.word	0x00000000


	//----- nvinfo : EIATTR_FRAME_SIZE
	.align		4
.L_36:
        /*00a8*/ 	.byte	0x04, 0x11
        /*00aa*/ 	.short	(.L_38 - .L_37)
	.align		4
.L_37:
        /*00ac*/ 	.word	index@(_ZN10layer_norm31ln_parallel_residual_fwd_kernelINS_13Kernel_traitsIfffffjLj512ELj1ELj4ELj1ELj16ENS_18Kernel_traits_baseILj512EfffffjLj128EEEEELb0ELb1ELb1EEEvNS_9FwdParamsE)
        /*00b0*/ 	.word	0x00000000


	//----- nvinfo : EIATTR_REGCOUNT
	.align		4
.L_38:
        /*00b4*/ 	.byte	0x04, 0x2f
        /*00b6*/ 	.short	(.L_40 - .L_39)
	.align		4
.L_39:
        /*00b8*/ 	.word	index@(_ZN10layer_norm31ln_parallel_residual_fwd_kernelINS_13Kernel_traitsIfffffjLj512ELj1ELj4ELj1ELj16ENS_18Kernel_traits_baseILj512EfffffjLj128EEEEELb0ELb1ELb0EEEvNS_9FwdParamsE)
        /*00bc*/ 	.word	0x0000004c


	//----- nvinfo : EIATTR_FRAME_SIZE
	.align		4
.L_40:
        /*00c0*/ 	.byte	0x04, 0x11
        /*00c2*/ 	.short	(.L_42 - .L_41)
	.align		4
.L_41:
        /*00c4*/ 	.word	index@($__internal_74_$__cuda_sm70_shflsync_bfly_p)
        /*00c8*/ 	.word	0x00000000


	//----- nvinfo : EIATTR_FRAME_SIZE
	.align		4
.L_42:
        /*00cc*/ 	.byte	0x04, 0x11
        /*00ce*/ 	.short	(.L_44 - .L_43)
	.align		4
.L_43:
        /*00d0*/ 	.word	index@(_ZN10layer_norm31ln_parallel_residual_fwd_kernelINS_13Kernel_traitsIfffffjLj512ELj1ELj4ELj1ELj16ENS_18Kernel_traits_baseILj512EfffffjLj128EEEEELb0ELb1ELb0EEEvNS_9FwdParamsE)
        /*00d4*/ 	.word	0x00000000


	//----- nvinfo : EIATTR_REGCOUNT
	.align		4
.L_44:
        /*00d8*/ 	.byte	0x04, 0x2f
        /*00da*/ 	.short	(.L_46 - .L_45)
	.align		4
.L_45:
        /*00dc*/ 	.word	index@(_ZN10layer_norm31ln_parallel_residual_fwd_kernelINS_13Kernel_traitsIfffffjLj512ELj1ELj4ELj1ELj16ENS_18Kernel_traits_baseILj512EfffffjLj128EEEEELb0ELb0ELb1EEEvNS_9FwdParamsE)
        /*00e0*/ 	.word	0x00000080


	//----- nvinfo : EIATTR_FRAME_SIZE
	.align		4
.L_46:
        /*00e4*/ 	.byte	0x04, 0x11
        /*00e6*/ 	.short	(.L_48 - .L_47)
	.align		4
.L_47:
        /*00e8*/ 	.word	index@($__internal_73_$__cuda_sm70_shflsync_bfly_p)
        /*00ec*/ 	.word	0x00000000


	//----- nvinfo : EIATTR_FRAME_SIZE
	.align		4
.L_48:
        /*00f0*/ 	.byte	0x04, 0x11
        /*00f2*/ 	.short	(.L_50 - .L_49)
	.align		4
.L_49:
        /*00f4*/ 	.word	index@(_ZN10layer_norm31ln_parallel_residual_fwd_kernelINS_13Kernel_traitsIfffffjLj512ELj1ELj4ELj1ELj16ENS_18Kernel_traits_baseILj512EfffffjLj128EEEEELb0ELb0ELb1EEEvNS_9FwdParamsE)
        /*00f8*/ 	.word	0x00000000


	//----- nvinfo : EIATTR_REGCOUNT
	.align		4
.L_50:
        /*00fc*/ 	.byte	0x04, 0x2f
        /*00fe*/ 	.short	(.L_52 - .L_51)
	.align		4
.L_51:
        /*0100*/ 	.word	index@(_ZN10layer_norm31ln_parallel_residual_fwd_kernelINS_13Kernel_traitsIfffffjLj512ELj1ELj4ELj1ELj16ENS_18Kernel_traits_baseILj512EfffffjLj128EEEEELb0ELb0ELb0EEEvNS_9FwdParamsE)
        /*0104*/ 	.word	0x00000072


	//----- nvinfo : EIATTR_FRAME_SIZE
	.align		4
.L_52:
        /*0108*/ 	.byte	0x04, 0x11
        /*010a*/ 	.short	(.L_54 - .L_53)
	.align		4
.L_53:
        /*010c*/ 	.word	index@($__internal_72_$__cuda_sm70_shflsync_bfly_p)
        /*0110*/ 	.word	0x00000000


	//----- nvinfo : EIATTR_FRAME_SIZE
	.align		4
.L_54:
        /*0114*/ 	.byte	0x04, 0x11
        /*0116*/ 	.short	(.L_56 - .L_55)
	.align		4
.L_55:
        /*0118*/ 	.word	index@(_ZN10layer_norm31ln_parallel_residual_fwd_kernelINS_13Kernel_traitsIfffffjLj512ELj1ELj4ELj1ELj16ENS_18Kernel_traits_baseILj512EfffffjLj128EEEEELb0ELb0ELb0EEEvNS_9FwdParamsE)
        /*011c*/ 	.word	0x00000000


	//----- nvinfo : EIATTR_REGCOUNT
	.align		4
.L_56:
        /*0120*/ 	.byte	0x04, 0x2f
        /*0122*/ 	.short	(.L_58 - .L_57)
	.align		4
.L_57:
        /*0124*/ 	.word	index@(_ZN10layer_norm31ln_parallel_residual_fwd_kernelINS_13Kernel_traitsI6__halfffffjLj512ELj1ELj4ELj1ELj16ENS_18Kernel_traits_baseILj512ES2_ffffjLj128EEEEELb1ELb1ELb1EEEvNS_9FwdParamsE)
        /*0128*/ 	.word	0x00000060


	//----- nvinfo : EIATTR_FRAME_SIZE
	.align		4
.L_58:
        /*012c*/ 	.byte	0x04, 0x11
        /*012e*/ 	.short	(.L_60 - .L_59)
	.align		4
.L_59:
        /*0130*/ 	.word	index@($__internal_71_$__cuda_sm70_shflsync_bfly_p)
        /*0134*/ 	.word	0x00000000


	//----- nvinfo : EIATTR_FRAME_SIZE
	.align		4
.L_60:
        /*0138*/ 	.byte	0x04, 0x11
        /*013a*/ 	.short	(.L_62 - .L_61)
	.align		4
.L_61:
        /*013c*/ 	.word	index@(_ZN10layer_norm31ln_parallel_residual_fwd_kernelINS_13Kernel_traitsI6__halfffffjLj512ELj1ELj4ELj1ELj16ENS_18Kernel_traits_baseILj512ES2_ffffjLj128EEEEELb1ELb1ELb1EEEvNS_9FwdParamsE)
        /*0140*/ 	.word	0x00000000


	//----- nvinfo : EIATTR_REGCOUNT
	.align		4
.L_62:
        /*0144*/ 	.byte	0x04, 0x2f
        /*0146*/ 	.short	(.L_64 - .L_63)
	.align		4
.L_63:
        /*0148*/ 	.word	index@(_ZN10layer_norm31ln_parallel_residual_fwd_kernelINS_13Kernel_traitsI6__halfffffjLj512ELj1ELj4ELj1ELj16ENS_18Kernel_traits_baseILj512ES2_ffffjLj128EEEEELb1ELb1ELb0EEEvNS_9FwdParamsE)
        /*014c*/ 	.word	0x0000005a


	//----- nvinfo : EIATTR_FRAME_SIZE
	.align		4
.L_64:
        /*0150*/ 	.byte	0x04, 0x11
        /*0152*/ 	.short	(.L_66 - .L_65)
	.align		4
.L_65:
        /*0154*/ 	.word	index@($__internal_70_$__cuda_sm70_shflsync_bfly_p)
        /*0158*/ 	.word	0x00000000


	//----- nvinfo : EIATTR_FRAME_SIZE
	.align		4
.L_66:
        /*015c*/ 	.byte	0x04, 0x11
        /*015e*/ 	.short	(.L_68 - .L_67)
	.align		4
.L_67:
        /*0160*/ 	.word	index@(_ZN10layer_norm31ln_parallel_residual_fwd_kernelINS_13Kernel_traitsI6__halfffffjLj512ELj1ELj4ELj1ELj16ENS_18Kernel_traits_baseILj512ES2_ffffjLj128EEEEELb1ELb1ELb0EEEvNS_9FwdParamsE)
        /*0164*/ 	.word	0x00000000


	//----- nvinfo : EIATTR_REGCOUNT
	.align		4
.L_68:
        /*0168*/ 	.byte	0x04, 0x2f
        /*016a*/ 	.short	(.L_70 - .L_69)
	.align		4
.L_69:
        /*016c*/ 	.word	index@(_ZN10layer_norm31ln_parallel_residual_fwd_kernelINS_13Kernel_traitsI6__halfffffjLj512ELj1ELj4ELj1ELj16ENS_18Kernel_traits_baseILj512ES2_ffffjLj128EEEEELb1ELb0ELb1EEEvNS_9FwdParamsE)
        /*0170*/ 	.word	0x00000080


	//----- nvinfo : EIATTR_FRAME_SIZE
	.align		4
.L_70:
        /*0174*/ 	.byte	0x04, 0x11
        /*0176*/ 	.short	(.L_72 - .L_71)
	.align		4
.L_71:
        /*0178*/ 	.word	index@($__internal_69_$__cuda_sm70_shflsync_bfly_p)
        /*017c*/ 	.word	0x00000000


	//----- nvinfo : EIATTR_FRAME_SIZE
	.align		4
.L_72:
        /*0180*/ 	.byte	0x04, 0x11
        /*0182*/ 	.short	(.L_74 - .L_73)
	.align		4
.L_73:
        /*0184*/ 	.word	index@(_ZN10layer_norm31ln_parallel_residual_fwd_kernelINS_13Kernel_traitsI6__halfffffjLj512ELj1ELj4ELj1ELj16ENS_18Kernel_traits_baseILj512ES2_ffffjLj128EEEEELb1ELb0ELb1EEEvNS_9FwdParamsE)
        /*0188*/ 	.word	0x00000000


	//----- nvinfo : EIATTR_REGCOUNT
	.align		4
.L_74:
        /*018c*/ 	.byte	0x04, 0x2f
        /*018e*/ 	.short	(.L_76 - .L_75)
	.align		4
.L_75:
        /*0190*/ 	.word	index@(_ZN10layer_norm31ln_parallel_residual_fwd_kernelINS_13Kernel_traitsI6__halfffffjLj512ELj1ELj4ELj1ELj16ENS_18Kernel_traits_baseILj512ES2_ffffjLj128EEEEELb1ELb0ELb0EEEvNS_9FwdParamsE)
        /*0194*/ 	.word	0x0000007e


	//----- nvinfo : EIATTR_FRAME_SIZE
	.align		4
.L_76:
        /*0198*/ 	.byte	0x04, 0x11
        /*019a*/ 	.short	(.L_78 - .L_77)
	.align		4
.L_77:
        /*019c*/ 	.word	index@($__internal_68_$__cuda_sm70_shflsync_bfly_p)
        /*01a0*/ 	.word	0x00000000


	//----- nvinfo : EIATTR_FRAME_SIZE
	.align		4
.L_78:
        /*01a4*/ 	.byte	0x04, 0x11
        /*01a6*/ 	.short	(.L_80 - .L_79)
	.align		4
.L_79:
        /*01a8*/ 	.word	index@(_ZN10layer_norm31ln_parallel_residual_fwd_kernelINS_13Kernel_traitsI6__halfffffjLj512ELj1ELj4ELj1ELj16ENS_18Kernel_traits_baseILj512ES2_ffffjLj128EEEEELb1ELb0ELb0EEEvNS_9FwdParamsE)
        /*01ac*/ 	.word	0x00000000


	//----- nvinfo : EIATTR_REGCOUNT
	.align		4
.L_80:
        /*01b0*/ 	.byte	0x04, 0x2f
        /*01b2*/ 	.short	(.L_82 - .L_81)
	.align		4
.L_81:
        /*01b4*/ 	.word	index@(_ZN10layer_norm31ln_parallel_residual_fwd_kernelINS_13Kernel_traitsI6__halfffffjLj512ELj1ELj4ELj1ELj16ENS_18Kernel_traits_baseILj512ES2_ffffjLj128EEEEELb0ELb1ELb1EEEvNS_9FwdParamsE)
        /*01b8*/ 	.word	0x0000004f


	//----- nvinfo : EIATTR_FRAME_SIZE
	.align		4
.L_82:
        /*01bc*/ 	.byte	0x04, 0x11
        /*01be*/ 	.short	(.L_84 - .L_83)
	.align		4
.L_83:
        /*01c0*/ 	.word	index@($__internal_67_$__cuda_sm70_shflsync_bfly_p)
        /*01c4*/ 	.word	0x00000000


	//----- nvinfo : EIATTR_FRAME_SIZE
	.align		4
.L_84:
        /*01c8*/ 	.byte	0x04, 0x11
        /*01ca*/ 	.short	(.L_86 - .L_85)
	.align		4
.L_85:
        /*01cc*/ 	.word	index@(_ZN10layer_norm31ln_parallel_residual_fwd_kernelINS_13Kernel_traitsI6__halfffffjLj512ELj1ELj4ELj1ELj16ENS_18Kernel_traits_baseILj512ES2_ffffjLj128EEEEELb0ELb1ELb1EEEvNS_9FwdParamsE)
        /*01d0*/ 	.word	0x00000000


	//----- nvinfo : EIATTR_REGCOUNT
	.align		4
.L_86:
        /*01d4*/ 	.byte	0x04, 0x2f
        /*01d6*/ 	.short	(.L_88 - .L_87)
	.align		4
.L_87:
        /*01d8*/ 	.word	index@(_ZN10layer_norm31ln_parallel_residual_fwd_kernelINS_13Kernel_traitsI6__halfffffjLj512ELj1ELj4ELj1ELj16ENS_18Kernel_traits_baseILj512ES2_ffffjLj128EEEEELb0ELb1ELb0EEEvNS_9FwdParamsE)
        /*01dc*/ 	.word	0x0000004c


	//----- nvinfo : EIATTR_FRAME_SIZE
	.align		4
.L_88:
        /*01e0*/ 	.byte	0x04, 0x11
        /*01e2*/ 	.short	(.L_90 - .L_89)
	.align		4
.L_89:
        /*01e4*/ 	.word	index@($__internal_66_$__cuda_sm70_shflsync_bfly_p)
        /*01e8*/ 	.word	0x00000000


	//----- nvinfo : EIATTR_FRAME_SIZE
	.align		4
.L_90:
        /*01ec*/ 	.byte	0x04, 0x11
        /*01ee*/ 	.short	(.L_92 - .L_91)
	.align		4
.L_91:
        /*01f0*/ 	.word	index@(_ZN10layer_norm31ln_parallel_residual_fwd_kernelINS_13Kernel_traitsI6__halfffffjLj512ELj1ELj4ELj1ELj16ENS_18Kernel_traits_baseILj512ES2_ffffjLj128EEEEELb0ELb1ELb0EEEvNS_9FwdParamsE)
        /*01f4*/ 	.word	0x00000000


	//----- nvinfo : EIATTR_REGCOUNT
	.align		4
.L_92:
        /*01f8*/ 	.byte	0x04, 0x2f
        /*01fa*/ 	.short	(.L_94 - .L_93)
	.align		4
.L_93:
        /*01fc*/ 	.word	index@(_ZN10layer_norm31ln_parallel_residual_fwd_kernelINS_13Kernel_traitsI6__halfffffjLj512ELj1ELj4ELj1ELj16ENS_18Kernel_traits_baseILj512ES2_ffffjLj128EEEEELb0ELb0ELb1EEEvNS_9FwdParamsE)
        /*0200*/ 	.word	0x0000007f


	//----- nvinfo : EIATTR_FRAME_SIZE
	.align		4
.L_94:
        /*0204*/ 	.byte	0x04, 0x11
        /*0206*/ 	.short	(.L_96 - .L_95)
	.align		4
.L_95:
        /*0208*/ 	.word	index@($__internal_65_$__cuda_sm70_shflsync_bfly_p)
        /*020c*/ 	.word	0x00000000


	//----- nvinfo : EIATTR_FRAME_SIZE
	.align		4
.L_96:
        /*0210*/ 	.byte	0x04, 0x11
        /*0212*/ 	.short	(.L_98 - .L_97)
	.align		4
.L_97:
        /*0214*/ 	.word	index@(_ZN10layer_norm31ln_parallel_residual_fwd_kernelINS_13Kernel_traitsI6__halfffffjLj512ELj1ELj4ELj1ELj16ENS_18Kernel_traits_baseILj512ES2_ffffjLj128EEEEELb0ELb0ELb1EEEvNS_9FwdParamsE)
        /*0218*/ 	.word	0x00000000


	//----- nvinfo : EIATTR_REGCOUNT
	.align		4
.L_98:
        /*021c*/ 	.byte	0x04, 0x2f
        /*021e*/ 	.short	(.L_100 - .L_99)
	.align		4
.L_99:
        /*0220*/ 	.word	index@(_ZN10layer_norm31ln_parallel_residual_fwd_kernelINS_13Kernel_traitsI6__halfffffjLj512ELj1ELj4ELj1ELj16ENS_18Kernel_traits_baseILj512ES2_ffffjLj128EEEEELb0ELb0ELb0EEEvNS_9FwdParamsE)
        /*0224*/ 	.word	0x00000070


	//----- nvinfo : EIATTR_FRAME_SIZE
	.align		4
.L_100:
        /*0228*/ 	.byte	0x04, 0x11
        /*022a*/ 	.short	(.L_102 - .L_101)
	.align		4
.L_101:
        /*022c*/ 	.word	index@($__internal_64_$__cuda_sm70_shflsync_bfly_p)
        /*0230*/ 	.word	0x00000000


	//----- nvinfo : EIATTR_FRAME_SIZE
	.align		4
.L_102:
        /*0234*/ 	.byte	0x04, 0x11
        /*0236*/ 	.short	(.L_104 - .L_103)
	.align		4
.L_103:
        /*0238*/ 	.word	index@(_ZN10layer_norm31ln_parallel_residual_fwd_kernelINS_13Kernel_traitsI6__halfffffjLj512ELj1ELj4ELj1ELj16ENS_18Kernel_traits_baseILj512ES2_ffffjLj128EEEEELb0ELb0ELb0EEEvNS_9FwdParamsE)
        /*023c*/ 	.word	0x00000000


	//----- nvinfo : EIATTR_REGCOUNT
	.align		4
.L_104:
        /*0240*/ 	.byte	0x04, 0x2f
        /*0242*/ 	.short	(.L_106 - .L_105)
	.align		4
.L_105:
        /*0244*/ 	.word	index@(_ZN10layer_norm31ln_parallel_residual_fwd_kernelINS_13Kernel_traitsIf6__halffS2_fjLj512ELj1ELj4ELj1ELj16ENS_18Kernel_traits_baseILj512EfS2_fS2_fjLj128EEEEELb1ELb1ELb1EEEvNS_9FwdParamsE)
        /*0248*/ 	.word	0x00000060


	//----- nvinfo : EIATTR_FRAME_SIZE
	.align		4
.L_106:
        /*024c*/ 	.byte	0x04, 0x11
        /*024e*/ 	.short	(.L_108 - .L_107)
	.align		4
.L_107:
        /*0250*/ 	.word	index@($__internal_63_$__cuda_sm70_shflsync_bfly_p)
        /*0254*/ 	.word	0x00000000


	//----- nvinfo : EIATTR_FRAME_SIZE
	.align		4
.L_108:
        /*0258*/ 	.byte	0x04, 0x11
        /*025a*/ 	.short	(.L_110 - .L_109)
	.align		4
.L_109:
        /*025c*/ 	.word	index@(_ZN10layer_norm31ln_parallel_residual_fwd_kernelINS_13Kernel_traitsIf6__halffS2_fjLj512ELj1ELj4ELj1ELj16ENS_18Kernel_traits_baseILj512EfS2_fS2_fjLj128EEEEELb1ELb1ELb1EEEvNS_9FwdParamsE)
        /*0260*/ 	.word	0x00000000


	//----- nvinfo : EIATTR_REGCOUNT
	.align		4
.L_110:
        /*0264*/ 	.byte	0x04, 0x2f
        /*0266*/ 	.short	(.L_112 - .L_111)
	.align		4
.L_111:
        /*0268*/ 	.word	index@(_ZN10layer_norm31ln_parallel_residual_fwd_kernelINS_13Kernel_traitsIf6__halffS2_fjLj512ELj1ELj4ELj1ELj16ENS_18Kernel_traits_baseILj512EfS2_fS2_fjLj128EEEEELb1ELb1ELb0EEEvNS_9FwdParamsE)
        /*026c*/ 	.word	0x00000065


	//----- nvinfo : EIATTR_FRAME_SIZE
	.align		4
.L_112:
        /*0270*/ 	.byte	0x04, 0x11
        /*0272*/ 	.short	(.L_114 - .L_113)
	.align		4
.L_113:
        /*0274*/ 	.word	index@($__internal_62_$__cuda_sm70_shflsync_bfly_p)
        /*0278*/ 	.word	0x00000000


	//----- nvinfo : EIATTR_FRAME_SIZE
	.align		4
.L_114:
        /*027c*/ 	.byte	0x04, 0x11
        /*027e*/ 	.short	(.L_116 - .L_115)
	.align		4
.L_115:
        /*0280*/ 	.word	index@(_ZN10layer_norm31ln_parallel_residual_fwd_kernelINS_13Kernel_traitsIf6__halffS2_fjLj512ELj1ELj4ELj1ELj16ENS_18Kernel_traits_baseILj512EfS2_fS2_fjLj128EEEEELb1ELb1ELb0EEEvNS_9FwdParamsE)
        /*0284*/ 	.word	0x00000000


	//----- nvinfo : EIATTR_REGCOUNT
	.align		4
.L_116:
        /*0288*/ 	.byte	0x04, 0x2f
        /*028a*/ 	.short	(.L_118 - .L_117)
	.align		4
.L_117:
        /*028c*/ 	.word	index@(_ZN10layer_norm31ln_parallel_residual_fwd_kernelINS_13Kernel_traitsIf6__halffS2_fjLj512ELj1ELj4ELj1ELj16ENS_18Kernel_traits_baseILj512EfS2_fS2_fjLj128EEEEELb1ELb0ELb1EEEvNS_9FwdParamsE)
        /*0290*/ 	.word	0x00000080


	//----- nvinfo : EIATTR_FRAME_SIZE
	.align		4
.L_118:
        /*0294*/ 	.byte	0x04, 0x11
        /*0296*/ 	.short	(.L_120 - .L_119)
	.align		4
.L_119:
        /*0298*/ 	.word	index@($__internal_61_$__cuda_sm70_shflsync_bfly_p)
        /*029c*/ 	.word	0x00000000


	//----- nvinfo : EIATTR_FRAME_SIZE
	.align		4
.L_120:
        /*02a0*/ 	.byte	0x04, 0x11
        /*02a2*/ 	.short	(.L_122 - .L_121)
	.align		4
.L_121:
        /*02a4*/ 	.word	index@(_ZN10layer_norm31ln_parallel_residual_fwd_kernelINS_13Kernel_traitsIf6__halffS2_fjLj512ELj1ELj4ELj1ELj16ENS_18Kernel_traits_baseILj512EfS2_fS2_fjLj128EEEEELb1ELb0ELb1EEEvNS_9FwdParamsE)
        /*02a8*/ 	.word	0x00000000


	//----- nvinfo : EIATTR_REGCOUNT
	.align		4
.L_122:
        /*02ac*/ 	.byte	0x04, 0x2f
        /*02ae*/ 	.short	(.L_124 - .L_123)
	.align		4
.L_123:
        /*02b0*/ 	.word	index@(_ZN10layer_norm31ln_parallel_residual_fwd_kernelINS_13Kernel_traitsIf6__halffS2_fjLj512ELj1ELj4ELj1ELj16ENS_18Kernel_traits_baseILj512EfS2_fS2_fjLj128EEEEELb1ELb0ELb0EEEvNS_9FwdParamsE)
        /*02b4*/ 	.word	0x00000088


	//----- nvinfo : EIATTR_FRAME_SIZE
	.align		4
.L_124:
        /*02b8*/ 	.byte	0x04, 0x11
        /*02ba*/ 	.short	(.L_126 - .L_125)
	.align		4
.L_125:
        /*02bc*/ 	.word	index@($__internal_60_$__cuda_sm70_shflsync_bfly_p)
        /*02c0*/ 	.word	0x00000000


	//----- nvinfo : EIATTR_FRAME_SIZE
	.align		4
.L_126:
        /*02c4*/ 	.byte	0x04, 0x11
        /*02c6*/ 	.short	(.L_128 - .L_127)
	.align		4
.L_127:
        /*02c8*/ 	.word	index@(_ZN10layer_norm31ln_parallel_residual_fwd_kernelINS_13Kernel_traitsIf6__halffS2_fjLj512ELj1ELj4ELj1ELj16ENS_18Kernel_traits_baseILj512EfS2_fS2_fjLj128EEEEELb1ELb0ELb0EEEvNS_9FwdParamsE)
        /*02cc*/ 	.word	0x00000000


	//----- nvinfo : EIATTR_REGCOUNT
	.align		4
.L_128:
        /*02d0*/ 	.byte	0x04, 0x2f
        /*02d2*/ 	.short	(.L_130 - .L_129)
	.align		4
.L_129:
        /*02d4*/ 	.word	index@(_ZN10layer_norm31ln_parallel_residual_fwd_kernelINS_13Kernel_traitsIf6__halffS2_fjLj512ELj1ELj4ELj1ELj16ENS_18Kernel_traits_baseILj512EfS2_fS2_fjLj128EEEEELb0ELb1ELb1EEEvNS_9FwdParamsE)
        /*02d8*/ 	.word	0x00000050


	//----- nvinfo : EIATTR_FRAME_SIZE
	.align		4
.L_130:
        /*02dc*/ 	.byte	0x04, 0x11
        /*02de*/ 	.short	(.L_132 - .L_131)
	.align		4
.L_131:
        /*02e0*/ 	.word	index@($__internal_59_$__cuda_sm70_shflsync_bfly_p)
        /*02e4*/ 	.word	0x00000000


	//----- nvinfo : EIATTR_FRAME_SIZE
	.align		4
.L_132:
        /*02e8*/ 	.byte	0x04, 0x11
        /*02ea*/ 	.short	(.L_134 - .L_133)
	.align		4
.L_133:
        /*02ec*/ 	.word	index@(_ZN10layer_norm31ln_parallel_residual_fwd_kernelINS_13Kernel_traitsIf6__halffS2_fjLj512ELj1ELj4ELj1ELj16ENS_18Kernel_traits_baseILj512EfS2_fS2_fjLj128EEEEELb0ELb1ELb1EEEvNS_9FwdParamsE)
        /*02f0*/ 	.word	0x00000000


	//----- nvinfo : EIATTR_REGCOUNT
	.align		4
.L_134:
        /*02f4*/ 	.byte	0x04, 0x2f
        /*02f6*/ 	.short	(.L_136 - .L_135)
	.align		4
.L_135:
        /*02f8*/ 	.word	index@(_ZN10layer_norm31ln_parallel_residual_fwd_kernelINS_13Kernel_traitsIf6__halffS2_fjLj512ELj1ELj4ELj1ELj16ENS_18Kernel_traits_baseILj512EfS2_fS2_fjLj128EEEEELb0ELb1ELb0EEEvNS_9FwdParamsE)
        /*02fc*/ 	.word	0x00000050


	//----- nvinfo : EIATTR_FRAME_SIZE
	.align		4
.L_136:
        /*0300*/ 	.byte	0x04, 0x11
        /*0302*/ 	.short	(.L_138 - .L_137)
	.align		4
.L_137:
        /*0304*/ 	.word	index@($__internal_58_$__cuda_sm70_shflsync_bfly_p)
        /*0308*/ 	.word	0x00000000


	//----- nvinfo : EIATTR_FRAME_SIZE
	.align		4
.L_138:
        /*030c*/ 	.byte	0x04, 0x11
        /*030e*/ 	.short	(.L_140 - .L_139)
	.align		4
.L_139:
        /*0310*/ 	.word	index@(_ZN10layer_norm31ln_parallel_residual_fwd_kernelINS_13Kernel_traitsIf6__halffS2_fjLj512ELj1ELj4ELj1ELj16ENS_18Kernel_traits_baseILj512EfS2_fS2_fjLj128EEEEELb0ELb1ELb0EEEvNS_9FwdParamsE)
        /*0314*/ 	.word	0x00000000


	//----- nvinfo : EIATTR_REGCOUNT
	.align		4
.L_140:
        /*0318*/ 	.byte	0x04, 0x2f
        /*031a*/ 	.short	(.L_142 - .L_141)
	.align		4
.L_141:
        /*031c*/ 	.word	index@(_ZN10layer_norm31ln_parallel_residual_fwd_kernelINS_13Kernel_traitsIf6__halffS2_fjLj512ELj1ELj4ELj1ELj16ENS_18Kernel_traits_baseILj512EfS2_fS2_fjLj128EEEEELb0ELb0ELb1EEEvNS_9FwdParamsE)
        /*0320*/ 	.word	0x0000007b


	//----- nvinfo : EIATTR_FRAME_SIZE
	.align		4
.L_142:
        /*0324*/ 	.byte	0x04, 0x11
        /*0326*/ 	.short	(.L_144 - .L_143)
	.align		4
.L_143:
        /*0328*/ 	.word	index@($__internal_57_$__cuda_sm70_shflsync_bfly_p)
        /*032c*/ 	.word	0x00000000


	//----- nvinfo : EIATTR_FRAME_SIZE
	.align		4
.L_144:
        /*0330*/ 	.byte	0x04, 0x11
        /*0332*/ 	.short	(.L_146 - .L_145)
	.align		4
.L_145:
        /*0334*/ 	.word	index@(_ZN10layer_norm31ln_parallel_residual_fwd_kernelINS_13Kernel_traitsIf6__halffS2_fjLj512ELj1ELj4ELj1ELj16ENS_18Kernel_traits_baseILj512EfS2_fS2_fjLj128EEEEELb0ELb0ELb1EEEvNS_9FwdParamsE)
        /*0338*/ 	.word	0x00000000


	//----- nvinfo : EIATTR_REGCOUNT
	.align		4
.L_146:
        /*033c*/ 	.byte	0x04, 0x2f
        /*033e*/ 	.short	(.L_148 - .L_147)
	.align		4
.L_147:
        /*0340*/ 	.word	index@(_ZN10layer_norm31ln_parallel_residual_fwd_kernelINS_13Kernel_traitsIf6__halffS2_fjLj512ELj1ELj4ELj1ELj16ENS_18Kernel_traits_baseILj512EfS2_fS2_fjLj128EEEEELb0ELb0ELb0EEEvNS_9FwdParamsE)
        /*0344*/ 	.word	0x00000076


	//----- nvinfo : EIATTR_FRAME_SIZE
	.align		4
.L_148:
        /*0348*/ 	.byte	0x04, 0x11
        /*034a*/ 	.short	(.L_150 - .L_149)
	.align		4
.L_149:
        /*034c*/ 	.word	index@($__internal_56_$__cuda_sm70_shflsync_bfly_p)
        /*0350*/ 	.word	0x00000000


	//----- nvinfo : EIATTR_FRAME_SIZE
	.align		4
.L_150:
        /*0354*/ 	.byte	0x04, 0x11
        /*0356*/ 	.short	(.L_152 - .L_151)
	.align		4
.L_151:
        /*0358*/ 	.word	index@(_ZN10layer_norm31ln_parallel_residual_fwd_kernelINS_13Kernel_traitsIf6__halffS2_fjLj512ELj1ELj4ELj1ELj16ENS_18Kernel_traits_baseILj512EfS2_fS2_fjLj128EEEEELb0ELb0ELb0EEEvNS_9FwdParamsE)
        /*035c*/ 	.word	0x00000000


	//----- nvinfo : EIATTR_REGCOUNT
	.align		4
.L_152:
        /*0360*/ 	.byte	0x04, 0x2f
        /*0362*/ 	.short	(.L_154 - .L_153)
	.align		4
.L_153:
        /*0364*/ 	.word	index@(_ZN10layer_norm31ln_parallel_residual_fwd_kernelINS_13Kernel_traitsI6__halfS2_fS2_fjLj512ELj1ELj4ELj1ELj16ENS_18Kernel_traits_baseILj512ES2_S2_fS2_fjLj128EEEEELb1ELb1ELb1EEEvNS_9FwdParamsE)
        /*0368*/ 	.word	0x0000005f


	//----- nvinfo : EIATTR_FRAME_SIZE
	.align		4
.L_154:
        /*036c*/ 	.byte	0x04, 0x11
        /*036e*/ 	.short	(.L_156 - .L_155)
	.align		4
.L_155:
        /*0370*/ 	.word	index@($__internal_55_$__cuda_sm70_shflsync_bfly_p)
        /*0374*/ 	.word	0x00000000


	//----- nvinfo : EIATTR_FRAME_SIZE
	.align		4
.L_156:
        /*0378*/ 	.byte	0x04, 0x11
        /*037a*/ 	.short	(.L_158 - .L_157)
	.align		4
.L_157:
        /*037c*/ 	.word	index@(_ZN10layer_norm31ln_parallel_residual_fwd_kernelINS_13Kernel_traitsI6__halfS2_fS2_fjLj512ELj1ELj4ELj1ELj16ENS_18Kernel_traits_baseILj512ES2_S2_fS2_fjLj128EEEEELb1ELb1ELb1EEEvNS_9FwdParamsE)
        /*0380*/ 	.word	0x00000000


	//----- nvinfo : EIATTR_REGCOUNT
	.align		4
.L_158:
        /*0384*/ 	.byte	0x04, 0x2f
        /*0386*/ 	.short	(.L_160 - .L_159)
	.align		4
.L_159:
        /*0388*/ 	.word	index@(_ZN10layer_norm31ln_parallel_residual_fwd_kernelINS_13Kernel_traitsI6__halfS2_fS2_fjLj512ELj1ELj4ELj1ELj16ENS_18Kernel_traits_baseILj512ES2_S2_fS2_fjLj128EEEEELb1ELb1ELb0EEEvNS_9FwdParamsE)
        /*038c*/ 	.word	0x00000060


	//----- nvinfo : EIATTR_FRAME_SIZE
	.align		4
.L_160:
        /*0390*/ 	.byte	0x04, 0x11
        /*0392*/ 	.short	(.L_162 - .L_161)
	.align		4
.L_161:
        /*0394*/ 	.word	index@($__internal_54_$__cuda_sm70_shflsync_bfly_p)
        /*0398*/ 	.word	0x00000000


	//----- nvinfo : EIATTR_FRAME_SIZE
	.align		4
.L_162:
        /*039c*/ 	.byte	0x04, 0x11
        /*039e*/ 	.short	(.L_164 - .L_163)
	.align		4
.L_163:
        /*03a0*/ 	.word	index@(_ZN10layer_norm31ln_parallel_residual_fwd_kernelINS_13Kernel_traitsI6__halfS2_fS2_fjLj512ELj1ELj4ELj1ELj16ENS_18Kernel_traits_baseILj512ES2_S2_fS2_fjLj128EEEEELb1ELb1ELb0EEEvNS_9FwdParamsE)
        /*03a4*/ 	.word	0x00000000


	//----- nvinfo : EIATTR_REGCOUNT
	.align		4
.L_164:
        /*03a8*/ 	.byte	0x04, 0x2f
        /*03aa*/ 	.short	(.L_166 - .L_165)
	.align		4
.L_165:
        /*03ac*/ 	.word	index@(_ZN10layer_norm31ln_parallel_residual_fwd_kernelINS_13Kernel_traitsI6__halfS2_fS2_fjLj512ELj1ELj4ELj1ELj16ENS_18Kernel_traits_baseILj512ES2_S2_fS2_fjLj128EEEEELb1ELb0ELb1EEEvNS_9FwdParamsE)
        /*03b0*/ 	.word	0x0000007f


	//----- nvinfo : EIATTR_FRAME_SIZE
	.align		4
.L_166:
        /*03b4*/ 	.byte	0x04, 0x11
        /*03b6*/ 	.short	(.L_168 - .L_167)
	.align		4
.L_167:
        /*03b8*/ 	.word	index@($__internal_53_$__cuda_sm70_shflsync_bfly_p)
        /*03bc*/ 	.word	0x00000000


	//----- nvinfo : EIATTR_FRAME_SIZE
	.align		4
.L_168:
        /*03c0*/ 	.byte	0x04, 0x11
        /*03c2*/ 	.short	(.L_170 - .L_169)
	.align		4
.L_169:
        /*03c4*/ 	.word	index@(_ZN10layer_norm31ln_parallel_residual_fwd_kernelINS_13Kernel_traitsI6__halfS2_fS2_fjLj512ELj1ELj4ELj1ELj16ENS_18Kernel_traits_baseILj512ES2_S2_fS2_fjLj128EEEEELb1ELb0ELb1EEEvNS_9FwdParamsE)
        /*03c8*/ 	.word	0x00000000


	//----- nvinfo : EIATTR_REGCOUNT
	.align		4
.L_170:
        /*03cc*/ 	.byte	0x04, 0x2f
        /*03ce*/ 	.short	(.L_172 - .L_171)
	.align		4
.L_171:
        /*03d0*/ 	.word	index@(_ZN10layer_norm31ln_parallel_residual_fwd_kernelINS_13Kernel_traitsI6__halfS2_fS2_fjLj512ELj1ELj4ELj1ELj16ENS_18Kernel_traits_baseILj512ES2_S2_fS2_fjLj128EEEEELb1ELb0ELb0EEEvNS_9FwdParamsE)
        /*03d4*/ 	.word	0x0000008b


	//----- nvinfo : EIATTR_FRAME_SIZE
	.align		4
.L_172:
        /*03d8*/ 	.byte	0x04, 0x11
        /*03da*/ 	.short	(.L_174 - .L_173)
	.align		4
.L_173:
        /*03dc*/ 	.word	index@($__internal_52_$__cuda_sm70_shflsync_bfly_p)
        /*03e0*/ 	.word	0x00000000


	//----- nvinfo : EIATTR_FRAME_SIZE
	.align		4
.L_174:
        /*03e4*/ 	.byte	0x04, 0x11
        /*03e6*/ 	.short	(.L_176 - .L_175)
	.align		4
.L_175:
        /*03e8*/ 	.word	index@(_ZN10layer_norm31ln_parallel_residual_fwd_kernelINS_13Kernel_traitsI6__halfS2_fS2_fjLj512ELj1ELj4ELj1ELj16ENS_18Kernel_traits_baseILj512ES2_S2_fS2_fjLj128EEEEELb1ELb0ELb0EEEvNS_9FwdParamsE)
        /*03ec*/ 	.word	0x00000000


	//----- nvinfo : EIATTR_REGCOUNT
	.align		4
.L_176:
        /*03f0*/ 	.byte	0x04, 0x2f
        /*03f2*/ 	.short	(.L_178 - .L_177)
	.align		4
.L_177:
        /*03f4*/ 	.word	index@(_ZN10layer_norm31ln_parallel_residual_fwd_kernelINS_13Kernel_traitsI6__halfS2_fS2_fjLj512ELj1ELj4ELj1ELj16ENS_18Kernel_traits_baseILj512ES2_S2_fS2_fjLj128EEEEELb0ELb1ELb1EEEvNS_9FwdParamsE)
        /*03f8*/ 	.word	0x00000048


	//----- nvinfo : EIATTR_FRAME_SIZE
	.align		4
.L_178:
        /*03fc*/ 	.byte	0x04, 0x11
        /*03fe*/ 	.short	(.L_180 - .L_179)
	.align		4
.L_179:
        /*0400*/ 	.word	index@($__internal_51_$__cuda_sm70_shflsync_bfly_p)
        /*0404*/ 	.word	0x00000000


	//----- nvinfo : EIATTR_FRAME_SIZE
	.align		4
.L_180:
        /*0408*/ 	.byte	0x04, 0x11
        /*040a*/ 	.short	(.L_182 - .L_181)
	.align		4
.L_181:
        /*040c*/ 	.word	index@(_ZN10layer_norm31ln_parallel_residual_fwd_kernelINS_13Kernel_traitsI6__halfS2_fS2_fjLj512ELj1ELj4ELj1ELj16ENS_18Kernel_traits_baseILj512ES2_S2_fS2_fjLj128EEEEELb0ELb1ELb1EEEvNS_9FwdParamsE)
        /*0410*/ 	.word	0x00000000


	//----- nvinfo : EIATTR_REGCOUNT
	.align		4
.L_182:
        /*0414*/ 	.byte	0x04, 0x2f
        /*0416*/ 	.short	(.L_184 - .L_183)
	.align		4
.L_183:
        /*0418*/ 	.word	index@(_ZN10layer_norm31ln_parallel_residual_fwd_kernelINS_13Kernel_traitsI6__halfS2_fS2_fjLj512ELj1ELj4ELj1ELj16ENS_18Kernel_traits_baseILj512ES2_S2_fS2_fjLj128EEEEELb0ELb1ELb0EEEvNS_9FwdParamsE)
        /*041c*/ 	.word	0x0000004f


	//----- nvinfo : EIATTR_FRAME_SIZE
	.align		4
.L_184:
        /*0420*/ 	.byte	0x04, 0x11
        /*0422*/ 	.short	(.L_186 - .L_185)
	.align		4
.L_185:
        /*0424*/ 	.word	index@($__internal_50_$__cuda_sm70_shflsync_bfly_p)
        /*0428*/ 	.word	0x00000000


	//----- nvinfo : EIATTR_FRAME_SIZE
	.align		4
.L_186:
        /*042c*/ 	.byte	0x04, 0x11
        /*042e*/ 	.short	(.L_188 - .L_187)
	.align		4
.L_187:
        /*0430*/ 	.word	index@(_ZN10layer_norm31ln_parallel_residual_fwd_kernelINS_13Kernel_traitsI6__halfS2_fS2_fjLj512ELj1ELj4ELj1ELj16ENS_18Kernel_traits_baseILj512ES2_S2_fS2_fjLj128EEEEELb0ELb1ELb0EEEvNS_9FwdParamsE)
        /*0434*/ 	.word	0x00000000


	//----- nvinfo : EIATTR_REGCOUNT
	.align		4
.L_188:
        /*0438*/ 	.byte	0x04, 0x2f
        /*043a*/ 	.short	(.L_190 - .L_189)
	.align		4
.L_189:
        /*043c*/ 	.word	index@(_ZN10layer_norm31ln_parallel_residual_fwd_kernelINS_13Kernel_traitsI6__halfS2_fS2_fjLj512ELj1ELj4ELj1ELj16ENS_18Kernel_traits_baseILj512ES2_S2_fS2_fjLj128EEEEELb0ELb0ELb1EEEvNS_9FwdParamsE)
        /*0440*/ 	.word	0x00000079


	//----- nvinfo : EIATTR_FRAME_SIZE
	.align		4
.L_190:
        /*0444*/ 	.byte	0x04, 0x11
        /*0446*/ 	.short	(.L_192 - .L_191)
	.align		4
.L_191:
        /*0448*/ 	.word	index@($__internal_49_$__cuda_sm70_shflsync_bfly_p)
        /*044c*/ 	.word	0x00000000


	//----- nvinfo : EIATTR_FRAME_SIZE
	.align		4
.L_192:
        /*0450*/ 	.byte	0x04, 0x11
        /*0452*/ 	.short	(.L_194 - .L_193)
	.align		4
.L_193:
        /*0454*/ 	.word	index@(_ZN10layer_norm31ln_parallel_residual_fwd_kernelINS_13Kernel_traitsI6__halfS2_fS2_fjLj512ELj1ELj4ELj1ELj16ENS_18Kernel_traits_baseILj512ES2_S2_fS2_fjLj128EEEEELb0ELb0ELb1EEEvNS_9FwdParamsE)
        /*0458*/ 	.word	0x00000000


	//----- nvinfo : EIATTR_REGCOUNT
	.align		4
.L_194:
        /*045c*/ 	.byte	0x04, 0x2f
        /*045e*/ 	.short	(.L_196 - .L_195)
	.align		4
.L_195:
        /*0460*/ 	.word	index@(_ZN10layer_norm31ln_parallel_residual_fwd_kernelINS_13Kernel_traitsI6__halfS2_fS2_fjLj512ELj1ELj4ELj1ELj16ENS_18Kernel_traits_baseILj512ES2_S2_fS2_fjLj128EEEEELb0ELb0ELb0EEEvNS_9FwdParamsE)
        /*0464*/ 	.word	0x00000077


	//----- nvinfo : EIATTR_FRAME_SIZE
	.align		4
.L_196:
        /*0468*/ 	.byte	0x04, 0x11
        /*046a*/ 	.short	(.L_198 - .L_197)
	.align		4
.L_197:
        /*046c*/ 	.word	index@($__internal_48_$__cuda_sm70_shflsync_bfly_p)
        /*0470*/ 	.word	0x00000000


	//----- nvinfo : EIATTR_FRAME_SIZE
	.align		4
.L_198:
        /*0474*/ 	.byte	0x04, 0x11
        /*0476*/ 	.short	(.L_200 - .L_199)
	.align		4
.L_199:
        /*0478*/ 	.word	index@(_ZN10layer_norm31ln_parallel_residual_fwd_kernelINS_13Kernel_traitsI6__halfS2_fS2_fjLj512ELj1ELj4ELj1ELj16ENS_18Kernel_traits_baseILj512ES2_S2_fS2_fjLj128EEEEELb0ELb0ELb0EEEvNS_9FwdParamsE)
        /*047c*/ 	.word	0x00000000


	//----- nvinfo : EIATTR_REGCOUNT
	.align		4
.L_200:
        /*0480*/ 	.byte	0x04, 0x2f
        /*0482*/ 	.short	(.L_202 - .L_201)
	.align		4
.L_201:
        /*0484*/ 	.word	index@(_ZN10layer_norm31ln_parallel_residual_fwd_kernelINS_13Kernel_traitsIf6__halfS2_S2_fjLj512ELj1ELj4ELj1ELj16ENS_18Kernel_traits_baseILj512EfS2_S2_S2_fjLj128EEEEELb1ELb1ELb1EEEvNS_9FwdParamsE)
        /*0488*/ 	.word	0x00000060


	//----- nvinfo : EIATTR_FRAME_SIZE
	.align		4
.L_202:
        /*048c*/ 	.byte	0x04, 0x11
        /*048e*/ 	.short	(.L_204 - .L_203)
	.align		4
.L_203:
        /*0490*/ 	.word	index@($__internal_47_$__cuda_sm70_shflsync_bfly_p)
        /*0494*/ 	.word	0x00000000


	//----- nvinfo : EIATTR_FRAME_SIZE
	.align		4
.L_204:
        /*0498*/ 	.byte	0x04, 0x11
        /*049a*/ 	.short	(.L_206 - .L_205)
	.align		4
.L_205:
        /*049c*/ 	.word	index@(_ZN10layer_norm31ln_parallel_residual_fwd_kernelINS_13Kernel_traitsIf6__halfS2_S2_fjLj512ELj1ELj4ELj1ELj16ENS_18Kernel_traits_baseILj512EfS2_S2_S2_fjLj128EEEEELb1ELb1ELb1EEEvNS_9FwdParamsE)
        /*04a0*/ 	.word	0x00000000


	//----- nvinfo : EIATTR_REGCOUNT
	.align		4
.L_206:
        /*04a4*/ 	.byte	0x04, 0x2f
        /*04a6*/ 	.short	(.L_208 - .L_207)
	.align		4
.L_207:
        /*04a8*/ 	.word	index@(_ZN10layer_norm31ln_parallel_residual_fwd_kernelINS_13Kernel_traitsIf6__halfS2_S2_fjLj512ELj1ELj4ELj1ELj16ENS_18Kernel_traits_baseILj512EfS2_S2_S2_fjLj128EEEEELb1ELb1ELb0EEEvNS_9FwdParamsE)
        /*04ac*/ 	.word	0x00000060


	//----- nvinfo : EIATTR_FRAME_SIZE
	.align		4
.L_208:
        /*04b0*/ 	.byte	0x04, 0x11
        /*04b2*/ 	.short	(.L_210 - .L_209)
	.align		4
.L_209:
        /*04b4*/ 	.word	index@($__internal_46_$__cuda_sm70_shflsync_bfly_p)
        /*04b8*/ 	.word	0x00000000


	//----- nvinfo : EIATTR_FRAME_SIZE
	.align		4
.L_210:
        /*04bc*/ 	.byte	0x04, 0x11
        /*04be*/ 	.short	(.L_212 - .L_211)
	.align		4
.L_211:
        /*04c0*/ 	.word	index@(_ZN10layer_norm31ln_parallel_residual_fwd_kernelINS_13Kernel_traitsIf6__halfS2_S2_fjLj512ELj1ELj4ELj1ELj16ENS_18Kernel_traits_baseILj512EfS2_S2_S2_fjLj128EEEEELb1ELb1ELb0EEEvNS_9FwdParamsE)
        /*04c4*/ 	.word	0x00000000


	//----- nvinfo : EIATTR_REGCOUNT
	.align		4
.L_212:
        /*04c8*/ 	.byte	0x04, 0x2f
        /*04ca*/ 	.short	(.L_214 - .L_213)
	.align		4
.L_213:
        /*04cc*/ 	.word	index@(_ZN10layer_norm31ln_parallel_residual_fwd_kernelINS_13Kernel_traitsIf6__halfS2_S2_fjLj512ELj1ELj4ELj1ELj16ENS_18Kernel_traits_baseILj512EfS2_S2_S2_fjLj128EEEEELb1ELb0ELb1EEEvNS_9FwdParamsE)
        /*04d0*/ 	.word	0x00000080


	//----- nvinfo : EIATTR_FRAME_SIZE
	.align		4
.L_214:
        /*04d4*/ 	.byte	0x04, 0x11
        /*04d6*/ 	.short	(.L_216 - .L_215)
	.align		4
.L_215:
        /*04d8*/ 	.word	index@($__internal_45_$__cuda_sm70_shflsync_bfly_p)
        /*04dc*/ 	.word	0x00000000


	//----- nvinfo : EIATTR_FRAME_SIZE
	.align		4
.L_216:
        /*04e0*/ 	.byte	0x04, 0x11
        /*04e2*/ 	.short	(.L_218 - .L_217)
	.align		4
.L_217:
        /*04e4*/ 	.word	index@(_ZN10layer_norm31ln_parallel_residual_fwd_kernelINS_13Kernel_traitsIf6__halfS2_S2_fjLj512ELj1ELj4ELj1ELj16ENS_18Kernel_traits_baseILj512EfS2_S2_S2_fjLj128EEEEELb1ELb0ELb1EEEvNS_9FwdParamsE)
        /*04e8*/ 	.word	0x00000000


	//----- nvinfo : EIATTR_REGCOUNT
	.align		4
.L_218:
        /*04ec*/ 	.byte	0x04, 0x2f
        /*04ee*/ 	.short	(.L_220 - .L_219)
	.align		4
.L_219:
        /*04f0*/ 	.word	index@(_ZN10layer_norm31ln_parallel_residual_fwd_kernelINS_13Kernel_traitsIf6__halfS2_S2_fjLj512ELj1ELj4ELj1ELj16ENS_18Kernel_traits_baseILj512EfS2_S2_S2_fjLj128EEEEELb1ELb0ELb0EEEvNS_9FwdParamsE)
        /*04f4*/ 	.word	0x00000083


	//----- nvinfo : EIATTR_FRAME_SIZE
	.align		4
.L_220:
        /*04f8*/ 	.byte	0x04, 0x11
        /*04fa*/ 	.short	(.L_222 - .L_221)
	.align		4
.L_221:
        /*04fc*/ 	.word	index@($__internal_44_$__cuda_sm70_shflsync_bfly_p)
        /*0500*/ 	.word	0x00000000


	//----- nvinfo : EIATTR_FRAME_SIZE
	.align		4
.L_222:
        /*0504*/ 	.byte	0x04, 0x11
        /*0506*/ 	.short	(.L_224 - .L_223)
	.align		4
.L_223:
        /*0508*/ 	.word	index@(_ZN10layer_norm31ln_parallel_residual_fwd_kernelINS_13Kernel_traitsIf6__halfS2_S2_fjLj512ELj1ELj4ELj1ELj16ENS_18Kernel_traits_baseILj512EfS2_S2_S2_fjLj128EEEEELb1ELb0ELb0EEEvNS_9FwdParamsE)
        /*050c*/ 	.word	0x00000000


	//----- nvinfo : EIATTR_REGCOUNT
	.align		4
.L_224:
        /*0510*/ 	.byte	0x04, 0x2f
        /*0512*/ 	.short	(.L_226 - .L_225)
	.align		4
.L_225:
        /*0514*/ 	.word	index@(_ZN10layer_norm31ln_parallel_residual_fwd_kernelINS_13Kernel_traitsIf6__halfS2_S2_fjLj512ELj1ELj4ELj1ELj16ENS_18Kernel_traits_baseILj512EfS2_S2_S2_fjLj128EEEEELb0ELb1ELb1EEEvNS_9FwdParamsE)
        /*0518*/ 	.word	0x00000050


	//----- nvinfo : EIATTR_FRAME_SIZE
	.align		4
.L_226:
        /*051c*/ 	.byte	0x04, 0x11
        /*051e*/ 	.short	(.L_228 - .L_227)
	.align		4
.L_227:
        /*0520*/ 	.word	index@($__internal_43_$__cuda_sm70_shflsync_bfly_p)
        /*0524*/ 	.word	0x00000000


	//----- nvinfo : EIATTR_FRAME_SIZE
	.align		4
.L_228:
        /*0528*/ 	.byte	0x04, 0x11
        /*052a*/ 	.short	(.L_230 - .L_229)
	.align		4
.L_229:
        /*052c*/ 	.word	index@(_ZN10layer_norm31ln_parallel_residual_fwd_kernelINS_13Kernel_traitsIf6__halfS2_S2_fjLj512ELj1ELj4ELj1ELj16ENS_18Kernel_traits_baseILj512EfS2_S2_S2_fjLj128EEEEELb0ELb1ELb1EEEvNS_9FwdParamsE)
        /*0530*/ 	.word	0x00000000


	//----- nvinfo : EIATTR_REGCOUNT
	.align		4
.L_230:
        /*0534*/ 	.byte	0x04, 0x2f
        /*0536*/ 	.short	(.L_232 - .L_231)
	.align		4
.L_231:
        /*0538*/ 	.word	index@(_ZN10layer_norm31ln_parallel_residual_fwd_kernelINS_13Kernel_traitsIf6__halfS2_S2_fjLj512ELj1ELj4ELj1ELj16ENS_18Kernel_traits_baseILj512EfS2_S2_S2_fjLj128EEEEELb0ELb1ELb0EEEvNS_9FwdParamsE)
        /*053c*/ 	.word	0x0000004f


	//----- nvinfo : EIATTR_FRAME_SIZE
	.align		4
.L_232:
        /*0540*/ 	.byte	0x04, 0x11
        /*0542*/ 	.short	(.L_234 - .L_233)
	.align		4
.L_233:
        /*0544*/ 	.word	index@($__internal_42_$__cuda_sm70_shflsync_bfly_p)
        /*0548*/ 	.word	0x00000000


	//----- nvinfo : EIATTR_FRAME_SIZE
	.align		4
.L_234:
        /*054c*/ 	.byte	0x04, 0x11
        /*054e*/ 	.short	(.L_236 - .L_235)
	.align		4
.L_235:
        /*0550*/ 	.word	index@(_ZN10layer_norm31ln_parallel_residual_fwd_kernelINS_13Kernel_traitsIf6__halfS2_S2_fjLj512ELj1ELj4ELj1ELj16ENS_18Kernel_traits_baseILj512EfS2_S2_S2_fjLj128EEEEELb0ELb1ELb0EEEvNS_9FwdParamsE)
        /*0554*/ 	.word	0x00000000


	//----- nvinfo : EIATTR_REGCOUNT
	.align		4
.L_236:
        /*0558*/ 	.byte	0x04, 0x2f
        /*055a*/ 	.short	(.L_238 - .L_237)
	.align		4
.L_237:
        /*055c*/ 	.word	index@(_ZN10layer_norm31ln_parallel_residual_fwd_kernelINS_13Kernel_traitsIf6__halfS2_S2_fjLj512ELj1ELj4ELj1ELj16ENS_18Kernel_traits_baseILj512EfS2_S2_S2_fjLj128EEEEELb0ELb0ELb1EEEvNS_9FwdParamsE)
        /*0560*/ 	.word	0x00000077


	//----- nvinfo : EIATTR_FRAME_SIZE
	.align		4
.L_238:
        /*0564*/ 	.byte	0x04, 0x11
        /*0566*/ 	.short	(.L_240 - .L_239)
	.align		4
.L_239:
        /*0568*/ 	.word	index@($__internal_41_$__cuda_sm70_shflsync_bfly_p)
        /*056c*/ 	.word	0x00000000


	//----- nvinfo : EIATTR_FRAME_SIZE
	.align		4
.L_240:
        /*0570*/ 	.byte	0x04, 0x11
        /*0572*/ 	.short	(.L_242 - .L_241)
	.align		4
.L_241:
        /*0574*/ 	.word	index@(_ZN10layer_norm31ln_parallel_residual_fwd_kernelINS_13Kernel_traitsIf6__halfS2_S2_fjLj512ELj1ELj4ELj1ELj16ENS_18Kernel_traits_baseILj512EfS2_S2_S2_fjLj128EEEEELb0ELb0ELb1EEEvNS_9FwdParamsE)
        /*0578*/ 	.word	0x00000000


	//----- nvinfo : EIATTR_REGCOUNT
	.align		4
.L_242:
        /*057c*/ 	.byte	0x04, 0x2f
        /*057e*/ 	.short	(.L_244 - .L_243)
	.align		4
.L_243:
        /*0580*/ 	.word	index@(_ZN10layer_norm31ln_parallel_residual_fwd_kernelINS_13Kernel_traitsIf6__halfS2_S2_fjLj512ELj1ELj4ELj1ELj16ENS_18Kernel_traits_baseILj512EfS2_S2_S2_fjLj128EEEEELb0ELb0ELb0EEEvNS_9FwdParamsE)
        /*0584*/ 	.word	0x00000076


	//----- nvinfo : EIATTR_FRAME_SIZE
	.align		4
.L_244:
        /*0588*/ 	.byte	0x04, 0x11
        /*058a*/ 	.short	(.L_246 - .L_245)
	.align		4
.L_245:
        /*058c*/ 	.word	index@($__internal_40_$__cuda_sm70_shflsync_bfly_p)
        /*0590*/ 	.word	0x00000000


	//----- nvinfo : EIATTR_FRAME_SIZE
	.align		4
.L_246:
        /*0594*/ 	.byte	0x04, 0x11
        /*0596*/ 	.short	(.L_248 - .L_247)
	.align		4
.L_247:
        /*0598*/ 	.word	index@(_ZN10layer_norm31ln_parallel_residual_fwd_kernelINS_13Kernel_traitsIf6__halfS2_S2_fjLj512ELj1ELj4ELj1ELj16ENS_18Kernel_traits_baseILj512EfS2_S2_S2_fjLj128EEEEELb0ELb0ELb0EEEvNS_9FwdParamsE)
        /*059c*/ 	.word	0x00000000


	//----- nvinfo : EIATTR_REGCOUNT
	.align		4
.L_248:
        /*05a0*/ 	.byte	0x04, 0x2f
        /*05a2*/ 	.short	(.L_250 - .L_249)
	.align		4
.L_249:
        /*05a4*/ 	.word	index@(_ZN10layer_norm31ln_parallel_residual_fwd_kernelINS_13Kernel_traitsIf13__nv_bfloat16fS2_fjLj512ELj1ELj4ELj1ELj16ENS_18Kernel_traits_baseILj512EfS2_fS2_fjLj128EEEEELb1ELb1ELb1EEEvNS_9FwdParamsE)
        /*05a8*/ 	.word	0x00000060


	//----- nvinfo : EIATTR_FRAME_SIZE
	.align		4
.L_250:
        /*05ac*/ 	.byte	0x04, 0x11
        /*05ae*/ 	.short	(.L_252 - .L_251)
	.align		4
.L_251:
        /*05b0*/ 	.word	index@($__internal_39_$__cuda_sm70_shflsync_bfly_p)
        /*05b4*/ 	.word	0x00000000


	//----- nvinfo : EIATTR_FRAME_SIZE
	.align		4
.L_252:
        /*05b8*/ 	.byte	0x04, 0x11
        /*05ba*/ 	.short	(.L_254 - .L_253)
	.align		4
.L_253:
        /*05bc*/ 	.word	index@(_ZN10layer_norm31ln_parallel_residual_fwd_kernelINS_13Kernel_traitsIf13__nv_bfloat16fS2_fjLj512ELj1ELj4ELj1ELj16ENS_18Kernel_traits_baseILj512EfS2_fS2_fjLj128EEEEELb1ELb1ELb1EEEvNS_9FwdParamsE)
        /*05c0*/ 	.word	0x00000000


	//----- nvinfo : EIATTR_REGCOUNT
	.align		4
.L_254:
        /*05c4*/ 	.byte	0x04, 0x2f
        /*05c6*/ 	.short	(.L_256 - .L_255)
	.align		4
.L_255:
        /*05c8*/ 	.word	index@(_ZN10layer_norm31ln_parallel_residual_fwd_kernelINS_13Kernel_traitsIf13__nv_bfloat16fS2_fjLj512ELj1ELj4ELj1ELj16ENS_18Kernel_traits_baseILj512EfS2_fS2_fjLj128EEEEELb1ELb1ELb0EEEvNS_9FwdParamsE)
        /*05cc*/ 	.word	0x00000065


	//----- nvinfo : EIATTR_FRAME_SIZE
	.align		4
.L_256:
        /*05d0*/ 	.byte	0x04, 0x11
        /*05d2*/ 	.short	(.L_258 - .L_257)
	.align		4
.L_257:
        /*05d4*/ 	.word	index@($__internal_38_$__cuda_sm70_shflsync_bfly_p)
        /*05d8*/ 	.word	0x00000000


	//----- nvinfo : EIATTR_FRAME_SIZE
	.align		4
.L_258:
        /*05dc*/ 	.byte	0x04, 0x11
        /*05de*/ 	.short	(.L_260 - .L_259)
	.align		4
.L_259:
        /*05e0*/ 	.word	index@(_ZN10layer_norm31ln_parallel_residual_fwd_kernelINS_13Kernel_traitsIf13__nv_bfloat16fS2_fjLj512ELj1ELj4ELj1ELj16ENS_18Kernel_traits_baseILj512EfS2_fS2_fjLj128EEEEELb1ELb1ELb0EEEvNS_9FwdParamsE)
        /*05e4*/ 	.word	0x00000000


	//----- nvinfo : EIATTR_REGCOUNT
	.align		4
.L_260:
        /*05e8*/ 	.byte	0x04, 0x2f
        /*05ea*/ 	.short	(.L_262 - .L_261)
	.align		4
.L_261:
        /*05ec*/ 	.word	index@(_ZN10layer_norm31ln_parallel_residual_fwd_kernelINS_13Kernel_traitsIf13__nv_bfloat16fS2_fjLj512ELj1ELj4ELj1ELj16ENS_18Kernel_traits_baseILj512EfS2_fS2_fjLj128EEEEELb1ELb0ELb1EEEvNS_9FwdParamsE)
        /*05f0*/ 	.word	0x00000080


	//----- nvinfo : EIATTR_FRAME_SIZE
	.align		4
.L_262:
        /*05f4*/ 	.byte	0x04, 0x11
        /*05f6*/ 	.short	(.L_264 - .L_263)
	.align		4
.L_263:
        /*05f8*/ 	.word	index@($__internal_37_$__cuda_sm70_shflsync_bfly_p)
        /*05fc*/ 	.word	0x00000000


	//----- nvinfo : EIATTR_FRAME_SIZE
	.align		4
.L_264:
        /*0600*/ 	.byte	0x04, 0x11
        /*0602*/ 	.short	(.L_266 - .L_265)
	.align		4
.L_265:
        /*0604*/ 	.word	index@(_ZN10layer_norm31ln_parallel_residual_fwd_kernelINS_13Kernel_traitsIf13__nv_bfloat16fS2_fjLj512ELj1ELj4ELj1ELj16ENS_18Kernel_traits_baseILj512EfS2_fS2_fjLj128EEEEELb1ELb0ELb1EEEvNS_9FwdParamsE)
        /*0608*/ 	.word	0x00000000


	//----- nvinfo : EIATTR_REGCOUNT
	.align		4
.L_266:
        /*060c*/ 	.byte	0x04, 0x2f
        /*060e*/ 	.short	(.L_268 - .L_267)
	.align		4
.L_267:
        /*0610*/ 	.word	index@(_ZN10layer_norm31ln_parallel_residual_fwd_kernelINS_13Kernel_traitsIf13__nv_bfloat16fS2_fjLj512ELj1ELj4ELj1ELj16ENS_18Kernel_traits_baseILj512EfS2_fS2_fjLj128EEEEELb1ELb0ELb0EEEvNS_9FwdParamsE)
        /*0614*/ 	.word	0x00000088


	//----- nvinfo : EIATTR_FRAME_SIZE
	.align		4
.L_268:
        /*0618*/ 	.byte	0x04, 0x11
        /*061a*/ 	.short	(.L_270 - .L_269)
	.align		4
.L_269:
        /*061c*/ 	.word	index@($__internal_36_$__cuda_sm70_shflsync_bfly_p)
        /*0620*/ 	.word	0x00000000


	//----- nvinfo : EIATTR_FRAME_SIZE
	.align		4
.L_270:
        /*0624*/ 	.byte	0x04, 0x11
        /*0626*/ 	.short	(.L_272 - .L_271)
	.align		4
.L_271:
        /*0628*/ 	.word	index@(_ZN10layer_norm31ln_parallel_residual_fwd_kernelINS_13Kernel_traitsIf13__nv_bfloat16fS2_fjLj512ELj1ELj4ELj1ELj16ENS_18Kernel_traits_baseILj512EfS2_fS2_fjLj128EEEEELb1ELb0ELb0EEEvNS_9FwdParamsE)
        /*062c*/ 	.word	0x00000000


	//----- nvinfo : EIATTR_REGCOUNT
	.align		4
.L_272:
        /*0630*/ 	.byte	0x04, 0x2f
        /*0632*/ 	.short	(.L_274 - .L_273)
	.align		4
.L_273:
        /*0634*/ 	.word	index@(_ZN10layer_norm31ln_parallel_residual_fwd_kernelINS_13Kernel_traitsIf13__nv_bfloat16fS2_fjLj512ELj1ELj4ELj1ELj16ENS_18Kernel_traits_baseILj512EfS2_fS2_fjLj128EEEEELb0ELb1ELb1EEEvNS_9FwdParamsE)
        /*0638*/ 	.word	0x00000050


	//----- nvinfo : EIATTR_FRAME_SIZE
	.align		4
.L_274:
        /*063c*/ 	.byte	0x04, 0x11
        /*063e*/ 	.short	(.L_276 - .L_275)
	.align		4
.L_275:
        /*0640*/ 	.word	index@($__internal_35_$__cuda_sm70_shflsync_bfly_p)
        /*0644*/ 	.word	0x00000000


	//----- nvinfo : EIATTR_FRAME_SIZE
	.align		4
.L_276:
        /*0648*/ 	.byte	0x04, 0x11
        /*064a*/ 	.short	(.L_278 - .L_277)
	.align		4
.L_277:
        /*064c*/ 	.word	index@(_ZN10layer_norm31ln_parallel_residual_fwd_kernelINS_13Kernel_traitsIf13__nv_bfloat16fS2_fjLj512ELj1ELj4ELj1ELj16ENS_18Kernel_traits_baseILj512EfS2_fS2_fjLj128EEEEELb0ELb1ELb1EEEvNS_9FwdParamsE)
        /*0650*/ 	.word	0x00000000


	//----- nvinfo : EIATTR_REGCOUNT
	.align		4
.L_278:
        /*0654*/ 	.byte	0x04, 0x2f
        /*0656*/ 	.short	(.L_280 - .L_279)
	.align		4
.L_279:
        /*0658*/ 	.word	index@(_ZN10layer_norm31ln_parallel_residual_fwd_kernelINS_13Kernel_traitsIf13__nv_bfloat16fS2_fjLj512ELj1ELj4ELj1ELj16ENS_18Kernel_traits_baseILj512EfS2_fS2_fjLj128EEEEELb0ELb1ELb0EEEvNS_9FwdParamsE)
        /*065c*/ 	.word	0x00000050


	//----- nvinfo : EIATTR_FRAME_SIZE
	.align		4
.L_280:
        /*0660*/ 	.byte	0x04, 0x11
        /*0662*/ 	.short	(.L_282 - .L_281)
	.align		4
.L_281:
        /*0664*/ 	.word	index@($__internal_34_$__cuda_sm70_shflsync_bfly_p)
        /*0668*/ 	.word	0x00000000


	//----- nvinfo : EIATTR_FRAME_SIZE
	.align		4
.L_282:
        /*066c*/ 	.byte	0x04, 0x11
        /*066e*/ 	.short	(.L_284 - .L_283)
	.align		4
.L_283:
        /*0670*/ 	.word	index@(_ZN10layer_norm31ln_parallel_residual_fwd_kernelINS_13Kernel_traitsIf13__nv_bfloat16fS2_fjLj512ELj1ELj4ELj1ELj16ENS_18Kernel_traits_baseILj512EfS2_fS2_fjLj128EEEEELb0ELb1ELb0EEEvNS_9FwdParamsE)
        /*0674*/ 	.word	0x00000000


	//----- nvinfo : EIATTR_REGCOUNT
	.align		4
.L_284:
        /*0678*/ 	.byte	0x04, 0x2f
        /*067a*/ 	.short	(.L_286 - .L_285)
	.align		4
.L_285:
        /*067c*/ 	.word	index@(_ZN10layer_norm31ln_parallel_residual_fwd_kernelINS_13Kernel_traitsIf13__nv_bfloat16fS2_fjLj512ELj1ELj4ELj1ELj16ENS_18Kernel_traits_baseILj512EfS2_fS2_fjLj128EEEEELb0ELb0ELb1EEEvNS_9FwdParamsE)
        /*0680*/ 	.word	0x0000007b


	//----- nvinfo : EIATTR_FRAME_SIZE
	.align		4
.L_286:
        /*0684*/ 	.byte	0x04, 0x11
        /*0686*/ 	.short	(.L_288 - .L_287)
	.align		4
.L_287:
        /*0688*/ 	.word	index@($__internal_33_$__cuda_sm70_shflsync_bfly_p)
        /*068c*/ 	.word	0x00000000


	//----- nvinfo : EIATTR_FRAME_SIZE
	.align		4
.L_288:
        /*0690*/ 	.byte	0x04, 0x11
        /*0692*/ 	.short	(.L_290 - .L_289)
	.align		4
.L_289:
        /*0694*/ 	.word	index@(_ZN10layer_norm31ln_parallel_residual_fwd_kernelINS_13Kernel_traitsIf13__nv_bfloat16fS2_fjLj512ELj1ELj4ELj1ELj16ENS_18Kernel_traits_baseILj512EfS2_fS2_fjLj128EEEEELb0ELb0ELb1EEEvNS_9FwdParamsE)
        /*0698*/ 	.word	0x00000000


	//----- nvinfo : EIATTR_REGCOUNT
	.align		4
.L_290:
        /*069c*/ 	.byte	0x04, 0x2f
        /*069e*/ 	.short	(.L_292 - .L_291)
	.align		4
.L_291:
        /*06a0*/ 	.word	index@(_ZN10layer_norm31ln_parallel_residual_fwd_kernelINS_13Kernel_traitsIf13__nv_bfloat16fS2_fjLj512ELj1ELj4ELj1ELj16ENS_18Kernel_traits_baseILj512EfS2_fS2_fjLj128EEEEELb0ELb0ELb0EEEvNS_9FwdParamsE)
        /*06a4*/ 	.word	0x00000076


	//----- nvinfo : EIATTR_FRAME_SIZE
	.align		4
.L_292:
        /*06a8*/ 	.byte	0x04, 0x11
        /*06aa*/ 	.short	(.L_294 - .L_293)
	.align		4
.L_293:
        /*06ac*/ 	.word	index@($__internal_32_$__cuda_sm70_shflsync_bfly_p)
        /*06b0*/ 	.word	0x00000000


	//----- nvinfo : EIATTR_FRAME_SIZE
	.align		4
.L_294:
        /*06b4*/ 	.byte	0x04, 0x11
        /*06b6*/ 	.short	(.L_296 - .L_295)
	.align		4
.L_295:
        /*06b8*/ 	.word	index@(_ZN10layer_norm31ln_parallel_residual_fwd_kernelINS_13Kernel_traitsIf13__nv_bfloat16fS2_fjLj512ELj1ELj4ELj1ELj16ENS_18Kernel_traits_baseILj512EfS2_fS2_fjLj128EEEEELb0ELb0ELb0EEEvNS_9FwdParamsE)
        /*06bc*/ 	.word	0x00000000


	//----- nvinfo : EIATTR_REGCOUNT
	.align		4
.L_296:
        /*06c0*/ 	.byte	0x04, 0x2f
        /*06c2*/ 	.short	(.L_298 - .L_297)
	.align		4
.L_297:
        /*06c4*/ 	.word	index@(_ZN10layer_norm31ln_parallel_residual_fwd_kernelINS_13Kernel_traitsI13__nv_bfloat16S2_fS2_fjLj512ELj1ELj4ELj1ELj16ENS_18Kernel_traits_baseILj512ES2_S2_fS2_fjLj128EEEEELb1ELb1ELb1EEEvNS_9FwdParamsE)
        /*06c8*/ 	.word	0x0000005f


	//----- nvinfo : EIATTR_FRAME_SIZE
	.align		4
.L_298:
        /*06cc*/ 	.byte	0x04, 0x11
        /*06ce*/ 	.short	(.L_300 - .L_299)
	.align		4
.L_299:
        /*06d0*/ 	.word	index@($__internal_31_$__cuda_sm70_shflsync_bfly_p)
        /*06d4*/ 	.word	0x00000000


	//----- nvinfo : EIATTR_FRAME_SIZE
	.align		4
.L_300:
        /*06d8*/ 	.byte	0x04, 0x11
        /*06da*/ 	.short	(.L_302 - .L_301)
	.align		4
.L_301:
        /*06dc*/ 	.word	index@(_ZN10layer_norm31ln_parallel_residual_fwd_kernelINS_13Kernel_traitsI13__nv_bfloat16S2_fS2_fjLj512ELj1ELj4ELj1ELj16ENS_18Kernel_traits_baseILj512ES2_S2_fS2_fjLj128EEEEELb1ELb1ELb1EEEvNS_9FwdParamsE)
        /*06e0*/ 	.word	0x00000000


	//----- nvinfo : EIATTR_REGCOUNT
	.align		4
.L_302:
        /*06e4*/ 	.byte	0x04, 0x2f
        /*06e6*/ 	.short	(.L_304 - .L_303)
	.align		4
.L_303:
        /*06e8*/ 	.word	index@(_ZN10layer_norm31ln_parallel_residual_fwd_kernelINS_13Kernel_traitsI13__nv_bfloat16S2_fS2_fjLj512ELj1ELj4ELj1ELj16ENS_18Kernel_traits_baseILj512ES2_S2_fS2_fjLj128EEEEELb1ELb1ELb0EEEvNS_9FwdParamsE)
        /*06ec*/ 	.word	0x00000060


	//----- nvinfo : EIATTR_FRAME_SIZE
	.align		4
.L_304:
        /*06f0*/ 	.byte	0x04, 0x11
        /*06f2*/ 	.short	(.L_306 - .L_305)
	.align		4
.L_305:
        /*06f4*/ 	.word	index@($__internal_30_$__cuda_sm70_shflsync_bfly_p)
        /*06f8*/ 	.word	0x00000000


	//----- nvinfo : EIATTR_FRAME_SIZE
	.align		4
.L_306:
        /*06fc*/ 	.byte	0x04, 0x11
        /*06fe*/ 	.short	(.L_308 - .L_307)
	.align		4
.L_307:
        /*0700*/ 	.word	index@(_ZN10layer_norm31ln_parallel_residual_fwd_kernelINS_13Kernel_traitsI13__nv_bfloat16S2_fS2_fjLj512ELj1ELj4ELj1ELj16ENS_18Kernel_traits_baseILj512ES2_S2_fS2_fjLj128EEEEELb1ELb1ELb0EEEvNS_9FwdParamsE)
        /*0704*/ 	.word	0x00000000


	//----- nvinfo : EIATTR_REGCOUNT
	.align		4
.L_308:
        /*0708*/ 	.byte	0x04, 0x2f
        /*070a*/ 	.short	(.L_310 - .L_309)
	.align		4
.L_309:
        /*070c*/ 	.word	index@(_ZN10layer_norm31ln_parallel_residual_fwd_kernelINS_13Kernel_traitsI13__nv_bfloat16S2_fS2_fjLj512ELj1ELj4ELj1ELj16ENS_18Kernel_traits_baseILj512ES2_S2_fS2_fjLj128EEEEELb1ELb0ELb1EEEvNS_9FwdParamsE)
        /*0710*/ 	.word	0x0000007d


	//----- nvinfo : EIATTR_FRAME_SIZE
	.align		4
.L_310:
        /*0714*/ 	.byte	0x04, 0x11
        /*0716*/ 	.short	(.L_312 - .L_311)
	.align		4
.L_311:
        /*0718*/ 	.word	index@($__internal_29_$__cuda_sm70_shflsync_bfly_p)
        /*071c*/ 	.word	0x00000000


	//----- nvinfo : EIATTR_FRAME_SIZE
	.align		4
.L_312:
        /*0720*/ 	.byte	0x04, 0x11
        /*0722*/ 	.short	(.L_314 - .L_313)
	.align		4
.L_313:
        /*0724*/ 	.word	index@(_ZN10layer_norm31ln_parallel_residual_fwd_kernelINS_13Kernel_traitsI13__nv_bfloat16S2_fS2_fjLj512ELj1ELj4ELj1ELj16ENS_18Kernel_traits_baseILj512ES2_S2_fS2_fjLj128EEEEELb1ELb0ELb1EEEvNS_9FwdParamsE)
        /*0728*/ 	.word	0x00000000


	//----- nvinfo : EIATTR_REGCOUNT
	.align		4
.L_314:
        /*072c*/ 	.byte	0x04, 0x2f
        /*072e*/ 	.short	(.L_316 - .L_315)
	.align		4
.L_315:
        /*0730*/ 	.word	index@(_ZN10layer_norm31ln_parallel_residual_fwd_kernelINS_13Kernel_traitsI13__nv_bfloat16S2_fS2_fjLj512ELj1ELj4ELj1ELj16ENS_18Kernel_traits_baseILj512ES2_S2_fS2_fjLj128EEEEELb1ELb0ELb0EEEvNS_9FwdParamsE)
        /*0734*/ 	.word	0x0000008b


	//----- nvinfo : EIATTR_FRAME_SIZE
	.align		4
.L_316:
        /*0738*/ 	.byte	0x04, 0x11
        /*073a*/ 	.short	(.L_318 - .L_317)
	.align		4
.L_317:
        /*073c*/ 	.word	index@($__internal_28_$__cuda_sm70_shflsync_bfly_p)
        /*0740*/ 	.word	0x00000000


	//----- nvinfo : EIATTR_FRAME_SIZE
	.align		4
.L_318:
        /*0744*/ 	.byte	0x04, 0x11
        /*0746*/ 	.short	(.L_320 - .L_319)
	.align		4
.L_319:
        /*0748*/ 	.word	index@(_ZN10layer_norm31ln_parallel_residual_fwd_kernelINS_13Kernel_traitsI13__nv_bfloat16S2_fS2_fjLj512ELj1ELj4ELj1ELj16ENS_18Kernel_traits_baseILj512ES2_S2_fS2_fjLj128EEEEELb1ELb0ELb0EEEvNS_9FwdParamsE)
        /*074c*/ 	.word	0x00000000


	//----- nvinfo : EIATTR_REGCOUNT
	.align		4
.L_320:
        /*0750*/ 	.byte	0x04, 0x2f
        /*0752*/ 	.short	(.L_322 - .L_321)
	.align		4
.L_321:
        /*0754*/ 	.word	index@(_ZN10layer_norm31ln_parallel_residual_fwd_kernelINS_13Kernel_traitsI13__nv_bfloat16S2_fS2_fjLj512ELj1ELj4ELj1ELj16ENS_18Kernel_traits_baseILj512ES2_S2_fS2_fjLj128EEEEELb0ELb1ELb1EEEvNS_9FwdParamsE)
        /*0758*/ 	.word	0x00000048


	//----- nvinfo : EIATTR_FRAME_SIZE
	.align		4
.L_322:
        /*075c*/ 	.byte	0x04, 0x11
        /*075e*/ 	.short	(.L_324 - .L_323)
	.align		4
.L_323:
        /*0760*/ 	.word	index@($__internal_27_$__cuda_sm70_shflsync_bfly_p)
        /*0764*/ 	.word	0x00000000


	//----- nvinfo : EIATTR_FRAME_SIZE
	.align		4
.L_324:
        /*0768*/ 	.byte	0x04, 0x11
        /*076a*/ 	.short	(.L_326 - .L_325)
	.align		4
.L_325:
        /*076c*/ 	.word	index@(_ZN10layer_norm31ln_parallel_residual_fwd_kernelINS_13Kernel_traitsI13__nv_bfloat16S2_fS2_fjLj512ELj1ELj4ELj1ELj16ENS_18Kernel_traits_baseILj512ES2_S2_fS2_fjLj128EEEEELb0ELb1ELb1EEEvNS_9FwdParamsE)
        /*0770*/ 	.word	0x00000000


	//----- nvinfo : EIATTR_REGCOUNT
	.align		4
.L_326:
        /*0774*/ 	.byte	0x04, 0x2f
        /*0776*/ 	.short	(.L_328 - .L_327)
	.align		4
.L_327:
        /*0778*/ 	.word	index@(_ZN10layer_norm31ln_parallel_residual_fwd_kernelINS_13Kernel_traitsI13__nv_bfloat16S2_fS2_fjLj512ELj1ELj4ELj1ELj16ENS_18Kernel_traits_baseILj512ES2_S2_fS2_fjLj128EEEEELb0ELb1ELb0EEEvNS_9FwdParamsE)
        /*077c*/ 	.word	0x0000004f


	//----- nvinfo : EIATTR_FRAME_SIZE
	.align		4
.L_328:
        /*0780*/ 	.byte	0x04, 0x11
        /*0782*/ 	.short	(.L_330 - .L_329)
	.align		4
.L_329:
        /*0784*/ 	.word	index@($__internal_26_$__cuda_sm70_shflsync_bfly_p)
        /*0788*/ 	.word	0x00000000


	//----- nvinfo : EIATTR_FRAME_SIZE
	.align		4
.L_330:
        /*078c*/ 	.byte	0x04, 0x11
        /*078e*/ 	.short	(.L_332 - .L_331)
	.align		4
.L_331:
        /*0790*/ 	.word	index@(_ZN10layer_norm31ln_parallel_residual_fwd_kernelINS_13Kernel_traitsI13__nv_bfloat16S2_fS2_fjLj512ELj1ELj4ELj1ELj16ENS_18Kernel_traits_baseILj512ES2_S2_fS2_fjLj128EEEEELb0ELb1ELb0EEEvNS_9FwdParamsE)
        /*0794*/ 	.word	0x00000000


	//----- nvinfo : EIATTR_REGCOUNT
	.align		4
.L_332:
        /*0798*/ 	.byte	0x04, 0x2f
        /*079a*/ 	.short	(.L_334 - .L_333)
	.align		4
.L_333:
        /*079c*/ 	.word	index@(_ZN10layer_norm31ln_parallel_residual_fwd_kernelINS_13Kernel_traitsI13__nv_bfloat16S2_fS2_fjLj512ELj1ELj4ELj1ELj16ENS_18Kernel_traits_baseILj512ES2_S2_fS2_fjLj128EEEEELb0ELb0ELb1EEEvNS_9FwdParamsE)
        /*07a0*/ 	.word	0x00000079


	//----- nvinfo : EIATTR_FRAME_SIZE
	.align		4
.L_334:
        /*07a4*/ 	.byte	0x04, 0x11
        /*07a6*/ 	.short	(.L_336 - .L_335)
	.align		4
.L_335:
        /*07a8*/ 	.word	index@($__internal_25_$__cuda_sm70_shflsync_bfly_p)
        /*07ac*/ 	.word	0x00000000


	//----- nvinfo : EIATTR_FRAME_SIZE
	.align		4
.L_336:
        /*07b0*/ 	.byte	0x04, 0x11
        /*07b2*/ 	.short	(.L_338 - .L_337)
	.align		4
.L_337:
        /*07b4*/ 	.word	index@(_ZN10layer_norm31ln_parallel_residual_fwd_kernelINS_13Kernel_traitsI13__nv_bfloat16S2_fS2_fjLj512ELj1ELj4ELj1ELj16ENS_18Kernel_traits_baseILj512ES2_S2_fS2_fjLj128EEEEELb0ELb0ELb1EEEvNS_9FwdParamsE)
        /*07b8*/ 	.word	0x00000000


	//----- nvinfo : EIATTR_REGCOUNT
	.align		4
.L_338:
        /*07bc*/ 	.byte	0x04, 0x2f
        /*07be*/ 	.short	(.L_340 - .L_339)
	.align		4
.L_339:
        /*07c0*/ 	.word	index@(_ZN10layer_norm31ln_parallel_residual_fwd_kernelINS_13Kernel_traitsI13__nv_bfloat16S2_fS2_fjLj512ELj1ELj4ELj1ELj16ENS_18Kernel_traits_baseILj512ES2_S2_fS2_fjLj128EEEEELb0ELb0ELb0EEEvNS_9FwdParamsE)
        /*07c4*/ 	.word	0x00000077


	//----- nvinfo : EIATTR_FRAME_SIZE
	.align		4
.L_340:
        /*07c8*/ 	.byte	0x04, 0x11
        /*07ca*/ 	.short	(.L_342 - .L_341)
	.align		4
.L_341:
        /*07cc*/ 	.word	index@($__internal_24_$__cuda_sm70_shflsync_bfly_p)
        /*07d0*/ 	.word	0x00000000


	//----- nvinfo : EIATTR_FRAME_SIZE
	.align		4
.L_342:
        /*07d4*/ 	.byte	0x04, 0x11
        /*07d6*/ 	.short	(.L_344 - .L_343)
	.align		4
.L_343:
        /*07d8*/ 	.word	index@(_ZN10layer_norm31ln_parallel_residual_fwd_kernelINS_13Kernel_traitsI13__nv_bfloat16S2_fS2_fjLj512ELj1ELj4ELj1ELj16ENS_18Kernel_traits_baseILj512ES2_S2_fS2_fjLj128EEEEELb0ELb0ELb0EEEvNS_9FwdParamsE)
        /*07dc*/ 	.word	0x00000000


	//----- nvinfo : EIATTR_REGCOUNT
	.align		4
.L_344:
        /*07e0*/ 	.byte	0x04, 0x2f
        /*07e2*/ 	.short	(.L_346 - .L_345)
	.align		4
.L_345:
        /*07e4*/ 	.word	index@(_ZN10layer_norm31ln_parallel_residual_fwd_kernelINS_13Kernel_traitsIf13__nv_bfloat16S2_S2_fjLj512ELj1ELj4ELj1ELj16ENS_18Kernel_traits_baseILj512EfS2_S2_S2_fjLj128EEEEELb1ELb1ELb1EEEvNS_9FwdParamsE)
        /*07e8*/ 	.word	0x00000060


	//----- nvinfo : EIATTR_FRAME_SIZE
	.align		4
.L_346:
        /*07ec*/ 	.byte	0x04, 0x11
        /*07ee*/ 	.short	(.L_348 - .L_347)
	.align		4
.L_347:
        /*07f0*/ 	.word	index@($__internal_23_$__cuda_sm70_shflsync_bfly_p)
        /*07f4*/ 	.word	0x00000000


	//----- nvinfo : EIATTR_FRAME_SIZE
	.align		4
.L_348:
        /*07f8*/ 	.byte	0x04, 0x11
        /*07fa*/ 	.short	(.L_350 - .L_349)
	.align		4
.L_349:
        /*07fc*/ 	.word	index@(_ZN10layer_norm31ln_parallel_residual_fwd_kernelINS_13Kernel_traitsIf13__nv_bfloat16S2_S2_fjLj512ELj1ELj4ELj1ELj16ENS_18Kernel_traits_baseILj512EfS2_S2_S2_fjLj128EEEEELb1ELb1ELb1EEEvNS_9FwdParamsE)
        /*0800*/ 	.word	0x00000000


	//----- nvinfo : EIATTR_REGCOUNT
	.align		4
.L_350:
        /*0804*/ 	.byte	0x04, 0x2f
        /*0806*/ 	.short	(.L_352 - .L_351)
	.align		4
.L_351:
        /*0808*/ 	.word	index@(_ZN10layer_norm31ln_parallel_residual_fwd_kernelINS_13Kernel_traitsIf13__nv_bfloat16S2_S2_fjLj512ELj1ELj4ELj1ELj16ENS_18Kernel_traits_baseILj512EfS2_S2_S2_fjLj128EEEEELb1ELb1ELb0EEEvNS_9FwdParamsE)
        /*080c*/ 	.word	0x00000060


	//----- nvinfo : EIATTR_FRAME_SIZE
	.align		4
.L_352:
        /*0810*/ 	.byte	0x04, 0x11
        /*0812*/ 	.short	(.L_354 - .L_353)
	.align		4
.L_353:
        /*0814*/ 	.word	index@($__internal_22_$__cuda_sm70_shflsync_bfly_p)
        /*0818*/ 	.word	0x00000000


	//----- nvinfo : EIATTR_FRAME_SIZE
	.align		4
.L_354:
        /*081c*/ 	.byte	0x04, 0x11
        /*081e*/ 	.short	(.L_356 - .L_355)
	.align		4
.L_355:
        /*0820*/ 	.word	index@(_ZN10layer_norm31ln_parallel_residual_fwd_kernelINS_13Kernel_traitsIf13__nv_bfloat16S2_S2_fjLj512ELj1ELj4ELj1ELj16ENS_18Kernel_traits_baseILj512EfS2_S2_S2_fjLj128EEEEELb1ELb1ELb0EEEvNS_9FwdParamsE)
        /*0824*/ 	.word	0x00000000


	//----- nvinfo : EIATTR_REGCOUNT
	.align		4
.L_356:
        /*0828*/ 	.byte	0x04, 0x2f
        /*082a*/ 	.short	(.L_358 - .L_357)
	.align		4
.L_357:
        /*082c*/ 	.word	index@(_ZN10layer_norm31ln_parallel_residual_fwd_kernelINS_13Kernel_traitsIf13__nv_bfloat16S2_S2_fjLj512ELj1ELj4ELj1ELj16ENS_18Kernel_traits_baseILj512EfS2_S2_S2_fjLj128EEEEELb1ELb0ELb1EEEvNS_9FwdParamsE)
        /*0830*/ 	.word	0x00000080


	//----- nvinfo : EIATTR_FRAME_SIZE
	.align		4
.L_358:
        /*0834*/ 	.byte	0x04, 0x11
        /*0836*/ 	.short	(.L_360 - .L_359)
	.align		4
.L_359:
        /*0838*/ 	.word	index@($__internal_21_$__cuda_sm70_shflsync_bfly_p)
        /*083c*/ 	.word	0x00000000


	//----- nvinfo : EIATTR_FRAME_SIZE
	.align		4
.L_360:
        /*0840*/ 	.byte	0x04, 0x11
        /*0842*/ 	.short	(.L_362 - .L_361)
	.align		4
.L_361:
        /*0844*/ 	.word	index@(_ZN10layer_norm31ln_parallel_residual_fwd_kernelINS_13Kernel_traitsIf13__nv_bfloat16S2_S2_fjLj512ELj1ELj4ELj1ELj16ENS_18Kernel_traits_baseILj512EfS2_S2_S2_fjLj128EEEEELb1ELb0ELb1EEEvNS_9FwdParamsE)
        /*0848*/ 	.word	0x00000000


	//----- nvinfo : EIATTR_REGCOUNT
	.align		4
.L_362:
        /*084c*/ 	.byte	0x04, 0x2f
        /*084e*/ 	.short	(.L_364 - .L_363)
	.align		4
.L_363:
        /*0850*/ 	.word	index@(_ZN10layer_norm31ln_parallel_residual_fwd_kernelINS_13Kernel_traitsIf13__nv_bfloat16S2_S2_fjLj512ELj1ELj4ELj1ELj16ENS_18Kernel_traits_baseILj512EfS2_S2_S2_fjLj128EEEEELb1ELb0ELb0EEEvNS_9FwdParamsE)
        /*0854*/ 	.word	0x00000083


	//----- nvinfo : EIATTR_FRAME_SIZE
	.align		4
.L_364:
        /*0858*/ 	.byte	0x04, 0x11
        /*085a*/ 	.short	(.L_366 - .L_365)
	.align		4
.L_365:
        /*085c*/ 	.word	index@($__internal_20_$__cuda_sm70_shflsync_bfly_p)
        /*0860*/ 	.word	0x00000000


	//----- nvinfo : EIATTR_FRAME_SIZE
	.align		4
.L_366:
        /*0864*/ 	.byte	0x04, 0x11
        /*0866*/ 	.short	(.L_368 - .L_367)
	.align		4
.L_367:
        /*0868*/ 	.word	index@(_ZN10layer_norm31ln_parallel_residual_fwd_kernelINS_13Kernel_traitsIf13__nv_bfloat16S2_S2_fjLj512ELj1ELj4ELj1ELj16ENS_18Kernel_traits_baseILj512EfS2_S2_S2_fjLj128EEEEELb1ELb0ELb0EEEvNS_9FwdParamsE)
        /*086c*/ 	.word	0x00000000


	//----- nvinfo : EIATTR_REGCOUNT
	.align		4
.L_368:
        /*0870*/ 	.byte	0x04, 0x2f
        /*0872*/ 	.short	(.L_370 - .L_369)
	.align		4
.L_369:
        /*0874*/ 	.word	index@(_ZN10layer_norm31ln_parallel_residual_fwd_kernelINS_13Kernel_traitsIf13__nv_bfloat16S2_S2_fjLj512ELj1ELj4ELj1ELj16ENS_18Kernel_traits_baseILj512EfS2_S2_S2_fjLj128EEEEELb0ELb1ELb1EEEvNS_9FwdParamsE)
        /*0878*/ 	.word	0x00000050


	//----- nvinfo : EIATTR_FRAME_SIZE
	.align		4
.L_370:
        /*087c*/ 	.byte	0x04, 0x11
        /*087e*/ 	.short	(.L_372 - .L_371)
	.align		4
.L_371:
        /*0880*/ 	.word	index@($__internal_19_$__cuda_sm70_shflsync_bfly_p)
        /*0884*/ 	.word	0x00000000


	//----- nvinfo : EIATTR_FRAME_SIZE
	.align		4
.L_372:
        /*0888*/ 	.byte	0x04, 0x11
        /*088a*/ 	.short	(.L_374 - .L_373)
	.align		4
.L_373:
        /*088c*/ 	.word	index@(_ZN10layer_norm31ln_parallel_residual_fwd_kernelINS_13Kernel_traitsIf13__nv_bfloat16S2_S2_fjLj512ELj1ELj4ELj1ELj16ENS_18Kernel_traits_baseILj512EfS2_S2_S2_fjLj128EEEEELb0ELb1ELb1EEEvNS_9FwdParamsE)
        /*0890*/ 	.word	0x00000000


	//----- nvinfo : EIATTR_REGCOUNT
	.align		4
.L_374:
        /*0894*/ 	.byte	0x04, 0x2f
        /*0896*/ 	.short	(.L_376 - .L_375)
	.align		4
.L_375:
        /*0898*/ 	.word	index@(_ZN10layer_norm31ln_parallel_residual_fwd_kernelINS_13Kernel_traitsIf13__nv_bfloat16S2_S2_fjLj512ELj1ELj4ELj1ELj16ENS_18Kernel_traits_baseILj512EfS2_S2_S2_fjLj128EEEEELb0ELb1ELb0EEEvNS_9FwdParamsE)
        /*089c*/ 	.word	0x0000004f


	//----- nvinfo : EIATTR_FRAME_SIZE
	.align		4
.L_376:
        /*08a0*/ 	.byte	0x04, 0x11
        /*08a2*/ 	.short	(.L_378 - .L_377)
	.align		4
.L_377:
        /*08a4*/ 	.word	index@($__internal_18_$__cuda_sm70_shflsync_bfly_p)
        /*08a8*/ 	.word	0x00000000


	//----- nvinfo : EIATTR_FRAME_SIZE
	.align		4
.L_378:
        /*08ac*/ 	.byte	0x04, 0x11
        /*08ae*/ 	.short	(.L_380 - .L_379)
	.align		4
.L_379:
        /*08b0*/ 	.word	index@(_ZN10layer_norm31ln_parallel_residual_fwd_kernelINS_13Kernel_traitsIf13__nv_bfloat16S2_S2_fjLj512ELj1ELj4ELj1ELj16ENS_18Kernel_traits_baseILj512EfS2_S2_S2_fjLj128EEEEELb0ELb1ELb0EEEvNS_9FwdParamsE)
        /*08b4*/ 	.word	0x00000000


	//----- nvinfo : EIATTR_REGCOUNT
	.align		4
.L_380:
        /*08b8*/ 	.byte	0x04, 0x2f
        /*08ba*/ 	.short	(.L_382 - .L_381)
	.align		4
.L_381:
        /*08bc*/ 	.word	index@(_ZN10layer_norm31ln_parallel_residual_fwd_kernelINS_13Kernel_traitsIf13__nv_bfloat16S2_S2_fjLj512ELj1ELj4ELj1ELj16ENS_18Kernel_traits_baseILj512EfS2_S2_S2_fjLj128EEEEELb0ELb0ELb1EEEvNS_9FwdParamsE)
        /*08c0*/ 	.word	0x00000077


	//----- nvinfo : EIATTR_FRAME_SIZE
	.align		4
.L_382:
        /*08c4*/ 	.byte	0x04, 0x11
        /*08c6*/ 	.short	(.L_384 - .L_383)
	.align		4
.L_383:
        /*08c8*/ 	.word	index@($__internal_17_$__cuda_sm70_shflsync_bfly_p)
        /*08cc*/ 	.word	0x00000000


	//----- nvinfo : EIATTR_FRAME_SIZE
	.align		4
.L_384:
        /*08d0*/ 	.byte	0x04, 0x11
        /*08d2*/ 	.short	(.L_386 - .L_385)
	.align		4
.L_385:
        /*08d4*/ 	.word	index@(_ZN10layer_norm31ln_parallel_residual_fwd_kernelINS_13Kernel_traitsIf13__nv_bfloat16S2_S2_fjLj512ELj1ELj4ELj1ELj16ENS_18Kernel_traits_baseILj512EfS2_S2_S2_fjLj128EEEEELb0ELb0ELb1EEEvNS_9FwdParamsE)
        /*08d8*/ 	.word	0x00000000


	//----- nvinfo : EIATTR_REGCOUNT
	.align		4
.L_386:
        /*08dc*/ 	.byte	0x04, 0x2f
        /*08de*/ 	.short	(.L_388 - .L_387)
	.align		4
.L_387:
        /*08e0*/ 	.word	index@(_ZN10layer_norm31ln_parallel_residual_fwd_kernelINS_13Kernel_traitsIf13__nv_bfloat16S2_S2_fjLj512ELj1ELj4ELj1ELj16ENS_18Kernel_traits_baseILj512EfS2_S2_S2_fjLj128EEEEELb0ELb0ELb0EEEvNS_9FwdParamsE)
        /*08e4*/ 	.word	0x00000076


	//----- nvinfo : EIATTR_FRAME_SIZE
	.align		4
.L_388:
        /*08e8*/ 	.byte	0x04, 0x11
        /*08ea*/ 	.short	(.L_390 - .L_389)
	.align		4
.L_389:
        /*08ec*/ 	.word	index@($__internal_16_$__cuda_sm70_shflsync_bfly_p)
        /*08f0*/ 	.word	0x00000000


	//----- nvinfo : EIATTR_FRAME_SIZE
	.align		4
.L_390:
        /*08f4*/ 	.byte	0x04, 0x11
        /*08f6*/ 	.short	(.L_392 - .L_391)
	.align		4
.L_391:
        /*08f8*/ 	.word	index@(_ZN10layer_norm31ln_parallel_residual_fwd_kernelINS_13Kernel_traitsIf13__nv_bfloat16S2_S2_fjLj512ELj1ELj4ELj1ELj16ENS_18Kernel_traits_baseILj512EfS2_S2_S2_fjLj128EEEEELb0ELb0ELb0EEEvNS_9FwdParamsE)
        /*08fc*/ 	.word	0x00000000


	//----- nvinfo : EIATTR_REGCOUNT
	.align		4
.L_392:
        /*0900*/ 	.byte	0x04, 0x2f
        /*0902*/ 	.short	(.L_394 - .L_393)
	.align		4
.L_393:
        /*0904*/ 	.word	index@(_ZN10layer_norm31ln_parallel_residual_fwd_kernelINS_13Kernel_traitsI6__halfS2_S2_S2_fjLj512ELj1ELj4ELj1ELj16ENS_18Kernel_traits_baseILj512ES2_S2_S2_S2_fjLj128EEEEELb1ELb1ELb1EEEvNS_9FwdParamsE)
        /*0908*/ 	.word	0x00000058


	//----- nvinfo : EIATTR_FRAME_SIZE
	.align		4
.L_394:
        /*090c*/ 	.byte	0x04, 0x11
        /*090e*/ 	.short	(.L_396 - .L_395)
	.align		4
.L_395:
        /*0910*/ 	.word	index@($__internal_15_$__cuda_sm70_shflsync_bfly_p)
        /*0914*/ 	.word	0x00000000


	//----- nvinfo : EIATTR_FRAME_SIZE
	.align		4
.L_396:
        /*0918*/ 	.byte	0x04, 0x11
        /*091a*/ 	.short	(.L_398 - .L_397)
	.align		4
.L_397:
        /*091c*/ 	.word	index@(_ZN10layer_norm31ln_parallel_residual_fwd_kernelINS_13Kernel_traitsI6__halfS2_S2_S2_fjLj512ELj1ELj4ELj1ELj16ENS_18Kernel_traits_baseILj512ES2_S2_S2_S2_fjLj128EEEEELb1ELb1ELb1EEEvNS_9FwdParamsE)
        /*0920*/ 	.word	0x00000000


	//----- nvinfo : EIATTR_REGCOUNT
	.align		4
.L_398:
        /*0924*/ 	.byte	0x04, 0x2f
        /*0926*/ 	.short	(.L_400 - .L_399)
	.align		4
.L_399:
        /*0928*/ 	.word	index@(_ZN10layer_norm31ln_parallel_residual_fwd_kernelINS_13Kernel_traitsI6__halfS2_S2_S2_fjLj512ELj1ELj4ELj1ELj16ENS_18Kernel_traits_baseILj512ES2_S2_S2_S2_fjLj128EEEEELb1ELb1ELb0EEEvNS_9FwdParamsE)
        /*092c*/ 	.word	0x00000060


	//----- nvinfo : EIATTR_FRAME_SIZE
	.align		4
.L_400:
        /*0930*/ 	.byte	0x04, 0x11
        /*0932*/ 	.short	(.L_402 - .L_401)
	.align		4
.L_401:
        /*0934*/ 	.word	index@($__internal_14_$__cuda_sm70_shflsync_bfly_p)
        /*0938*/ 	.word	0x00000000


	//----- nvinfo : EIATTR_FRAME_SIZE
	.align		4
.L_402:
        /*093c*/ 	.byte	0x04, 0x11
        /*093e*/ 	.short	(.L_404 - .L_403)
	.align		4
.L_403:
        /*0940*/ 	.word	index@(_ZN10layer_norm31ln_parallel_residual_fwd_kernelINS_13Kernel_traitsI6__halfS2_S2_S2_fjLj512ELj1ELj4ELj1ELj16ENS_18Kernel_traits_baseILj512ES2_S2_S2_S2_fjLj128EEEEELb1ELb1ELb0EEEvNS_9FwdParamsE)
        /*0944*/ 	.word	0x00000000


	//----- nvinfo : EIATTR_REGCOUNT
	.align		4
.L_404:
        /*0948*/ 	.byte	0x04, 0x2f
        /*094a*/ 	.short	(.L_406 - .L_405)
	.align		4
.L_405:
        /*094c*/ 	.word	index@(_ZN10layer_norm31ln_parallel_residual_fwd_kernelINS_13Kernel_traitsI6__halfS2_S2_S2_fjLj512ELj1ELj4ELj1ELj16ENS_18Kernel_traits_baseILj512ES2_S2_S2_S2_fjLj128EEEEELb1ELb0ELb1EEEvNS_9FwdParamsE)
        /*0950*/ 	.word	0x0000007d


	//----- nvinfo : EIATTR_FRAME_SIZE
	.align		4
.L_406:
        /*0954*/ 	.byte	0x04, 0x11
        /*0956*/ 	.short	(.L_408 - .L_407)
	.align		4
.L_407:
        /*0958*/ 	.word	index@($__internal_13_$__cuda_sm70_shflsync_bfly_p)
        /*095c*/ 	.word	0x00000000


	//----- nvinfo : EIATTR_FRAME_SIZE
	.align		4
.L_408:
        /*0960*/ 	.byte	0x04, 0x11
        /*0962*/ 	.short	(.L_410 - .L_409)
	.align		4
.L_409:
        /*0964*/ 	.word	index@(_ZN10layer_norm31ln_parallel_residual_fwd_kernelINS_13Kernel_traitsI6__halfS2_S2_S2_fjLj512ELj1ELj4ELj1ELj16ENS_18Kernel_traits_baseILj512ES2_S2_S2_S2_fjLj128EEEEELb1ELb0ELb1EEEvNS_9FwdParamsE)
        /*0968*/ 	.word	0x00000000


	//----- nvinfo : EIATTR_REGCOUNT
	.align		4
.L_410:
        /*096c*/ 	.byte	0x04, 0x2f
        /*096e*/ 	.short	(.L_412 - .L_411)
	.align		4
.L_411:
        /*0970*/ 	.word	index@(_ZN10layer_norm31ln_parallel_residual_fwd_kernelINS_13Kernel_traitsI6__halfS2_S2_S2_fjLj512ELj1ELj4ELj1ELj16ENS_18Kernel_traits_baseILj512ES2_S2_S2_S2_fjLj128EEEEELb1ELb0ELb0EEEvNS_9FwdParamsE)
        /*0974*/ 	.word	0x00000087


	//----- nvinfo : EIATTR_FRAME_SIZE
	.align		4
.L_412:
        /*0978*/ 	.byte	0x04, 0x11
        /*097a*/ 	.short	(.L_414 - .L_413)
	.align		4
.L_413:
        /*097c*/ 	.word	index@($__internal_12_$__cuda_sm70_shflsync_bfly_p)
        /*0980*/ 	.word	0x00000000


	//----- nvinfo : EIATTR_FRAME_SIZE
	.align		4
.L_414:
        /*0984*/ 	.byte	0x04, 0x11
        /*0986*/ 	.short	(.L_416 - .L_415)
	.align		4
.L_415:
        /*0988*/ 	.word	index@(_ZN10layer_norm31ln_parallel_residual_fwd_kernelINS_13Kernel_traitsI6__halfS2_S2_S2_fjLj512ELj1ELj4ELj1ELj16ENS_18Kernel_traits_baseILj512ES2_S2_S2_S2_fjLj128EEEEELb1ELb0ELb0EEEvNS_9FwdParamsE)
        /*098c*/ 	.word	0x00000000


	//----- nvinfo : EIATTR_REGCOUNT
	.align		4
.L_416:
        /*0990*/ 	.byte	0x04, 0x2f
        /*0992*/ 	.short	(.L_418 - .L_417)
	.align		4
.L_417:
        /*0994*/ 	.word	index@(_ZN10layer_norm31ln_parallel_residual_fwd_kernelINS_13Kernel_traitsI6__halfS2_S2_S2_fjLj512ELj1ELj4ELj1ELj16ENS_18Kernel_traits_baseILj512ES2_S2_S2_S2_fjLj128EEEEELb0ELb1ELb1EEEvNS_9FwdParamsE)
        /*0998*/ 	.word	0x00000048


	//----- nvinfo : EIATTR_FRAME_SIZE
	.align		4
.L_418:
        /*099c*/ 	.byte	0x04, 0x11
        /*099e*/ 	.short	(.L_420 - .L_419)
	.align		4
.L_419:
        /*09a0*/ 	.word	index@($__internal_11_$__cuda_sm70_shflsync_bfly_p)
        /*09a4*/ 	.word	0x00000000


	//----- nvinfo : EIATTR_FRAME_SIZE
	.align		4
.L_420:
        /*09a8*/ 	.byte	0x04, 0x11
        /*09aa*/ 	.short	(.L_422 - .L_421)
	.align		4
.L_421:
        /*09ac*/ 	.word	index@(_ZN10layer_norm31ln_parallel_residual_fwd_kernelINS_13Kernel_traitsI6__halfS2_S2_S2_fjLj512ELj1ELj4ELj1ELj16ENS_18Kernel_traits_baseILj512ES2_S2_S2_S2_fjLj128EEEEELb0ELb1ELb1EEEvNS_9FwdParamsE)
        /*09b0*/ 	.word	0x00000000


	//----- nvinfo : EIATTR_REGCOUNT
	.align		4
.L_422:
        /*09b4*/ 	.byte	0x04, 0x2f
        /*09b6*/ 	.short	(.L_424 - .L_423)
	.align		4
.L_423:
        /*09b8*/ 	.word	index@(_ZN10layer_norm31ln_parallel_residual_fwd_kernelINS_13Kernel_traitsI6__halfS2_S2_S2_fjLj512ELj1ELj4ELj1ELj16ENS_18Kernel_traits_baseILj512ES2_S2_S2_S2_fjLj128EEEEELb0ELb1ELb0EEEvNS_9FwdParamsE)
        /*09bc*/ 	.word	0x0000004f


	//----- nvinfo : EIATTR_FRAME_SIZE
	.align		4
.L_424:
        /*09c0*/ 	.byte	0x04, 0x11
        /*09c2*/ 	.short	(.L_426 - .L_425)
	.align		4
.L_425:
        /*09c4*/ 	.word	index@($__internal_10_$__cuda_sm70_shflsync_bfly_p)
        /*09c8*/ 	.word	0x00000000


	//----- nvinfo : EIATTR_FRAME_SIZE
	.align		4
.L_426:
        /*09cc*/ 	.byte	0x04, 0x11
        /*09ce*/ 	.short	(.L_428 - .L_427)
	.align		4
.L_427:
        /*09d0*/ 	.word	index@(_ZN10layer_norm31ln_parallel_residual_fwd_kernelINS_13Kernel_traitsI6__halfS2_S2_S2_fjLj512ELj1ELj4ELj1ELj16ENS_18Kernel_traits_baseILj512ES2_S2_S2_S2_fjLj128EEEEELb0ELb1ELb0EEEvNS_9FwdParamsE)
        /*09d4*/ 	.word	0x00000000


	//----- nvinfo : EIATTR_REGCOUNT
	.align		4
.L_428:
        /*09d8*/ 	.byte	0x04, 0x2f
        /*09da*/ 	.short	(.L_430 - .L_429)
	.align		4
.L_429:
        /*09dc*/ 	.word	index@(_ZN10layer_norm31ln_parallel_residual_fwd_kernelINS_13Kernel_traitsI6__halfS2_S2_S2_fjLj512ELj1ELj4ELj1ELj16ENS_18Kernel_traits_baseILj512ES2_S2_S2_S2_fjLj128EEEEELb0ELb0ELb1EEEvNS_9FwdParamsE)
        /*09e0*/ 	.word	0x0000006a


	//----- nvinfo : EIATTR_FRAME_SIZE
	.align		4
.L_430:
        /*09e4*/ 	.byte	0x04, 0x11
        /*09e6*/ 	.short	(.L_432 - .L_431)
	.align		4
.L_431:
        /*09e8*/ 	.word	index@($__internal_9_$__cuda_sm70_shflsync_bfly_p)
        /*09ec*/ 	.word	0x00000000


	//----- nvinfo : EIATTR_FRAME_SIZE
	.align		4
.L_432:
        /*09f0*/ 	.byte	0x04, 0x11
        /*09f2*/ 	.short	(.L_434 - .L_433)
	.align		4
.L_433:
        /*09f4*/ 	.word	index@(_ZN10layer_norm31ln_parallel_residual_fwd_kernelINS_13Kernel_traitsI6__halfS2_S2_S2_fjLj512ELj1ELj4ELj1ELj16ENS_18Kernel_traits_baseILj512ES2_S2_S2_S2_fjLj128EEEEELb0ELb0ELb1EEEvNS_9FwdParamsE)
        /*09f8*/ 	.word	0x00000000


	//----- nvinfo : EIATTR_REGCOUNT
	.align		4
.L_434:
        /*09fc*/ 	.byte	0x04, 0x2f
        /*09fe*/ 	.short	(.L_436 - .L_435)
	.align		4
.L_435:
        /*0a00*/ 	.word	index@(_ZN10layer_norm31ln_parallel_residual_fwd_kernelINS_13Kernel_traitsI6__halfS2_S2_S2_fjLj512ELj1ELj4ELj1ELj16ENS_18Kernel_traits_baseILj512ES2_S2_S2_S2_fjLj128EEEEELb0ELb0ELb0EEEvNS_9FwdParamsE)
        /*0a04*/ 	.word	0x00000074


	//----- nvinfo : EIATTR_FRAME_SIZE
	.align		4
.L_436:
        /*0a08*/ 	.byte	0x04, 0x11
        /*0a0a*/ 	.short	(.L_438 - .L_437)
	.align		4
.L_437:
        /*0a0c*/ 	.word	index@($__internal_8_$__cuda_sm70_shflsync_bfly_p)
        /*0a10*/ 	.word	0x00000000


	//----- nvinfo : EIATTR_FRAME_SIZE
	.align		4
.L_438:
        /*0a14*/ 	.byte	0x04, 0x11
        /*0a16*/ 	.short	(.L_440 - .L_439)
	.align		4
.L_439:
        /*0a18*/ 	.word	index@(_ZN10layer_norm31ln_parallel_residual_fwd_kernelINS_13Kernel_traitsI6__halfS2_S2_S2_fjLj512ELj1ELj4ELj1ELj16ENS_18Kernel_traits_baseILj512ES2_S2_S2_S2_fjLj128EEEEELb0ELb0ELb0EEEvNS_9FwdParamsE)
        /*0a1c*/ 	.word	0x00000000


	//----- nvinfo : EIATTR_REGCOUNT
	.align		4
.L_440:
        /*0a20*/ 	.byte	0x04, 0x2f
        /*0a22*/ 	.short	(.L_442 - .L_441)
	.align		4
.L_441:
        /*0a24*/ 	.word	index@(_ZN10layer_norm31ln_parallel_residual_fwd_kernelINS_13Kernel_traitsI13__nv_bfloat16S2_S2_S2_fjLj512ELj1ELj4ELj1ELj16ENS_18Kernel_traits_baseILj512ES2_S2_S2_S2_fjLj128EEEEELb1ELb1ELb1EEEvNS_9FwdParamsE)
        /*0a28*/ 	.word	0x00000058


	//----- nvinfo : EIATTR_FRAME_SIZE
	.align		4
.L_442:
        /*0a2c*/ 	.byte	0x04, 0x11
        /*0a2e*/ 	.short	(.L_444 - .L_443)
	.align		4
.L_443:
        /*0a30*/ 	.word	index@($__internal_7_$__cuda_sm70_shflsync_bfly_p)
        /*0a34*/ 	.word	0x00000000


	//----- nvinfo : EIATTR_FRAME_SIZE
	.align		4
.L_444:
        /*0a38*/ 	.byte	0x04, 0x11
        /*0a3a*/ 	.short	(.L_446 - .L_445)
	.align		4
.L_445:
        /*0a3c*/ 	.word	index@(_ZN10layer_norm31ln_parallel_residual_fwd_kernelINS_13Kernel_traitsI13__nv_bfloat16S2_S2_S2_fjLj512ELj1ELj4ELj1ELj16ENS_18Kernel_traits_baseILj512ES2_S2_S2_S2_fjLj128EEEEELb1ELb1ELb1EEEvNS_9FwdParamsE)
        /*0a40*/ 	.word	0x00000000


	//----- nvinfo : EIATTR_REGCOUNT
	.align		4
.L_446:
        /*0a44*/ 	.byte	0x04, 0x2f
        /*0a46*/ 	.short	(.L_448 - .L_447)
	.align		4
.L_447:
        /*0a48*/ 	.word	index@(_ZN10layer_norm31ln_parallel_residual_fwd_kernelINS_13Kernel_traitsI13__nv_bfloat16S2_S2_S2_fjLj512ELj1ELj4ELj1ELj16ENS_18Kernel_traits_baseILj512ES2_S2_S2_S2_fjLj128EEEEELb1ELb1ELb0EEEvNS_9FwdParamsE)
        /*0a4c*/ 	.word	0x00000060


	//----- nvinfo : EIATTR_FRAME_SIZE
	.align		4
.L_448:
        /*0a50*/ 	.byte	0x04, 0x11
        /*0a52*/ 	.short	(.L_450 - .L_449)
	.align		4
.L_449:
        /*0a54*/ 	.word	index@($__internal_6_$__cuda_sm70_shflsync_bfly_p)
        /*0a58*/ 	.word	0x00000000


	//----- nvinfo : EIATTR_FRAME_SIZE
	.align		4
.L_450:
        /*0a5c*/ 	.byte	0x04, 0x11
        /*0a5e*/ 	.short	(.L_452 - .L_451)
	.align		4
.L_451:
        /*0a60*/ 	.word	index@(_ZN10layer_norm31ln_parallel_residual_fwd_kernelINS_13Kernel_traitsI13__nv_bfloat16S2_S2_S2_fjLj512ELj1ELj4ELj1ELj16ENS_18Kernel_traits_baseILj512ES2_S2_S2_S2_fjLj128EEEEELb1ELb1ELb0EEEvNS_9FwdParamsE)
        /*0a64*/ 	.word	0x00000008


	//----- nvinfo : EIATTR_REGCOUNT
	.align		4
.L_452:
        /*0a68*/ 	.byte	0x04, 0x2f
        /*0a6a*/ 	.short	(.L_454 - .L_453)
	.align		4
.L_453:
        /*0a6c*/ 	.word	index@(_ZN10layer_norm31ln_parallel_residual_fwd_kernelINS_13Kernel_traitsI13__nv_bfloat16S2_S2_S2_fjLj512ELj1ELj4ELj1ELj16ENS_18Kernel_traits_baseILj512ES2_S2_S2_S2_fjLj128EEEEELb1ELb0ELb1EEEvNS_9FwdParamsE)
        /*0a70*/ 	.word	0x00000079


	//----- nvinfo : EIATTR_FRAME_SIZE
	.align		4
.L_454:
        /*0a74*/ 	.byte	0x04, 0x11
        /*0a76*/ 	.short	(.L_456 - .L_455)
	.align		4
.L_455:
        /*0a78*/ 	.word	index@($__internal_5_$__cuda_sm70_shflsync_bfly_p)
        /*0a7c*/ 	.word	0x00000000


	//----- nvinfo : EIATTR_FRAME_SIZE
	.align		4
.L_456:
        /*0a80*/ 	.byte	0x04, 0x11
        /*0a82*/ 	.short	(.L_458 - .L_457)
	.align		4
.L_457:
        /*0a84*/ 	.word	index@(_ZN10layer_norm31ln_parallel_residual_fwd_kernelINS_13Kernel_traitsI13__nv_bfloat16S2_S2_S2_fjLj512ELj1ELj4ELj1ELj16ENS_18Kernel_traits_baseILj512ES2_S2_S2_S2_fjLj128EEEEELb1ELb0ELb1EEEvNS_9FwdParamsE)
        /*0a88*/ 	.word	0x00000000


	//----- nvinfo : EIATTR_REGCOUNT
	.align		4
.L_458:
        /*0a8c*/ 	.byte	0x04, 0x2f
        /*0a8e*/ 	.short	(.L_460 - .L_459)
	.align		4
.L_459:
        /*0a90*/ 	.word	index@(_ZN10layer_norm31ln_parallel_residual_fwd_kernelINS_13Kernel_traitsI13__nv_bfloat16S2_S2_S2_fjLj512ELj1ELj4ELj1ELj16ENS_18Kernel_traits_baseILj512ES2_S2_S2_S2_fjLj128EEEEELb1ELb0ELb0EEEvNS_9FwdParamsE)
        /*0a94*/ 	.word	0x00000085


	//----- nvinfo : EIATTR_FRAME_SIZE
	.align		4
.L_460:
        /*0a98*/ 	.byte	0x04, 0x11
        /*0a9a*/ 	.short	(.L_462 - .L_461)
	.align		4
.L_461:
        /*0a9c*/ 	.word	index@($__internal_4_$__cuda_sm70_shflsync_bfly_p)
        /*0aa0*/ 	.word	0x00000000


	//----- nvinfo : EIATTR_FRAME_SIZE
	.align		4
.L_462:
        /*0aa4*/ 	.byte	0x04, 0x11
        /*0aa6*/ 	.short	(.L_464 - .L_463)
	.align		4
.L_463:
        /*0aa8*/ 	.word	index@(_ZN10layer_norm31ln_parallel_residual_fwd_kernelINS_13Kernel_traitsI13__nv_bfloat16S2_S2_S2_fjLj512ELj1ELj4ELj1ELj16ENS_18Kernel_traits_baseILj512ES2_S2_S2_S2_fjLj128EEEEELb1ELb0ELb0EEEvNS_9FwdParamsE)
        /*0aac*/ 	.word	0x00000000


	//----- nvinfo : EIATTR_REGCOUNT
	.align		4
.L_464:
        /*0ab0*/ 	.byte	0x04, 0x2f
        /*0ab2*/ 	.short	(.L_466 - .L_465)
	.align		4
.L_465:
        /*0ab4*/ 	.word	index@(_ZN10layer_norm31ln_parallel_residual_fwd_kernelINS_13Kernel_traitsI13__nv_bfloat16S2_S2_S2_fjLj512ELj1ELj4ELj1ELj16ENS_18Kernel_traits_baseILj512ES2_S2_S2_S2_fjLj128EEEEELb0ELb1ELb1EEEvNS_9FwdParamsE)
        /*0ab8*/ 	.word	0x00000048


	//----- nvinfo : EIATTR_FRAME_SIZE
	.align		4
.L_466:
        /*0abc*/ 	.byte	0x04, 0x11
        /*0abe*/ 	.short	(.L_468 - .L_467)
	.align		4
.L_467:
        /*0ac0*/ 	.word	index@($__internal_3_$__cuda_sm70_shflsync_bfly_p)
        /*0ac4*/ 	.word	0x00000000


	//----- nvinfo : EIATTR_FRAME_SIZE
	.align		4
.L_468:
        /*0ac8*/ 	.byte	0x04, 0x11
        /*0aca*/ 	.short	(.L_470 - .L_469)
	.align		4
.L_469:
        /*0acc*/ 	.word	index@(_ZN10layer_norm31ln_parallel_residual_fwd_kernelINS_13Kernel_traitsI13__nv_bfloat16S2_S2_S2_fjLj512ELj1ELj4ELj1ELj16ENS_18Kernel_traits_baseILj512ES2_S2_S2_S2_fjLj128EEEEELb0ELb1ELb1EEEvNS_9FwdParamsE)
        /*0ad0*/ 	.word	0x00000000


	//----- nvinfo : EIATTR_REGCOUNT
	.align		4
.L_470:
        /*0ad4*/ 	.byte	0x04, 0x2f
        /*0ad6*/ 	.short	(.L_472 - .L_471)
	.align		4
.L_471:
        /*0ad8*/ 	.word	index@(_ZN10layer_norm31ln_parallel_residual_fwd_kernelINS_13Kernel_traitsI13__nv_bfloat16S2_S2_S2_fjLj512ELj1ELj4ELj1ELj16ENS_18Kernel_traits_baseILj512ES2_S2_S2_S2_fjLj128EEEEELb0ELb1ELb0EEEvNS_9FwdParamsE)
        /*0adc*/ 	.word	0x0000004f


	//----- nvinfo : EIATTR_FRAME_SIZE
	.align		4
.L_472:
        /*0ae0*/ 	.byte	0x04, 0x11
        /*0ae2*/ 	.short	(.L_474 - .L_473)
	.align		4
.L_473:
        /*0ae4*/ 	.word	index@($__internal_2_$__cuda_sm70_shflsync_bfly_p)
        /*0ae8*/ 	.word	0x00000000


	//----- nvinfo : EIATTR_FRAME_SIZE
	.align		4
.L_474:
        /*0aec*/ 	.byte	0x04, 0x11
        /*0aee*/ 	.short	(.L_476 - .L_475)
	.align		4
.L_475:
        /*0af0*/ 	.word	index@(_ZN10layer_norm31ln_parallel_residual_fwd_kernelINS_13Kernel_traitsI13__nv_bfloat16S2_S2_S2_fjLj512ELj1ELj4ELj1ELj16ENS_18Kernel_traits_baseILj512ES2_S2_S2_S2_fjLj128EEEEELb0ELb1ELb0EEEvNS_9FwdParamsE)
        /*0af4*/ 	.word	0x00000000


	//----- nvinfo : EIATTR_REGCOUNT
	.align		4
.L_476:
        /*0af8*/ 	.byte	0x04, 0x2f
        /*0afa*/ 	.short	(.L_478 - .L_477)
	.align		4
.L_477:
        /*0afc*/ 	.word	index@(_ZN10layer_norm31ln_parallel_residual_fwd_kernelINS_13Kernel_traitsI13__nv_bfloat16S2_S2_S2_fjLj512ELj1ELj4ELj1ELj16ENS_18Kernel_traits_baseILj512ES2_S2_S2_S2_fjLj128EEEEELb0ELb0ELb1EEEvNS_9FwdParamsE)
        /*0b00*/ 	.word	0x00000069


	//----- nvinfo : EIATTR_FRAME_SIZE
	.align		4
.L_478:
        /*0b04*/ 	.byte	0x04, 0x11
        /*0b06*/ 	.short	(.L_480 - .L_479)
	.align		4
.L_479:
        /*0b08*/ 	.word	index@($__internal_1_$__cuda_sm70_shflsync_bfly_p)
        /*0b0c*/ 	.word	0x00000000


	//----- nvinfo : EIATTR_FRAME_SIZE
	.align		4
.L_480:
        /*0b10*/ 	.byte	0x04, 0x11
        /*0b12*/ 	.short	(.L_482 - .L_481)
	.align		4
.L_481:
        /*0b14*/ 	.word	index@(_ZN10layer_norm31ln_parallel_residual_fwd_kernelINS_13Kernel_traitsI13__nv_bfloat16S2_S2_S2_fjLj512ELj1ELj4ELj1ELj16ENS_18Kernel_traits_baseILj512ES2_S2_S2_S2_fjLj128EEEEELb0ELb0ELb1EEEvNS_9FwdParamsE)
        /*0b18*/ 	.word	0x00000000


	//----- nvinfo : EIATTR_REGCOUNT
	.align		4
.L_482:
        /*0b1c*/ 	.byte	0x04, 0x2f
        /*0b1e*/ 	.short	(.L_484 - .L_483)
	.align		4
.L_483:
        /*0b20*/ 	.word	index@(_ZN10layer_norm31ln_parallel_residual_fwd_kernelINS_13Kernel_traitsI13__nv_bfloat16S2_S2_S2_fjLj512ELj1ELj4ELj1ELj16ENS_18Kernel_traits_baseILj512ES2_S2_S2_S2_fjLj128EEEEELb0ELb0ELb0EEEvNS_9FwdParamsE)
        /*0b24*/ 	.word	0x00000074


	//----- nvinfo : EIATTR_FRAME_SIZE
	.align		4
.L_484:
        /*0b28*/ 	.byte	0x04, 0x11
        /*0b2a*/ 	.short	(.L_486 - .L_485)
	.align		4
.L_485:
        /*0b2c*/ 	.word	index@($__internal_0_$__cuda_sm70_shflsync_bfly_p)
        /*0b30*/ 	.word	0x00000000


	//----- nvinfo : EIATTR_FRAME_SIZE
	.align		4
.L_486:
        /*0b34*/ 	.byte	0x04, 0x11
        /*0b36*/ 	.short	(.L_488 - .L_487)
	.align		4
.L_487:
        /*0b38*/ 	.word	index@(_ZN10layer_norm31ln_parallel_residual_fwd_kernelINS_13Kernel_traitsI13__nv_bfloat16S2_S2_S2_fjLj512ELj1ELj4ELj1ELj16ENS_18Kernel_traits_baseILj512ES2_S2_S2_S2_fjLj128EEEEELb0ELb0ELb0EEEvNS_9FwdParamsE)
        /*0b3c*/ 	.word	0x00000000


	//----- nvinfo : EIATTR_MIN_STACK_SIZE
	.align		4
.L_488:
        /*0b40*/ 	.byte	0x04, 0x12
        /*0b42*/ 	.short	(.L_490 - .L_489)
	.align		4
.L_489:
        /*0b44*/ 	.word	index@(_ZN10layer_norm31ln_parallel_residual_fwd_kernelINS_13Kernel_traitsI13__nv_bfloat16S2_S2_S2_fjLj512ELj1ELj4ELj1ELj16ENS_18Kernel_traits_baseILj512ES2_S2_S2_S2_fjLj128EEEEELb0ELb0ELb0EEEvNS_9FwdParamsE)
        /*0b48*/ 	.word	0x00000000


	//----- nvinfo : EIATTR_MIN_STACK_SIZE
	.align		4
.L_490:
        /*0b4c*/ 	.byte	0x04, 0x12
        /*0b4e*/ 	.short	(.L_492 - .L_491)
	.align		4
.L_491:
        /*0b50*/ 	.word	index@(_ZN10layer_norm31ln_parallel_residual_fwd_kernelINS_13Kernel_traitsI13__nv_bfloat16S2_S2_S2_fjLj512ELj1ELj4ELj1ELj16ENS_18Kernel_traits_baseILj512ES2_S2_S2_S2_fjLj128EEEEELb0ELb0ELb1EEEvNS_9FwdParamsE)
        /*0b54*/ 	.word	0x00000000


	//----- nvinfo : EIATTR_MIN_STACK_SIZE
	.align		4
.L_492:
        /*0b58*/ 	.byte	0x04, 0x12
        /*0b5a*/ 	.short	(.L_494 - .L_493)
	.align		4
.L_493:
        /*0b5c*/ 	.word	index@(_ZN10layer_norm31ln_parallel_residual_fwd_kernelINS_13Kernel_traitsI13__nv_bfloat16S2_S2_S2_fjLj512ELj1ELj4ELj1ELj16ENS_18Kernel_traits_baseILj512ES2_S2_S2_S2_fjLj128EEEEELb0ELb1ELb0EEEvNS_9FwdParamsE)
        /*0b60*/ 	.word	0x00000000


	//----- nvinfo : EIATTR_MIN_STACK_SIZE
	.align		4
.L_494:
        /*0b64*/ 	.byte	0x04, 0x12
        /*0b66*/ 	.short	(.L_496 - .L_495)
	.align		4
.L_495:
        /*0b68*/ 	.word	index@(_ZN10layer_norm31ln_parallel_residual_fwd_kernelINS_13Kernel_traitsI13__nv_bfloat16S2_S2_S2_fjLj512ELj1ELj4ELj1ELj16ENS_18Kernel_traits_baseILj512ES2_S2_S2_S2_fjLj128EEEEELb0ELb1ELb1EEEvNS_9FwdParamsE)
        /*0b6c*/ 	.word	0x00000000


	//----- nvinfo : EIATTR_MIN_STACK_SIZE
	.align		4
.L_496:
        /*0b70*/ 	.byte	0x04, 0x12
        /*0b72*/ 	.short	(.L_498 - .L_497)
	.align		4
.L_497:
        /*0b74*/ 	.word	index@(_ZN10layer_norm31ln_parallel_residual_fwd_kernelINS_13Kernel_traitsI13__nv_bfloat16S2_S2_S2_fjLj512ELj1ELj4ELj1ELj16ENS_18Kernel_traits_baseILj512ES2_S2_S2_S2_fjLj128EEEEELb1ELb0ELb0EEEvNS_9FwdParamsE)
        /*0b78*/ 	.word	0x00000000


	//----- nvinfo : EIATTR_MIN_STACK_SIZE
	.align		4
.L_498:
        /*0b7c*/ 	.byte	0x04, 0x12
        /*0b7e*/ 	.short	(.L_500 - .L_499)
	.align		4
.L_499:
        /*0b80*/ 	.word	index@(_ZN10layer_norm31ln_parallel_residual_fwd_kernelINS_13Kernel_traitsI13__nv_bfloat16S2_S2_S2_fjLj512ELj1ELj4ELj1ELj16ENS_18Kernel_traits_baseILj512ES2_S2_S2_S2_fjLj128EEEEELb1ELb0ELb1EEEvNS_9FwdParamsE)
        /*0b84*/ 	.word	0x00000000


	//----- nvinfo : EIATTR_MIN_STACK_SIZE
	.align		4
.L_500:
        /*0b88*/ 	.byte	0x04, 0x12
        /*0b8a*/ 	.short	(.L_502 - .L_501)
	.align		4
.L_501:
        /*0b8c*/ 	.word	index@(_ZN10layer_norm31ln_parallel_residual_fwd_kernelINS_13Kernel_traitsI13__nv_bfloat16S2_S2_S2_fjLj512ELj1ELj4ELj1ELj16ENS_18Kernel_traits_baseILj512ES2_S2_S2_S2_fjLj128EEEEELb1ELb1ELb0EEEvNS_9FwdParamsE)
        /*0b90*/ 	.word	0x00000008


	//----- nvinfo : EIATTR_MIN_STACK_SIZE
	.align		4
.L_502:
        /*0b94*/ 	.byte	0x04, 0x12
        /*0b96*/ 	.short	(.L_504 - .L_503)
	.align		4
.L_503:
        /*0b98*/ 	.word	index@(_ZN10layer_norm31ln_parallel_residual_fwd_kernelINS_13Kernel_traitsI13__nv_bfloat16S2_S2_S2_fjLj512ELj1ELj4ELj1ELj16ENS_18Kernel_traits_baseILj512ES2_S2_S2_S2_fjLj128EEEEELb1ELb1ELb1EEEvNS_9FwdParamsE)
        /*0b9c*/ 	.word	0x00000000


	//----- nvinfo : EIATTR_MIN_STACK_SIZE
	.align		4
.L_504:
        /*0ba0*/ 	.byte	0x04, 0x12
        /*0ba2*/ 	.short	(.L_506 - .L_505)
	.align		4
.L_505:
        /*0ba4*/ 	.word	index@(_ZN10layer_norm31ln_parallel_residual_fwd_kernelINS_13Kernel_traitsI6__halfS2_S2_S2_fjLj512ELj1ELj4ELj1ELj16ENS_18Kernel_traits_baseILj512ES2_S2_S2_S2_fjLj128EEEEELb0ELb0ELb0EEEvNS_9FwdParamsE)
        /*0ba8*/ 	.word	0x00000000


	//----- nvinfo : EIATTR_MIN_STACK_SIZE
	.align		4
.L_506:
        /*0bac*/ 	.byte	0x04, 0x12
        /*0bae*/ 	.short	(.L_508 - .L_507)
	.align		4
.L_507:
        /*0bb0*/ 	.word	index@(_ZN10layer_norm31ln_parallel_residual_fwd_kernelINS_13Kernel_traitsI6__halfS2_S2_S2_fjLj512ELj1ELj4ELj1ELj16ENS_18Kernel_traits_baseILj512ES2_S2_S2_S2_fjLj128EEEEELb0ELb0ELb1EEEvNS_9FwdParamsE)
        /*0bb4*/ 	.word	0x00000000


	//----- nvinfo : EIATTR_MIN_STACK_SIZE
	.align		4
.L_508:
        /*0bb8*/ 	.byte	0x04, 0x12
        /*0bba*/ 	.short	(.L_510 - .L_509)
	.align		4
.L_509:
        /*0bbc*/ 	.word	index@(_ZN10layer_norm31ln_parallel_residual_fwd_kernelINS_13Kernel_traitsI6__halfS2_S2_S2_fjLj512ELj1ELj4ELj1ELj16ENS_18Kernel_traits_baseILj512ES2_S2_S2_S2_fjLj128EEEEELb0ELb1ELb0EEEvNS_9FwdParamsE)
        /*0bc0*/ 	.word	0x00000000


	//----- nvinfo : EIATTR_MIN_STACK_SIZE
	.align		4
.L_510:
        /*0bc4*/ 	.byte	0x04, 0x12
        /*0bc6*/ 	.short	(.L_512 - .L_511)
	.align		4
.L_511:
        /*0bc8*/ 	.word	index@(_ZN10layer_norm31ln_parallel_residual_fwd_kernelINS_13Kernel_traitsI6__halfS2_S2_S2_fjLj512ELj1ELj4ELj1ELj16ENS_18Kernel_traits_baseILj512ES2_S2_S2_S2_fjLj128EEEEELb0ELb1ELb1EEEvNS_9FwdParamsE)
        /*0bcc*/ 	.word	0x00000000


	//----- nvinfo : EIATTR_MIN_STACK_SIZE
	.align		4
.L_512:
        /*0bd0*/ 	.byte	0x04, 0x12
        /*0bd2*/ 	.short	(.L_514 - .L_513)
	.align		4
.L_513:
        /*0bd4*/ 	.word	index@(_ZN10layer_norm31ln_parallel_residual_fwd_kernelINS_13Kernel_traitsI6__halfS2_S2_S2_fjLj512ELj1ELj4ELj1ELj16ENS_18Kernel_traits_baseILj512ES2_S2_S2_S2_fjLj128EEEEELb1ELb0ELb0EEEvNS_9FwdParamsE)
        /*0bd8*/ 	.word	0x00000000


	//----- nvinfo : EIATTR_MIN_STACK_SIZE
	.align		4
.L_514:
        /*0bdc*/ 	.byte	0x04, 0x12
        /*0bde*/ 	.short	(.L_516 - .L_515)
	.align		4
.L_515:
        /*0be0*/ 	.word	index@(_ZN10layer_norm31ln_parallel_residual_fwd_kernelINS_13Kernel_traitsI6__halfS2_S2_S2_fjLj512ELj1ELj4ELj1ELj16ENS_18Kernel_traits_baseILj512ES2_S2_S2_S2_fjLj128EEEEELb1ELb0ELb1EEEvNS_9FwdParamsE)
        /*0be4*/ 	.word	0x00000000


	//----- nvinfo : EIATTR_MIN_STACK_SIZE
	.align		4
.L_516:
        /*0be8*/ 	.byte	0x04, 0x12
        /*0bea*/ 	.short	(.L_518 - .L_517)
	.align		4
.L_517:
        /*0bec*/ 	.word	index@(_ZN10layer_norm31ln_parallel_residual_fwd_kernelINS_13Kernel_traitsI6__halfS2_S2_S2_fjLj512ELj1ELj4ELj1ELj16ENS_18Kernel_traits_baseILj512ES2_S2_S2_S2_fjLj128EEEEELb1ELb1ELb0EEEvNS_9FwdParamsE)
        /*0bf0*/ 	.word	0x00000000


	//----- nvinfo : EIATTR_MIN_STACK_SIZE
	.align		4
.L_518:
        /*0bf4*/ 	.byte	0x04, 0x12
        /*0bf6*/ 	.short	(.L_520 - .L_519)
	.align		4
.L_519:
        /*0bf8*/ 	.word	index@(_ZN10layer_norm31ln_parallel_residual_fwd_kernelINS_13Kernel_traitsI6__halfS2_S2_S2_fjLj512ELj1ELj4ELj1ELj16ENS_18Kernel_traits_baseILj512ES2_S2_S2_S2_fjLj128EEEEELb1ELb1ELb1EEEvNS_9FwdParamsE)
        /*0bfc*/ 	.word	0x00000000


	//----- nvinfo : EIATTR_MIN_STACK_SIZE
	.align		4
.L_520:
        /*0c00*/ 	.byte	0x04, 0x12
        /*0c02*/ 	.short	(.L_522 - .L_521)
	.align		4
.L_521:
        /*0c04*/ 	.word	index@(_ZN10layer_norm31ln_parallel_residual_fwd_kernelINS_13Kernel_traitsIf13__nv_bfloat16S2_S2_fjLj512ELj1ELj4ELj1ELj16ENS_18Kernel_traits_baseILj512EfS2_S2_S2_fjLj128EEEEELb0ELb0ELb0EEEvNS_9FwdParamsE)
        /*0c08*/ 	.word	0x00000000


	//----- nvinfo : EIATTR_MIN_STACK_SIZE
	.align		4
.L_522:
        /*0c0c*/ 	.byte	0x04, 0x12
        /*0c0e*/ 	.short	(.L_524 - .L_523)
	.align		4
.L_523:
        /*0c10*/ 	.word	index@(_ZN10layer_norm31ln_parallel_residual_fwd_kernelINS_13Kernel_traitsIf13__nv_bfloat16S2_S2_fjLj512ELj1ELj4ELj1ELj16ENS_18Kernel_traits_baseILj512EfS2_S2_S2_fjLj128EEEEELb0ELb0ELb1EEEvNS_9FwdParamsE)
        /*0c14*/ 	.word	0x00000000


	//----- nvinfo : EIATTR_MIN_STACK_SIZE
	.align		4
.L_524:
        /*0c18*/ 	.byte	0x04, 0x12
        /*0c1a*/ 	.short	(.L_526 - .L_525)
	.align		4
.L_525:
        /*0c1c*/ 	.word	index@(_ZN10layer_norm31ln_parallel_residual_fwd_kernelINS_13Kernel_traitsIf13__nv_bfloat16S2_S2_fjLj512ELj1ELj4ELj1ELj16ENS_18Kernel_traits_baseILj512EfS2_S2_S2_fjLj128EEEEELb0ELb1ELb0EEEvNS_9FwdParamsE)
        /*0c20*/ 	.word	0x00000000


	//----- nvinfo : EIATTR_MIN_STACK_SIZE
	.align		4
.L_526:
        /*0c24*/ 	.byte	0x04, 0x12
        /*0c26*/ 	.short	(.L_528 - .L_527)
	.align		4
.L_527:
        /*0c28*/ 	.word	index@(_ZN10layer_norm31ln_parallel_residual_fwd_kernelINS_13Kernel_traitsIf13__nv_bfloat16S2_S2_fjLj512ELj1ELj4ELj1ELj16ENS_18Kernel_traits_baseILj512EfS2_S2_S2_fjLj128EEEEELb0ELb1ELb1EEEvNS_9FwdParamsE)
        /*0c2c*/ 	.word	0x00000000


	//----- nvinfo : EIATTR_MIN_STACK_SIZE
	.align		4
.L_528:
        /*0c30*/ 	.byte	0x04, 0x12
        /*0c32*/ 	.short	(.L_530 - .L_529)
	.align		4
.L_529:
        /*0c34*/ 	.word	index@(_ZN10layer_norm31ln_parallel_residual_fwd_kernelINS_13Kernel_traitsIf13__nv_bfloat16S2_S2_fjLj512ELj1ELj4ELj1ELj16ENS_18Kernel_traits_baseILj512EfS2_S2_S2_fjLj128EEEEELb1ELb0ELb0EEEvNS_9FwdParamsE)
        /*0c38*/ 	.word	0x00000000


	//----- nvinfo : EIATTR_MIN_STACK_SIZE
	.align		4
.L_530:
        /*0c3c*/ 	.byte	0x04, 0x12
        /*0c3e*/ 	.short	(.L_532 - .L_531)
	.align		4
.L_531:
        /*0c40*/ 	.word	index@(_ZN10layer_norm31ln_parallel_residual_fwd_kernelINS_13Kernel_traitsIf13__nv_bfloat16S2_S2_fjLj512ELj1ELj4ELj1ELj16ENS_18Kernel_traits_baseILj512EfS2_S2_S2_fjLj128EEEEELb1ELb0ELb1EEEvNS_9FwdParamsE)
        /*0c44*/ 	.word	0x00000000


	//----- nvinfo : EIATTR_MIN_STACK_SIZE
	.align		4
.L_532:
        /*0c48*/ 	.byte	0x04, 0x12
        /*0c4a*/ 	.short	(.L_534 - .L_533)
	.align		4
.L_533:
        /*0c4c*/ 	.word	index@(_ZN10layer_norm31ln_parallel_residual_fwd_kernelINS_13Kernel_traitsIf13__nv_bfloat16S2_S2_fjLj512ELj1ELj4ELj1ELj16ENS_18Kernel_traits_baseILj512EfS2_S2_S2_fjLj128EEEEELb1ELb1ELb0EEEvNS_9FwdParamsE)
        /*0c50*/ 	.word	0x00000000


	//----- nvinfo : EIATTR_MIN_STACK_SIZE
	.align		4
.L_534:
        /*0c54*/ 	.byte	0x04, 0x12
        /*0c56*/ 	.short	(.L_536 - .L_535)
	.align		4
.L_535:
        /*0c58*/ 	.word	index@(_ZN10layer_norm31ln_parallel_residual_fwd_kernelINS_13Kernel_traitsIf13__nv_bfloat16S2_S2_fjLj512ELj1ELj4ELj1ELj16ENS_18Kernel_traits_baseILj512EfS2_S2_S2_fjLj128EEEEELb1ELb1ELb1EEEvNS_9FwdParamsE)
        /*0c5c*/ 	.word	0x00000000


	//----- nvinfo : EIATTR_MIN_STACK_SIZE
	.align		4
.L_536:
        /*0c60*/ 	.byte	0x04, 0x12
        /*0c62*/ 	.short	(.L_538 - .L_537)
	.align		4
.L_537:
        /*0c64*/ 	.word	index@(_ZN10layer_norm31ln_parallel_residual_fwd_kernelINS_13Kernel_traitsI13__nv_bfloat16S2_fS2_fjLj512ELj1ELj4ELj1ELj16ENS_18Kernel_traits_baseILj512ES2_S2_fS2_fjLj128EEEEELb0ELb0ELb0EEEvNS_9FwdParamsE)
        /*0c68*/ 	.word	0x00000000


	//----- nvinfo : EIATTR_MIN_STACK_SIZE
	.align		4
.L_538:
        /*0c6c*/ 	.byte	0x04, 0x12
        /*0c6e*/ 	.short	(.L_540 - .L_539)
	.align		4
.L_539:
        /*0c70*/ 	.word	index@(_ZN10layer_norm31ln_parallel_residual_fwd_kernelINS_13Kernel_traitsI13__nv_bfloat16S2_fS2_fjLj512ELj1ELj4ELj1ELj16ENS_18Kernel_traits_baseILj512ES2_S2_fS2_fjLj128EEEEELb0ELb0ELb1EEEvNS_9FwdParamsE)
        /*0c74*/ 	.word	0x00000000


	//----- nvinfo : EIATTR_MIN_STACK_SIZE
	.align		4
.L_540:
        /*0c78*/ 	.byte	0x04, 0x12
        /*0c7a*/ 	.short	(.L_542 - .L_541)
	.align		4
.L_541:
        /*0c7c*/ 	.word	index@(_ZN10layer_norm31ln_parallel_residual_fwd_kernelINS_13Kernel_traitsI13__nv_bfloat16S2_fS2_fjLj512ELj1ELj4ELj1ELj16ENS_18Kernel_traits_baseILj512ES2_S2_fS2_fjLj128EEEEELb0ELb1ELb0EEEvNS_9FwdParamsE)
        /*0c80*/ 	.word	0x00000000


	//----- nvinfo : EIATTR_MIN_STACK_SIZE
	.align		4
.L_542:
        /*0c84*/ 	.byte	0x04, 0x12
        /*0c86*/ 	.short	(.L_544 - .L_543)
	.align		4
.L_543:
        /*0c88*/ 	.word	index@(_ZN10layer_norm31ln_parallel_residual_fwd_kernelINS_13Kernel_traitsI13__nv_bfloat16S2_fS2_fjLj512ELj1ELj4ELj1ELj16ENS_18Kernel_traits_baseILj512ES2_S2_fS2_fjLj128EEEEELb0ELb1ELb1EEEvNS_9FwdParamsE)
        /*0c8c*/ 	.word	0x00000000


	//----- nvinfo : EIATTR_MIN_STACK_SIZE
	.align		4
.L_544:
        /*0c90*/ 	.byte	0x04, 0x12
        /*0c92*/ 	.short	(.L_546 - .L_545)
	.align		4
.L_545:
        /*0c94*/ 	.word	index@(_ZN10layer_norm31ln_parallel_residual_fwd_kernelINS_13Kernel_traitsI13__nv_bfloat16S2_fS2_fjLj512ELj1ELj4ELj1ELj16ENS_18Kernel_traits_baseILj512ES2_S2_fS2_fjLj128EEEEELb1ELb0ELb0EEEvNS_9FwdParamsE)
        /*0c98*/ 	.word	0x00000000


	//----- nvinfo : EIATTR_MIN_STACK_SIZE
	.align		4
.L_546:
        /*0c9c*/ 	.byte	0x04, 0x12
        /*0c9e*/ 	.short	(.L_548 - .L_547)
	.align		4
.L_547:
        /*0ca0*/ 	.word	index@(_ZN10layer_norm31ln_parallel_residual_fwd_kernelINS_13Kernel_traitsI13__nv_bfloat16S2_fS2_fjLj512ELj1ELj4ELj1ELj16ENS_18Kernel_traits_baseILj512ES2_S2_fS2_fjLj128EEEEELb1ELb0ELb1EEEvNS_9FwdParamsE)
        /*0ca4*/ 	.word	0x00000000


	//----- nvinfo : EIATTR_MIN_STACK_SIZE
	.align		4
.L_548:
        /*0ca8*/ 	.byte	0x04, 0x12
        /*0caa*/ 	.short	(.L_550 - .L_549)
	.align		4
.L_549:
        /*0cac*/ 	.word	index@(_ZN10layer_norm31ln_parallel_residual_fwd_kernelINS_13Kernel_traitsI13__nv_bfloat16S2_fS2_fjLj512ELj1ELj4ELj1ELj16ENS_18Kernel_traits_baseILj512ES2_S2_fS2_fjLj128EEEEELb1ELb1ELb0EEEvNS_9FwdParamsE)
        /*0cb0*/ 	.word	0x00000000


	//----- nvinfo : EIATTR_MIN_STACK_SIZE
	.align		4
.L_550:
        /*0cb4*/ 	.byte	0x04, 0x12
        /*0cb6*/ 	.short	(.L_552 - .L_551)
	.align		4
.L_551:
        /*0cb8*/ 	.word	index@(_ZN10layer_norm31ln_parallel_residual_fwd_kernelINS_13Kernel_traitsI13__nv_bfloat16S2_fS2_fjLj512ELj1ELj4ELj1ELj16ENS_18Kernel_traits_baseILj512ES2_S2_fS2_fjLj128EEEEELb1ELb1ELb1EEEvNS_9FwdParamsE)
        /*0cbc*/ 	.word	0x00000000


	//----- nvinfo : EIATTR_MIN_STACK_SIZE
	.align		4
.L_552:
        /*0cc0*/ 	.byte	0x04, 0x12
        /*0cc2*/ 	.short	(.L_554 - .L_553)
	.align		4
.L_553:
        /*0cc4*/ 	.word	index@(_ZN10layer_norm31ln_parallel_residual_fwd_kernelINS_13Kernel_traitsIf13__nv_bfloat16fS2_fjLj512ELj1ELj4ELj1ELj16ENS_18Kernel_traits_baseILj512EfS2_fS2_fjLj128EEEEELb0ELb0ELb0EEEvNS_9FwdParamsE)
        /*0cc8*/ 	.word	0x00000000


	//----- nvinfo : EIATTR_MIN_STACK_SIZE
	.align		4
.L_554:
        /*0ccc*/ 	.byte	0x04, 0x12
        /*0cce*/ 	.short	(.L_556 - .L_555)
	.align		4
.L_555:
        /*0cd0*/ 	.word	index@(_ZN10layer_norm31ln_parallel_residual_fwd_kernelINS_13Kernel_traitsIf13__nv_bfloat16fS2_fjLj512ELj1ELj4ELj1ELj16ENS_18Kernel_traits_baseILj512EfS2_fS2_fjLj128EEEEELb0ELb0ELb1EEEvNS_9FwdParamsE)
        /*0cd4*/ 	.word	0x00000000


	//----- nvinfo : EIATTR_MIN_STACK_SIZE
	.align		4
.L_556:
        /*0cd8*/ 	.byte	0x04, 0x12
        /*0cda*/ 	.short	(.L_558 - .L_557)
	.align		4
.L_557:
        /*0cdc*/ 	.word	index@(_ZN10layer_norm31ln_parallel_residual_fwd_kernelINS_13Kernel_traitsIf13__nv_bfloat16fS2_fjLj512ELj1ELj4ELj1ELj16ENS_18Kernel_traits_baseILj512EfS2_fS2_fjLj128EEEEELb0ELb1ELb0EEEvNS_9FwdParamsE)
        /*0ce0*/ 	.word	0x00000000


	//----- nvinfo : EIATTR_MIN_STACK_SIZE
	.align		4
.L_558:
        /*0ce4*/ 	.byte	0x04, 0x12
        /*0ce6*/ 	.short	(.L_560 - .L_559)
	.align		4
.L_559:
        /*0ce8*/ 	.word	index@(_ZN10layer_norm31ln_parallel_residual_fwd_kernelINS_13Kernel_traitsIf13__nv_bfloat16fS2_fjLj512ELj1ELj4ELj1ELj16ENS_18Kernel_traits_baseILj512EfS2_fS2_fjLj128EEEEELb0ELb1ELb1EEEvNS_9FwdParamsE)
        /*0cec*/ 	.word	0x00000000


	//----- nvinfo : EIATTR_MIN_STACK_SIZE
	.align		4
.L_560:
        /*0cf0*/ 	.byte	0x04, 0x12
        /*0cf2*/ 	.short	(.L_562 - .L_561)
	.align		4
.L_561:
        /*0cf4*/ 	.word	index@(_ZN10layer_norm31ln_parallel_residual_fwd_kernelINS_13Kernel_traitsIf13__nv_bfloat16fS2_fjLj512ELj1ELj4ELj1ELj16ENS_18Kernel_traits_baseILj512EfS2_fS2_fjLj128EEEEELb1ELb0ELb0EEEvNS_9FwdParamsE)
        /*0cf8*/ 	.word	0x00000000


	//----- nvinfo : EIATTR_MIN_STACK_SIZE
	.align		4
.L_562:
        /*0cfc*/ 	.byte	0x04, 0x12
        /*0cfe*/ 	.short	(.L_564 - .L_563)
	.align		4
.L_563:
        /*0d00*/ 	.word	index@(_ZN10layer_norm31ln_parallel_residual_fwd_kernelINS_13Kernel_traitsIf13__nv_bfloat16fS2_fjLj512ELj1ELj4ELj1ELj16ENS_18Kernel_traits_baseILj512EfS2_fS2_fjLj128EEEEELb1ELb0ELb1EEEvNS_9FwdParamsE)
        /*0d04*/ 	.word	0x00000000


	//----- nvinfo : EIATTR_MIN_STACK_SIZE
	.align		4
.L_564:
        /*0d08*/ 	.byte	0x04, 0x12
        /*0d0a*/ 	.short	(.L_566 - .L_565)
	.align		4
.L_565:
        /*0d0c*/ 	.word	index@(_ZN10layer_norm31ln_parallel_residual_fwd_kernelINS_13Kernel_traitsIf13__nv_bfloat16fS2_fjLj512ELj1ELj4ELj1ELj16ENS_18Kernel_traits_baseILj512EfS2_fS2_fjLj128EEEEELb1ELb1ELb0EEEvNS_9FwdParamsE)
        /*0d10*/ 	.word	0x00000000


	//----- nvinfo : EIATTR_MIN_STACK_SIZE
	.align		4
.L_566:
        /*0d14*/ 	.byte	0x04, 0x12
        /*0d16*/ 	.short	(.L_568 - .L_567)
	.align		4
.L_567:
        /*0d18*/ 	.word	index@(_ZN10layer_norm31ln_parallel_residual_fwd_kernelINS_13Kernel_traitsIf13__nv_bfloat16fS2_fjLj512ELj1ELj4ELj1ELj16ENS_18Kernel_traits_baseILj512EfS2_fS2_fjLj128EEEEELb1ELb1ELb1EEEvNS_9FwdParamsE)
        /*0d1c*/ 	.word	0x00000000


	//----- nvinfo : EIATTR_MIN_STACK_SIZE
	.align		4
.L_568:
        /*0d20*/ 	.byte	0x04, 0x12
        /*0d22*/ 	.short	(.L_570 - .L_569)
	.align		4
.L_569:
        /*0d24*/ 	.word	index@(_ZN10layer_norm31ln_parallel_residual_fwd_kernelINS_13Kernel_traitsIf6__halfS2_S2_fjLj512ELj1ELj4ELj1ELj16ENS_18Kernel_traits_baseILj512EfS2_S2_S2_fjLj128EEEEELb0ELb0ELb0EEEvNS_9FwdParamsE)
        /*0d28*/ 	.word	0x00000000


	//----- nvinfo : EIATTR_MIN_STACK_SIZE
	.align		4
.L_570:
        /*0d2c*/ 	.byte	0x04, 0x12
        /*0d2e*/ 	.short	(.L_572 - .L_571)
	.align		4
.L_571:
        /*0d30*/ 	.word	index@(_ZN10layer_norm31ln_parallel_residual_fwd_kernelINS_13Kernel_traitsIf6__halfS2_S2_fjLj512ELj1ELj4ELj1ELj16ENS_18Kernel_traits_baseILj512EfS2_S2_S2_fjLj128EEEEELb0ELb0ELb1EEEvNS_9FwdParamsE)
        /*0d34*/ 	.word	0x00000000


	//----- nvinfo : EIATTR_MIN_STACK_SIZE
	.align		4
.L_572:
        /*0d38*/ 	.byte	0x04, 0x12
        /*0d3a*/ 	.short	(.L_574 - .L_573)
	.align		4
.L_573:
        /*0d3c*/ 	.word	index@(_ZN10layer_norm31ln_parallel_residual_fwd_kernelINS_13Kernel_traitsIf6__halfS2_S2_fjLj512ELj1ELj4ELj1ELj16ENS_18Kernel_traits_baseILj512EfS2_S2_S2_fjLj128EEEEELb0ELb1ELb0EEEvNS_9FwdParamsE)
        /*0d40*/ 	.word	0x00000000


	//----- nvinfo : EIATTR_MIN_STACK_SIZE
	.align		4
.L_574:
        /*0d44*/ 	.byte	0x04, 0x12
        /*0d46*/ 	.short	(.L_576 - .L_575)
	.align		4
.L_575:
        /*0d48*/ 	.word	index@(_ZN10layer_norm31ln_parallel_residual_fwd_kernelINS_13Kernel_traitsIf6__halfS2_S2_fjLj512ELj1ELj4ELj1ELj16ENS_18Kernel_traits_baseILj512EfS2_S2_S2_fjLj128EEEEELb0ELb1ELb1EEEvNS_9FwdParamsE)
        /*0d4c*/ 	.word	0x00000000


	//----- nvinfo : EIATTR_MIN_STACK_SIZE
	.align		4
.L_576:
        /*0d50*/ 	.byte	0x04, 0x12
        /*0d52*/ 	.short	(.L_578 - .L_577)
	.align		4
.L_577:
        /*0d54*/ 	.word	index@(_ZN10layer_norm31ln_parallel_residual_fwd_kernelINS_13Kernel_traitsIf6__halfS2_S2_fjLj512ELj1ELj4ELj1ELj16ENS_18Kernel_traits_baseILj512EfS2_S2_S2_fjLj128EEEEELb1ELb0ELb0EEEvNS_9FwdParamsE)
        /*0d58*/ 	.word	0x00000000


	//----- nvinfo : EIATTR_MIN_STACK_SIZE
	.align		4
.L_578:
        /*0d5c*/ 	.byte	0x04, 0x12
        /*0d5e*/ 	.short	(.L_580 - .L_579)
	.align		4
.L_579:
        /*0d60*/ 	.word	index@(_ZN10layer_norm31ln_parallel_residual_fwd_kernelINS_13Kernel_traitsIf6__halfS2_S2_fjLj512ELj1ELj4ELj1ELj16ENS_18Kernel_traits_baseILj512EfS2_S2_S2_fjLj128EEEEELb1ELb0ELb1EEEvNS_9FwdParamsE)
        /*0d64*/ 	.word	0x00000000


	//----- nvinfo : EIATTR_MIN_STACK_SIZE
	.align		4
.L_580:
        /*0d68*/ 	.byte	0x04, 0x12
        /*0d6a*/ 	.short	(.L_582 - .L_581)
	.align		4
.L_581:
        /*0d6c*/ 	.word	index@(_ZN10layer_norm31ln_parallel_residual_fwd_kernelINS_13Kernel_traitsIf6__halfS2_S2_fjLj512ELj1ELj4ELj1ELj16ENS_18Kernel_traits_baseILj512EfS2_S2_S2_fjLj128EEEEELb1ELb1ELb0EEEvNS_9FwdParamsE)
        /*0d70*/ 	.word	0x00000000


	//----- nvinfo : EIATTR_MIN_STACK_SIZE
	.align		4
.L_582:
        /*0d74*/ 	.byte	0x04, 0x12
        /*0d76*/ 	.short	(.L_584 - .L_583)
	.align		4
.L_583:
        /*0d78*/ 	.word	index@(_ZN10layer_norm31ln_parallel_residual_fwd_kernelINS_13Kernel_traitsIf6__halfS2_S2_fjLj512ELj1ELj4ELj1ELj16ENS_18Kernel_traits_baseILj512EfS2_S2_S2_fjLj128EEEEELb1ELb1ELb1EEEvNS_9FwdParamsE)
        /*0d7c*/ 	.word	0x00000000


	//----- nvinfo : EIATTR_MIN_STACK_SIZE
	.align		4
.L_584:
        /*0d80*/ 	.byte	0x04, 0x12
        /*0d82*/ 	.short	(.L_586 - .L_585)
	.align		4
.L_585:
        /*0d84*/ 	.word	index@(_ZN10layer_norm31ln_parallel_residual_fwd_kernelINS_13Kernel_traitsI6__halfS2_fS2_fjLj512ELj1ELj4ELj1ELj16ENS_18Kernel_traits_baseILj512ES2_S2_fS2_fjLj128EEEEELb0ELb0ELb0EEEvNS_9FwdParamsE)
        /*0d88*/ 	.word	0x00000000


	//----- nvinfo : EIATTR_MIN_STACK_SIZE
	.align		4
.L_586:
        /*0d8c*/ 	.byte	0x04, 0x12
        /*0d8e*/ 	.short	(.L_588 - .L_587)
	.align		4
.L_587:
        /*0d90*/ 	.word	index@(_ZN10layer_norm31ln_parallel_residual_fwd_kernelINS_13Kernel_traitsI6__halfS2_fS2_fjLj512ELj1ELj4ELj1ELj16ENS_18Kernel_traits_baseILj512ES2_S2_fS2_fjLj128EEEEELb0ELb0ELb1EEEvNS_9FwdParamsE)
        /*0d94*/ 	.word	0x00000000


	//----- nvinfo : EIATTR_MIN_STACK_SIZE
	.align		4
.L_588:
        /*0d98*/ 	.byte	0x04, 0x12
        /*0d9a*/ 	.short	(.L_590 - .L_589)
	.align		4
.L_589:
        /*0d9c*/ 	.word	index@(_ZN10layer_norm31ln_parallel_residual_fwd_kernelINS_13Kernel_traitsI6__halfS2_fS2_fjLj512ELj1ELj4ELj1ELj16ENS_18Kernel_traits_baseILj512ES2_S2_fS2_fjLj128EEEEELb0ELb1ELb0EEEvNS_9FwdParamsE)
        /*0da0*/ 	.word	0x00000000


	//----- nvinfo : EIATTR_MIN_STACK_SIZE
	.align		4
.L_590:
        /*0da4*/ 	.byte	0x04, 0x12
        /*0da6*/ 	.short	(.L_592 - .L_591)
	.align		4
.L_591:
        /*0da8*/ 	.word	index@(_ZN10layer_norm31ln_parallel_residual_fwd_kernelINS_13Kernel_traitsI6__halfS2_fS2_fjLj512ELj1ELj4ELj1ELj16ENS_18Kernel_traits_baseILj512ES2_S2_fS2_fjLj128EEEEELb0ELb1ELb1EEEvNS_9FwdParamsE)
        /*0dac*/ 	.word	0x00000000


	//----- nvinfo : EIATTR_MIN_STACK_SIZE
	.align		4
.L_592:
        /*0db0*/ 	.byte	0x04, 0x12
        /*0db2*/ 	.short	(.L_594 - .L_593)
	.align		4
.L_593:
        /*0db4*/ 	.word	index@(_ZN10layer_norm31ln_parallel_residual_fwd_kernelINS_13Kernel_traitsI6__halfS2_fS2_fjLj512ELj1ELj4ELj1ELj16ENS_18Kernel_traits_baseILj512ES2_S2_fS2_fjLj128EEEEELb1ELb0ELb0EEEvNS_9FwdParamsE)
        /*0db8*/ 	.word	0x00000000


	//----- nvinfo : EIATTR_MIN_STACK_SIZE
	.align		4
.L_594:
        /*0dbc*/ 	.byte	0x04, 0x12
        /*0dbe*/ 	.short	(.L_596 - .L_595)
	.align		4
.L_595:
        /*0dc0*/ 	.word	index@(_ZN10layer_norm31ln_parallel_residual_fwd_kernelINS_13Kernel_traitsI6__halfS2_fS2_fjLj512ELj1ELj4ELj1ELj16ENS_18Kernel_traits_baseILj512ES2_S2_fS2_fjLj128EEEEELb1ELb0ELb1EEEvNS_9FwdParamsE)
        /*0dc4*/ 	.word	0x00000000


	//----- nvinfo : EIATTR_MIN_STACK_SIZE
	.align		4
.L_596:
        /*0dc8*/ 	.byte	0x04, 0x12
        /*0dca*/ 	.short	(.L_598 - .L_597)
	.align		4
.L_597:
        /*0dcc*/ 	.word	index@(_ZN10layer_norm31ln_parallel_residual_fwd_kernelINS_13Kernel_traitsI6__halfS2_fS2_fjLj512ELj1ELj4ELj1ELj16ENS_18Kernel_traits_baseILj512ES2_S2_fS2_fjLj128EEEEELb1ELb1ELb0EEEvNS_9FwdParamsE)
        /*0dd0*/ 	.word	0x00000000


	//----- nvinfo : EIATTR_MIN_STACK_SIZE
	.align		4
.L_598:
        /*0dd4*/ 	.byte	0x04, 0x12
        /*0dd6*/ 	.short	(.L_600 - .L_599)
	.align		4
.L_599:
        /*0dd8*/ 	.word	index@(_ZN10layer_norm31ln_parallel_residual_fwd_kernelINS_13Kernel_traitsI6__halfS2_fS2_fjLj512ELj1ELj4ELj1ELj16ENS_18Kernel_traits_baseILj512ES2_S2_fS2_fjLj128EEEEELb1ELb1ELb1EEEvNS_9FwdParamsE)
        /*0ddc*/ 	.word	0x00000000


	//----- nvinfo : EIATTR_MIN_STACK_SIZE
	.align		4
.L_600:
        /*0de0*/ 	.byte	0x04, 0x12
        /*0de2*/ 	.short	(.L_602 - .L_601)
	.align		4
.L_601:
        /*0de4*/ 	.word	index@(_ZN10layer_norm31ln_parallel_residual_fwd_kernelINS_13Kernel_traitsIf6__halffS2_fjLj512ELj1ELj4ELj1ELj16ENS_18Kernel_traits_baseILj512EfS2_fS2_fjLj128EEEEELb0ELb0ELb0EEEvNS_9FwdParamsE)
        /*0de8*/ 	.word	0x00000000


	//----- nvinfo : EIATTR_MIN_STACK_SIZE
	.align		4
.L_602:
        /*0dec*/ 	.byte	0x04, 0x12
        /*0dee*/ 	.short	(.L_604 - .L_603)
	.align		4
.L_603:
        /*0df0*/ 	.word	index@(_ZN10layer_norm31ln_parallel_residual_fwd_kernelINS_13Kernel_traitsIf6__halffS2_fjLj512ELj1ELj4ELj1ELj16ENS_18Kernel_traits_baseILj512EfS2_fS2_fjLj128EEEEELb0ELb0ELb1EEEvNS_9FwdParamsE)
        /*0df4*/ 	.word	0x00000000


	//----- nvinfo : EIATTR_MIN_STACK_SIZE
	.align		4
.L_604:
        /*0df8*/ 	.byte	0x04, 0x12
        /*0dfa*/ 	.short	(.L_606 - .L_605)
	.align		4
.L_605:
        /*0dfc*/ 	.word	index@(_ZN10layer_norm31ln_parallel_residual_fwd_kernelINS_13Kernel_traitsIf6__halffS2_fjLj512ELj1ELj4ELj1ELj16ENS_18Kernel_traits_baseILj512EfS2_fS2_fjLj128EEEEELb0ELb1ELb0EEEvNS_9FwdParamsE)
        /*0e00*/ 	.word	0x00000000


	//----- nvinfo : EIATTR_MIN_STACK_SIZE
	.align		4
.L_606:
        /*0e04*/ 	.byte	0x04, 0x12
        /*0e06*/ 	.short	(.L_608 - .L_607)
	.align		4
.L_607:
        /*0e08*/ 	.word	index@(_ZN10layer_norm31ln_parallel_residual_fwd_kernelINS_13Kernel_traitsIf6__halffS2_fjLj512ELj1ELj4ELj1ELj16ENS_18Kernel_traits_baseILj512EfS2_fS2_fjLj128EEEEELb0ELb1ELb1EEEvNS_9FwdParamsE)
        /*0e0c*/ 	.word	0x00000000


	//----- nvinfo : EIATTR_MIN_STACK_SIZE
	.align		4
.L_608:
        /*0e10*/ 	.byte	0x04, 0x12
        /*0e12*/ 	.short	(.L_610 - .L_609)
	.align		4
.L_609:
        /*0e14*/ 	.word	index@(_ZN10layer_norm31ln_parallel_residual_fwd_kernelINS_13Kernel_traitsIf6__halffS2_fjLj512ELj1ELj4ELj1ELj16ENS_18Kernel_traits_baseILj512EfS2_fS2_fjLj128EEEEELb1ELb0ELb0EEEvNS_9FwdParamsE)
        /*0e18*/ 	.word	0x00000000


	//----- nvinfo : EIATTR_MIN_STACK_SIZE
	.align		4
.L_610:
        /*0e1c*/ 	.byte	0x04, 0x12
        /*0e1e*/ 	.short	(.L_612 - .L_611)
	.align		4
.L_611:
        /*0e20*/ 	.word	index@(_ZN10layer_norm31ln_parallel_residual_fwd_kernelINS_13Kernel_traitsIf6__halffS2_fjLj512ELj1ELj4ELj1ELj16ENS_18Kernel_traits_baseILj512EfS2_fS2_fjLj128EEEEELb1ELb0ELb1EEEvNS_9FwdParamsE)
        /*0e24*/ 	.word	0x00000000


	//----- nvinfo : EIATTR_MIN_STACK_SIZE
	.align		4
.L_612:
        /*0e28*/ 	.byte	0x04, 0x12
        /*0e2a*/ 	.short	(.L_614 - .L_613)
	.align		4
.L_613:
        /*0e2c*/ 	.word	index@(_ZN10layer_norm31ln_parallel_residual_fwd_kernelINS_13Kernel_traitsIf6__halffS2_fjLj512ELj1ELj4ELj1ELj16ENS_18Kernel_traits_baseILj512EfS2_fS2_fjLj128EEEEELb1ELb1ELb0EEEvNS_9FwdParamsE)
        /*0e30*/ 	.word	0x00000000


	//----- nvinfo : EIATTR_MIN_STACK_SIZE
	.align		4
.L_614:
        /*0e34*/ 	.byte	0x04, 0x12
        /*0e36*/ 	.short	(.L_616 - .L_615)
	.align		4
.L_615:
        /*0e38*/ 	.word	index@(_ZN10layer_norm31ln_parallel_residual_fwd_kernelINS_13Kernel_traitsIf6__halffS2_fjLj512ELj1ELj4ELj1ELj16ENS_18Kernel_traits_baseILj512EfS2_fS2_fjLj128EEEEELb1ELb1ELb1EEEvNS_9FwdParamsE)
        /*0e3c*/ 	.word	0x00000000


	//----- nvinfo : EIATTR_MIN_STACK_SIZE
	.align		4
.L_616:
        /*0e40*/ 	.byte	0x04, 0x12
        /*0e42*/ 	.short	(.L_618 - .L_617)
	.align		4
.L_617:
        /*0e44*/ 	.word	index@(_ZN10layer_norm31ln_parallel_residual_fwd_kernelINS_13Kernel_traitsI6__halfffffjLj512ELj1ELj4ELj1ELj16ENS_18Kernel_traits_baseILj512ES2_ffffjLj128EEEEELb0ELb0ELb0EEEvNS_9FwdParamsE)
        /*0e48*/ 	.word	0x00000000


	//----- nvinfo : EIATTR_MIN_STACK_SIZE
	.align		4
.L_618:
        /*0e4c*/ 	.byte	0x04, 0x12
        /*0e4e*/ 	.short	(.L_620 - .L_619)
	.align		4
.L_619:
        /*0e50*/ 	.word	index@(_ZN10layer_norm31ln_parallel_residual_fwd_kernelINS_13Kernel_traitsI6__halfffffjLj512ELj1ELj4ELj1ELj16ENS_18Kernel_traits_baseILj512ES2_ffffjLj128EEEEELb0ELb0ELb1EEEvNS_9FwdParamsE)
        /*0e54*/ 	.word	0x00000000


	//----- nvinfo : EIATTR_MIN_STACK_SIZE
	.align		4
.L_620:
        /*0e58*/ 	.byte	0x04, 0x12
        /*0e5a*/ 	.short	(.L_622 - .L_621)
	.align		4
.L_621:
        /*0e5c*/ 	.word	index@(_ZN10layer_norm31ln_parallel_residual_fwd_kernelINS_13Kernel_traitsI6__halfffffjLj512ELj1ELj4ELj1ELj16ENS_18Kernel_traits_baseILj512ES2_ffffjLj128EEEEELb0ELb1ELb0EEEvNS_9FwdParamsE)
        /*0e60*/ 	.word	0x00000000


	//----- nvinfo : EIATTR_MIN_STACK_SIZE
	.align		4
.L_622:
        /*0e64*/ 	.byte	0x04, 0x12
        /*0e66*/ 	.short	(.L_624 - .L_623)
	.align		4
.L_623:
        /*0e68*/ 	.word	index@(_ZN10layer_norm31ln_parallel_residual_fwd_kernelINS_13Kernel_traitsI6__halfffffjLj512ELj1ELj4ELj1ELj16ENS_18Kernel_traits_baseILj512ES2_ffffjLj128EEEEELb0ELb1ELb1EEEvNS_9FwdParamsE)
        /*0e6c*/ 	.word	0x00000000


	//----- nvinfo : EIATTR_MIN_STACK_SIZE
	.align		4
.L_624:
        /*0e70*/ 	.byte	0x04, 0x12
        /*0e72*/ 	.short	(.L_626 - .L_625)
	.align		4
.L_625:
        /*0e74*/ 	.word	index@(_ZN10layer_norm31ln_parallel_residual_fwd_kernelINS_13Kernel_traitsI6__halfffffjLj512ELj1ELj4ELj1ELj16ENS_18Kernel_traits_baseILj512ES2_ffffjLj128EEEEELb1ELb0ELb0EEEvNS_9FwdParamsE)
        /*0e78*/ 	.word	0x00000000


	//----- nvinfo : EIATTR_MIN_STACK_SIZE
	.align		4
.L_626:
        /*0e7c*/ 	.byte	0x04, 0x12
        /*0e7e*/ 	.short	(.L_628 - .L_627)
	.align		4
.L_627:
        /*0e80*/ 	.word	index@(_ZN10layer_norm31ln_parallel_residual_fwd_kernelINS_13Kernel_traitsI6__halfffffjLj512ELj1ELj4ELj1ELj16ENS_18Kernel_traits_baseILj512ES2_ffffjLj128EEEEELb1ELb0ELb1EEEvNS_9FwdParamsE)
        /*0e84*/ 	.word	0x00000000


	//----- nvinfo : EIATTR_MIN_STACK_SIZE
	.align		4
.L_628:
        /*0e88*/ 	.byte	0x04, 0x12
        /*0e8a*/ 	.short	(.L_630 - .L_629)
	.align		4
.L_629:
        /*0e8c*/ 	.word	index@(_ZN10layer_norm31ln_parallel_residual_fwd_kernelINS_13Kernel_traitsI6__halfffffjLj512ELj1ELj4ELj1ELj16ENS_18Kernel_traits_baseILj512ES2_ffffjLj128EEEEELb1ELb1ELb0EEEvNS_9FwdParamsE)
        /*0e90*/ 	.word	0x00000000


	//----- nvinfo : EIATTR_MIN_STACK_SIZE
	.align		4
.L_630:
        /*0e94*/ 	.byte	0x04, 0x12
        /*0e96*/ 	.short	(.L_632 - .L_631)
	.align		4
.L_631:
        /*0e98*/ 	.word	index@(_ZN10layer_norm31ln_parallel_residual_fwd_kernelINS_13Kernel_traitsI6__halfffffjLj512ELj1ELj4ELj1ELj16ENS_18Kernel_traits_baseILj512ES2_ffffjLj128EEEEELb1ELb1ELb1EEEvNS_9FwdParamsE)
        /*0e9c*/ 	.word	0x00000000


	//----- nvinfo : EIATTR_MIN_STACK_SIZE
	.align		4
.L_632:
        /*0ea0*/ 	.byte	0x04, 0x12
        /*0ea2*/ 	.short	(.L_634 - .L_633)
	.align		4
.L_633:
        /*0ea4*/ 	.word	index@(_ZN10layer_norm31ln_parallel_residual_fwd_kernelINS_13Kernel_traitsIfffffjLj512ELj1ELj4ELj1ELj16ENS_18Kernel_traits_baseILj512EfffffjLj128EEEEELb0ELb0ELb0EEEvNS_9FwdParamsE)
        /*0ea8*/ 	.word	0x00000000


	//----- nvinfo : EIATTR_MIN_STACK_SIZE
	.align		4
.L_634:
        /*0eac*/ 	.byte	0x04, 0x12
        /*0eae*/ 	.short	(.L_636 - .L_635)
	.align		4
.L_635:
        /*0eb0*/ 	.word	index@(_ZN10layer_norm31ln_parallel_residual_fwd_kernelINS_13Kernel_traitsIfffffjLj512ELj1ELj4ELj1ELj16ENS_18Kernel_traits_baseILj512EfffffjLj128EEEEELb0ELb0ELb1EEEvNS_9FwdParamsE)
        /*0eb4*/ 	.word	0x00000000


	//----- nvinfo : EIATTR_MIN_STACK_SIZE
	.align		4
.L_636:
        /*0eb8*/ 	.byte	0x04, 0x12
        /*0eba*/ 	.short	(.L_638 - .L_637)
	.align		4
.L_637:
        /*0ebc*/ 	.word	index@(_ZN10layer_norm31ln_parallel_residual_fwd_kernelINS_13Kernel_traitsIfffffjLj512ELj1ELj4ELj1ELj16ENS_18Kernel_traits_baseILj512EfffffjLj128EEEEELb0ELb1ELb0EEEvNS_9FwdParamsE)
        /*0ec0*/ 	.word	0x00000000


	//----- nvinfo : EIATTR_MIN_STACK_SIZE
	.align		4
.L_638:
        /*0ec4*/ 	.byte	0x04, 0x12
        /*0ec6*/ 	.short	(.L_640 - .L_639)
	.align		4
.L_639:
        /*0ec8*/ 	.word	index@(_ZN10layer_norm31ln_parallel_residual_fwd_kernelINS_13Kernel_traitsIfffffjLj512ELj1ELj4ELj1ELj16ENS_18Kernel_traits_baseILj512EfffffjLj128EEEEELb0ELb1ELb1EEEvNS_9FwdParamsE)
        /*0ecc*/ 	.word	0x00000000


	//----- nvinfo : EIATTR_MIN_STACK_SIZE
	.align		4
.L_640:
        /*0ed0*/ 	.byte	0x04, 0x12
        /*0ed2*/ 	.short	(.L_642 - .L_641)
	.align		4
.L_641:
        /*0ed4*/ 	.word	index@(_ZN10layer_norm31ln_parallel_residual_fwd_kernelINS_13Kernel_traitsIfffffjLj512ELj1ELj4ELj1ELj16ENS_18Kernel_traits_baseILj512EfffffjLj128EEEEELb1ELb0ELb0EEEvNS_9FwdParamsE)
        /*0ed8*/ 	.word	0x00000000


	//----- nvinfo : EIATTR_MIN_STACK_SIZE
	.align		4
.L_642:
        /*0edc*/ 	.byte	0x04, 0x12
        /*0ede*/ 	.short	(.L_644 - .L_643)
	.align		4
.L_643:
        /*0ee0*/ 	.word	index@(_ZN10layer_norm31ln_parallel_residual_fwd_kernelINS_13Kernel_traitsIfffffjLj512ELj1ELj4ELj1ELj16ENS_18Kernel_traits_baseILj512EfffffjLj128EEEEELb1ELb0ELb1EEEvNS_9FwdParamsE)
        /*0ee4*/ 	.word	0x00000000


	//----- nvinfo : EIATTR_MIN_STACK_SIZE
	.align		4
.L_644:
        /*0ee8*/ 	.byte	0x04, 0x12
        /*0eea*/ 	.short	(.L_646 - .L_645)
	.align		4
.L_645:
        /*0eec*/ 	.word	index@(_ZN10layer_norm31ln_parallel_residual_fwd_kernelINS_13Kernel_traitsIfffffjLj512ELj1ELj4ELj1ELj16ENS_18Kernel_traits_baseILj512EfffffjLj128EEEEELb1ELb1ELb0EEEvNS_9FwdParamsE)
        /*0ef0*/ 	.word	0x00000000


	//----- nvinfo : EIATTR_MIN_STACK_SIZE
	.align		4
.L_646:
        /*0ef4*/ 	.byte	0x04, 0x12
        /*0ef6*/ 	.short	(.L_648 - .L_647)
	.align		4
.L_647:
        /*0ef8*/ 	.word	index@(_ZN10layer_norm31ln_parallel_residual_fwd_kernelINS_13Kernel_traitsIfffffjLj512ELj1ELj4ELj1ELj16ENS_18Kernel_traits_baseILj512EfffffjLj128EEEEELb1ELb1ELb1EEEvNS_9FwdParamsE)
        /*0efc*/ 	.word	0x00000000
.L_648:


//--------------------- .nv.info._ZN10layer_norm31ln_parallel_residual_fwd_kernelINS_13Kernel_traitsI13__nv_bfloat16S2_S2_S2_fjLj512ELj1ELj4ELj1ELj16ENS_18Kernel_traits_baseILj512ES2_S2_S2_S2_fjLj128EEEEELb0ELb0ELb0EEEvNS_9FwdParamsE --------------------------
	.section	.nv.info._ZN10layer_norm31ln_parallel_residual_fwd_kernelINS_13Kernel_traitsI13__nv_bfloat16S2_S2_S2_fjLj512ELj1ELj4ELj1ELj16ENS_18Kernel_traits_baseILj512ES2_S2_S2_S2_fjLj128EEEEELb0ELb0ELb0EEEvNS_9FwdParamsE,"",@"SHT_CUDA_INFO"
	.sectionflags	@""
	.align	4


	//----- nvinfo : EIATTR_CUDA_API_VERSION
	.align		4
        /*0000*/ 	.byte	0x04, 0x37
        /*0002*/ 	.short	(.L_650 - .L_649)
.L_649:
        /*0004*/ 	.word	0x00000082


	//----- nvinfo : EIATTR_SW2861232_WAR
	.align		4
.L_650:
        /*0008*/ 	.byte	0x01, 0x35
	.zero		2


	//----- nvinfo : EIATTR_PARAM_CBANK
	.align		4
        /*000c*/ 	.byte	0x04, 0x0a
        /*000e*/ 	.short	(.L_652 - .L_651)
	.align		4
.L_651:
        /*0010*/ 	.word	index@(.nv.constant0._ZN10layer_norm31ln_parallel_residual_fwd_kernelINS_13Kernel_traitsI13__nv_bfloat16S2_S2_S2_fjLj512ELj1ELj4ELj1ELj16ENS_18Kernel_traits_baseILj512ES2_S2_S2_S2_fjLj128EEEEELb0ELb0ELb0EEEvNS_9FwdParamsE)
        /*0014*/ 	.short	0x0160
        /*0016*/ 	.short	0x00e8


	//----- nvinfo : EIATTR_CBANK_PARAM_SIZE
	.align		4
.L_652:
        /*0018*/ 	.byte	0x03, 0x19
        /*001a*/ 	.short	0x00e8


	//----- nvinfo : EIATTR_KPARAM_INFO
	.align		4
        /*001c*/ 	.byte	0x04, 0x17
        /*001e*/ 	.short	(.L_654 - .L_653)
.L_653:
        /*0020*/ 	.word	0x00000000
        /*0024*/ 	.short	0x0000
        /*0026*/ 	.short	0x0000
        /*0028*/ 	.byte	0x00, 0xf0, 0xa1, 0x03


	//----- nvinfo : EIATTR_MAXREG_COUNT
	.align		4
.L_654:
        /*002c*/ 	.byte	0x03, 0x1b
        /*002e*/ 	.short	0x00ff


	//----- nvinfo : EIATTR_MERCURY_ISA_VERSION
	.align		4
        /*0030*/ 	.byte	0x03, 0x5f
        /*0032*/ 	.short	0x0000


	//----- nvinfo : EIATTR_COOP_GROUP_MASK_REGIDS
	.align		4
        /*0034*/ 	.byte	0x04, 0x29
        /*0036*/ 	.short	(.L_656 - .L_655)


	//   ....[0]....
.L_655:
        /*0038*/ 	.word	0xffffffff


	//   ....[1]....
        /*003c*/ 	.word	0xffffffff


	//   ....[2]....
        /*0040*/ 	.word	0xffffffff


	//   ....[3]....
        /*0044*/ 	.word	0xffffffff


	//   ....[4]....
        /*0048*/ 	.word	0xffffffff


	//   ....[5]....
        /*004c*/ 	.word	0xffffffff


	//   ....[6]....
        /*0050*/ 	.word	0xffffffff


	//   ....[7]....
        /*0054*/ 	.word	0xffffffff


	//   ....[8]....
        /*0058*/ 	.word	0xffffffff


	//   ....[9]....
        /*005c*/ 	.word	0xffffffff


	//   ....[10]....
        /*0060*/ 	.word	0xffffffff


	//   ....[11]....
        /*0064*/ 	.word	0xffffffff


	//   ....[12]....
        /*0068*/ 	.word	0xffffffff


	//   ....[13]....
        /*006c*/ 	.word	0xffffffff


	//   ....[14]....
        /*0070*/ 	.word	0xffffffff


	//   ....[15]....
        /*0074*/ 	.word	0xffffffff


	//   ....[16]....
        /*0078*/ 	.word	0xffffffff


	//   ....[17]....
        /*007c*/ 	.word	0xffffffff


	//   ....[18]....
        /*0080*/ 	.word	0xffffffff


	//   ....[19]....
        /*0084*/ 	.word	0xffffffff


	//----- nvinfo : EIATTR_COOP_GROUP_INSTR_OFFSETS
	.align		4
.L_656:
        /*0088*/ 	.byte	0x04, 0x28
        /*008a*/ 	.short	(.L_658 - .L_657)


	//   ....[0]....
.L_657:
        /*008c*/ 	.word	0x00001ce0


	//   ....[1]....
        /*0090*/ 	.word	0x00001d10


	//   ....[2]....
        /*0094*/ 	.word	0x00001d30


	//   ....[3]....
        /*0098*/ 	.word	0x00001d50


	//   ....[4]....
        /*009c*/ 	.word	0x00001d70


	//   ....[5]....
        /*00a0*/ 	.word	0x00001fb0


	//   ....[6]....
        /*00a4*/ 	.word	0x00001fd0


	//   ....[7]....
        /*00a8*/ 	.word	0x00001ff0


	//   ....[8]....
        /*00ac*/ 	.word	0x00002010


	//   ....[9]....
        /*00b0*/ 	.word	0x00002030


	//   ....[10]....
        /*00b4*/ 	.word	0x000027e0


	//   ....[11]....
        /*00b8*/ 	.word	0x00002860


	//   ....[12]....
        /*00bc*/ 	.word	0x000028c0


	//   ....[13]....
        /*00c0*/ 	.word	0x00002920


	//   ....[14]....
        /*00c4*/ 	.word	0x00002980


	//   ....[15]....
        /*00c8*/ 	.word	0x00002c00


	//   ....[16]....
        /*00cc*/ 	.word	0x00002c60


	//   ....[17]....
        /*00d0*/ 	.word	0x00002cc0


	//   ....[18]....
        /*00d4*/ 	.word	0x00002d20


	//   ....[19]....
        /*00d8*/ 	.word	0x00002d90


	//----- nvinfo : EIATTR_EXIT_INSTR_OFFSETS
	.align		4
.L_658:
        /*00dc*/ 	.byte	0x04, 0x1c
        /*00de*/ 	.short	(.L_660 - .L_659)


	//   ....[0]....
.L_659:
        /*00e0*/ 	.word	0x00000460


	//   ....[1]....
        /*00e4*/ 	.word	0x00002790


	//----- nvinfo : EIATTR_MAX_THREADS
	.align		4
.L_660:
        /*00e8*/ 	.byte	0x04, 0x05
        /*00ea*/ 	.short	(.L_662 - .L_661)
.L_661:
        /*00ec*/ 	.word	0x00000080
        /*00f0*/ 	.word	0x00000001
        /*00f4*/ 	.word	0x00000001


	//----- nvinfo : EIATTR_CRS_STACK_SIZE
	.align		4
.L_662:
        /*00f8*/ 	.byte	0x04, 0x1e
        /*00fa*/ 	.short	(.L_664 - .L_663)
.L_663:
        /*00fc*/ 	.word	0x00000000
.L_664:


//--------------------- .nv.info._ZN10layer_norm31ln_parallel_residual_fwd_kernelINS_13Kernel_traitsI13__nv_bfloat16S2_S2_S2_fjLj512ELj1ELj4ELj1ELj16ENS_18Kernel_traits_baseILj512ES2_S2_S2_S2_fjLj128EEEEELb0ELb0ELb1EEEvNS_9FwdParamsE --------------------------
	.section	.nv.info._ZN10layer_norm31ln_parallel_residual_fwd_kernelINS_13Kernel_traitsI13__nv_bfloat16S2_S2_S2_fjLj512ELj1ELj4ELj1ELj16ENS_18Kernel_traits_baseILj512ES2_S2_S2_S2_fjLj128EEEEELb0ELb0ELb1EEEvNS_9FwdParamsE,"",@"SHT_CUDA_INFO"
	.sectionflags	@""
	.align	4


	//----- nvinfo : EIATTR_CUDA_API_VERSION
	.align		4
        /*0000*/ 	.byte	0x04, 0x37
        /*0002*/ 	.short	(.L_666 - .L_665)
.L_665:
        /*0004*/ 	.word	0x00000082


	//----- nvinfo : EIATTR_SW2861232_WAR
	.align		4
.L_666:
        /*0008*/ 	.byte	0x01, 0x35
	.zero		2


	//----- nvinfo : EIATTR_PARAM_CBANK
	.align		4
        /*000c*/ 	.byte	0x04, 0x0a
        /*000e*/ 	.short	(.L_668 - .L_667)
	.align		4
.L_667:
        /*0010*/ 	.word	index@(.nv.constant0._ZN10layer_norm31ln_parallel_residual_fwd_kernelINS_13Kernel_traitsI13__nv_bfloat16S2_S2_S2_fjLj512ELj1ELj4ELj1ELj16ENS_18Kernel_traits_baseILj512ES2_S2_S2_S2_fjLj128EEEEELb0ELb0ELb1EEEvNS_9FwdParamsE)
        /*0014*/ 	.short	0x0160
        /*0016*/ 	.short	0x00e8


	//----- nvinfo : EIATTR_CBANK_PARAM_SIZE
	.align		4
.L_668:
        /*0018*/ 	.byte	0x03, 0x19
        /*001a*/ 	.short	0x00e8


	//----- nvinfo : EIATTR_KPARAM_INFO
	.align		4
        /*001c*/ 	.byte	0x04, 0x17
        /*001e*/ 	.short	(.L_670 - .L_669)
.L_669:
        /*0020*/ 	.word	0x00000000
        /*0024*/ 	.short	0x0000
        /*0026*/ 	.short	0x0000
        /*0028*/ 	.byte	0x00, 0xf0, 0xa1, 0x03


	//----- nvinfo : EIATTR_MAXREG_COUNT
	.align		4
.L_670:
        /*002c*/ 	.byte	0x03, 0x1b
        /*002e*/ 	.short	0x00ff


	//----- nvinfo : EIATTR_MERCURY_ISA_VERSION
	.align		4
        /*0030*/ 	.byte	0x03, 0x5f
        /*0032*/ 	.short	0x0000


	//----- nvinfo : EIATTR_COOP_GROUP_MASK_REGIDS
	.align		4
        /*0034*/ 	.byte	0x04, 0x29
        /*0036*/ 	.short	(.L_672 - .L_671)


	//   ....[0]....
.L_671:
        /*0038*/ 	.word	0xffffffff


	//   ....[1]....
        /*003c*/ 	.word	0xffffffff


	//   ....[2]....
        /*0040*/ 	.word	0xffffffff


	//   ....[3]....
        /*0044*/ 	.word	0xffffffff


	//   ....[4]....
        /*0048*/ 	.word	0xffffffff


	//   ....[5]....
        /*004c*/ 	.word	0xffffffff


	//   ....[6]....
        /*0050*/ 	.word	0xffffffff


	//   ....[7]....
        /*0054*/ 	.word	0xffffffff


	//   ....[8]....
        /*0058*/ 	.word	0xffffffff


	//   ....[9]....
        /*005c*/ 	.word	0xffffffff


	//   ....[10]....
        /*0060*/ 	.word	0xffffffff


	//   ....[11]....
        /*0064*/ 	.word	0xffffffff


	//   ....[12]....
        /*0068*/ 	.word	0xffffffff


	//   ....[13]....
        /*006c*/ 	.word	0xffffffff


	//   ....[14]....
        /*0070*/ 	.word	0xffffffff


	//   ....[15]....
        /*0074*/ 	.word	0xffffffff


	//   ....[16]....
        /*0078*/ 	.word	0xffffffff


	//   ....[17]....
        /*007c*/ 	.word	0xffffffff


	//   ....[18]....
        /*0080*/ 	.word	0xffffffff


	//   ....[19]....
        /*0084*/ 	.word	0xffffffff


	//----- nvinfo : EIATTR_COOP_GROUP_INSTR_OFFSETS
	.align		4
.L_672:
        /*0088*/ 	.byte	0x04, 0x28
        /*008a*/ 	.short	(.L_674 - .L_673)


	//   ....[0]....
.L_673:
        /*008c*/ 	.word	0x000018d0


	//   ....[1]....
        /*0090*/ 	.word	0x00001900


	//   ....[2]....
        /*0094*/ 	.word	0x00001920


	//   ....[3]....
        /*0098*/ 	.word	0x00001940


	//   ....[4]....
        /*009c*/ 	.word	0x00001960


	//   ....[5]....
        /*00a0*/ 	.word	0x00001b90


	//   ....[6]....
        /*00a4*/ 	.word	0x00001bb0


	//   ....[7]....
        /*00a8*/ 	.word	0x00001bd0


	//   ....[8]....
        /*00ac*/ 	.word	0x00001bf0


	//   ....[9]....
        /*00b0*/ 	.word	0x00001c10


	//   ....[10]....
        /*00b4*/ 	.word	0x000024d0


	//   ....[11]....
        /*00b8*/ 	.word	0x00002540


	//   ....[12]....
        /*00bc*/ 	.word	0x000025a0


	//   ....[13]....
        /*00c0*/ 	.word	0x00002600


	//   ....[14]....
        /*00c4*/ 	.word	0x00002660


	//   ....[15]....
        /*00c8*/ 	.word	0x000028d0


	//   ....[16]....
        /*00cc*/ 	.word	0x00002930


	//   ....[17]....
        /*00d0*/ 	.word	0x00002990


	//   ....[18]....
        /*00d4*/ 	.word	0x000029f0


	//   ....[19]....
        /*00d8*/ 	.word	0x00002a50


	//----- nvinfo : EIATTR_EXIT_INSTR_OFFSETS
	.align		4
.L_674:
        /*00dc*/ 	.byte	0x04, 0x1c
        /*00de*/ 	.short	(.L_676 - .L_675)


	//   ....[0]....
.L_675:
        /*00e0*/ 	.word	0x000001b0


	//   ....[1]....
        /*00e4*/ 	.word	0x00002480


	//----- nvinfo : EIATTR_MAX_THREADS
	.align		4
.L_676:
        /*00e8*/ 	.byte	0x04, 0x05
        /*00ea*/ 	.short	(.L_678 - .L_677)
.L_677:
        /*00ec*/ 	.word	0x00000080
        /*00f0*/ 	.word	0x00000001
        /*00f4*/ 	.word	0x00000001


	//----- nvinfo : EIATTR_CRS_STACK_SIZE
	.align		4
.L_678:
        /*00f8*/ 	.byte	0x04, 0x1e
        /*00fa*/ 	.short	(.L_680 - .L_679)
.L_679:
        /*00fc*/ 	.word	0x00000000
.L_680:


//--------------------- .nv.info._ZN10layer_norm31ln_parallel_residual_fwd_kernelINS_13Kernel_traitsI13__nv_bfloat16S2_S2_S2_fjLj512ELj1ELj4ELj1ELj16ENS_18Kernel_traits_baseILj512ES2_S2_S2_S2_fjLj128EEEEELb0ELb1ELb0EEEvNS_9FwdParamsE --------------------------
	.section	.nv.info._ZN10layer_norm31ln_parallel_residual_fwd_kernelINS_13Kernel_traitsI13__nv_bfloat16S2_S2_S2_fjLj512ELj1ELj4ELj1ELj16ENS_18Kernel_traits_baseILj512ES2_S2_S2_S2_fjLj128EEEEELb0ELb1ELb0EEEvNS_9FwdParamsE,"",@"SHT_CUDA_INFO"
	.sectionflags	@""
	.align	4


	//----- nvinfo : EIATTR_CUDA_API_VERSION
	.align		4
        /*0000*/ 	.byte	0x04, 0x37
        /*0002*/ 	.short	(.L_682 - .L_681)
.L_681:
        /*0004*/ 	.word	0x00000082


	//----- nvinfo : EIATTR_SW2861232_WAR
	.align		4
.L_682:
        /*0008*/ 	.byte	0x01, 0x35
	.zero		2


	//----- nvinfo : EIATTR_PARAM_CBANK
	.align		4
        /*000c*/ 	.byte	0x04, 0x0a
        /*000e*/ 	.short	(.L_684 - .L_683)
	.align		4
.L_683:
        /*0010*/ 	.word	index@(.nv.constant0._ZN10layer_norm31ln_parallel_residual_fwd_kernelINS_13Kernel_traitsI13__nv_bfloat16S2_S2_S2_fjLj512ELj1ELj4ELj1ELj16ENS_18Kernel_traits_baseILj512ES2_S2_S2_S2_fjLj128EEEEELb0ELb1ELb0EEEvNS_9FwdParamsE)
        /*0014*/ 	.short	0x0160
        /*0016*/ 	.short	0x00e8


	//----- nvinfo : EIATTR_CBANK_PARAM_SIZE
	.align		4
.L_684:
        /*0018*/ 	.byte	0x03, 0x19
        /*001a*/ 	.short	0x00e8


	//----- nvinfo : EIATTR_KPARAM_INFO
	.align		4
        /*001c*/ 	.byte	0x04, 0x17
        /*001e*/ 	.short	(.L_686 - .L_685)
.L_685:
        /*0020*/ 	.word	0x00000000
        /*0024*/ 	.short	0x0000
        /*0026*/ 	.short	0x0000
        /*0028*/ 	.byte	0x00, 0xf0, 0xa1, 0x03


	//----- nvinfo : EIATTR_MAXREG_COUNT
	.align		4
.L_686:
        /*002c*/ 	.byte	0x03, 0x1b
        /*002e*/ 	.short	0x00ff


	//----- nvinfo : EIATTR_MERCURY_ISA_VERSION
	.align		4
        /*0030*/ 	.byte	0x03, 0x5f
        /*0032*/ 	.short	0x0000


	//----- nvinfo : EIATTR_COOP_GROUP_MASK_REGIDS
	.align		4
        /*0034*/ 	.byte	0x04, 0x29
        /*0036*/ 	.short	(.L_688 - .L_687)


	//   ....[0]....
.L_687:
        /*0038*/ 	.word	0xffffffff


	//   ....[1]....
        /*003c*/ 	.word	0xffffffff


	//   ....[2]....
        /*0040*/ 	.word	0xffffffff


	//   ....[3]....
        /*0044*/ 	.word	0xffffffff


	//   ....[4]....
        /*0048*/ 	.word	0xffffffff


	//   ....[5]....
        /*004c*/ 	.word	0xffffffff


	//   ....[6]....
        /*0050*/ 	.word	0xffffffff


	//   ....[7]....
        /*0054*/ 	.word	0xffffffff


	//   ....[8]....
        /*0058*/ 	.word	0xffffffff


	//   ....[9]....
        /*005c*/ 	.word	0xffffffff


	//   ....[10]....
        /*0060*/ 	.word	0xffffffff


	//   ....[11]....
        /*0064*/ 	.word	0xffffffff


	//   ....[12]....
        /*0068*/ 	.word	0xffffffff


	//   ....[13]....
        /*006c*/ 	.word	0xffffffff


	//   ....[14]....
        /*0070*/ 	.word	0xffffffff


	//   ....[15]....
        /*0074*/ 	.word	0xffffffff


	//   ....[16]....
        /*0078*/ 	.word	0xffffffff


	//   ....[17]....
        /*007c*/ 	.word	0xffffffff


	//   ....[18]....
        /*0080*/ 	.word	0xffffffff


	//   ....[19]....
        /*0084*/ 	.word	0xffffffff


	//----- nvinfo : EIATTR_COOP_GROUP_INSTR_OFFSETS
	.align		4
.L_688:
        /*0088*/ 	.byte	0x04, 0x28
        /*008a*/ 	.short	(.L_690 - .L_689)


	//   ....[0]....
.L_689:
        /*008c*/ 	.word	0x00001960


	//   ....[1]....
        /*0090*/ 	.word	0x00001990


	//   ....[2]....
        /*0094*/ 	.word	0x000019b0


	//   ....[3]....
        /*0098*/ 	.word	0x000019d0


	//   ....[4]....
        /*009c*/ 	.word	0x000019f0


	//   ....[5]....
        /*00a0*/ 	.word	0x00001c30


	//   ....[6]....
        /*00a4*/ 	.word	0x00001c50


	//   ....[7]....
        /*00a8*/ 	.word	0x00001c70


	//   ....[8]....
        /*00ac*/ 	.word	0x00001c90


	//   ....[9]....
        /*00b0*/ 	.word	0x00001cb0


	//   ....[10]....
        /*00b4*/ 	.word	0x000022a0


	//   ....[11]....
        /*00b8*/ 	.word	0x00002310


	//   ....[12]....
        /*00bc*/ 	.word	0x00002370


	//   ....[13]....
        /*00c0*/ 	.word	0x000023d0


	//   ....[14]....
        /*00c4*/ 	.word	0x00002430


	//   ....[15]....
        /*00c8*/ 	.word	0x000026c0


	//   ....[16]....
        /*00cc*/ 	.word	0x00002720


	//   ....[17]....
        /*00d0*/ 	.word	0x00002780


	//   ....[18]....
        /*00d4*/ 	.word	0x000027e0


	//   ....[19]....
        /*00d8*/ 	.word	0x00002850


	//----- nvinfo : EIATTR_EXIT_INSTR_OFFSETS
	.align		4
.L_690:
        /*00dc*/ 	.byte	0x04, 0x1c
        /*00de*/ 	.short	(.L_692 - .L_691)


	//   ....[0]....
.L_691:
        /*00e0*/ 	.word	0x000002e0


	//   ....[1]....
        /*00e4*/ 	.word	0x00002250


	//----- nvinfo : EIATTR_MAX_THREADS
	.align		4
.L_692:
        /*00e8*/ 	.byte	0x04, 0x05
        /*00ea*/ 	.short	(.L_694 - .L_693)
.L_693:
        /*00ec*/ 	.word	0x00000080
        /*00f0*/ 	.word	0x00000001
        /*00f4*/ 	.word	0x00000001


	//----- nvinfo : EIATTR_CRS_STACK_SIZE
	.align		4
.L_694:
        /*00f8*/ 	.byte	0x04, 0x1e
        /*00fa*/ 	.short	(.L_696 - .L_695)
.L_695:
        /*00fc*/ 	.word	0x00000000
.L_696:


//--------------------- .nv.info._ZN10layer_norm31ln_parallel_residual_fwd_kernelINS_13Kernel_traitsI13__nv_bfloat16S2_S2_S2_fjLj512ELj1ELj4ELj1ELj16ENS_18Kernel_traits_baseILj512ES2_S2_S2_S2_fjLj128EEEEELb0ELb1ELb1EEEvNS_9FwdParamsE --------------------------
	.section	.nv.info._ZN10layer_norm31ln_parallel_residual_fwd_kernelINS_13Kernel_traitsI13__nv_bfloat16S2_S2_S2_fjLj512ELj1ELj4ELj1ELj16ENS_18Kernel_traits_baseILj512ES2_S2_S2_S2_fjLj128EEEEELb0ELb1ELb1EEEvNS_9FwdParamsE,"",@"SHT_CUDA_INFO"
	.sectionflags	@""
	.align	4


	//----- nvinfo : EIATTR_CUDA_API_VERSION
	.align		4
        /*0000*/ 	.byte	0x04, 0x37
        /*0002*/ 	.short	(.L_698 - .L_697)
.L_697:
        /*0004*/ 	.word	0x00000082


	//----- nvinfo : EIATTR_SW2861232_WAR
	.align		4
.L_698:
        /*0008*/ 	.byte	0x01, 0x35
	.zero		2


	//----- nvinfo : EIATTR_PARAM_CBANK
	.align		4
        /*000c*/ 	.byte	0x04, 0x0a
        /*000e*/ 	.short	(.L_700 - .L_699)
	.align		4
.L_699:
        /*0010*/ 	.word	index@(.nv.constant0._ZN10layer_norm31ln_parallel_residual_fwd_kernelINS_13Kernel_traitsI13__nv_bfloat16S2_S2_S2_fjLj512ELj1ELj4ELj1ELj16ENS_18Kernel_traits_baseILj512ES2_S2_S2_S2_fjLj128EEEEELb0ELb1ELb1EEEvNS_9FwdParamsE)
        /*0014*/ 	.short	0x0160
        /*0016*/ 	.short	0x00e8


	//----- nvinfo : EIATTR_CBANK_PARAM_SIZE
	.align		4
.L_700:
        /*0018*/ 	.byte	0x03, 0x19
        /*001a*/ 	.short	0x00e8


	//----- nvinfo : EIATTR_KPARAM_INFO
	.align		4
        /*001c*/ 	.byte	0x04, 0x17
        /*001e*/ 	.short	(.L_702 - .L_701)
.L_701:
        /*0020*/ 	.word	0x00000000
        /*0024*/ 	.short	0x0000
        /*0026*/ 	.short	0x0000
        /*0028*/ 	.byte	0x00, 0xf0, 0xa1, 0x03


	//----- nvinfo : EIATTR_MAXREG_COUNT
	.align		4
.L_702:
        /*002c*/ 	.byte	0x03, 0x1b
        /*002e*/ 	.short	0x00ff


	//----- nvinfo : EIATTR_MERCURY_ISA_VERSION
	.align		4
        /*0030*/ 	.byte	0x03, 0x5f
        /*0032*/ 	.short	0x0000


	//----- nvinfo : EIATTR_COOP_GROUP_MASK_REGIDS
	.align		4
        /*0034*/ 	.byte	0x04, 0x29
        /*0036*/ 	.short	(.L_704 - .L_703)


	//   ....[0]....
.L_703:
        /*0038*/ 	.word	0xffffffff


	//   ....[1]....
        /*003c*/ 	.word	0xffffffff


	//   ....[2]....
        /*0040*/ 	.word	0xffffffff


	//   ....[3]....
        /*0044*/ 	.word	0xffffffff


	//   ....[4]....
        /*0048*/ 	.word	0xffffffff


	//   ....[5]....
        /*004c*/ 	.word	0xffffffff


	//   ....[6]....
        /*0050*/ 	.word	0xffffffff


	//   ....[7]....
        /*0054*/ 	.word	0xffffffff


	//   ....[8]....
        /*0058*/ 	.word	0xffffffff


	//   ....[9]....
        /*005c*/ 	.word	0xffffffff


	//   ....[10]....
        /*0060*/ 	.word	0xffffffff


	//   ....[11]....
        /*0064*/ 	.word	0xffffffff


	//   ....[12]....
        /*0068*/ 	.word	0xffffffff


	//   ....[13]....
        /*006c*/ 	.word	0xffffffff


	//   ....[14]....
        /*0070*/ 	.word	0xffffffff


	//   ....[15]....
        /*0074*/ 	.word	0xffffffff


	//   ....[16]....
        /*0078*/ 	.word	0xffffffff


	//   ....[17]....
        /*007c*/ 	.word	0xffffffff


	//   ....[18]....
        /*0080*/ 	.word	0xffffffff


	//   ....[19]....
        /*0084*/ 	.word	0xffffffff


	//----- nvinfo : EIATTR_COOP_GROUP_INSTR_OFFSETS
	.align		4
.L_704:
        /*0088*/ 	.byte	0x04, 0x28
        /*008a*/ 	.short	(.L_706 - .L_705)


	//   ....[0]....
.L_705:
        /*008c*/ 	.word	0x00001730


	//   ....[1]....
        /*0090*/ 	.word	0x00001760


	//   ....[2]....
        /*0094*/ 	.word	0x00001780


	//   ....[3]....
        /*0098*/ 	.word	0x000017a0


	//   ....[4]....
        /*009c*/ 	.word	0x000017c0


	//   ....[5]....
        /*00a0*/ 	.word	0x000019f0


	//   ....[6]....
        /*00a4*/ 	.word	0x00001a10


	//   ....[7]....
        /*00a8*/ 	.word	0x00001a30


	//   ....[8]....
        /*00ac*/ 	.word	0x00001a50


	//   ....[9]....
        /*00b0*/ 	.word	0x00001a70


	//   ....[10]....
        /*00b4*/ 	.word	0x00001fe0


	//   ....[11]....
        /*00b8*/ 	.word	0x00002050


	//   ....[12]....
        /*00bc*/ 	.word	0x000020c0


	//   ....[13]....
        /*00c0*/ 	.word	0x00002130


	//   ....[14]....
        /*00c4*/ 	.word	0x000021a0


	//   ....[15]....
        /*00c8*/ 	.word	0x00002410


	//   ....[16]....
        /*00cc*/ 	.word	0x00002470


	//   ....[17]....
        /*00d0*/ 	.word	0x000024d0


	//   ....[18]....
        /*00d4*/ 	.word	0x00002530


	//   ....[19]....
        /*00d8*/ 	.word	0x00002590


	//----- nvinfo : EIATTR_EXIT_INSTR_OFFSETS
	.align		4
.L_706:
        /*00dc*/ 	.byte	0x04, 0x1c
        /*00de*/ 	.short	(.L_708 - .L_707)


	//   ....[0]....
.L_707:
        /*00e0*/ 	.word	0x00000110


	//   ....[1]....
        /*00e4*/ 	.word	0x00001f80


	//----- nvinfo : EIATTR_MAX_THREADS
	.align		4
.L_708:
        /*00e8*/ 	.byte	0x04, 0x05
        /*00ea*/ 	.short	(.L_710 - .L_709)
.L_709:
        /*00ec*/ 	.word	0x00000080
        /*00f0*/ 	.word	0x00000001
        /*00f4*/ 	.word	0x00000001


	//----- nvinfo : EIATTR_CRS_STACK_SIZE
	.align		4
.L_710:
        /*00f8*/ 	.byte	0x04, 0x1e
        /*00fa*/ 	.short	(.L_712 - .L_711)
.L_711:
        /*00fc*/ 	.word	0x00000000
.L_712:


//--------------------- .nv.info._ZN10layer_norm31ln_parallel_residual_fwd_kernelINS_13Kernel_traitsI13__nv_bfloat16S2_S2_S2_fjLj512ELj1ELj4ELj1ELj16ENS_18Kernel_traits_baseILj512ES2_S2_S2_S2_fjLj128EEEEELb1ELb0ELb0EEEvNS_9FwdParamsE --------------------------
	.section	.nv.info._ZN10layer_norm31ln_parallel_residual_fwd_kernelINS_13Kernel_traitsI13__nv_bfloat16S2_S2_S2_fjLj512ELj1ELj4ELj1ELj16ENS_18Kernel_traits_baseILj512ES2_S2_S2_S2_fjLj128EEEEELb1ELb0ELb0EEEvNS_9FwdParamsE,"",@"SHT_CUDA_INFO"
	.sectionflags	@""
	.align	4


	//----- nvinfo : EIATTR_CUDA_API_VERSION
	.align		4
        /*0000*/ 	.byte	0x04, 0x37
        /*0002*/ 	.short	(.L_714 - .L_713)
.L_713:
        /*0004*/ 	.word	0x00000082


	//----- nvinfo : EIATTR_SW2861232_WAR
	.align		4
.L_714:
        /*0008*/ 	.byte	0x01, 0x35
	.zero		2


	//----- nvinfo : EIATTR_PARAM_CBANK
	.align		4
        /*000c*/ 	.byte	0x04, 0x0a
        /*000e*/ 	.short	(.L_716 - .L_715)
	.align		4
.L_715:
        /*0010*/ 	.word	index@(.nv.constant0._ZN10layer_norm31ln_parallel_residual_fwd_kernelINS_13Kernel_traitsI13__nv_bfloat16S2_S2_S2_fjLj512ELj1ELj4ELj1ELj16ENS_18Kernel_traits_baseILj512ES2_S2_S2_S2_fjLj128EEEEELb1ELb0ELb0EEEvNS_9FwdParamsE)
        /*0014*/ 	.short	0x0160
        /*0016*/ 	.short	0x00e8


	//----- nvinfo : EIATTR_CBANK_PARAM_SIZE
	.align		4
.L_716:
        /*0018*/ 	.byte	0x03, 0x19
        /*001a*/ 	.short	0x00e8


	//----- nvinfo : EIATTR_KPARAM_INFO
	.align		4
        /*001c*/ 	.byte	0x04, 0x17
        /*001e*/ 	.short	(.L_718 - .L_717)
.L_717:
        /*0020*/ 	.word	0x00000000
        /*0024*/ 	.short	0x0000
        /*0026*/ 	.short	0x0000
        /*0028*/ 	.byte	0x00, 0xf0, 0xa1, 0x03


	//----- nvinfo : EIATTR_MAXREG_COUNT
	.align		4
.L_718:
        /*002c*/ 	.byte	0x03, 0x1b
        /*002e*/ 	.short	0x00ff


	//----- nvinfo : EIATTR_MERCURY_ISA_VERSION
	.align		4
        /*0030*/ 	.byte	0x03, 0x5f
        /*0032*/ 	.short	0x0000


	//----- nvinfo : EIATTR_COOP_GROUP_MASK_REGIDS
	.align		4
        /*0034*/ 	.byte	0x04, 0x29
        /*0036*/ 	.short	(.L_720 - .L_719)


	//   ....[0]....
.L_719:
        /*0038*/ 	.word	0xffffffff


	//   ....[1]....
        /*003c*/ 	.word	0xffffffff


	//   ....[2]....
        /*0040*/ 	.word	0xffffffff


	//   ....[3]....
        /*0044*/ 	.word	0xffffffff


	//   ....[4]....
        /*0048*/ 	.word	0xffffffff


	//   ....[5]....
        /*004c*/ 	.word	0xffffffff


	//   ....[6]....
        /*0050*/ 	.word	0xffffffff


	//   ....[7]....
        /*0054*/ 	.word	0xffffffff


	//   ....[8]....
        /*0058*/ 	.word	0xffffffff


	//   ....[9]....
        /*005c*/ 	.word	0xffffffff


	//   ....[10]....
        /*0060*/ 	.word	0xffffffff


	//   ....[11]....
        /*0064*/ 	.word	0xffffffff


	//   ....[12]....
        /*0068*/ 	.word	0xffffffff


	//   ....[13]....
        /*006c*/ 	.word	0xffffffff


	//   ....[14]....
        /*0070*/ 	.word	0xffffffff


	//   ....[15]....
        /*0074*/ 	.word	0xffffffff


	//   ....[16]....
        /*0078*/ 	.word	0xffffffff


	//   ....[17]....
        /*007c*/ 	.word	0xffffffff


	//   ....[18]....
        /*0080*/ 	.word	0xffffffff


	//   ....[19]....
        /*0084*/ 	.word	0xffffffff


	//----- nvinfo : EIATTR_COOP_GROUP_INSTR_OFFSETS
	.align		4
.L_720:
        /*0088*/ 	.byte	0x04, 0x28
        /*008a*/ 	.short	(.L_722 - .L_721)


	//   ....[0]....
.L_721:
        /*008c*/ 	.word	0x0000c5d0


	//   ....[1]....
        /*0090*/ 	.word	0x0000c600


	//   ....[2]....
        /*0094*/ 	.word	0x0000c630


	//   ....[3]....
        /*0098*/ 	.word	0x0000c650


	//   ....[4]....
        /*009c*/ 	.word	0x0000c670


	//   ....[5]....
        /*00a0*/ 	.word	0x0000c8b0


	//   ....[6]....
        /*00a4*/ 	.word	0x0000c8d0


	//   ....[7]....
        /*00a8*/ 	.word	0x0000c8f0


	//   ....[8]....
        /*00ac*/ 	.word	0x0000c910


	//   ....[9]....
        /*00b0*/ 	.word	0x0000c930


	//   ....[10]....
        /*00b4*/ 	.word	0x0000d110


	//   ....[11]....
        /*00b8*/ 	.word	0x0000d190


	//   ....[12]....
        /*00bc*/ 	.word	0x0000d1f0


	//   ....[13]....
        /*00c0*/ 	.word	0x0000d250


	//   ....[14]....
        /*00c4*/ 	.word	0x0000d2b0


	//   ....[15]....
        /*00c8*/ 	.word	0x0000d540


	//   ....[16]....
        /*00cc*/ 	.word	0x0000d5a0


	//   ....[17]....
        /*00d0*/ 	.word	0x0000d600


	//   ....[18]....
        /*00d4*/ 	.word	0x0000d660


	//   ....[19]....
        /*00d8*/ 	.word	0x0000d6d0


	//----- nvinfo : EIATTR_EXIT_INSTR_OFFSETS
	.align		4
.L_722:
        /*00dc*/ 	.byte	0x04, 0x1c
        /*00de*/ 	.short	(.L_724 - .L_723)


	//   ....[0]....
.L_723:
        /*00e0*/ 	.word	0x00000650


	//   ....[1]....
        /*00e4*/ 	.word	0x0000d0c0


	//----- nvinfo : EIATTR_MAX_THREADS
	.align		4
.L_724:
        /*00e8*/ 	.byte	0x04, 0x05
        /*00ea*/ 	.short	(.L_726 - .L_725)
.L_725:
        /*00ec*/ 	.word	0x00000080
        /*00f0*/ 	.word	0x00000001
        /*00f4*/ 	.word	0x00000001


	//----- nvinfo : EIATTR_CRS_STACK_SIZE
	.align		4
.L_726:
        /*00f8*/ 	.byte	0x04, 0x1e
        /*00fa*/ 	.short	(.L_728 - .L_727)
.L_727:
        /*00fc*/ 	.word	0x00000000
.L_728:


//--------------------- .nv.info._ZN10layer_norm31ln_parallel_residual_fwd_kernelINS_13Kernel_traitsI13__nv_bfloat16S2_S2_S2_fjLj512ELj1ELj4ELj1ELj16ENS_18Kernel_traits_baseILj512ES2_S2_S2_S2_fjLj128EEEEELb1ELb0ELb1EEEvNS_9FwdParamsE --------------------------
	.section	.nv.info._ZN10layer_norm31ln_parallel_residual_fwd_kernelINS_13Kernel_traitsI13__nv_bfloat16S2_S2_S2_fjLj512ELj1ELj4ELj1ELj16ENS_18Kernel_traits_baseILj512ES2_S2_S2_S2_fjLj128EEEEELb1ELb0ELb1EEEvNS_9FwdParamsE,"",@"SHT_CUDA_INFO"
	.sectionflags	@""
	.align	4


	//----- nvinfo : EIATTR_CUDA_API_VERSION
	.align		4
        /*0000*/ 	.byte	0x04, 0x37
        /*0002*/ 	.short	(.L_730 - .L_729)
.L_729:
        /*0004*/ 	.word	0x00000082


	//----- nvinfo : EIATTR_SW2861232_WAR
	.align		4
.L_730:
        /*0008*/ 	.byte	0x01, 0x35
	.zero		2


	//----- nvinfo : EIATTR_PARAM_CBANK
	.align		4
        /*000c*/ 	.byte	0x04, 0x0a
        /*000e*/ 	.short	(.L_732 - .L_731)
	.align		4
.L_731:
        /*0010*/ 	.word	index@(.nv.constant0._ZN10layer_norm31ln_parallel_residual_fwd_kernelINS_13Kernel_traitsI13__nv_bfloat16S2_S2_S2_fjLj512ELj1ELj4ELj1ELj16ENS_18Kernel_traits_baseILj512ES2_S2_S2_S2_fjLj128EEEEELb1ELb0ELb1EEEvNS_9FwdParamsE)
        /*0014*/ 	.short	0x0160
        /*0016*/ 	.short	0x00e8


	//----- nvinfo : EIATTR_CBANK_PARAM_SIZE
	.align		4
.L_732:
        /*0018*/ 	.byte	0x03, 0x19
        /*001a*/ 	.short	0x00e8


	//----- nvinfo : EIATTR_KPARAM_INFO
	.align		4
        /*001c*/ 	.byte	0x04, 0x17
        /*001e*/ 	.short	(.L_734 - .L_733)
.L_733:
        /*0020*/ 	.word	0x00000000
        /*0024*/ 	.short	0x0000
        /*0026*/ 	.short	0x0000
        /*0028*/ 	.byte	0x00, 0xf0, 0xa1, 0x03


	//----- nvinfo : EIATTR_MAXREG_COUNT
	.align		4
.L_734:
        /*002c*/ 	.byte	0x03, 0x1b
        /*002e*/ 	.short	0x00ff


	//----- nvinfo : EIATTR_MERCURY_ISA_VERSION
	.align		4
        /*0030*/ 	.byte	0x03, 0x5f
        /*0032*/ 	.short	0x0000


	//----- nvinfo : EIATTR_COOP_GROUP_MASK_REGIDS
	.align		4
        /*0034*/ 	.byte	0x04, 0x29
        /*0036*/ 	.short	(.L_736 - .L_735)


	//   ....[0]....
.L_735:
        /*0038*/ 	.word	0xffffffff


	//   ....[1]....
        /*003c*/ 	.word	0xffffffff


	//   ....[2]....
        /*0040*/ 	.word	0xffffffff


	//   ....[3]....
        /*0044*/ 	.word	0xffffffff


	//   ....[4]....
        /*0048*/ 	.word	0xffffffff


	//   ....[5]....
        /*004c*/ 	.word	0xffffffff


	//   ....[6]....
        /*0050*/ 	.word	0xffffffff


	//   ....[7]....
        /*0054*/ 	.word	0xffffffff


	//   ....[8]....
        /*0058*/ 	.word	0xffffffff


	//   ....[9]....
        /*005c*/ 	.word	0xffffffff


	//   ....[10]....
        /*0060*/ 	.word	0xffffffff


	//   ....[11]....
        /*0064*/ 	.word	0xffffffff


	//   ....[12]....
        /*0068*/ 	.word	0xffffffff


	//   ....[13]....
        /*006c*/ 	.word	0xffffffff


	//   ....[14]....
        /*0070*/ 	.word	0xffffffff


	//   ....[15]....
        /*0074*/ 	.word	0xffffffff


	//   ....[16]....
        /*0078*/ 	.word	0xffffffff


	//   ....[17]....
        /*007c*/ 	.word	0xffffffff


	//   ....[18]....
        /*0080*/ 	.word	0xffffffff


	//   ....[19]....
        /*0084*/ 	.word	0xffffffff


	//----- nvinfo : EIATTR_COOP_GROUP_INSTR_OFFSETS
	.align		4
.L_736:
        /*0088*/ 	.byte	0x04, 0x28
        /*008a*/ 	.short	(.L_738 - .L_737)


	//   ....[0]....
.L_737:
        /*008c*/ 	.word	0x0000c240


	//   ....[1]....
        /*0090*/ 	.word	0x0000c270


	//   ....[2]....
        /*0094*/ 	.word	0x0000c290


	//   ....[3]....
        /*0098*/ 	.word	0x0000c2b0


	//   ....[4]....
        /*009c*/ 	.word	0x0000c2d0


	//   ....[5]....
        /*00a0*/ 	.word	0x0000c500


	//   ....[6]....
        /*00a4*/ 	.word	0x0000c520


	//   ....[7]....
        /*00a8*/ 	.word	0x0000c540


	//   ....[8]....
        /*00ac*/ 	.word	0x0000c560


	//   ....[9]....
        /*00b0*/ 	.word	0x0000c580


	//   ....[10]....
        /*00b4*/ 	.word	0x0000cf10


	//   ....[11]....
        /*00b8*/ 	.word	0x0000cf80


	//   ....[12]....
        /*00bc*/ 	.word	0x0000cfe0


	//   ....[13]....
        /*00c0*/ 	.word	0x0000d040


	//   ....[14]....
        /*00c4*/ 	.word	0x0000d0a0


	//   ....[15]....
        /*00c8*/ 	.word	0x0000d310


	//   ....[16]....
        /*00cc*/ 	.word	0x0000d370


	//   ....[17]....
        /*00d0*/ 	.word	0x0000d3d0


	//   ....[18]....
        /*00d4*/ 	.word	0x0000d430


	//   ....[19]....
        /*00d8*/ 	.word	0x0000d490


	//----- nvinfo : EIATTR_EXIT_INSTR_OFFSETS
	.align		4
.L_738:
        /*00dc*/ 	.byte	0x04, 0x1c
        /*00de*/ 	.short	(.L_740 - .L_739)


	//   ....[0]....
.L_739:
        /*00e0*/ 	.word	0x00000260


	//   ....[1]....
        /*00e4*/ 	.word	0x0000cec0


	//----- nvinfo : EIATTR_MAX_THREADS
	.align		4
.L_740:
        /*00e8*/ 	.byte	0x04, 0x05
        /*00ea*/ 	.short	(.L_742 - .L_741)
.L_741:
        /*00ec*/ 	.word	0x00000080
        /*00f0*/ 	.word	0x00000001
        /*00f4*/ 	.word	0x00000001


	//----- nvinfo : EIATTR_CRS_STACK_SIZE
	.align		4
.L_742:
        /*00f8*/ 	.byte	0x04, 0x1e
        /*00fa*/ 	.short	(.L_744 - .L_743)
.L_743:
        /*00fc*/ 	.word	0x00000000
.L_744:


//--------------------- .nv.info._ZN10layer_norm31ln_parallel_residual_fwd_kernelINS_13Kernel_traitsI13__nv_bfloat16S2_S2_S2_fjLj512ELj1ELj4ELj1ELj16ENS_18Kernel_traits_baseILj512ES2_S2_S2_S2_fjLj128EEEEELb1ELb1ELb0EEEvNS_9FwdParamsE --------------------------
	.section	.nv.info._ZN10layer_norm31ln_parallel_residual_fwd_kernelINS_13Kernel_traitsI13__nv_bfloat16S2_S2_S2_fjLj512ELj1ELj4ELj1ELj16ENS_18Kernel_traits_baseILj512ES2_S2_S2_S2_fjLj128EEEEELb1ELb1ELb0EEEvNS_9FwdParamsE,"",@"SHT_CUDA_INFO"
	.sectionflags	@""
	.align	4


	//----- nvinfo : EIATTR_CUDA_API_VERSION
	.align		4
        /*0000*/ 	.byte	0x04, 0x37
        /*0002*/ 	.short	(.L_746 - .L_745)
.L_745:
        /*0004*/ 	.word	0x00000082


	//----- nvinfo : EIATTR_SW2861232_WAR
	.align		4
.L_746:
        /*0008*/ 	.byte	0x01, 0x35
	.zero		2


	//----- nvinfo : EIATTR_PARAM_CBANK
	.align		4
        /*000c*/ 	.byte	0x04, 0x0a
        /*000e*/ 	.short	(.L_748 - .L_747)
	.align		4
.L_747:
        /*0010*/ 	.word	index@(.nv.constant0._ZN10layer_norm31ln_parallel_residual_fwd_kernelINS_13Kernel_traitsI13__nv_bfloat16S2_S2_S2_fjLj512ELj1ELj4ELj1ELj16ENS_18Kernel_traits_baseILj512ES2_S2_S2_S2_fjLj128EEEEELb1ELb1ELb0EEEvNS_9FwdParamsE)
        /*0014*/ 	.short	0x0160
        /*0016*/ 	.short	0x00e8


	//----- nvinfo : EIATTR_CBANK_PARAM_SIZE
	.align		4
.L_748:
        /*0018*/ 	.byte	0x03, 0x19
        /*001a*/ 	.short	0x00e8


	//----- nvinfo : EIATTR_KPARAM_INFO
	.align		4
        /*001c*/ 	.byte	0x04, 0x17
        /*001e*/ 	.short	(.L_750 - .L_749)
.L_749:
        /*0020*/ 	.word	0x00000000
        /*0024*/ 	.short	0x0000
        /*0026*/ 	.short	0x0000
        /*0028*/ 	.byte	0x00, 0xf0, 0xa1, 0x03


	//----- nvinfo : EIATTR_MAXREG_COUNT
	.align		4
.L_750:
        /*002c*/ 	.byte	0x03, 0x1b
        /*002e*/ 	.short	0x00ff


	//----- nvinfo : EIATTR_ANNOTATIONS
	.align		4
        /*0030*/ 	.byte	0x04, 0x55
        /*0032*/ 	.short	(.L_752 - .L_751)


	//   ....[0]....
.L_751:
        /*0034*/ 	.word	0x00000001
        /*0038*/ 	.byte	0xe0, 0x08, 0x00, 0x00, 0x01, 0x00, 0x00, 0x00, 0xa0, 0xc7, 0x00, 0x00


	//----- nvinfo : EIATTR_MERCURY_ISA_VERSION
	.align		4
.L_752:
        /*0044*/ 	.byte	0x03, 0x5f
        /*0046*/ 	.short	0x0000


	//----- nvinfo : EIATTR_COOP_GROUP_MASK_REGIDS
	.align		4
        /*0048*/ 	.byte	0x04, 0x29
        /*004a*/ 	.short	(.L_754 - .L_753)


	//   ....[0]....
.L_753:
        /*004c*/ 	.word	0xffffffff


	//   ....[1]....
        /*0050*/ 	.word	0xffffffff


	//   ....[2]....
        /*0054*/ 	.word	0xffffffff


	//   ....[3]....
        /*0058*/ 	.word	0xffffffff


	//   ....[4]....
        /*005c*/ 	.word	0xffffffff


	//   ....[5]....
        /*0060*/ 	.word	0xffffffff


	//   ....[6]....
        /*0064*/ 	.word	0xffffffff


	//   ....[7]....
        /*0068*/ 	.word	0xffffffff


	//   ....[8]....
        /*006c*/ 	.word	0xffffffff


	//   ....[9]....
        /*0070*/ 	.word	0xffffffff


	//   ....[10]....
        /*0074*/ 	.word	0xffffffff


	//   ....[11]....
        /*0078*/ 	.word	0xffffffff


	//   ....[12]....
        /*007c*/ 	.word	0xffffffff


	//   ....[13]....
        /*0080*/ 	.word	0xffffffff


	//   ....[14]....
        /*0084*/ 	.word	0xffffffff


	//   ....[15]....
        /*0088*/ 	.word	0xffffffff


	//   ....[16]....
        /*008c*/ 	.word	0xffffffff


	//   ....[17]....
        /*0090*/ 	.word	0xffffffff


	//   ....[18]....
        /*0094*/ 	.word	0xffffffff


	//   ....[19]....
        /*0098*/ 	.word	0xffffffff


	//----- nvinfo : EIATTR_COOP_GROUP_INSTR_OFFSETS
	.align		4
.L_754:
        /*009c*/ 	.byte	0x04, 0x28
        /*009e*/ 	.short	(.L_756 - .L_755)


	//   ....[0]....
.L_755:
        /*00a0*/ 	.word	0x0000c310


	//   ....[1]....
        /*00a4*/ 	.word	0x0000c340


	//   ....[2]....
        /*00a8*/ 	.word	0x0000c370


	//   ....[3]....
        /*00ac*/ 	.word	0x0000c390


	//   ....[4]....
        /*00b0*/ 	.word	0x0000c3b0


	//   ....[5]....
        /*00b4*/ 	.word	0x0000c5f0


	//   ....[6]....
        /*00b8*/ 	.word	0x0000c610


	//   ....[7]....
        /*00bc*/ 	.word	0x0000c630


	//   ....[8]....
        /*00c0*/ 	.word	0x0000c650


	//   ....[9]....
        /*00c4*/ 	.word	0x0000c670


	//   ....[10]....
        /*00c8*/ 	.word	0x0000cca0


	//   ....[11]....
        /*00cc*/ 	.word	0x0000cd10


	//   ....[12]....
        /*00d0*/ 	.word	0x0000cd70


	//   ....[13]....
        /*00d4*/ 	.word	0x0000cdd0


	//   ....[14]....
        /*00d8*/ 	.word	0x0000ce30


	//   ....[15]....
        /*00dc*/ 	.word	0x0000d0c0


	//   ....[16]....
        /*00e0*/ 	.word	0x0000d120


	//   ....[17]....
        /*00e4*/ 	.word	0x0000d180


	//   ....[18]....
        /*00e8*/ 	.word	0x0000d1e0


	//   ....[19]....
        /*00ec*/ 	.word	0x0000d250


	//----- nvinfo : EIATTR_EXIT_INSTR_OFFSETS
	.align		4
.L_756:
        /*00f0*/ 	.byte	0x04, 0x1c
        /*00f2*/ 	.short	(.L_758 - .L_757)


	//   ....[0]....
.L_757:
        /*00f4*/ 	.word	0x000004f0


	//   ....[1]....
        /*00f8*/ 	.word	0x0000cc50


	//----- nvinfo : EIATTR_MAX_THREADS
	.align		4
.L_758:
        /*00fc*/ 	.byte	0x04, 0x05
        /*00fe*/ 	.short	(.L_760 - .L_759)
.L_759:
        /*0100*/ 	.word	0x00000080
        /*0104*/ 	.word	0x00000001
        /*0108*/ 	.word	0x00000001


	//----- nvinfo : EIATTR_CRS_STACK_SIZE
	.align		4
.L_760:
        /*010c*/ 	.byte	0x04, 0x1e
        /*010e*/ 	.short	(.L_762 - .L_761)
.L_761:
        /*0110*/ 	.word	0x00000000
.L_762:


//--------------------- .nv.info._ZN10layer_norm31ln_parallel_residual_fwd_kernelINS_13Kernel_traitsI13__nv_bfloat16S2_S2_S2_fjLj512ELj1ELj4ELj1ELj16ENS_18Kernel_traits_baseILj512ES2_S2_S2_S2_fjLj128EEEEELb1ELb1ELb1EEEvNS_9FwdParamsE --------------------------
	.section	.nv.info._ZN10layer_norm31ln_parallel_residual_fwd_kernelINS_13Kernel_traitsI13__nv_bfloat16S2_S2_S2_fjLj512ELj1ELj4ELj1ELj16ENS_18Kernel_traits_baseILj512ES2_S2_S2_S2_fjLj128EEEEELb1ELb1ELb1EEEvNS_9FwdParamsE,"",@"SHT_CUDA_INFO"
	.sectionflags	@""
	.align	4


	//----- nvinfo : EIATTR_CUDA_API_VERSION
	.align		4
        /*0000*/ 	.byte	0x04, 0x37
        /*0002*/ 	.short	(.L_764 - .L_763)
.L_763:
        /*0004*/ 	.word	0x00000082


	//----- nvinfo : EIATTR_SW2861232_WAR
	.align		4
.L_764:
        /*0008*/ 	.byte	0x01, 0x35
	.zero		2


	//----- nvinfo : EIATTR_PARAM_CBANK
	.align		4
        /*000c*/ 	.byte	0x04, 0x0a
        /*000e*/ 	.short	(.L_766 - .L_765)
	.align		4
.L_765:
        /*0010*/ 	.word	index@(.nv.constant0._ZN10layer_norm31ln_parallel_residual_fwd_kernelINS_13Kernel_traitsI13__nv_bfloat16S2_S2_S2_fjLj512ELj1ELj4ELj1ELj16ENS_18Kernel_traits_baseILj512ES2_S2_S2_S2_fjLj128EEEEELb1ELb1ELb1EEEvNS_9FwdParamsE)
        /*0014*/ 	.short	0x0160
        /*0016*/ 	.short	0x00e8


	//----- nvinfo : EIATTR_CBANK_PARAM_SIZE
	.align		4
.L_766:
        /*0018*/ 	.byte	0x03, 0x19
        /*001a*/ 	.short	0x00e8


	//----- nvinfo : EIATTR_KPARAM_INFO
	.align		4
        /*001c*/ 	.byte	0x04, 0x17
        /*001e*/ 	.short	(.L_768 - .L_767)
.L_767:
        /*0020*/ 	.word	0x00000000
        /*0024*/ 	.short	0x0000
        /*0026*/ 	.short	0x0000
        /*0028*/ 	.byte	0x00, 0xf0, 0xa1, 0x03


	//----- nvinfo : EIATTR_MAXREG_COUNT
	.align		4
.L_768:
        /*002c*/ 	.byte	0x03, 0x1b
        /*002e*/ 	.short	0x00ff


	//----- nvinfo : EIATTR_MERCURY_ISA_VERSION
	.align		4
        /*0030*/ 	.byte	0x03, 0x5f
        /*0032*/ 	.short	0x0000


	//----- nvinfo : EIATTR_COOP_GROUP_MASK_REGIDS
	.align		4
        /*0034*/ 	.byte	0x04, 0x29
        /*0036*/ 	.short	(.L_770 - .L_769)


	//   ....[0]....
.L_769:
        /*0038*/ 	.word	0xffffffff


	//   ....[1]....
        /*003c*/ 	.word	0xffffffff


	//   ....[2]....
        /*0040*/ 	.word	0xffffffff


	//   ....[3]....
        /*0044*/ 	.word	0xffffffff


	//   ....[4]....
        /*0048*/ 	.word	0xffffffff


	//   ....[5]....
        /*004c*/ 	.word	0xffffffff


	//   ....[6]....
        /*0050*/ 	.word	0xffffffff


	//   ....[7]....
        /*0054*/ 	.word	0xffffffff


	//   ....[8]....
        /*0058*/ 	.word	0xffffffff


	//   ....[9]....
        /*005c*/ 	.word	0xffffffff


	//   ....[10]....
        /*0060*/ 	.word	0xffffffff


	//   ....[11]....
        /*0064*/ 	.word	0xffffffff


	//   ....[12]....
        /*0068*/ 	.word	0xffffffff


	//   ....[13]....
        /*006c*/ 	.word	0xffffffff


	//   ....[14]....
        /*0070*/ 	.word	0xffffffff


	//   ....[15]....
        /*0074*/ 	.word	0xffffffff


	//   ....[16]....
        /*0078*/ 	.word	0xffffffff


	//   ....[17]....
        /*007c*/ 	.word	0xffffffff


	//   ....[18]....
        /*0080*/ 	.word	0xffffffff


	//   ....[19]....
        /*0084*/ 	.word	0xffffffff


	//----- nvinfo : EIATTR_COOP_GROUP_INSTR_OFFSETS
	.align		4
.L_770:
        /*0088*/ 	.byte	0x04, 0x28
        /*008a*/ 	.short	(.L_772 - .L_771)


	//   ....[0]....
.L_771:
        /*008c*/ 	.word	0x0000beb0


	//   ....[1]....
        /*0090*/ 	.word	0x0000bee0


	//   ....[2]....
        /*0094*/ 	.word	0x0000bf00


	//   ....[3]....
        /*0098*/ 	.word	0x0000bf20


	//   ....[4]....
        /*009c*/ 	.word	0x0000bf40


	//   ....[5]....
        /*00a0*/ 	.word	0x0000c170


	//   ....[6]....
        /*00a4*/ 	.word	0x0000c190


	//   ....[7]....
        /*00a8*/ 	.word	0x0000c1b0


	//   ....[8]....
        /*00ac*/ 	.word	0x0000c1d0


	//   ....[9]....
        /*00b0*/ 	.word	0x0000c1f0


	//   ....[10]....
        /*00b4*/ 	.word	0x0000c860


	//   ....[11]....
        /*00b8*/ 	.word	0x0000c8e0


	//   ....[12]....
        /*00bc*/ 	.word	0x0000c940


	//   ....[13]....
        /*00c0*/ 	.word	0x0000c9a0


	//   ....[14]....
        /*00c4*/ 	.word	0x0000ca00


	//   ....[15]....
        /*00c8*/ 	.word	0x0000cc70


	//   ....[16]....
        /*00cc*/ 	.word	0x0000ccd0


	//   ....[17]....
        /*00d0*/ 	.word	0x0000cd30


	//   ....[18]....
        /*00d4*/ 	.word	0x0000cd90


	//   ....[19]....
        /*00d8*/ 	.word	0x0000cdf0


	//----- nvinfo : EIATTR_EXIT_INSTR_OFFSETS
	.align		4
.L_772:
        /*00dc*/ 	.byte	0x04, 0x1c
        /*00de*/ 	.short	(.L_774 - .L_773)


	//   ....[0]....
.L_773:
        /*00e0*/ 	.word	0x000001c0


	//   ....[1]....
        /*00e4*/ 	.word	0x0000c810


	//----- nvinfo : EIATTR_MAX_THREADS
	.align		4
.L_774:
        /*00e8*/ 	.byte	0x04, 0x05
        /*00ea*/ 	.short	(.L_776 - .L_775)
.L_775:
        /*00ec*/ 	.word	0x00000080
        /*00f0*/ 	.word	0x00000001
        /*00f4*/ 	.word	0x00000001


	//----- nvinfo : EIATTR_CRS_STACK_SIZE
	.align		4
.L_776:
        /*00f8*/ 	.byte	0x04, 0x1e
        /*00fa*/ 	.short	(.L_778 - .L_777)
.L_777:
        /*00fc*/ 	.word	0x00000000
.L_778:


//--------------------- .nv.info._ZN10layer_norm31ln_parallel_residual_fwd_kernelINS_13Kernel_traitsI6__halfS2_S2_S2_fjLj512ELj1ELj4ELj1ELj16ENS_18Kernel_traits_baseILj512ES2_S2_S2_S2_fjLj128EEEEELb0ELb0ELb0EEEvNS_9FwdParamsE --------------------------
	.section	.nv.info._ZN10layer_norm31ln_parallel_residual_fwd_kernelINS_13Kernel_traitsI6__halfS2_S2_S2_fjLj512ELj1ELj4ELj1ELj16ENS_18Kernel_traits_baseILj512ES2_S2_S2_S2_fjLj128EEEEELb0ELb0ELb0EEEvNS_9FwdParamsE,"",@"SHT_CUDA_INFO"
	.sectionflags	@""
	.align	4


	//----- nvinfo : EIATTR_CUDA_API_VERSION
	.align		4
        /*0000*/ 	.byte	0x04, 0x37
        /*0002*/ 	.short	(.L_780 - .L_779)
.L_779:
        /*0004*/ 	.word	0x00000082


	//----- nvinfo : EIATTR_SW2861232_WAR
	.align		4
.L_780:
        /*0008*/ 	.byte	0x01, 0x35
	.zero		2


	//----- nvinfo : EIATTR_PARAM_CBANK
	.align		4
        /*000c*/ 	.byte	0x04, 0x0a
        /*000e*/ 	.short	(.L_782 - .L_781)
	.align		4
.L_781:
        /*0010*/ 	.word	index@(.nv.constant0._ZN10layer_norm31ln_parallel_residual_fwd_kernelINS_13Kernel_traitsI6__halfS2_S2_S2_fjLj512ELj1ELj4ELj1ELj16ENS_18Kernel_traits_baseILj512ES2_S2_S2_S2_fjLj128EEEEELb0ELb0ELb0EEEvNS_9FwdParamsE)
        /*0014*/ 	.short	0x0160
        /*0016*/ 	.short	0x00e8


	//----- nvinfo : EIATTR_CBANK_PARAM_SIZE
	.align		4
.L_782:
        /*0018*/ 	.byte	0x03, 0x19
        /*001a*/ 	.short	0x00e8


	//----- nvinfo : EIATTR_KPARAM_INFO
	.align		4
        /*001c*/ 	.byte	0x04, 0x17
        /*001e*/ 	.short	(.L_784 - .L_783)
.L_783:
        /*0020*/ 	.word	0x00000000
        /*0024*/ 	.short	0x0000
        /*0026*/ 	.short	0x0000
        /*0028*/ 	.byte	0x00, 0xf0, 0xa1, 0x03


	//----- nvinfo : EIATTR_MAXREG_COUNT
	.align		4
.L_784:
        /*002c*/ 	.byte	0x03, 0x1b
        /*002e*/ 	.short	0x00ff


	//----- nvinfo : EIATTR_MERCURY_ISA_VERSION
	.align		4
        /*0030*/ 	.byte	0x03, 0x5f
        /*0032*/ 	.short	0x0000


	//----- nvinfo : EIATTR_COOP_GROUP_MASK_REGIDS
	.align		4
        /*0034*/ 	.byte	0x04, 0x29
        /*0036*/ 	.short	(.L_786 - .L_785)


	//   ....[0]....
.L_785:
        /*0038*/ 	.word	0xffffffff


	//   ....[1]....
        /*003c*/ 	.word	0xffffffff


	//   ....[2]....
        /*0040*/ 	.word	0xffffffff


	//   ....[3]....
        /*0044*/ 	.word	0xffffffff


	//   ....[4]....
        /*0048*/ 	.word	0xffffffff


	//   ....[5]....
        /*004c*/ 	.word	0xffffffff


	//   ....[6]....
        /*0050*/ 	.word	0xffffffff


	//   ....[7]....
        /*0054*/ 	.word	0xffffffff


	//   ....[8]....
        /*0058*/ 	.word	0xffffffff


	//   ....[9]....
        /*005c*/ 	.word	0xffffffff


	//   ....[10]....
        /*0060*/ 	.word	0xffffffff


	//   ....[11]....
        /*0064*/ 	.word	0xffffffff


	//   ....[12]....
        /*0068*/ 	.word	0xffffffff


	//   ....[13]....
        /*006c*/ 	.word	0xffffffff


	//   ....[14]....
        /*0070*/ 	.word	0xffffffff


	//   ....[15]....
        /*0074*/ 	.word	0xffffffff


	//   ....[16]....
        /*0078*/ 	.word	0xffffffff


	//   ....[17]....
        /*007c*/ 	.word	0xffffffff


	//   ....[18]....
        /*0080*/ 	.word	0xffffffff


	//   ....[19]....
        /*0084*/ 	.word	0xffffffff


	//----- nvinfo : EIATTR_COOP_GROUP_INSTR_OFFSETS
	.align		4
.L_786:
        /*0088*/ 	.byte	0x04, 0x28
        /*008a*/ 	.short	(.L_788 - .L_787)


	//   ....[0]....
.L_787:
        /*008c*/ 	.word	0x00001ce0


	//   ....[1]....
        /*0090*/ 	.word	0x00001d10


	//   ....[2]....
        /*0094*/ 	.word	0x00001d30


	//   ....[3]....
        /*0098*/ 	.word	0x00001d50


	//   ....[4]....
        /*009c*/ 	.word	0x00001d70


	//   ....[5]....
        /*00a0*/ 	.word	0x00001fb0


	//   ....[6]....
        /*00a4*/ 	.word	0x00001fd0


	//   ....[7]....
        /*00a8*/ 	.word	0x00001ff0


	//   ....[8]....
        /*00ac*/ 	.word	0x00002010


	//   ....[9]....
        /*00b0*/ 	.word	0x00002030


	//   ....[10]....
        /*00b4*/ 	.word	0x000027e0


	//   ....[11]....
        /*00b8*/ 	.word	0x00002860


	//   ....[12]....
        /*00bc*/ 	.word	0x000028c0


	//   ....[13]....
        /*00c0*/ 	.word	0x00002920


	//   ....[14]....
        /*00c4*/ 	.word	0x00002980


	//   ....[15]....
        /*00c8*/ 	.word	0x00002c00


	//   ....[16]....
        /*00cc*/ 	.word	0x00002c60


	//   ....[17]....
        /*00d0*/ 	.word	0x00002cc0


	//   ....[18]....
        /*00d4*/ 	.word	0x00002d20


	//   ....[19]....
        /*00d8*/ 	.word	0x00002d90


	//----- nvinfo : EIATTR_EXIT_INSTR_OFFSETS
	.align		4
.L_788:
        /*00dc*/ 	.byte	0x04, 0x1c
        /*00de*/ 	.short	(.L_790 - .L_789)


	//   ....[0]....
.L_789:
        /*00e0*/ 	.word	0x00000460


	//   ....[1]....
        /*00e4*/ 	.word	0x00002790


	//----- nvinfo : EIATTR_MAX_THREADS
	.align		4
.L_790:
        /*00e8*/ 	.byte	0x04, 0x05
        /*00ea*/ 	.short	(.L_792 - .L_791)
.L_791:
        /*00ec*/ 	.word	0x00000080
        /*00f0*/ 	.word	0x00000001
        /*00f4*/ 	.word	0x00000001


	//----- nvinfo : EIATTR_CRS_STACK_SIZE
	.align		4
.L_792:
        /*00f8*/ 	.byte	0x04, 0x1e
        /*00fa*/ 	.short	(.L_794 - .L_793)
.L_793:
        /*00fc*/ 	.word	0x00000000
.L_794:


//--------------------- .nv.info._ZN10layer_norm31ln_parallel_residual_fwd_kernelINS_13Kernel_traitsI6__halfS2_S2_S2_fjLj512ELj1ELj4ELj1ELj16ENS_18Kernel_traits_baseILj512ES2_S2_S2_S2_fjLj128EEEEELb0ELb0ELb1EEEvNS_9FwdParamsE --------------------------
	.section	.nv.info._ZN10layer_norm31ln_parallel_residual_fwd_kernelINS_13Kernel_traitsI6__halfS2_S2_S2_fjLj512ELj1ELj4ELj1ELj16ENS_18Kernel_traits_baseILj512ES2_S2_S2_S2_fjLj128EEEEELb0ELb0ELb1EEEvNS_9FwdParamsE,"",@"SHT_CUDA_INFO"
	.sectionflags	@""
	.align	4


	//----- nvinfo : EIATTR_CUDA_API_VERSION
	.align		4
        /*0000*/ 	.byte	0x04, 0x37
        /*0002*/ 	.short	(.L_796 - .L_795)
.L_795:
        /*0004*/ 	.word	0x00000082


	//----- nvinfo : EIATTR_SW2861232_WAR
	.align		4
.L_796:
        /*0008*/ 	.byte	0x01, 0x35
	.zero		2


	//----- nvinfo : EIATTR_PARAM_CBANK
	.align		4
        /*000c*/ 	.byte	0x04, 0x0a
        /*000e*/ 	.short	(.L_798 - .L_797)
	.align		4
.L_797:
        /*0010*/ 	.word	index@(.nv.constant0._ZN10layer_norm31ln_parallel_residual_fwd_kernelINS_13Kernel_traitsI6__halfS2_S2_S2_fjLj512ELj1ELj4ELj1ELj16ENS_18Kernel_traits_baseILj512ES2_S2_S2_S2_fjLj128EEEEELb0ELb0ELb1EEEvNS_9FwdParamsE)
        /*0014*/ 	.short	0x0160
        /*0016*/ 	.short	0x00e8


	//----- nvinfo : EIATTR_CBANK_PARAM_SIZE
	.align		4
.L_798:
        /*0018*/ 	.byte	0x03, 0x19
        /*001a*/ 	.short	0x00e8


	//----- nvinfo : EIATTR_KPARAM_INFO
	.align		4
        /*001c*/ 	.byte	0x04, 0x17
        /*001e*/ 	.short	(.L_800 - .L_799)
.L_799:
        /*0020*/ 	.word	0x00000000
        /*0024*/ 	.short	0x0000
        /*0026*/ 	.short	0x0000
        /*0028*/ 	.byte	0x00, 0xf0, 0xa1, 0x03


	//----- nvinfo : EIATTR_MAXREG_COUNT
	.align		4
.L_800:
        /*002c*/ 	.byte	0x03, 0x1b
        /*002e*/ 	.short	0x00ff


	//----- nvinfo : EIATTR_MERCURY_ISA_VERSION
	.align		4
        /*0030*/ 	.byte	0x03, 0x5f
        /*0032*/ 	.short	0x0000


	//----- nvinfo : EIATTR_COOP_GROUP_MASK_REGIDS
	.align		4
        /*0034*/ 	.byte	0x04, 0x29
        /*0036*/ 	.short	(.L_802 - .L_801)


	//   ....[0]....
.L_801:
        /*0038*/ 	.word	0xffffffff


	//   ....[1]....
        /*003c*/ 	.word	0xffffffff


	//   ....[2]....
        /*0040*/ 	.word	0xffffffff


	//   ....[3]....
        /*0044*/ 	.word	0xffffffff


	//   ....[4]....
        /*0048*/ 	.word	0xffffffff


	//   ....[5]....
        /*004c*/ 	.word	0xffffffff


	//   ....[6]....
        /*0050*/ 	.word	0xffffffff


	//   ....[7]....
        /*0054*/ 	.word	0xffffffff


	//   ....[8]....
        /*0058*/ 	.word	0xffffffff


	//   ....[9]....
        /*005c*/ 	.word	0xffffffff


	//   ....[10]....
        /*0060*/ 	.word	0xffffffff


	//   ....[11]....
        /*0064*/ 	.word	0xffffffff


	//   ....[12]....
        /*0068*/ 	.word	0xffffffff


	//   ....[13]....
        /*006c*/ 	.word	0xffffffff


	//   ....[14]....
        /*0070*/ 	.word	0xffffffff


	//   ....[15]....
        /*0074*/ 	.word	0xffffffff


	//   ....[16]....
        /*0078*/ 	.word	0xffffffff


	//   ....[17]....
        /*007c*/ 	.word	0xffffffff


	//   ....[18]....
        /*0080*/ 	.word	0xffffffff


	//   ....[19]....
        /*0084*/ 	.word	0xffffffff


	//----- nvinfo : EIATTR_COOP_GROUP_INSTR_OFFSETS
	.align		4
.L_802:
        /*0088*/ 	.byte	0x04, 0x28
        /*008a*/ 	.short	(.L_804 - .L_803)


	//   ....[0]....
.L_803:
        /*008c*/ 	.word	0x000018d0


	//   ....[1]....
        /*0090*/ 	.word	0x00001900


	//   ....[2]....
        /*0094*/ 	.word	0x00001920


	//   ....[3]....
        /*0098*/ 	.word	0x00001940


	//   ....[4]....
        /*009c*/ 	.word	0x00001960


	//   ....[5]....
        /*00a0*/ 	.word	0x00001b90


	//   ....[6]....
        /*00a4*/ 	.word	0x00001bb0


	//   ....[7]....
        /*00a8*/ 	.word	0x00001bd0


	//   ....[8]....
        /*00ac*/ 	.word	0x00001bf0


	//   ....[9]....
        /*00b0*/ 	.word	0x00001c10


	//   ....[10]....
        /*00b4*/ 	.word	0x000024d0


	//   ....[11]....
        /*00b8*/ 	.word	0x00002540


	//   ....[12]....
        /*00bc*/ 	.word	0x000025a0


	//   ....[13]....
        /*00c0*/ 	.word	0x00002600


	//   ....[14]....
        /*00c4*/ 	.word	0x00002660


	//   ....[15]....
        /*00c8*/ 	.word	0x000028d0


	//   ....[16]....
        /*00cc*/ 	.word	0x00002930


	//   ....[17]....
        /*00d0*/ 	.word	0x00002990


	//   ....[18]....
        /*00d4*/ 	.word	0x000029f0


	//   ....[19]....
        /*00d8*/ 	.word	0x00002a50


	//----- nvinfo : EIATTR_EXIT_INSTR_OFFSETS
	.align		4
.L_804:
        /*00dc*/ 	.byte	0x04, 0x1c
        /*00de*/ 	.short	(.L_806 - .L_805)


	//   ....[0]....
.L_805:
        /*00e0*/ 	.word	0x000001b0


	//   ....[1]....
        /*00e4*/ 	.word	0x00002480


	//----- nvinfo : EIATTR_MAX_THREADS
	.align		4
.L_806:
        /*00e8*/ 	.byte	0x04, 0x05
        /*00ea*/ 	.short	(.L_808 - .L_807)
.L_807:
        /*00ec*/ 	.word	0x00000080
        /*00f0*/ 	.word	0x00000001
        /*00f4*/ 	.word	0x00000001


	//----- nvinfo : EIATTR_CRS_STACK_SIZE
	.align		4
.L_808:
        /*00f8*/ 	.byte	0x04, 0x1e
        /*00fa*/ 	.short	(.L_810 - .L_809)
.L_809:
        /*00fc*/ 	.word	0x00000000
.L_810:


//--------------------- .nv.info._ZN10layer_norm31ln_parallel_residual_fwd_kernelINS_13Kernel_traitsI6__halfS2_S2_S2_fjLj512ELj1ELj4ELj1ELj16ENS_18Kernel_traits_baseILj512ES2_S2_S2_S2_fjLj128EEEEELb0ELb1ELb0EEEvNS_9FwdParamsE --------------------------
	.section	.nv.info._ZN10layer_norm31ln_parallel_residual_fwd_kernelINS_13Kernel_traitsI6__halfS2_S2_S2_fjLj512ELj1ELj4ELj1ELj16ENS_18Kernel_traits_baseILj512ES2_S2_S2_S2_fjLj128EEEEELb0ELb1ELb0EEEvNS_9FwdParamsE,"",@"SHT_CUDA_INFO"
	.sectionflags	@""
	.align	4


	//----- nvinfo : EIATTR_CUDA_API_VERSION
	.align		4
        /*0000*/ 	.byte	0x04, 0x37
        /*0002*/ 	.short	(.L_812 - .L_811)
.L_811:
        /*0004*/ 	.word	0x00000082


	//----- nvinfo : EIATTR_SW2861232_WAR
	.align		4
.L_812:
        /*0008*/ 	.byte	0x01, 0x35
	.zero		2


	//----- nvinfo : EIATTR_PARAM_CBANK
	.align		4
        /*000c*/ 	.byte	0x04, 0x0a
        /*000e*/ 	.short	(.L_814 - .L_813)
	.align		4
.L_813:
        /*0010*/ 	.word	index@(.nv.constant0._ZN10layer_norm31ln_parallel_residual_fwd_kernelINS_13Kernel_traitsI6__halfS2_S2_S2_fjLj512ELj1ELj4ELj1ELj16ENS_18Kernel_traits_baseILj512ES2_S2_S2_S2_fjLj128EEEEELb0ELb1ELb0EEEvNS_9FwdParamsE)
        /*0014*/ 	.short	0x0160
        /*0016*/ 	.short	0x00e8


	//----- nvinfo : EIATTR_CBANK_PARAM_SIZE
	.align		4
.L_814:
        /*0018*/ 	.byte	0x03, 0x19
        /*001a*/ 	.short	0x00e8


	//----- nvinfo : EIATTR_KPARAM_INFO
	.align		4
        /*001c*/ 	.byte	0x04, 0x17
        /*001e*/ 	.short	(.L_816 - .L_815)
.L_815:
        /*0020*/ 	.word	0x00000000
        /*0024*/ 	.short	0x0000
        /*0026*/ 	.short	0x0000
        /*0028*/ 	.byte	0x00, 0xf0, 0xa1, 0x03


	//----- nvinfo : EIATTR_MAXREG_COUNT
	.align		4
.L_816:
        /*002c*/ 	.byte	0x03, 0x1b
        /*002e*/ 	.short	0x00ff


	//----- nvinfo : EIATTR_MERCURY_ISA_VERSION
	.align		4
        /*0030*/ 	.byte	0x03, 0x5f
        /*0032*/ 	.short	0x0000


	//----- nvinfo : EIATTR_COOP_GROUP_MASK_REGIDS
	.align		4
        /*0034*/ 	.byte	0x04, 0x29
        /*0036*/ 	.short	(.L_818 - .L_817)


	//   ....[0]....
.L_817:
        /*0038*/ 	.word	0xffffffff


	//   ....[1]....
        /*003c*/ 	.word	0xffffffff


	//   ....[2]....
        /*0040*/ 	.word	0xffffffff


	//   ....[3]....
        /*0044*/ 	.word	0xffffffff


	//   ....[4]....
        /*0048*/ 	.word	0xffffffff


	//   ....[5]....
        /*004c*/ 	.word	0xffffffff


	//   ....[6]....
        /*0050*/ 	.word	0xffffffff


	//   ....[7]....
        /*0054*/ 	.word	0xffffffff


	//   ....[8]....
        /*0058*/ 	.word	0xffffffff


	//   ....[9]....
        /*005c*/ 	.word	0xffffffff


	//   ....[10]....
        /*0060*/ 	.word	0xffffffff


	//   ....[11]....
        /*0064*/ 	.word	0xffffffff


	//   ....[12]....
        /*0068*/ 	.word	0xffffffff


	//   ....[13]....
        /*006c*/ 	.word	0xffffffff


	//   ....[14]....
        /*0070*/ 	.word	0xffffffff


	//   ....[15]....
        /*0074*/ 	.word	0xffffffff


	//   ....[16]....
        /*0078*/ 	.word	0xffffffff


	//   ....[17]....
        /*007c*/ 	.word	0xffffffff


	//   ....[18]....
        /*0080*/ 	.word	0xffffffff


	//   ....[19]....
        /*0084*/ 	.word	0xffffffff


	//----- nvinfo : EIATTR_COOP_GROUP_INSTR_OFFSETS
	.align		4
.L_818:
        /*0088*/ 	.byte	0x04, 0x28
        /*008a*/ 	.short	(.L_820 - .L_819)


	//   ....[0]....
.L_819:
        /*008c*/ 	.word	0x00001960


	//   ....[1]....
        /*0090*/ 	.word	0x00001990


	//   ....[2]....
        /*0094*/ 	.word	0x000019b0


	//   ....[3]....
        /*0098*/ 	.word	0x000019d0


	//   ....[4]....
        /*009c*/ 	.word	0x000019f0


	//   ....[5]....
        /*00a0*/ 	.word	0x00001c30


	//   ....[6]....
        /*00a4*/ 	.word	0x00001c50


	//   ....[7]....
        /*00a8*/ 	.word	0x00001c70


	//   ....[8]....
        /*00ac*/ 	.word	0x00001c90


	//   ....[9]....
        /*00b0*/ 	.word	0x00001cb0


	//   ....[10]....
        /*00b4*/ 	.word	0x000022a0


	//   ....[11]....
        /*00b8*/ 	.word	0x00002310


	//   ....[12]....
        /*00bc*/ 	.word	0x00002370


	//   ....[13]....
        /*00c0*/ 	.word	0x000023d0


	//   ....[14]....
        /*00c4*/ 	.word	0x00002430


	//   ....[15]....
        /*00c8*/ 	.word	0x000026c0


	//   ....[16]....
        /*00cc*/ 	.word	0x00002720


	//   ....[17]....
        /*00d0*/ 	.word	0x00002780


	//   ....[18]....
        /*00d4*/ 	.word	0x000027e0


	//   ....[19]....
        /*00d8*/ 	.word	0x00002850


	//----- nvinfo : EIATTR_EXIT_INSTR_OFFSETS
	.align		4
.L_820:
        /*00dc*/ 	.byte	0x04, 0x1c
        /*00de*/ 	.short	(.L_822 - .L_821)


	//   ....[0]....
.L_821:
        /*00e0*/ 	.word	0x000002e0


	//   ....[1]....
        /*00e4*/ 	.word	0x00002250


	//----- nvinfo : EIATTR_MAX_THREADS
	.align		4
.L_822:
        /*00e8*/ 	.byte	0x04, 0x05
        /*00ea*/ 	.short	(.L_824 - .L_823)
.L_823:
        /*00ec*/ 	.word	0x00000080
        /*00f0*/ 	.word	0x00000001
        /*00f4*/ 	.word	0x00000001


	//----- nvinfo : EIATTR_CRS_STACK_SIZE
	.align		4
.L_824:
        /*00f8*/ 	.byte	0x04, 0x1e
        /*00fa*/ 	.short	(.L_826 - .L_825)
.L_825:
        /*00fc*/ 	.word	0x00000000
.L_826:


//--------------------- .nv.info._ZN10layer_norm31ln_parallel_residual_fwd_kernelINS_13Kernel_traitsI6__halfS2_S2_S2_fjLj512ELj1ELj4ELj1ELj16ENS_18Kernel_traits_baseILj512ES2_S2_S2_S2_fjLj128EEEEELb0ELb1ELb1EEEvNS_9FwdParamsE --------------------------
	.section	.nv.info._ZN10layer_norm31ln_parallel_residual_fwd_kernelINS_13Kernel_traitsI6__halfS2_S2_S2_fjLj512ELj1ELj4ELj1ELj16ENS_18Kernel_traits_baseILj512ES2_S2_S2_S2_fjLj128EEEEELb0ELb1ELb1EEEvNS_9FwdParamsE,"",@"SHT_CUDA_INFO"
	.sectionflags	@""
	.align	4


	//----- nvinfo : EIATTR_CUDA_API_VERSION
	.align		4
        /*0000*/ 	.byte	0x04, 0x37
        /*0002*/ 	.short	(.L_828 - .L_827)
.L_827:
        /*0004*/ 	.word	0x00000082


	//----- nvinfo : EIATTR_SW2861232_WAR
	.align		4
.L_828:
        /*0008*/ 	.byte	0x01, 0x35
	.zero		2


	//----- nvinfo : EIATTR_PARAM_CBANK
	.align		4
        /*000c*/ 	.byte	0x04, 0x0a
        /*000e*/ 	.short	(.L_830 - .L_829)
	.align		4
.L_829:
        /*0010*/ 	.word	index@(.nv.constant0._ZN10layer_norm31ln_parallel_residual_fwd_kernelINS_13Kernel_traitsI6__halfS2_S2_S2_fjLj512ELj1ELj4ELj1ELj16ENS_18Kernel_traits_baseILj512ES2_S2_S2_S2_fjLj128EEEEELb0ELb1ELb1EEEvNS_9FwdParamsE)
        /*0014*/ 	.short	0x0160
        /*0016*/ 	.short	0x00e8


	//----- nvinfo : EIATTR_CBANK_PARAM_SIZE
	.align		4
.L_830:
        /*0018*/ 	.byte	0x03, 0x19
        /*001a*/ 	.short	0x00e8


	//----- nvinfo : EIATTR_KPARAM_INFO
	.align		4
        /*001c*/ 	.byte	0x04, 0x17
        /*001e*/ 	.short	(.L_832 - .L_831)
.L_831:
        /*0020*/ 	.word	0x00000000
        /*0024*/ 	.short	0x0000
        /*0026*/ 	.short	0x0000
        /*0028*/ 	.byte	0x00, 0xf0, 0xa1, 0x03


	//----- nvinfo : EIATTR_MAXREG_COUNT
	.align		4
.L_832:
        /*002c*/ 	.byte	0x03, 0x1b
        /*002e*/ 	.short	0x00ff


	//----- nvinfo : EIATTR_MERCURY_ISA_VERSION
	.align		4
        /*0030*/ 	.byte	0x03, 0x5f
        /*0032*/ 	.short	0x0000


	//----- nvinfo : EIATTR_COOP_GROUP_MASK_REGIDS
	.align		4
        /*0034*/ 	.byte	0x04, 0x29
        /*0036*/ 	.short	(.L_834 - .L_833)


	//   ....[0]....
.L_833:
        /*0038*/ 	.word	0xffffffff


	//   ....[1]....
        /*003c*/ 	.word	0xffffffff


	//   ....[2]....
        /*0040*/ 	.word	0xffffffff


	//   ....[3]....
        /*0044*/ 	.word	0xffffffff


	//   ....[4]....
        /*0048*/ 	.word	0xffffffff


	//   ....[5]....
        /*004c*/ 	.word	0xffffffff


	//   ....[6]....
        /*0050*/ 	.word	0xffffffff


	//   ....[7]....
        /*0054*/ 	.word	0xffffffff


	//   ....[8]....
        /*0058*/ 	.word	0xffffffff


	//   ....[9]....
        /*005c*/ 	.word	0xffffffff


	//   ....[10]....
        /*0060*/ 	.word	0xffffffff


	//   ....[11]....
        /*0064*/ 	.word	0xffffffff


	//   ....[12]....
        /*0068*/ 	.word	0xffffffff


	//   ....[13]....
        /*006c*/ 	.word	0xffffffff


	//   ....[14]....
        /*0070*/ 	.word	0xffffffff


	//   ....[15]....
        /*0074*/ 	.word	0xffffffff


	//   ....[16]....
        /*0078*/ 	.word	0xffffffff


	//   ....[17]....
        /*007c*/ 	.word	0xffffffff


	//   ....[18]....
        /*0080*/ 	.word	0xffffffff


	//   ....[19]....
        /*0084*/ 	.word	0xffffffff


	//----- nvinfo : EIATTR_COOP_GROUP_INSTR_OFFSETS
	.align		4
.L_834:
        /*0088*/ 	.byte	0x04, 0x28
        /*008a*/ 	.short	(.L_836 - .L_835)


	//   ....[0]....
.L_835:
        /*008c*/ 	.word	0x00001730


	//   ....[1]....
        /*0090*/ 	.word	0x00001760


	//   ....[2]....
        /*0094*/ 	.word	0x00001780


	//   ....[3]....
        /*0098*/ 	.word	0x000017a0


	//   ....[4]....
        /*009c*/ 	.word	0x000017c0


	//   ....[5]....
        /*00a0*/ 	.word	0x000019f0


	//   ....[6]....
        /*00a4*/ 	.word	0x00001a10


	//   ....[7]....
        /*00a8*/ 	.word	0x00001a30


	//   ....[8]....
        /*00ac*/ 	.word	0x00001a50


	//   ....[9]....
        /*00b0*/ 	.word	0x00001a70


	//   ....[10]....
        /*00b4*/ 	.word	0x00001fe0


	//   ....[11]....
        /*00b8*/ 	.word	0x00002050


	//   ....[12]....
        /*00bc*/ 	.word	0x000020c0


	//   ....[13]....
        /*00c0*/ 	.word	0x00002130


	//   ....[14]....
        /*00c4*/ 	.word	0x000021a0


	//   ....[15]....
        /*00c8*/ 	.word	0x00002410


	//   ....[16]....
        /*00cc*/ 	.word	0x00002470


	//   ....[17]....
        /*00d0*/ 	.word	0x000024d0


	//   ....[18]....
        /*00d4*/ 	.word	0x00002530


	//   ....[19]....
        /*00d8*/ 	.word	0x00002590


	//----- nvinfo : EIATTR_EXIT_INSTR_OFFSETS
	.align		4
.L_836:
        /*00dc*/ 	.byte	0x04, 0x1c
        /*00de*/ 	.short	(.L_838 - .L_837)


	//   ....[0]....
.L_837:
        /*00e0*/ 	.word	0x00000110


	//   ....[1]....
        /*00e4*/ 	.word	0x00001f80


	//----- nvinfo : EIATTR_MAX_THREADS
	.align		4
.L_838:
        /*00e8*/ 	.byte	0x04, 0x05
        /*00ea*/ 	.short	(.L_840 - .L_839)
.L_839:
        /*00ec*/ 	.word	0x00000080
        /*00f0*/ 	.word	0x00000001
        /*00f4*/ 	.word	0x00000001


	//----- nvinfo : EIATTR_CRS_STACK_SIZE
	.align		4
.L_840:
        /*00f8*/ 	.byte	0x04, 0x1e
        /*00fa*/ 	.short	(.L_842 - .L_841)
.L_841:
        /*00fc*/ 	.word	0x00000000
.L_842:


//--------------------- .nv.info._ZN10layer_norm31ln_parallel_residual_fwd_kernelINS_13Kernel_traitsI6__halfS2_S2_S2_fjLj512ELj1ELj4ELj1ELj16ENS_18Kernel_traits_baseILj512ES2_S2_S2_S2_fjLj128EEEEELb1ELb0ELb0EEEvNS_9FwdParamsE --------------------------
	.section	.nv.info._ZN10layer_norm31ln_parallel_residual_fwd_kernelINS_13Kernel_traitsI6__halfS2_S2_S2_fjLj512ELj1ELj4ELj1ELj16ENS_18Kernel_traits_baseILj512ES2_S2_S2_S2_fjLj128EEEEELb1ELb0ELb0EEEvNS_9FwdParamsE,"",@"SHT_CUDA_INFO"
	.sectionflags	@""
	.align	4


	//----- nvinfo : EIATTR_CUDA_API_VERSION
	.align		4
        /*0000*/ 	.byte	0x04, 0x37
        /*0002*/ 	.short	(.L_844 - .L_843)
.L_843:
        /*0004*/ 	.word	0x00000082


	//----- nvinfo : EIATTR_SW2861232_WAR
	.align		4
.L_844:
        /*0008*/ 	.byte	0x01, 0x35
	.zero		2


	//----- nvinfo : EIATTR_PARAM_CBANK
	.align		4
        /*000c*/ 	.byte	0x04, 0x0a
        /*000e*/ 	.short	(.L_846 - .L_845)
	.align		4
.L_845:
        /*0010*/ 	.word	index@(.nv.constant0._ZN10layer_norm31ln_parallel_residual_fwd_kernelINS_13Kernel_traitsI6__halfS2_S2_S2_fjLj512ELj1ELj4ELj1ELj16ENS_18Kernel_traits_baseILj512ES2_S2_S2_S2_fjLj128EEEEELb1ELb0ELb0EEEvNS_9FwdParamsE)
        /*0014*/ 	.short	0x0160
        /*0016*/ 	.short	0x00e8


	//----- nvinfo : EIATTR_CBANK_PARAM_SIZE
	.align		4
.L_846:
        /*0018*/ 	.byte	0x03, 0x19
        /*001a*/ 	.short	0x00e8


	//----- nvinfo : EIATTR_KPARAM_INFO
	.align		4
        /*001c*/ 	.byte	0x04, 0x17
        /*001e*/ 	.short	(.L_848 - .L_847)
.L_847:
        /*0020*/ 	.word	0x00000000
        /*0024*/ 	.short	0x0000
        /*0026*/ 	.short	0x0000
        /*0028*/ 	.byte	0x00, 0xf0, 0xa1, 0x03


	//----- nvinfo : EIATTR_MAXREG_COUNT
	.align		4
.L_848:
        /*002c*/ 	.byte	0x03, 0x1b
        /*002e*/ 	.short	0x00ff


	//----- nvinfo : EIATTR_MERCURY_ISA_VERSION
	.align		4
        /*0030*/ 	.byte	0x03, 0x5f
        /*0032*/ 	.short	0x0000


	//----- nvinfo : EIATTR_COOP_GROUP_MASK_REGIDS
	.align		4
        /*0034*/ 	.byte	0x04, 0x29
        /*0036*/ 	.short	(.L_850 - .L_849)


	//   ....[0]....
.L_849:
        /*0038*/ 	.word	0xffffffff


	//   ....[1]....
        /*003c*/ 	.word	0xffffffff


	//   ....[2]....
        /*0040*/ 	.word	0xffffffff


	//   ....[3]....
        /*0044*/ 	.word	0xffffffff


	//   ....[4]....
        /*0048*/ 	.word	0xffffffff


	//   ....[5]....
        /*004c*/ 	.word	0xffffffff


	//   ....[6]....
        /*0050*/ 	.word	0xffffffff


	//   ....[7]....
        /*0054*/ 	.word	0xffffffff


	//   ....[8]....
        /*0058*/ 	.word	0xffffffff


	//   ....[9]....
        /*005c*/ 	.word	0xffffffff


	//   ....[10]....
        /*0060*/ 	.word	0xffffffff


	//   ....[11]....
        /*0064*/ 	.word	0xffffffff


	//   ....[12]....
        /*0068*/ 	.word	0xffffffff


	//   ....[13]....
        /*006c*/ 	.word	0xffffffff


	//   ....[14]....
        /*0070*/ 	.word	0xffffffff


	//   ....[15]....
        /*0074*/ 	.word	0xffffffff


	//   ....[16]....
        /*0078*/ 	.word	0xffffffff


	//   ....[17]....
        /*007c*/ 	.word	0xffffffff


	//   ....[18]....
        /*0080*/ 	.word	0xffffffff


	//   ....[19]....
        /*0084*/ 	.word	0xffffffff


	//----- nvinfo : EIATTR_COOP_GROUP_INSTR_OFFSETS
	.align		4
.L_850:
        /*0088*/ 	.byte	0x04, 0x28
        /*008a*/ 	.short	(.L_852 - .L_851)


	//   ....[0]....
.L_851:
        /*008c*/ 	.word	0x0000c5e0


	//   ....[1]....
        /*0090*/ 	.word	0x0000c610


	//   ....[2]....
        /*0094*/ 	.word	0x0000c640


	//   ....[3]....
        /*0098*/ 	.word	0x0000c660


	//   ....[4]....
        /*009c*/ 	.word	0x0000c680


	//   ....[5]....
        /*00a0*/ 	.word	0x0000c8c0


	//   ....[6]....
        /*00a4*/ 	.word	0x0000c8e0


	//   ....[7]....
        /*00a8*/ 	.word	0x0000c900


	//   ....[8]....
        /*00ac*/ 	.word	0x0000c920


	//   ....[9]....
        /*00b0*/ 	.word	0x0000c940


	//   ....[10]....
        /*00b4*/ 	.word	0x0000d120


	//   ....[11]....
        /*00b8*/ 	.word	0x0000d1a0


	//   ....[12]....
        /*00bc*/ 	.word	0x0000d200


	//   ....[13]....
        /*00c0*/ 	.word	0x0000d260


	//   ....[14]....
        /*00c4*/ 	.word	0x0000d2c0


	//   ....[15]....
        /*00c8*/ 	.word	0x0000d560


	//   ....[16]....
        /*00cc*/ 	.word	0x0000d5c0


	//   ....[17]....
        /*00d0*/ 	.word	0x0000d620


	//   ....[18]....
        /*00d4*/ 	.word	0x0000d680


	//   ....[19]....
        /*00d8*/ 	.word	0x0000d6f0


	//----- nvinfo : EIATTR_EXIT_INSTR_OFFSETS
	.align		4
.L_852:
        /*00dc*/ 	.byte	0x04, 0x1c
        /*00de*/ 	.short	(.L_854 - .L_853)


	//   ....[0]....
.L_853:
        /*00e0*/ 	.word	0x00000650


	//   ....[1]....
        /*00e4*/ 	.word	0x0000d0d0


	//----- nvinfo : EIATTR_MAX_THREADS
	.align		4
.L_854:
        /*00e8*/ 	.byte	0x04, 0x05
        /*00ea*/ 	.short	(.L_856 - .L_855)
.L_855:
        /*00ec*/ 	.word	0x00000080
        /*00f0*/ 	.word	0x00000001
        /*00f4*/ 	.word	0x00000001


	//----- nvinfo : EIATTR_CRS_STACK_SIZE
	.align		4
.L_856:
        /*00f8*/ 	.byte	0x04, 0x1e
        /*00fa*/ 	.short	(.L_858 - .L_857)
.L_857:
        /*00fc*/ 	.word	0x00000000
.L_858:


//--------------------- .nv.info._ZN10layer_norm31ln_parallel_residual_fwd_kernelINS_13Kernel_traitsI6__halfS2_S2_S2_fjLj512ELj1ELj4ELj1ELj16ENS_18Kernel_traits_baseILj512ES2_S2_S2_S2_fjLj128EEEEELb1ELb0ELb1EEEvNS_9FwdParamsE --------------------------
	.section	.nv.info._ZN10layer_norm31ln_parallel_residual_fwd_kernelINS_13Kernel_traitsI6__halfS2_S2_S2_fjLj512ELj1ELj4ELj1ELj16ENS_18Kernel_traits_baseILj512ES2_S2_S2_S2_fjLj128EEEEELb1ELb0ELb1EEEvNS_9FwdParamsE,"",@"SHT_CUDA_INFO"
	.sectionflags	@""
	.align	4


	//----- nvinfo : EIATTR_CUDA_API_VERSION
	.align		4
        /*0000*/ 	.byte	0x04, 0x37
        /*0002*/ 	.short	(.L_860 - .L_859)
.L_859:
        /*0004*/ 	.word	0x00000082


	//----- nvinfo : EIATTR_SW2861232_WAR
	.align		4
.L_860:
        /*0008*/ 	.byte	0x01, 0x35
	.zero		2


	//----- nvinfo : EIATTR_PARAM_CBANK
	.align		4
        /*000c*/ 	.byte	0x04, 0x0a
        /*000e*/ 	.short	(.L_862 - .L_861)
	.align		4
.L_861:
        /*0010*/ 	.word	index@(.nv.constant0._ZN10layer_norm31ln_parallel_residual_fwd_kernelINS_13Kernel_traitsI6__halfS2_S2_S2_fjLj512ELj1ELj4ELj1ELj16ENS_18Kernel_traits_baseILj512ES2_S2_S2_S2_fjLj128EEEEELb1ELb0ELb1EEEvNS_9FwdParamsE)
        /*0014*/ 	.short	0x0160
        /*0016*/ 	.short	0x00e8


	//----- nvinfo : EIATTR_CBANK_PARAM_SIZE
	.align		4
.L_862:
        /*0018*/ 	.byte	0x03, 0x19
        /*001a*/ 	.short	0x00e8


	//----- nvinfo : EIATTR_KPARAM_INFO
	.align		4
        /*001c*/ 	.byte	0x04, 0x17
        /*001e*/ 	.short	(.L_864 - .L_863)
.L_863:
        /*0020*/ 	.word	0x00000000
        /*0024*/ 	.short	0x0000
        /*0026*/ 	.short	0x0000
        /*0028*/ 	.byte	0x00, 0xf0, 0xa1, 0x03


	//----- nvinfo : EIATTR_MAXREG_COUNT
	.align		4
.L_864:
        /*002c*/ 	.byte	0x03, 0x1b
        /*002e*/ 	.short	0x00ff


	//----- nvinfo : EIATTR_MERCURY_ISA_VERSION
	.align		4
        /*0030*/ 	.byte	0x03, 0x5f
        /*0032*/ 	.short	0x0000


	//----- nvinfo : EIATTR_COOP_GROUP_MASK_REGIDS
	.align		4
        /*0034*/ 	.byte	0x04, 0x29
        /*0036*/ 	.short	(.L_866 - .L_865)


	//   ....[0]....
.L_865:
        /*0038*/ 	.word	0xffffffff


	//   ....[1]....
        /*003c*/ 	.word	0xffffffff


	//   ....[2]....
        /*0040*/ 	.word	0xffffffff


	//   ....[3]....
        /*0044*/ 	.word	0xffffffff


	//   ....[4]....
        /*0048*/ 	.word	0xffffffff


	//   ....[5]....
        /*004c*/ 	.word	0xffffffff


	//   ....[6]....
        /*0050*/ 	.word	0xffffffff


	//   ....[7]....
        /*0054*/ 	.word	0xffffffff


	//   ....[8]....
        /*0058*/ 	.word	0xffffffff


	//   ....[9]....
        /*005c*/ 	.word	0xffffffff


	//   ....[10]....
        /*0060*/ 	.word	0xffffffff


	//   ....[11]....
        /*0064*/ 	.word	0xffffffff


	//   ....[12]....
        /*0068*/ 	.word	0xffffffff


	//   ....[13]....
        /*006c*/ 	.word	0xffffffff


	//   ....[14]....
        /*0070*/ 	.word	0xffffffff


	//   ....[15]....
        /*0074*/ 	.word	0xffffffff


	//   ....[16]....
        /*0078*/ 	.word	0xffffffff


	//   ....[17]....
        /*007c*/ 	.word	0xffffffff


	//   ....[18]....
        /*0080*/ 	.word	0xffffffff


	//   ....[19]....
        /*0084*/ 	.word	0xffffffff


	//----- nvinfo : EIATTR_COOP_GROUP_INSTR_OFFSETS
	.align		4
.L_866:
        /*0088*/ 	.byte	0x04, 0x28
        /*008a*/ 	.short	(.L_868 - .L_867)


	//   ....[0]....
.L_867:
        /*008c*/ 	.word	0x0000c000


	//   ....[1]....
        /*0090*/ 	.word	0x0000c030


	//   ....[2]....
        /*0094*/ 	.word	0x0000c050


	//   ....[3]....
        /*0098*/ 	.word	0x0000c070


	//   ....[4]....
        /*009c*/ 	.word	0x0000c090


	//   ....[5]....
        /*00a0*/ 	.word	0x0000c2c0


	//   ....[6]....
        /*00a4*/ 	.word	0x0000c2e0


	//   ....[7]....
        /*00a8*/ 	.word	0x0000c300


	//   ....[8]....
        /*00ac*/ 	.word	0x0000c320


	//   ....[9]....
        /*00b0*/ 	.word	0x0000c340


	//   ....[10]....
        /*00b4*/ 	.word	0x0000ccd0


	//   ....[11]....
        /*00b8*/ 	.word	0x0000cd40


	//   ....[12]....
        /*00bc*/ 	.word	0x0000cda0


	//   ....[13]....
        /*00c0*/ 	.word	0x0000ce00


	//   ....[14]....
        /*00c4*/ 	.word	0x0000ce60


	//   ....[15]....
        /*00c8*/ 	.word	0x0000d0d0


	//   ....[16]....
        /*00cc*/ 	.word	0x0000d130


	//   ....[17]....
        /*00d0*/ 	.word	0x0000d190


	//   ....[18]....
        /*00d4*/ 	.word	0x0000d1f0


	//   ....[19]....
        /*00d8*/ 	.word	0x0000d250


	//----- nvinfo : EIATTR_EXIT_INSTR_OFFSETS
	.align		4
.L_868:
        /*00dc*/ 	.byte	0x04, 0x1c
        /*00de*/ 	.short	(.L_870 - .L_869)


	//   ....[0]....
.L_869:
        /*00e0*/ 	.word	0x00000260


	//   ....[1]....
        /*00e4*/ 	.word	0x0000cc80


	//----- nvinfo : EIATTR_MAX_THREADS
	.align		4
.L_870:
        /*00e8*/ 	.byte	0x04, 0x05
        /*00ea*/ 	.short	(.L_872 - .L_871)
.L_871:
        /*00ec*/ 	.word	0x00000080
        /*00f0*/ 	.word	0x00000001
        /*00f4*/ 	.word	0x00000001


	//----- nvinfo : EIATTR_CRS_STACK_SIZE
	.align		4
.L_872:
        /*00f8*/ 	.byte	0x04, 0x1e
        /*00fa*/ 	.short	(.L_874 - .L_873)
.L_873:
        /*00fc*/ 	.word	0x00000000
.L_874:


//--------------------- .nv.info._ZN10layer_norm31ln_parallel_residual_fwd_kernelINS_13Kernel_traitsI6__halfS2_S2_S2_fjLj512ELj1ELj4ELj1ELj16ENS_18Kernel_traits_baseILj512ES2_S2_S2_S2_fjLj128EEEEELb1ELb1ELb0EEEvNS_9FwdParamsE --------------------------
	.section	.nv.info._ZN10layer_norm31ln_parallel_residual_fwd_kernelINS_13Kernel_traitsI6__halfS2_S2_S2_fjLj512ELj1ELj4ELj1ELj16ENS_18Kernel_traits_baseILj512ES2_S2_S2_S2_fjLj128EEEEELb1ELb1ELb0EEEvNS_9FwdParamsE,"",@"SHT_CUDA_INFO"
	.sectionflags	@""
	.align	4


	//----- nvinfo : EIATTR_CUDA_API_VERSION
	.align		4
        /*0000*/ 	.byte	0x04, 0x37
        /*0002*/ 	.short	(.L_876 - .L_875)
.L_875:
        /*0004*/ 	.word	0x00000082


	//----- nvinfo : EIATTR_SW2861232_WAR
	.align		4
.L_876:
        /*0008*/ 	.byte	0x01, 0x35
	.zero		2


	//----- nvinfo : EIATTR_PARAM_CBANK
	.align		4
        /*000c*/ 	.byte	0x04, 0x0a
        /*000e*/ 	.short	(.L_878 - .L_877)
	.align		4
.L_877:
        /*0010*/ 	.word	index@(.nv.constant0._ZN10layer_norm31ln_parallel_residual_fwd_kernelINS_13Kernel_traitsI6__halfS2_S2_S2_fjLj512ELj1ELj4ELj1ELj16ENS_18Kernel_traits_baseILj512ES2_S2_S2_S2_fjLj128EEEEELb1ELb1ELb0EEEvNS_9FwdParamsE)
        /*0014*/ 	.short	0x0160
        /*0016*/ 	.short	0x00e8


	//----- nvinfo : EIATTR_CBANK_PARAM_SIZE
	.align		4
.L_878:
        /*0018*/ 	.byte	0x03, 0x19
        /*001a*/ 	.short	0x00e8


	//----- nvinfo : EIATTR_KPARAM_INFO
	.align		4
        /*001c*/ 	.byte	0x04, 0x17
        /*001e*/ 	.short	(.L_880 - .L_879)
.L_879:
        /*0020*/ 	.word	0x00000000
        /*0024*/ 	.short	0x0000
        /*0026*/ 	.short	0x0000
        /*0028*/ 	.byte	0x00, 0xf0, 0xa1, 0x03


	//----- nvinfo : EIATTR_MAXREG_COUNT
	.align		4
.L_880:
        /*002c*/ 	.byte	0x03, 0x1b
        /*002e*/ 	.short	0x00ff


	//----- nvinfo : EIATTR_MERCURY_ISA_VERSION
	.align		4
        /*0030*/ 	.byte	0x03, 0x5f
        /*0032*/ 	.short	0x0000


	//----- nvinfo : EIATTR_COOP_GROUP_MASK_REGIDS
	.align		4
        /*0034*/ 	.byte	0x04, 0x29
        /*0036*/ 	.short	(.L_882 - .L_881)


	//   ....[0]....
.L_881:
        /*0038*/ 	.word	0xffffffff


	//   ....[1]....
        /*003c*/ 	.word	0xffffffff


	//   ....[2]....
        /*0040*/ 	.word	0xffffffff


	//   ....[3]....
        /*0044*/ 	.word	0xffffffff


	//   ....[4]....
        /*0048*/ 	.word	0xffffffff


	//   ....[5]....
        /*004c*/ 	.word	0xffffffff


	//   ....[6]....
        /*0050*/ 	.word	0xffffffff


	//   ....[7]....
        /*0054*/ 	.word	0xffffffff


	//   ....[8]....
        /*0058*/ 	.word	0xffffffff


	//   ....[9]....
        /*005c*/ 	.word	0xffffffff


	//   ....[10]....
        /*0060*/ 	.word	0xffffffff


	//   ....[11]....
        /*0064*/ 	.word	0xffffffff


	//   ....[12]....
        /*0068*/ 	.word	0xffffffff


	//   ....[13]....
        /*006c*/ 	.word	0xffffffff


	//   ....[14]....
        /*0070*/ 	.word	0xffffffff


	//   ....[15]....
        /*0074*/ 	.word	0xffffffff


	//   ....[16]....
        /*0078*/ 	.word	0xffffffff


	//   ....[17]....
        /*007c*/ 	.word	0xffffffff


	//   ....[18]....
        /*0080*/ 	.word	0xffffffff


	//   ....[19]....
        /*0084*/ 	.word	0xffffffff


	//----- nvinfo : EIATTR_COOP_GROUP_INSTR_OFFSETS
	.align		4
.L_882:
        /*0088*/ 	.byte	0x04, 0x28
        /*008a*/ 	.short	(.L_884 - .L_883)


	//   ....[0]....
.L_883:
        /*008c*/ 	.word	0x0000c180


	//   ....[1]....
        /*0090*/ 	.word	0x0000c1b0


	//   ....[2]....
        /*0094*/ 	.word	0x0000c1e0


	//   ....[3]....
        /*0098*/ 	.word	0x0000c200


	//   ....[4]....
        /*009c*/ 	.word	0x0000c220


	//   ....[5]....
        /*00a0*/ 	.word	0x0000c460


	//   ....[6]....
        /*00a4*/ 	.word	0x0000c480


	//   ....[7]....
        /*00a8*/ 	.word	0x0000c4a0


	//   ....[8]....
        /*00ac*/ 	.word	0x0000c4c0


	//   ....[9]....
        /*00b0*/ 	.word	0x0000c4e0


	//   ....[10]....
        /*00b4*/ 	.word	0x0000cb00


	//   ....[11]....
        /*00b8*/ 	.word	0x0000cb70


	//   ....[12]....
        /*00bc*/ 	.word	0x0000cbd0


	//   ....[13]....
        /*00c0*/ 	.word	0x0000cc30


	//   ....[14]....
        /*00c4*/ 	.word	0x0000cc90


	//   ....[15]....
        /*00c8*/ 	.word	0x0000cf30


	//   ....[16]....
        /*00cc*/ 	.word	0x0000cf90


	//   ....[17]....
        /*00d0*/ 	.word	0x0000cff0


	//   ....[18]....
        /*00d4*/ 	.word	0x0000d050


	//   ....[19]....
        /*00d8*/ 	.word	0x0000d0c0


	//----- nvinfo : EIATTR_EXIT_INSTR_OFFSETS
	.align		4
.L_884:
        /*00dc*/ 	.byte	0x04, 0x1c
        /*00de*/ 	.short	(.L_886 - .L_885)


	//   ....[0]....
.L_885:
        /*00e0*/ 	.word	0x000004d0


	//   ....[1]....
        /*00e4*/ 	.word	0x0000cab0


	//----- nvinfo : EIATTR_MAX_THREADS
	.align		4
.L_886:
        /*00e8*/ 	.byte	0x04, 0x05
        /*00ea*/ 	.short	(.L_888 - .L_887)
.L_887:
        /*00ec*/ 	.word	0x00000080
        /*00f0*/ 	.word	0x00000001
        /*00f4*/ 	.word	0x00000001


	//----- nvinfo : EIATTR_CRS_STACK_SIZE
	.align		4
.L_888:
        /*00f8*/ 	.byte	0x04, 0x1e
        /*00fa*/ 	.short	(.L_890 - .L_889)
.L_889:
        /*00fc*/ 	.word	0x00000000
.L_890:


//--------------------- .nv.info._ZN10layer_norm31ln_parallel_residual_fwd_kernelINS_13Kernel_traitsI6__halfS2_S2_S2_fjLj512ELj1ELj4ELj1ELj16ENS_18Kernel_traits_baseILj512ES2_S2_S2_S2_fjLj128EEEEELb1ELb1ELb1EEEvNS_9FwdParamsE --------------------------
	.section	.nv.info._ZN10layer_norm31ln_parallel_residual_fwd_kernelINS_13Kernel_traitsI6__halfS2_S2_S2_fjLj512ELj1ELj4ELj1ELj16ENS_18Kernel_traits_baseILj512ES2_S2_S2_S2_fjLj128EEEEELb1ELb1ELb1EEEvNS_9FwdParamsE,"",@"SHT_CUDA_INFO"
	.sectionflags	@""
	.align	4


	//----- nvinfo : EIATTR_CUDA_API_VERSION
	.align		4
        /*0000*/ 	.byte	0x04, 0x37
        /*0002*/ 	.short	(.L_892 - .L_891)
.L_891:
        /*0004*/ 	.word	0x00000082


	//----- nvinfo : EIATTR_SW2861232_WAR
	.align		4
.L_892:
        /*0008*/ 	.byte	0x01, 0x35
	.zero		2


	//----- nvinfo : EIATTR_PARAM_CBANK
	.align		4
        /*000c*/ 	.byte	0x04, 0x0a
        /*000e*/ 	.short	(.L_894 - .L_893)
	.align		4
.L_893:
        /*0010*/ 	.word	index@(.nv.constant0._ZN10layer_norm31ln_parallel_residual_fwd_kernelINS_13Kernel_traitsI6__halfS2_S2_S2_fjLj512ELj1ELj4ELj1ELj16ENS_18Kernel_traits_baseILj512ES2_S2_S2_S2_fjLj128EEEEELb1ELb1ELb1EEEvNS_9FwdParamsE)
        /*0014*/ 	.short	0x0160
        /*0016*/ 	.short	0x00e8


	//----- nvinfo : EIATTR_CBANK_PARAM_SIZE
	.align		4
.L_894:
        /*0018*/ 	.byte	0x03, 0x19
        /*001a*/ 	.short	0x00e8


	//----- nvinfo : EIATTR_KPARAM_INFO
	.align		4
        /*001c*/ 	.byte	0x04, 0x17
        /*001e*/ 	.short	(.L_896 - .L_895)
.L_895:
        /*0020*/ 	.word	0x00000000
        /*0024*/ 	.short	0x0000
        /*0026*/ 	.short	0x0000
        /*0028*/ 	.byte	0x00, 0xf0, 0xa1, 0x03


	//----- nvinfo : EIATTR_MAXREG_COUNT
	.align		4
.L_896:
        /*002c*/ 	.byte	0x03, 0x1b
        /*002e*/ 	.short	0x00ff


	//----- nvinfo : EIATTR_MERCURY_ISA_VERSION
	.align		4
        /*0030*/ 	.byte	0x03, 0x5f
        /*0032*/ 	.short	0x0000


	//----- nvinfo : EIATTR_COOP_GROUP_MASK_REGIDS
	.align		4
        /*0034*/ 	.byte	0x04, 0x29
        /*0036*/ 	.short	(.L_898 - .L_897)


	//   ....[0]....
.L_897:
        /*0038*/ 	.word	0xffffffff


	//   ....[1]....
        /*003c*/ 	.word	0xffffffff


	//   ....[2]....
        /*0040*/ 	.word	0xffffffff


	//   ....[3]....
        /*0044*/ 	.word	0xffffffff


	//   ....[4]....
        /*0048*/ 	.word	0xffffffff


	//   ....[5]....
        /*004c*/ 	.word	0xffffffff


	//   ....[6]....
        /*0050*/ 	.word	0xffffffff


	//   ....[7]....
        /*0054*/ 	.word	0xffffffff


	//   ....[8]....
        /*0058*/ 	.word	0xffffffff


	//   ....[9]....
        /*005c*/ 	.word	0xffffffff


	//   ....[10]....
        /*0060*/ 	.word	0xffffffff


	//   ....[11]....
        /*0064*/ 	.word	0xffffffff


	//   ....[12]....
        /*0068*/ 	.word	0xffffffff


	//   ....[13]....
        /*006c*/ 	.word	0xffffffff


	//   ....[14]....
        /*0070*/ 	.word	0xffffffff


	//   ....[15]....
        /*0074*/ 	.word	0xffffffff


	//   ....[16]....
        /*0078*/ 	.word	0xffffffff


	//   ....[17]....
        /*007c*/ 	.word	0xffffffff


	//   ....[18]....
        /*0080*/ 	.word	0xffffffff


	//   ....[19]....
        /*0084*/ 	.word	0xffffffff


	//----- nvinfo : EIATTR_COOP_GROUP_INSTR_OFFSETS
	.align		4
.L_898:
        /*0088*/ 	.byte	0x04, 0x28
        /*008a*/ 	.short	(.L_900 - .L_899)


	//   ....[0]....
.L_899:
        /*008c*/ 	.word	0x0000bf50


	//   ....[1]....
        /*0090*/ 	.word	0x0000bf80


	//   ....[2]....
        /*0094*/ 	.word	0x0000bfa0


	//   ....[3]....
        /*0098*/ 	.word	0x0000bfc0


	//   ....[4]....
        /*009c*/ 	.word	0x0000bfe0


	//   ....[5]....
        /*00a0*/ 	.word	0x0000c210


	//   ....[6]....
        /*00a4*/ 	.word	0x0000c230


	//   ....[7]....
        /*00a8*/ 	.word	0x0000c250


	//   ....[8]....
        /*00ac*/ 	.word	0x0000c270


	//   ....[9]....
        /*00b0*/ 	.word	0x0000c290


	//   ....[10]....
        /*00b4*/ 	.word	0x0000c900


	//   ....[11]....
        /*00b8*/ 	.word	0x0000c980


	//   ....[12]....
        /*00bc*/ 	.word	0x0000c9e0


	//   ....[13]....
        /*00c0*/ 	.word	0x0000ca40


	//   ....[14]....
        /*00c4*/ 	.word	0x0000caa0


	//   ....[15]....
        /*00c8*/ 	.word	0x0000cd10


	//   ....[16]....
        /*00cc*/ 	.word	0x0000cd70


	//   ....[17]....
        /*00d0*/ 	.word	0x0000cdd0


	//   ....[18]....
        /*00d4*/ 	.word	0x0000ce30


	//   ....[19]....
        /*00d8*/ 	.word	0x0000ce90


	//----- nvinfo : EIATTR_EXIT_INSTR_OFFSETS
	.align		4
.L_900:
        /*00dc*/ 	.byte	0x04, 0x1c
        /*00de*/ 	.short	(.L_902 - .L_901)


	//   ....[0]....
.L_901:
        /*00e0*/ 	.word	0x000001e0


	//   ....[1]....
        /*00e4*/ 	.word	0x0000c8b0


	//----- nvinfo : EIATTR_MAX_THREADS
	.align		4
.L_902:
        /*00e8*/ 	.byte	0x04, 0x05
        /*00ea*/ 	.short	(.L_904 - .L_903)
.L_903:
        /*00ec*/ 	.word	0x00000080
        /*00f0*/ 	.word	0x00000001
        /*00f4*/ 	.word	0x00000001


	//----- nvinfo : EIATTR_CRS_STACK_SIZE
	.align		4
.L_904:
        /*00f8*/ 	.byte	0x04, 0x1e
        /*00fa*/ 	.short	(.L_906 - .L_905)
.L_905:
        /*00fc*/ 	.word	0x00000000
.L_906:


//--------------------- .nv.info._ZN10layer_norm31ln_parallel_residual_fwd_kernelINS_13Kernel_traitsIf13__nv_bfloat16S2_S2_fjLj512ELj1ELj4ELj1ELj16ENS_18Kernel_traits_baseILj512EfS2_S2_S2_fjLj128EEEEELb0ELb0ELb0EEEvNS_9FwdParamsE --------------------------
	.section	.nv.info._ZN10layer_norm31ln_parallel_residual_fwd_kernelINS_13Kernel_traitsIf13__nv_bfloat16S2_S2_fjLj512ELj1ELj4ELj1ELj16ENS_18Kernel_traits_baseILj512EfS2_S2_S2_fjLj128EEEEELb0ELb0ELb0EEEvNS_9FwdParamsE,"",@"SHT_CUDA_INFO"
	.sectionflags	@""
	.align	4


	//----- nvinfo : EIATTR_CUDA_API_VERSION
	.align		4
        /*0000*/ 	.byte	0x04, 0x37
        /*0002*/ 	.short	(.L_908 - .L_907)
.L_907:
        /*0004*/ 	.word	0x00000082


	//----- nvinfo : EIATTR_SW2861232_WAR
	.align		4
.L_908:
        /*0008*/ 	.byte	0x01, 0x35
	.zero		2


	//----- nvinfo : EIATTR_PARAM_CBANK
	.align		4
        /*000c*/ 	.byte	0x04, 0x0a
        /*000e*/ 	.short	(.L_910 - .L_909)
	.align		4
.L_909:
        /*0010*/ 	.word	index@(.nv.constant0._ZN10layer_norm31ln_parallel_residual_fwd_kernelINS_13Kernel_traitsIf13__nv_bfloat16S2_S2_fjLj512ELj1ELj4ELj1ELj16ENS_18Kernel_traits_baseILj512EfS2_S2_S2_fjLj128EEEEELb0ELb0ELb0EEEvNS_9FwdParamsE)
        /*0014*/ 	.short	0x0160
        /*0016*/ 	.short	0x00e8


	//----- nvinfo : EIATTR_CBANK_PARAM_SIZE
	.align		4
.L_910:
        /*0018*/ 	.byte	0x03, 0x19
        /*001a*/ 	.short	0x00e8


	//----- nvinfo : EIATTR_KPARAM_INFO
	.align		4
        /*001c*/ 	.byte	0x04, 0x17
        /*001e*/ 	.short	(.L_912 - .L_911)
.L_911:
        /*0020*/ 	.word	0x00000000
        /*0024*/ 	.short	0x0000
        /*0026*/ 	.short	0x0000
        /*0028*/ 	.byte	0x00, 0xf0, 0xa1, 0x03


	//----- nvinfo : EIATTR_MAXREG_COUNT
	.align		4
.L_912:
        /*002c*/ 	.byte	0x03, 0x1b
        /*002e*/ 	.short	0x00ff


	//----- nvinfo : EIATTR_MERCURY_ISA_VERSION
	.align		4
        /*0030*/ 	.byte	0x03, 0x5f
        /*0032*/ 	.short	0x0000


	//----- nvinfo : EIATTR_COOP_GROUP_MASK_REGIDS
	.align		4
        /*0034*/ 	.byte	0x04, 0x29
        /*0036*/ 	.short	(.L_914 - .L_913)


	//   ....[0]....
.L_913:
        /*0038*/ 	.word	0xffffffff


	//   ....[1]....
        /*003c*/ 	.word	0xffffffff


	//   ....[2]....
        /*0040*/ 	.word	0xffffffff


	//   ....[3]....
        /*0044*/ 	.word	0xffffffff


	//   ....[4]....
        /*0048*/ 	.word	0xffffffff


	//   ....[5]....
        /*004c*/ 	.word	0xffffffff


	//   ....[6]....
        /*0050*/ 	.word	0xffffffff


	//   ....[7]....
        /*0054*/ 	.word	0xffffffff


	//   ....[8]....
        /*0058*/ 	.word	0xffffffff


	//   ....[9]....
        /*005c*/ 	.word	0xffffffff


	//   ....[10]....
        /*0060*/ 	.word	0xffffffff


	//   ....[11]....
        /*0064*/ 	.word	0xffffffff


	//   ....[12]....
        /*0068*/ 	.word	0xffffffff


	//   ....[13]....
        /*006c*/ 	.word	0xffffffff


	//   ....[14]....
        /*0070*/ 	.word	0xffffffff


	//   ....[15]....
        /*0074*/ 	.word	0xffffffff


	//   ....[16]....
        /*0078*/ 	.word	0xffffffff


	//   ....[17]....
        /*007c*/ 	.word	0xffffffff


	//   ....[18]....
        /*0080*/ 	.word	0xffffffff


	//   ....[19]....
        /*0084*/ 	.word	0xffffffff


	//----- nvinfo : EIATTR_COOP_GROUP_INSTR_OFFSETS
	.align		4
.L_914:
        /*0088*/ 	.byte	0x04, 0x28
        /*008a*/ 	.short	(.L_916 - .L_915)


	//   ....[0]....
.L_915:
        /*008c*/ 	.word	0x000019e0


	//   ....[1]....
        /*0090*/ 	.word	0x00001a10


	//   ....[2]....
        /*0094*/ 	.word	0x00001a30


	//   ....[3]....
        /*0098*/ 	.word	0x00001a50


	//   ....[4]....
        /*009c*/ 	.word	0x00001a70


	//   ....[5]....
        /*00a0*/ 	.word	0x00001cb0


	//   ....[6]....
        /*00a4*/ 	.word	0x00001cd0


	//   ....[7]....
        /*00a8*/ 	.word	0x00001cf0


	//   ....[8]....
        /*00ac*/ 	.word	0x00001d10


	//   ....[9]....
        /*00b0*/ 	.word	0x00001d30


	//   ....[10]....
        /*00b4*/ 	.word	0x000024e0


	//   ....[11]....
        /*00b8*/ 	.word	0x00002540


	//   ....[12]....
        /*00bc*/ 	.word	0x000025a0


	//   ....[13]....
        /*00c0*/ 	.word	0x00002600


	//   ....[14]....
        /*00c4*/ 	.word	0x00002660


	//   ....[15]....
        /*00c8*/ 	.word	0x000028e0


	//   ....[16]....
        /*00cc*/ 	.word	0x00002940


	//   ....[17]....
        /*00d0*/ 	.word	0x000029a0


	//   ....[18]....
        /*00d4*/ 	.word	0x00002a00


	//   ....[19]....
        /*00d8*/ 	.word	0x00002a70


	//----- nvinfo : EIATTR_EXIT_INSTR_OFFSETS
	.align		4
.L_916:
        /*00dc*/ 	.byte	0x04, 0x1c
        /*00de*/ 	.short	(.L_918 - .L_917)


	//   ....[0]....
.L_917:
        /*00e0*/ 	.word	0x00000560


	//   ....[1]....
        /*00e4*/ 	.word	0x00002490


	//----- nvinfo : EIATTR_MAX_THREADS
	.align		4
.L_918:
        /*00e8*/ 	.byte	0x04, 0x05
        /*00ea*/ 	.short	(.L_920 - .L_919)
.L_919:
        /*00ec*/ 	.word	0x00000080
        /*00f0*/ 	.word	0x00000001
        /*00f4*/ 	.word	0x00000001


	//----- nvinfo : EIATTR_CRS_STACK_SIZE
	.align		4
.L_920:
        /*00f8*/ 	.byte	0x04, 0x1e
        /*00fa*/ 	.short	(.L_922 - .L_921)
.L_921:
        /*00fc*/ 	.word	0x00000000
.L_922:


//--------------------- .nv.info._ZN10layer_norm31ln_parallel_residual_fwd_kernelINS_13Kernel_traitsIf13__nv_bfloat16S2_S2_fjLj512ELj1ELj4ELj1ELj16ENS_18Kernel_traits_baseILj512EfS2_S2_S2_fjLj128EEEEELb0ELb0ELb1EEEvNS_9FwdParamsE --------------------------
	.section	.nv.info._ZN10layer_norm31ln_parallel_residual_fwd_kernelINS_13Kernel_traitsIf13__nv_bfloat16S2_S2_fjLj512ELj1ELj4ELj1ELj16ENS_18Kernel_traits_baseILj512EfS2_S2_S2_fjLj128EEEEELb0ELb0ELb1EEEvNS_9FwdParamsE,"",@"SHT_CUDA_INFO"
	.sectionflags	@""
	.align	4


	//----- nvinfo : EIATTR_CUDA_API_VERSION
	.align		4
        /*0000*/ 	.byte	0x04, 0x37
        /*0002*/ 	.short	(.L_924 - .L_923)
.L_923:
        /*0004*/ 	.word	0x00000082


	//----- nvinfo : EIATTR_SW2861232_WAR
	.align		4
.L_924:
        /*0008*/ 	.byte	0x01, 0x35
	.zero		2


	//----- nvinfo : EIATTR_PARAM_CBANK
	.align		4
        /*000c*/ 	.byte	0x04, 0x0a
        /*000e*/ 	.short	(.L_926 - .L_925)
	.align		4
.L_925:
        /*0010*/ 	.word	index@(.nv.constant0._ZN10layer_norm31ln_parallel_residual_fwd_kernelINS_13Kernel_traitsIf13__nv_bfloat16S2_S2_fjLj512ELj1ELj4ELj1ELj16ENS_18Kernel_traits_baseILj512EfS2_S2_S2_fjLj128EEEEELb0ELb0ELb1EEEvNS_9FwdParamsE)
        /*0014*/ 	.short	0x0160
        /*0016*/ 	.short	0x00e8


	//----- nvinfo : EIATTR_CBANK_PARAM_SIZE
	.align		4
.L_926:
        /*0018*/ 	.byte	0x03, 0x19
        /*001a*/ 	.short	0x00e8


	//----- nvinfo : EIATTR_KPARAM_INFO
	.align		4
        /*001c*/ 	.byte	0x04, 0x17
        /*001e*/ 	.short	(.L_928 - .L_927)
.L_927:
        /*0020*/ 	.word	0x00000000
        /*0024*/ 	.short	0x0000
        /*0026*/ 	.short	0x0000
        /*0028*/ 	.byte	0x00, 0xf0, 0xa1, 0x03


	//----- nvinfo : EIATTR_MAXREG_COUNT
	.align		4
.L_928:
        /*002c*/ 	.byte	0x03, 0x1b
        /*002e*/ 	.short	0x00ff


	//----- nvinfo : EIATTR_MERCURY_ISA_VERSION
	.align		4
        /*0030*/ 	.byte	0x03, 0x5f
        /*0032*/ 	.short	0x0000


	//----- nvinfo : EIATTR_COOP_GROUP_MASK_REGIDS
	.align		4
        /*0034*/ 	.byte	0x04, 0x29
        /*0036*/ 	.short	(.L_930 - .L_929)


	//   ....[0]....
.L_929:
        /*0038*/ 	.word	0xffffffff


	//   ....[1]....
        /*003c*/ 	.word	0xffffffff


	//   ....[2]....
        /*0040*/ 	.word	0xffffffff


	//   ....[3]....
        /*0044*/ 	.word	0xffffffff


	//   ....[4]....
        /*0048*/ 	.word	0xffffffff


	//   ....[5]....
        /*004c*/ 	.word	0xffffffff


	//   ....[6]....
        /*0050*/ 	.word	0xffffffff


	//   ....[7]....
        /*0054*/ 	.word	0xffffffff


	//   ....[8]....
        /*0058*/ 	.word	0xffffffff


	//   ....[9]....
        /*005c*/ 	.word	0xffffffff


	//   ....[10]....
        /*0060*/ 	.word	0xffffffff


	//   ....[11]....
        /*0064*/ 	.word	0xffffffff


	//   ....[12]....
        /*0068*/ 	.word	0xffffffff


	//   ....[13]....
        /*006c*/ 	.word	0xffffffff


	//   ....[14]....
        /*0070*/ 	.word	0xffffffff


	//   ....[15]....
        /*0074*/ 	.word	0xffffffff


	//   ....[16]....
        /*0078*/ 	.word	0xffffffff


	//   ....[17]....
        /*007c*/ 	.word	0xffffffff


	//   ....[18]....
        /*0080*/ 	.word	0xffffffff


	//   ....[19]....
        /*0084*/ 	.word	0xffffffff


	//----- nvinfo : EIATTR_COOP_GROUP_INSTR_OFFSETS
	.align		4
.L_930:
        /*0088*/ 	.byte	0x04, 0x28
        /*008a*/ 	.short	(.L_932 - .L_931)


	//   ....[0]....
.L_931:
        /*008c*/ 	.word	0x000016b0


	//   ....[1]....
        /*0090*/ 	.word	0x000016e0


	//   ....[2]....
        /*0094*/ 	.word	0x00001700


	//   ....[3]....
        /*0098*/ 	.word	0x00001720


	//   ....[4]....
        /*009c*/ 	.word	0x00001740


	//   ....[5]....
        /*00a0*/ 	.word	0x00001970


	//   ....[6]....
        /*00a4*/ 	.word	0x00001990


	//   ....[7]....
        /*00a8*/ 	.word	0x000019b0


	//   ....[8]....
        /*00ac*/ 	.word	0x000019d0


	//   ....[9]....
        /*00b0*/ 	.word	0x000019f0


	//   ....[10]....
        /*00b4*/ 	.word	0x00002100


	//   ....[11]....
        /*00b8*/ 	.word	0x00002170


	//   ....[12]....
        /*00bc*/ 	.word	0x000021d0


	//   ....[13]....
        /*00c0*/ 	.word	0x00002230


	//   ....[14]....
        /*00c4*/ 	.word	0x00002290


	//   ....[15]....
        /*00c8*/ 	.word	0x00002500


	//   ....[16]....
        /*00cc*/ 	.word	0x00002560


	//   ....[17]....
        /*00d0*/ 	.word	0x000025c0


	//   ....[18]....
        /*00d4*/ 	.word	0x00002620


	//   ....[19]....
        /*00d8*/ 	.word	0x00002680


	//----- nvinfo : EIATTR_EXIT_INSTR_OFFSETS
	.align		4
.L_932:
        /*00dc*/ 	.byte	0x04, 0x1c
        /*00de*/ 	.short	(.L_934 - .L_933)


	//   ....[0]....
.L_933:
        /*00e0*/ 	.word	0x000002f0


	//   ....[1]....
        /*00e4*/ 	.word	0x000020b0


	//----- nvinfo : EIATTR_MAX_THREADS
	.align		4
.L_934:
        /*00e8*/ 	.byte	0x04, 0x05
        /*00ea*/ 	.short	(.L_936 - .L_935)
.L_935:
        /*00ec*/ 	.word	0x00000080
        /*00f0*/ 	.word	0x00000001
        /*00f4*/ 	.word	0x00000001


	//----- nvinfo : EIATTR_CRS_STACK_SIZE
	.align		4
.L_936:
        /*00f8*/ 	.byte	0x04, 0x1e
        /*00fa*/ 	.short	(.L_938 - .L_937)
.L_937:
        /*00fc*/ 	.word	0x00000000
.L_938:


//--------------------- .nv.info._ZN10layer_norm31ln_parallel_residual_fwd_kernelINS_13Kernel_traitsIf13__nv_bfloat16S2_S2_fjLj512ELj1ELj4ELj1ELj16ENS_18Kernel_traits_baseILj512EfS2_S2_S2_fjLj128EEEEELb0ELb1ELb0EEEvNS_9FwdParamsE --------------------------
	.section	.nv.info._ZN10layer_norm31ln_parallel_residual_fwd_kernelINS_13Kernel_traitsIf13__nv_bfloat16S2_S2_fjLj512ELj1ELj4ELj1ELj16ENS_18Kernel_traits_baseILj512EfS2_S2_S2_fjLj128EEEEELb0ELb1ELb0EEEvNS_9FwdParamsE,"",@"SHT_CUDA_INFO"
	.sectionflags	@""
	.align	4


	//----- nvinfo : EIATTR_CUDA_API_VERSION
	.align		4
        /*0000*/ 	.byte	0x04, 0x37
        /*0002*/ 	.short	(.L_940 - .L_939)
.L_939:
        /*0004*/ 	.word	0x00000082


	//----- nvinfo : EIATTR_SW2861232_WAR
	.align		4
.L_940:
        /*0008*/ 	.byte	0x01, 0x35
	.zero		2


	//----- nvinfo : EIATTR_PARAM_CBANK
	.align		4
        /*000c*/ 	.byte	0x04, 0x0a
        /*000e*/ 	.short	(.L_942 - .L_941)
	.align		4
.L_941:
        /*0010*/ 	.word	index@(.nv.constant0._ZN10layer_norm31ln_parallel_residual_fwd_kernelINS_13Kernel_traitsIf13__nv_bfloat16S2_S2_fjLj512ELj1ELj4ELj1ELj16ENS_18Kernel_traits_baseILj512EfS2_S2_S2_fjLj128EEEEELb0ELb1ELb0EEEvNS_9FwdParamsE)
        /*0014*/ 	.short	0x0160
        /*0016*/ 	.short	0x00e8


	//----- nvinfo : EIATTR_CBANK_PARAM_SIZE
	.align		4
.L_942:
        /*0018*/ 	.byte	0x03, 0x19
        /*001a*/ 	.short	0x00e8


	//----- nvinfo : EIATTR_KPARAM_INFO
	.align		4
        /*001c*/ 	.byte	0x04, 0x17
        /*001e*/ 	.short	(.L_944 - .L_943)
.L_943:
        /*0020*/ 	.word	0x00000000
        /*0024*/ 	.short	0x0000
        /*0026*/ 	.short	0x0000
        /*0028*/ 	.byte	0x00, 0xf0, 0xa1, 0x03


	//----- nvinfo : EIATTR_MAXREG_COUNT
	.align		4
.L_944:
        /*002c*/ 	.byte	0x03, 0x1b
        /*002e*/ 	.short	0x00ff


	//----- nvinfo : EIATTR_MERCURY_ISA_VERSION
	.align		4
        /*0030*/ 	.byte	0x03, 0x5f
        /*0032*/ 	.short	0x0000


	//----- nvinfo : EIATTR_COOP_GROUP_MASK_REGIDS
	.align		4
        /*0034*/ 	.byte	0x04, 0x29
        /*0036*/ 	.short	(.L_946 - .L_945)


	//   ....[0]....
.L_945:
        /*0038*/ 	.word	0xffffffff


	//   ....[1]....
        /*003c*/ 	.word	0xffffffff


	//   ....[2]....
        /*0040*/ 	.word	0xffffffff


	//   ....[3]....
        /*0044*/ 	.word	0xffffffff


	//   ....[4]....
        /*0048*/ 	.word	0xffffffff


	//   ....[5]....
        /*004c*/ 	.word	0xffffffff


	//   ....[6]....
        /*0050*/ 	.word	0xffffffff


	//   ....[7]....
        /*0054*/ 	.word	0xffffffff


	//   ....[8]....
        /*0058*/ 	.word	0xffffffff


	//   ....[9]....
        /*005c*/ 	.word	0xffffffff


	//   ....[10]....
        /*0060*/ 	.word	0xffffffff


	//   ....[11]....
        /*0064*/ 	.word	0xffffffff


	//   ....[12]....
        /*0068*/ 	.word	0xffffffff


	//   ....[13]....
        /*006c*/ 	.word	0xffffffff


	//   ....[14]....
        /*0070*/ 	.word	0xffffffff


	//   ....[15]....
        /*0074*/ 	.word	0xffffffff


	//   ....[16]....
        /*0078*/ 	.word	0xffffffff


	//   ....[17]....
        /*007c*/ 	.word	0xffffffff


	//   ....[18]....
        /*0080*/ 	.word	0xffffffff


	//   ....[19]....
        /*0084*/ 	.word	0xffffffff


	//----- nvinfo : EIATTR_COOP_GROUP_INSTR_OFFSETS
	.align		4
.L_946:
        /*0088*/ 	.byte	0x04, 0x28
        /*008a*/ 	.short	(.L_948 - .L_947)


	//   ....[0]....
.L_947:
        /*008c*/ 	.word	0x000017e0


	//   ....[1]....
        /*0090*/ 	.word	0x00001810


	//   ....[2]....
        /*0094*/ 	.word	0x00001830


	//   ....[3]....
        /*0098*/ 	.word	0x00001850


	//   ....[4]....
        /*009c*/ 	.word	0x00001870


	//   ....[5]....
        /*00a0*/ 	.word	0x00001ab0


	//   ....[6]....
        /*00a4*/ 	.word	0x00001ad0


	//   ....[7]....
        /*00a8*/ 	.word	0x00001af0


	//   ....[8]....
        /*00ac*/ 	.word	0x00001b10


	//   ....[9]....
        /*00b0*/ 	.word	0x00001b30


	//   ....[10]....
        /*00b4*/ 	.word	0x00002120


	//   ....[11]....
        /*00b8*/ 	.word	0x00002190


	//   ....[12]....
        /*00bc*/ 	.word	0x000021f0


	//   ....[13]....
        /*00c0*/ 	.word	0x00002250


	//   ....[14]....
        /*00c4*/ 	.word	0x000022b0


	//   ....[15]....
        /*00c8*/ 	.word	0x00002530


	//   ....[16]....
        /*00cc*/ 	.word	0x00002590


	//   ....[17]....
        /*00d0*/ 	.word	0x000025f0


	//   ....[18]....
        /*00d4*/ 	.word	0x00002650


	//   ....[19]....
        /*00d8*/ 	.word	0x000026c0


	//----- nvinfo : EIATTR_EXIT_INSTR_OFFSETS
	.align		4
.L_948:
        /*00dc*/ 	.byte	0x04, 0x1c
        /*00de*/ 	.short	(.L_950 - .L_949)


	//   ....[0]....
.L_949:
        /*00e0*/ 	.word	0x00000360


	//   ....[1]....
        /*00e4*/ 	.word	0x000020d0


	//----- nvinfo : EIATTR_MAX_THREADS
	.align		4
.L_950:
        /*00e8*/ 	.byte	0x04, 0x05
        /*00ea*/ 	.short	(.L_952 - .L_951)
.L_951:
        /*00ec*/ 	.word	0x00000080
        /*00f0*/ 	.word	0x00000001
        /*00f4*/ 	.word	0x00000001


	//----- nvinfo : EIATTR_CRS_STACK_SIZE
	.align		4
.L_952:
        /*00f8*/ 	.byte	0x04, 0x1e
        /*00fa*/ 	.short	(.L_954 - .L_953)
.L_953:
        /*00fc*/ 	.word	0x00000000
.L_954:


//--------------------- .nv.info._ZN10layer_norm31ln_parallel_residual_fwd_kernelINS_13Kernel_traitsIf13__nv_bfloat16S2_S2_fjLj512ELj1ELj4ELj1ELj16ENS_18Kernel_traits_baseILj512EfS2_S2_S2_fjLj128EEEEELb0ELb1ELb1EEEvNS_9FwdParamsE --------------------------
	.section	.nv.info._ZN10layer_norm31ln_parallel_residual_fwd_kernelINS_13Kernel_traitsIf13__nv_bfloat16S2_S2_fjLj512ELj1ELj4ELj1ELj16ENS_18Kernel_traits_baseILj512EfS2_S2_S2_fjLj128EEEEELb0ELb1ELb1EEEvNS_9FwdParamsE,"",@"SHT_CUDA_INFO"
	.sectionflags	@""
	.align	4


	//----- nvinfo : EIATTR_CUDA_API_VERSION
	.align		4
        /*0000*/ 	.byte	0x04, 0x37
        /*0002*/ 	.short	(.L_956 - .L_955)
.L_955:
        /*0004*/ 	.word	0x00000082


	//----- nvinfo : EIATTR_SW2861232_WAR
	.align		4
.L_956:
        /*0008*/ 	.byte	0x01, 0x35
	.zero		2


	//----- nvinfo : EIATTR_PARAM_CBANK
	.align		4
        /*000c*/ 	.byte	0x04, 0x0a
        /*000e*/ 	.short	(.L_958 - .L_957)
	.align		4
.L_957:
        /*0010*/ 	.word	index@(.nv.constant0._ZN10layer_norm31ln_parallel_residual_fwd_kernelINS_13Kernel_traitsIf13__nv_bfloat16S2_S2_fjLj512ELj1ELj4ELj1ELj16ENS_18Kernel_traits_baseILj512EfS2_S2_S2_fjLj128EEEEELb0ELb1ELb1EEEvNS_9FwdParamsE)
        /*0014*/ 	.short	0x0160
        /*0016*/ 	.short	0x00e8


	//----- nvinfo : EIATTR_CBANK_PARAM_SIZE
	.align		4
.L_958:
        /*0018*/ 	.byte	0x03, 0x19
        /*001a*/ 	.short	0x00e8


	//----- nvinfo : EIATTR_KPARAM_INFO
	.align		4
        /*001c*/ 	.byte	0x04, 0x17
        /*001e*/ 	.short	(.L_960 - .L_959)
.L_959:
        /*0020*/ 	.word	0x00000000
        /*0024*/ 	.short	0x0000
        /*0026*/ 	.short	0x0000
        /*0028*/ 	.byte	0x00, 0xf0, 0xa1, 0x03


	//----- nvinfo : EIATTR_MAXREG_COUNT
	.align		4
.L_960:
        /*002c*/ 	.byte	0x03, 0x1b
        /*002e*/ 	.short	0x00ff


	//----- nvinfo : EIATTR_MERCURY_ISA_VERSION
	.align		4
        /*0030*/ 	.byte	0x03, 0x5f
        /*0032*/ 	.short	0x0000


	//----- nvinfo : EIATTR_COOP_GROUP_MASK_REGIDS
	.align		4
        /*0034*/ 	.byte	0x04, 0x29
        /*0036*/ 	.short	(.L_962 - .L_961)


	//   ....[0]....
.L_961:
        /*0038*/ 	.word	0xffffffff


	//   ....[1]....
        /*003c*/ 	.word	0xffffffff


	//   ....[2]....
        /*0040*/ 	.word	0xffffffff


	//   ....[3]....
        /*0044*/ 	.word	0xffffffff


	//   ....[4]....
        /*0048*/ 	.word	0xffffffff


	//   ....[5]....
        /*004c*/ 	.word	0xffffffff


	//   ....[6]....
        /*0050*/ 	.word	0xffffffff


	//   ....[7]....
        /*0054*/ 	.word	0xffffffff


	//   ....[8]....
        /*0058*/ 	.word	0xffffffff


	//   ....[9]....
        /*005c*/ 	.word	0xffffffff


	//   ....[10]....
        /*0060*/ 	.word	0xffffffff


	//   ....[11]....
        /*0064*/ 	.word	0xffffffff


	//   ....[12]....
        /*0068*/ 	.word	0xffffffff


	//   ....[13]....
        /*006c*/ 	.word	0xffffffff


	//   ....[14]....
        /*0070*/ 	.word	0xffffffff


	//   ....[15]....
        /*0074*/ 	.word	0xffffffff


	//   ....[16]....
        /*0078*/ 	.word	0xffffffff


	//   ....[17]....
        /*007c*/ 	.word	0xffffffff


	//   ....[18]....
        /*0080*/ 	.word	0xffffffff


	//   ....[19]....
        /*0084*/ 	.word	0xffffffff


	//----- nvinfo : EIATTR_COOP_GROUP_INSTR_OFFSETS
	.align		4
.L_962:
        /*0088*/ 	.byte	0x04, 0x28
        /*008a*/ 	.short	(.L_964 - .L_963)


	//   ....[0]....
.L_963:
        /*008c*/ 	.word	0x000015a0


	//   ....[1]....
        /*0090*/ 	.word	0x000015d0


	//   ....[2]....
        /*0094*/ 	.word	0x000015f0


	//   ....[3]....
        /*0098*/ 	.word	0x00001610


	//   ....[4]....
        /*009c*/ 	.word	0x00001630


	//   ....[5]....
        /*00a0*/ 	.word	0x00001860


	//   ....[6]....
        /*00a4*/ 	.word	0x00001880


	//   ....[7]....
        /*00a8*/ 	.word	0x000018a0


	//   ....[8]....
        /*00ac*/ 	.word	0x000018c0


	//   ....[9]....
        /*00b0*/ 	.word	0x000018e0


	//   ....[10]....
        /*00b4*/ 	.word	0x00001e40


	//   ....[11]....
        /*00b8*/ 	.word	0x00001ea0


	//   ....[12]....
        /*00bc*/ 	.word	0x00001f00


	//   ....[13]....
        /*00c0*/ 	.word	0x00001f60


	//   ....[14]....
        /*00c4*/ 	.word	0x00001fc0


	//   ....[15]....
        /*00c8*/ 	.word	0x00002230


	//   ....[16]....
        /*00cc*/ 	.word	0x00002290


	//   ....[17]....
        /*00d0*/ 	.word	0x000022f0


	//   ....[18]....
        /*00d4*/ 	.word	0x00002350


	//   ....[19]....
        /*00d8*/ 	.word	0x000023b0


	//----- nvinfo : EIATTR_EXIT_INSTR_OFFSETS
	.align		4
.L_964:
        /*00dc*/ 	.byte	0x04, 0x1c
        /*00de*/ 	.short	(.L_966 - .L_965)


	//   ....[0]....
.L_965:
        /*00e0*/ 	.word	0x000001b0


	//   ....[1]....
        /*00e4*/ 	.word	0x00001df0


	//----- nvinfo : EIATTR_MAX_THREADS
	.align		4
.L_966:
        /*00e8*/ 	.byte	0x04, 0x05
        /*00ea*/ 	.short	(.L_968 - .L_967)
.L_967:
        /*00ec*/ 	.word	0x00000080
        /*00f0*/ 	.word	0x00000001
        /*00f4*/ 	.word	0x00000001


	//----- nvinfo : EIATTR_CRS_STACK_SIZE
	.align		4
.L_968:
        /*00f8*/ 	.byte	0x04, 0x1e
        /*00fa*/ 	.short	(.L_970 - .L_969)
.L_969:
        /*00fc*/ 	.word	0x00000000
.L_970:


//--------------------- .nv.info._ZN10layer_norm31ln_parallel_residual_fwd_kernelINS_13Kernel_traitsIf13__nv_bfloat16S2_S2_fjLj512ELj1ELj4ELj1ELj16ENS_18Kernel_traits_baseILj512EfS2_S2_S2_fjLj128EEEEELb1ELb0ELb0EEEvNS_9FwdParamsE --------------------------
	.section	.nv.info._ZN10layer_norm31ln_parallel_residual_fwd_kernelINS_13Kernel_traitsIf13__nv_bfloat16S2_S2_fjLj512ELj1ELj4ELj1ELj16ENS_18Kernel_traits_baseILj512EfS2_S2_S2_fjLj128EEEEELb1ELb0ELb0EEEvNS_9FwdParamsE,"",@"SHT_CUDA_INFO"
	.sectionflags	@""
	.align	4


	//----- nvinfo : EIATTR_CUDA_API_VERSION
	.align		4
        /*0000*/ 	.byte	0x04, 0x37
        /*0002*/ 	.short	(.L_972 - .L_971)
.L_971:
        /*0004*/ 	.word	0x00000082


	//----- nvinfo : EIATTR_SW2861232_WAR
	.align		4
.L_972:
        /*0008*/ 	.byte	0x01, 0x35
	.zero		2


	//----- nvinfo : EIATTR_PARAM_CBANK
	.align		4
        /*000c*/ 	.byte	0x04, 0x0a
        /*000e*/ 	.short	(.L_974 - .L_973)
	.align		4
.L_973:
        /*0010*/ 	.word	index@(.nv.constant0._ZN10layer_norm31ln_parallel_residual_fwd_kernelINS_13Kernel_traitsIf13__nv_bfloat16S2_S2_fjLj512ELj1ELj4ELj1ELj16ENS_18Kernel_traits_baseILj512EfS2_S2_S2_fjLj128EEEEELb1ELb0ELb0EEEvNS_9FwdParamsE)
        /*0014*/ 	.short	0x0160
        /*0016*/ 	.short	0x00e8


	//----- nvinfo : EIATTR_CBANK_PARAM_SIZE
	.align		4
.L_974:
        /*0018*/ 	.byte	0x03, 0x19
        /*001a*/ 	.short	0x00e8


	//----- nvinfo : EIATTR_KPARAM_INFO
	.align		4
        /*001c*/ 	.byte	0x04, 0x17
        /*001e*/ 	.short	(.L_976 - .L_975)
.L_975:
        /*0020*/ 	.word	0x00000000
        /*0024*/ 	.short	0x0000
        /*0026*/ 	.short	0x0000
        /*0028*/ 	.byte	0x00, 0xf0, 0xa1, 0x03


	//----- nvinfo : EIATTR_MAXREG_COUNT
	.align		4
.L_976:
        /*002c*/ 	.byte	0x03, 0x1b
        /*002e*/ 	.short	0x00ff


	//----- nvinfo : EIATTR_MERCURY_ISA_VERSION
	.align		4
        /*0030*/ 	.byte	0x03, 0x5f
        /*0032*/ 	.short	0x0000


	//----- nvinfo : EIATTR_COOP_GROUP_MASK_REGIDS
	.align		4
        /*0034*/ 	.byte	0x04, 0x29
        /*0036*/ 	.short	(.L_978 - .L_977)


	//   ....[0]....
.L_977:
        /*0038*/ 	.word	0xffffffff


	//   ....[1]....
        /*003c*/ 	.word	0xffffffff


	//   ....[2]....
        /*0040*/ 	.word	0xffffffff


	//   ....[3]....
        /*0044*/ 	.word	0xffffffff


	//   ....[4]....
        /*0048*/ 	.word	0xffffffff


	//   ....[5]....
        /*004c*/ 	.word	0xffffffff


	//   ....[6]....
        /*0050*/ 	.word	0xffffffff


	//   ....[7]....
        /*0054*/ 	.word	0xffffffff


	//   ....[8]....
        /*0058*/ 	.word	0xffffffff


	//   ....[9]....
        /*005c*/ 	.word	0xffffffff


	//   ....[10]....
        /*0060*/ 	.word	0xffffffff


	//   ....[11]....
        /*0064*/ 	.word	0xffffffff


	//   ....[12]....
        /*0068*/ 	.word	0xffffffff


	//   ....[13]....
        /*006c*/ 	.word	0xffffffff


	//   ....[14]....
        /*0070*/ 	.word	0xffffffff


	//   ....[15]....
        /*0074*/ 	.word	0xffffffff


	//   ....[16]....
        /*0078*/ 	.word	0xffffffff


	//   ....[17]....
        /*007c*/ 	.word	0xffffffff


	//   ....[18]....
        /*0080*/ 	.word	0xffffffff


	//   ....[19]....
        /*0084*/ 	.word	0xffffffff


	//----- nvinfo : EIATTR_COOP_GROUP_INSTR_OFFSETS
	.align		4
.L_978:
        /*0088*/ 	.byte	0x04, 0x28
        /*008a*/ 	.short	(.L_980 - .L_979)


	//   ....[0]....
.L_979:
        /*008c*/ 	.word	0x0000c380


	//   ....[1]....
        /*0090*/ 	.word	0x0000c3b0


	//   ....[2]....
        /*0094*/ 	.word	0x0000c3e0


	//   ....[3]....
        /*0098*/ 	.word	0x0000c400


	//   ....[4]....
        /*009c*/ 	.word	0x0000c420


	//   ....[5]....
        /*00a0*/ 	.word	0x0000c660


	//   ....[6]....
        /*00a4*/ 	.word	0x0000c680


	//   ....[7]....
        /*00a8*/ 	.word	0x0000c6a0


	//   ....[8]....
        /*00ac*/ 	.word	0x0000c6c0


	//   ....[9]....
        /*00b0*/ 	.word	0x0000c6e0


	//   ....[10]....
        /*00b4*/ 	.word	0x0000ced0


	//   ....[11]....
        /*00b8*/ 	.word	0x0000cf30


	//   ....[12]....
        /*00bc*/ 	.word	0x0000cf90


	//   ....[13]....
        /*00c0*/ 	.word	0x0000cff0


	//   ....[14]....
        /*00c4*/ 	.word	0x0000d050


	//   ....[15]....
        /*00c8*/ 	.word	0x0000d2e0


	//   ....[16]....
        /*00cc*/ 	.word	0x0000d340


	//   ....[17]....
        /*00d0*/ 	.word	0x0000d3a0


	//   ....[18]....
        /*00d4*/ 	.word	0x0000d400


	//   ....[19]....
        /*00d8*/ 	.word	0x0000d470


	//----- nvinfo : EIATTR_EXIT_INSTR_OFFSETS
	.align		4
.L_980:
        /*00dc*/ 	.byte	0x04, 0x1c
        /*00de*/ 	.short	(.L_982 - .L_981)


	//   ....[0]....
.L_981:
        /*00e0*/ 	.word	0x00000750


	//   ....[1]....
        /*00e4*/ 	.word	0x0000ce70


	//----- nvinfo : EIATTR_MAX_THREADS
	.align		4
.L_982:
        /*00e8*/ 	.byte	0x04, 0x05
        /*00ea*/ 	.short	(.L_984 - .L_983)
.L_983:
        /*00ec*/ 	.word	0x00000080
        /*00f0*/ 	.word	0x00000001
        /*00f4*/ 	.word	0x00000001


	//----- nvinfo : EIATTR_CRS_STACK_SIZE
	.align		4
.L_984:
        /*00f8*/ 	.byte	0x04, 0x1e
        /*00fa*/ 	.short	(.L_986 - .L_985)
.L_985:
        /*00fc*/ 	.word	0x00000000
.L_986:


//--------------------- .nv.info._ZN10layer_norm31ln_parallel_residual_fwd_kernelINS_13Kernel_traitsIf13__nv_bfloat16S2_S2_fjLj512ELj1ELj4ELj1ELj16ENS_18Kernel_traits_baseILj512EfS2_S2_S2_fjLj128EEEEELb1ELb0ELb1EEEvNS_9FwdParamsE --------------------------
	.section	.nv.info._ZN10layer_norm31ln_parallel_residual_fwd_kernelINS_13Kernel_traitsIf13__nv_bfloat16S2_S2_fjLj512ELj1ELj4ELj1ELj16ENS_18Kernel_traits_baseILj512EfS2_S2_S2_fjLj128EEEEELb1ELb0ELb1EEEvNS_9FwdParamsE,"",@"SHT_CUDA_INFO"
	.sectionflags	@""
	.align	4


	//----- nvinfo : EIATTR_CUDA_API_VERSION
	.align		4
        /*0000*/ 	.byte	0x04, 0x37
        /*0002*/ 	.short	(.L_988 - .L_987)
.L_987:
        /*0004*/ 	.word	0x00000082


	//----- nvinfo : EIATTR_SW2861232_WAR
	.align		4
.L_988:
        /*0008*/ 	.byte	0x01, 0x35
	.zero		2


	//----- nvinfo : EIATTR_PARAM_CBANK
	.align		4
        /*000c*/ 	.byte	0x04, 0x0a
        /*000e*/ 	.short	(.L_990 - .L_989)
	.align		4
.L_989:
        /*0010*/ 	.word	index@(.nv.constant0._ZN10layer_norm31ln_parallel_residual_fwd_kernelINS_13Kernel_traitsIf13__nv_bfloat16S2_S2_fjLj512ELj1ELj4ELj1ELj16ENS_18Kernel_traits_baseILj512EfS2_S2_S2_fjLj128EEEEELb1ELb0ELb1EEEvNS_9FwdParamsE)
        /*0014*/ 	.short	0x0160
        /*0016*/ 	.short	0x00e8


	//----- nvinfo : EIATTR_CBANK_PARAM_SIZE
	.align		4
.L_990:
        /*0018*/ 	.byte	0x03, 0x19
        /*001a*/ 	.short	0x00e8


	//----- nvinfo : EIATTR_KPARAM_INFO
	.align		4
        /*001c*/ 	.byte	0x04, 0x17
        /*001e*/ 	.short	(.L_992 - .L_991)
.L_991:
        /*0020*/ 	.word	0x00000000
        /*0024*/ 	.short	0x0000
        /*0026*/ 	.short	0x0000
        /*0028*/ 	.byte	0x00, 0xf0, 0xa1, 0x03


	//----- nvinfo : EIATTR_MAXREG_COUNT
	.align		4
.L_992:
        /*002c*/ 	.byte	0x03, 0x1b
        /*002e*/ 	.short	0x00ff


	//----- nvinfo : EIATTR_MERCURY_ISA_VERSION
	.align		4
        /*0030*/ 	.byte	0x03, 0x5f
        /*0032*/ 	.short	0x0000


	//----- nvinfo : EIATTR_COOP_GROUP_MASK_REGIDS
	.align		4
        /*0034*/ 	.byte	0x04, 0x29
        /*0036*/ 	.short	(.L_994 - .L_993)


	//   ....[0]....
.L_993:
        /*0038*/ 	.word	0xffffffff


	//   ....[1]....
        /*003c*/ 	.word	0xffffffff


	//   ....[2]....
        /*0040*/ 	.word	0xffffffff


	//   ....[3]....
        /*0044*/ 	.word	0xffffffff


	//   ....[4]....
        /*0048*/ 	.word	0xffffffff


	//   ....[5]....
        /*004c*/ 	.word	0xffffffff


	//   ....[6]....
        /*0050*/ 	.word	0xffffffff


	//   ....[7]....
        /*0054*/ 	.word	0xffffffff


	//   ....[8]....
        /*0058*/ 	.word	0xffffffff


	//   ....[9]....
        /*005c*/ 	.word	0xffffffff


	//   ....[10]....
        /*0060*/ 	.word	0xffffffff


	//   ....[11]....
        /*0064*/ 	.word	0xffffffff


	//   ....[12]....
        /*0068*/ 	.word	0xffffffff


	//   ....[13]....
        /*006c*/ 	.word	0xffffffff


	//   ....[14]....
        /*0070*/ 	.word	0xffffffff


	//   ....[15]....
        /*0074*/ 	.word	0xffffffff


	//   ....[16]....
        /*0078*/ 	.word	0xffffffff


	//   ....[17]....
        /*007c*/ 	.word	0xffffffff


	//   ....[18]....
        /*0080*/ 	.word	0xffffffff


	//   ....[19]....
        /*0084*/ 	.word	0xffffffff


	//----- nvinfo : EIATTR_COOP_GROUP_INSTR_OFFSETS
	.align		4
.L_994:
        /*0088*/ 	.byte	0x04, 0x28
        /*008a*/ 	.short	(.L_996 - .L_995)


	//   ....[0]....
.L_995:
        /*008c*/ 	.word	0x0000c060


	//   ....[1]....
        /*0090*/ 	.word	0x0000c090


	//   ....[2]....
        /*0094*/ 	.word	0x0000c0b0


	//   ....[3]....
        /*0098*/ 	.word	0x0000c0d0


	//   ....[4]....
        /*009c*/ 	.word	0x0000c0f0


	//   ....[5]....
        /*00a0*/ 	.word	0x0000c320


	//   ....[6]....
        /*00a4*/ 	.word	0x0000c340


	//   ....[7]....
        /*00a8*/ 	.word	0x0000c360


	//   ....[8]....
        /*00ac*/ 	.word	0x0000c380


	//   ....[9]....
        /*00b0*/ 	.word	0x0000c3a0


	//   ....[10]....
        /*00b4*/ 	.word	0x0000cb30


	//   ....[11]....
        /*00b8*/ 	.word	0x0000cb90


	//   ....[12]....
        /*00bc*/ 	.word	0x0000cbf0


	//   ....[13]....
        /*00c0*/ 	.word	0x0000cc50


	//   ....[14]....
        /*00c4*/ 	.word	0x0000ccb0


	//   ....[15]....
        /*00c8*/ 	.word	0x0000cf20


	//   ....[16]....
        /*00cc*/ 	.word	0x0000cf80


	//   ....[17]....
        /*00d0*/ 	.word	0x0000cfe0


	//   ....[18]....
        /*00d4*/ 	.word	0x0000d040


	//   ....[19]....
        /*00d8*/ 	.word	0x0000d0a0


	//----- nvinfo : EIATTR_EXIT_INSTR_OFFSETS
	.align		4
.L_996:
        /*00dc*/ 	.byte	0x04, 0x1c
        /*00de*/ 	.short	(.L_998 - .L_997)


	//   ....[0]....
.L_997:
        /*00e0*/ 	.word	0x000003c0


	//   ....[1]....
        /*00e4*/ 	.word	0x0000cae0


	//----- nvinfo : EIATTR_MAX_THREADS
	.align		4
.L_998:
        /*00e8*/ 	.byte	0x04, 0x05
        /*00ea*/ 	.short	(.L_1000 - .L_999)
.L_999:
        /*00ec*/ 	.word	0x00000080
        /*00f0*/ 	.word	0x00000001
        /*00f4*/ 	.word	0x00000001


	//----- nvinfo : EIATTR_CRS_STACK_SIZE
	.align		4
.L_1000:
        /*00f8*/ 	.byte	0x04, 0x1e
        /*00fa*/ 	.short	(.L_1002 - .L_1001)
.L_1001:
        /*00fc*/ 	.word	0x00000000
.L_1002:


//--------------------- .nv.info._ZN10layer_norm31ln_parallel_residual_fwd_kernelINS_13Kernel_traitsIf13__nv_bfloat16S2_S2_fjLj512ELj1ELj4ELj1ELj16ENS_18Kernel_traits_baseILj512EfS2_S2_S2_fjLj128EEEEELb1ELb1ELb0EEEvNS_9FwdParamsE --------------------------
	.section	.nv.info._ZN10layer_norm31ln_parallel_residual_fwd_kernelINS_13Kernel_traitsIf13__nv_bfloat16S2_S2_fjLj512ELj1ELj4ELj1ELj16ENS_18Kernel_traits_baseILj512EfS2_S2_S2_fjLj128EEEEELb1ELb1ELb0EEEvNS_9FwdParamsE,"",@"SHT_CUDA_INFO"
	.sectionflags	@""
	.align	4


	//----- nvinfo : EIATTR_CUDA_API_VERSION
	.align		4
        /*0000*/ 	.byte	0x04, 0x37
        /*0002*/ 	.short	(.L_1004 - .L_1003)
.L_1003:
        /*0004*/ 	.word	0x00000082


	//----- nvinfo : EIATTR_SW2861232_WAR
	.align		4
.L_1004:
        /*0008*/ 	.byte	0x01, 0x35
	.zero		2


	//----- nvinfo : EIATTR_PARAM_CBANK
	.align		4
        /*000c*/ 	.byte	0x04, 0x0a
        /*000e*/ 	.short	(.L_1006 - .L_1005)
	.align		4
.L_1005:
        /*0010*/ 	.word	index@(.nv.constant0._ZN10layer_norm31ln_parallel_residual_fwd_kernelINS_13Kernel_traitsIf13__nv_bfloat16S2_S2_fjLj512ELj1ELj4ELj1ELj16ENS_18Kernel_traits_baseILj512EfS2_S2_S2_fjLj128EEEEELb1ELb1ELb0EEEvNS_9FwdParamsE)
        /*0014*/ 	.short	0x0160
        /*0016*/ 	.short	0x00e8


	//----- nvinfo : EIATTR_CBANK_PARAM_SIZE
	.align		4
.L_1006:
        /*0018*/ 	.byte	0x03, 0x19
        /*001a*/ 	.short	0x00e8


	//----- nvinfo : EIATTR_KPARAM_INFO
	.align		4
        /*001c*/ 	.byte	0x04, 0x17
        /*001e*/ 	.short	(.L_1008 - .L_1007)
.L_1007:
        /*0020*/ 	.word	0x00000000
        /*0024*/ 	.short	0x0000
        /*0026*/ 	.short	0x0000
        /*0028*/ 	.byte	0x00, 0xf0, 0xa1, 0x03


	//----- nvinfo : EIATTR_MAXREG_COUNT
	.align		4
.L_1008:
        /*002c*/ 	.byte	0x03, 0x1b
        /*002e*/ 	.short	0x00ff


	//----- nvinfo : EIATTR_MERCURY_ISA_VERSION
	.align		4
        /*0030*/ 	.byte	0x03, 0x5f
        /*0032*/ 	.short	0x0000


	//----- nvinfo : EIATTR_COOP_GROUP_MASK_REGIDS
	.align		4
        /*0034*/ 	.byte	0x04, 0x29
        /*0036*/ 	.short	(.L_1010 - .L_1009)


	//   ....[0]....
.L_1009:
        /*0038*/ 	.word	0xffffffff


	//   ....[1]....
        /*003c*/ 	.word	0xffffffff


	//   ....[2]....
        /*0040*/ 	.word	0xffffffff


	//   ....[3]....
        /*0044*/ 	.word	0xffffffff


	//   ....[4]....
        /*0048*/ 	.word	0xffffffff


	//   ....[5]....
        /*004c*/ 	.word	0xffffffff


	//   ....[6]....
        /*0050*/ 	.word	0xffffffff


	//   ....[7]....
        /*0054*/ 	.word	0xffffffff


	//   ....[8]....
        /*0058*/ 	.word	0xffffffff


	//   ....[9]....
        /*005c*/ 	.word	0xffffffff


	//   ....[10]....
        /*0060*/ 	.word	0xffffffff


	//   ....[11]....
        /*0064*/ 	.word	0xffffffff


	//   ....[12]....
        /*0068*/ 	.word	0xffffffff


	//   ....[13]....
        /*006c*/ 	.word	0xffffffff


	//   ....[14]....
        /*0070*/ 	.word	0xffffffff


	//   ....[15]....
        /*0074*/ 	.word	0xffffffff


	//   ....[16]....
        /*0078*/ 	.word	0xffffffff


	//   ....[17]....
        /*007c*/ 	.word	0xffffffff


	//   ....[18]....
        /*0080*/ 	.word	0xffffffff


	//   ....[19]....
        /*0084*/ 	.word	0xffffffff


	//----- nvinfo : EIATTR_COOP_GROUP_INSTR_OFFSETS
	.align		4
.L_1010:
        /*0088*/ 	.byte	0x04, 0x28
        /*008a*/ 	.short	(.L_1012 - .L_1011)


	//   ....[0]....
.L_1011:
        /*008c*/ 	.word	0x0000c210


	//   ....[1]....
        /*0090*/ 	.word	0x0000c240


	//   ....[2]....
        /*0094*/ 	.word	0x0000c270


	//   ....[3]....
        /*0098*/ 	.word	0x0000c290


	//   ....[4]....
        /*009c*/ 	.word	0x0000c2b0


	//   ....[5]....
        /*00a0*/ 	.word	0x0000c4f0


	//   ....[6]....
        /*00a4*/ 	.word	0x0000c510


	//   ....[7]....
        /*00a8*/ 	.word	0x0000c530


	//   ....[8]....
        /*00ac*/ 	.word	0x0000c550


	//   ....[9]....
        /*00b0*/ 	.word	0x0000c570


	//   ....[10]....
        /*00b4*/ 	.word	0x0000cb90


	//   ....[11]....
        /*00b8*/ 	.word	0x0000cc00


	//   ....[12]....
        /*00bc*/ 	.word	0x0000cc60


	//   ....[13]....
        /*00c0*/ 	.word	0x0000ccc0


	//   ....[14]....
        /*00c4*/ 	.word	0x0000cd20


	//   ....[15]....
        /*00c8*/ 	.word	0x0000cfc0


	//   ....[16]....
        /*00cc*/ 	.word	0x0000d020


	//   ....[17]....
        /*00d0*/ 	.word	0x0000d080


	//   ....[18]....
        /*00d4*/ 	.word	0x0000d0e0


	//   ....[19]....
        /*00d8*/ 	.word	0x0000d150


	//----- nvinfo : EIATTR_EXIT_INSTR_OFFSETS
	.align		4
.L_1012:
        /*00dc*/ 	.byte	0x04, 0x1c
        /*00de*/ 	.short	(.L_1014 - .L_1013)


	//   ....[0]....
.L_1013:
        /*00e0*/ 	.word	0x00000550


	//   ....[1]....
        /*00e4*/ 	.word	0x0000cb40


	//----- nvinfo : EIATTR_MAX_THREADS
	.align		4
.L_1014:
        /*00e8*/ 	.byte	0x04, 0x05
        /*00ea*/ 	.short	(.L_1016 - .L_1015)
.L_1015:
        /*00ec*/ 	.word	0x00000080
        /*00f0*/ 	.word	0x00000001
        /*00f4*/ 	.word	0x00000001


	//----- nvinfo : EIATTR_CRS_STACK_SIZE
	.align		4
.L_1016:
        /*00f8*/ 	.byte	0x04, 0x1e
        /*00fa*/ 	.short	(.L_1018 - .L_1017)
.L_1017:
        /*00fc*/ 	.word	0x00000000
.L_1018:


//--------------------- .nv.info._ZN10layer_norm31ln_parallel_residual_fwd_kernelINS_13Kernel_traitsIf13__nv_bfloat16S2_S2_fjLj512ELj1ELj4ELj1ELj16ENS_18Kernel_traits_baseILj512EfS2_S2_S2_fjLj128EEEEELb1ELb1ELb1EEEvNS_9FwdParamsE --------------------------
	.section	.nv.info._ZN10layer_norm31ln_parallel_residual_fwd_kernelINS_13Kernel_traitsIf13__nv_bfloat16S2_S2_fjLj512ELj1ELj4ELj1ELj16ENS_18Kernel_traits_baseILj512EfS2_S2_S2_fjLj128EEEEELb1ELb1ELb1EEEvNS_9FwdParamsE,"",@"SHT_CUDA_INFO"
	.sectionflags	@""
	.align	4


	//----- nvinfo : EIATTR_CUDA_API_VERSION
	.align		4
        /*0000*/ 	.byte	0x04, 0x37
        /*0002*/ 	.short	(.L_1020 - .L_1019)
.L_1019:
        /*0004*/ 	.word	0x00000082


	//----- nvinfo : EIATTR_SW2861232_WAR
	.align		4
.L_1020:
        /*0008*/ 	.byte	0x01, 0x35
	.zero		2


	//----- nvinfo : EIATTR_PARAM_CBANK
	.align		4
        /*000c*/ 	.byte	0x04, 0x0a
        /*000e*/ 	.short	(.L_1022 - .L_1021)
	.align		4
.L_1021:
        /*0010*/ 	.word	index@(.nv.constant0._ZN10layer_norm31ln_parallel_residual_fwd_kernelINS_13Kernel_traitsIf13__nv_bfloat16S2_S2_fjLj512ELj1ELj4ELj1ELj16ENS_18Kernel_traits_baseILj512EfS2_S2_S2_fjLj128EEEEELb1ELb1ELb1EEEvNS_9FwdParamsE)
        /*0014*/ 	.short	0x0160
        /*0016*/ 	.short	0x00e8


	//----- nvinfo : EIATTR_CBANK_PARAM_SIZE
	.align		4
.L_1022:
        /*0018*/ 	.byte	0x03, 0x19
        /*001a*/ 	.short	0x00e8


	//----- nvinfo : EIATTR_KPARAM_INFO
	.align		4
        /*001c*/ 	.byte	0x04, 0x17
        /*001e*/ 	.short	(.L_1024 - .L_1023)
.L_1023:
        /*0020*/ 	.word	0x00000000
        /*0024*/ 	.short	0x0000
        /*0026*/ 	.short	0x0000
        /*0028*/ 	.byte	0x00, 0xf0, 0xa1, 0x03


	//----- nvinfo : EIATTR_MAXREG_COUNT
	.align		4
.L_1024:
        /*002c*/ 	.byte	0x03, 0x1b
        /*002e*/ 	.short	0x00ff


	//----- nvinfo : EIATTR_MERCURY_ISA_VERSION
	.align		4
        /*0030*/ 	.byte	0x03, 0x5f
        /*0032*/ 	.short	0x0000


	//----- nvinfo : EIATTR_COOP_GROUP_MASK_REGIDS
	.align		4
        /*0034*/ 	.byte	0x04, 0x29
        /*0036*/ 	.short	(.L_1026 - .L_1025)


	//   ....[0]....
.L_1025:
        /*0038*/ 	.word	0xffffffff


	//   ....[1]....
        /*003c*/ 	.word	0xffffffff


	//   ....[2]....
        /*0040*/ 	.word	0xffffffff


	//   ....[3]....
        /*0044*/ 	.word	0xffffffff


	//   ....[4]....
        /*0048*/ 	.word	0xffffffff


	//   ....[5]....
        /*004c*/ 	.word	0xffffffff


	//   ....[6]....
        /*0050*/ 	.word	0xffffffff


	//   ....[7]....
        /*0054*/ 	.word	0xffffffff


	//   ....[8]....
        /*0058*/ 	.word	0xffffffff


	//   ....[9]....
        /*005c*/ 	.word	0xffffffff


	//   ....[10]....
        /*0060*/ 	.word	0xffffffff


	//   ....[11]....
        /*0064*/ 	.word	0xffffffff


	//   ....[12]....
        /*0068*/ 	.word	0xffffffff


	//   ....[13]....
        /*006c*/ 	.word	0xffffffff


	//   ....[14]....
        /*0070*/ 	.word	0xffffffff


	//   ....[15]....
        /*0074*/ 	.word	0xffffffff


	//   ....[16]....
        /*0078*/ 	.word	0xffffffff


	//   ....[17]....
        /*007c*/ 	.word	0xffffffff


	//   ....[18]....
        /*0080*/ 	.word	0xffffffff


	//   ....[19]....
        /*0084*/ 	.word	0xffffffff


	//----- nvinfo : EIATTR_COOP_GROUP_INSTR_OFFSETS
	.align		4
.L_1026:
        /*0088*/ 	.byte	0x04, 0x28
        /*008a*/ 	.short	(.L_1028 - .L_1027)


	//   ....[0]....
.L_1027:
        /*008c*/ 	.word	0x0000bf90


	//   ....[1]....
        /*0090*/ 	.word	0x0000bfc0


	//   ....[2]....
        /*0094*/ 	.word	0x0000bfe0


	//   ....[3]....
        /*0098*/ 	.word	0x0000c000


	//   ....[4]....
        /*009c*/ 	.word	0x0000c020


	//   ....[5]....
        /*00a0*/ 	.word	0x0000c250


	//   ....[6]....
        /*00a4*/ 	.word	0x0000c270


	//   ....[7]....
        /*00a8*/ 	.word	0x0000c290


	//   ....[8]....
        /*00ac*/ 	.word	0x0000c2b0


	//   ....[9]....
        /*00b0*/ 	.word	0x0000c2d0


	//   ....[10]....
        /*00b4*/ 	.word	0x0000c840


	//   ....[11]....
        /*00b8*/ 	.word	0x0000c8b0


	//   ....[12]....
        /*00bc*/ 	.word	0x0000c910


	//   ....[13]....
        /*00c0*/ 	.word	0x0000c970


	//   ....[14]....
        /*00c4*/ 	.word	0x0000c9d0


	//   ....[15]....
        /*00c8*/ 	.word	0x0000cc40


	//   ....[16]....
        /*00cc*/ 	.word	0x0000cca0


	//   ....[17]....
        /*00d0*/ 	.word	0x0000cd00


	//   ....[18]....
        /*00d4*/ 	.word	0x0000cd60


	//   ....[19]....
        /*00d8*/ 	.word	0x0000cdc0


	//----- nvinfo : EIATTR_EXIT_INSTR_OFFSETS
	.align		4
.L_1028:
        /*00dc*/ 	.byte	0x04, 0x1c
        /*00de*/ 	.short	(.L_1030 - .L_1029)


	//   ....[0]....
.L_1029:
        /*00e0*/ 	.word	0x00000260


	//   ....[1]....
        /*00e4*/ 	.word	0x0000c7f0


	//----- nvinfo : EIATTR_MAX_THREADS
	.align		4
.L_1030:
        /*00e8*/ 	.byte	0x04, 0x05
        /*00ea*/ 	.short	(.L_1032 - .L_1031)
.L_1031:
        /*00ec*/ 	.word	0x00000080
        /*00f0*/ 	.word	0x00000001
        /*00f4*/ 	.word	0x00000001


	//----- nvinfo : EIATTR_CRS_STACK_SIZE
	.align		4
.L_1032:
        /*00f8*/ 	.byte	0x04, 0x1e
        /*00fa*/ 	.short	(.L_1034 - .L_1033)
.L_1033:
        /*00fc*/ 	.word	0x00000000
.L_1034:


//--------------------- .nv.info._ZN10layer_norm31ln_parallel_residual_fwd_kernelINS_13Kernel_traitsI13__nv_bfloat16S2_fS2_fjLj512ELj1ELj4ELj1ELj16ENS_18Kernel_traits_baseILj512ES2_S2_fS2_fjLj128EEEEELb0ELb0ELb0EEEvNS_9FwdParamsE --------------------------
	.section	.nv.info._ZN10layer_norm31ln_parallel_residual_fwd_kernelINS_13Kernel_traitsI13__nv_bfloat16S2_fS2_fjLj512ELj1ELj4ELj1ELj16ENS_18Kernel_traits_baseILj512ES2_S2_fS2_fjLj128EEEEELb0ELb0ELb0EEEvNS_9FwdParamsE,"",@"SHT_CUDA_INFO"
	.sectionflags	@""
	.align	4


	//----- nvinfo : EIATTR_CUDA_API_VERSION
	.align		4
        /*0000*/ 	.byte	0x04, 0x37
        /*0002*/ 	.short	(.L_1036 - .L_1035)
.L_1035:
        /*0004*/ 	.word	0x00000082


	//----- nvinfo : EIATTR_SW2861232_WAR
	.align		4
.L_1036:
        /*0008*/ 	.byte	0x01, 0x35
	.zero		2


	//----- nvinfo : EIATTR_PARAM_CBANK
	.align		4
        /*000c*/ 	.byte	0x04, 0x0a
        /*000e*/ 	.short	(.L_1038 - .L_1037)
	.align		4
.L_1037:
        /*0010*/ 	.word	index@(.nv.constant0._ZN10layer_norm31ln_parallel_residual_fwd_kernelINS_13Kernel_traitsI13__nv_bfloat16S2_fS2_fjLj512ELj1ELj4ELj1ELj16ENS_18Kernel_traits_baseILj512ES2_S2_fS2_fjLj128EEEEELb0ELb0ELb0EEEvNS_9FwdParamsE)
        /*0014*/ 	.short	0x0160
        /*0016*/ 	.short	0x00e8


	//----- nvinfo : EIATTR_CBANK_PARAM_SIZE
	.align		4
.L_1038:
        /*0018*/ 	.byte	0x03, 0x19
        /*001a*/ 	.short	0x00e8


	//----- nvinfo : EIATTR_KPARAM_INFO
	.align		4
        /*001c*/ 	.byte	0x04, 0x17
        /*001e*/ 	.short	(.L_1040 - .L_1039)
.L_1039:
        /*0020*/ 	.word	0x00000000
        /*0024*/ 	.short	0x0000
        /*0026*/ 	.short	0x0000
        /*0028*/ 	.byte	0x00, 0xf0, 0xa1, 0x03


	//----- nvinfo : EIATTR_MAXREG_COUNT
	.align		4
.L_1040:
        /*002c*/ 	.byte	0x03, 0x1b
        /*002e*/ 	.short	0x00ff


	//----- nvinfo : EIATTR_MERCURY_ISA_VERSION
	.align		4
        /*0030*/ 	.byte	0x03, 0x5f
        /*0032*/ 	.short	0x0000


	//----- nvinfo : EIATTR_COOP_GROUP_MASK_REGIDS
	.align		4
        /*0034*/ 	.byte	0x04, 0x29
        /*0036*/ 	.short	(.L_1042 - .L_1041)


	//   ....[0]....
.L_1041:
        /*0038*/ 	.word	0xffffffff


	//   ....[1]....
        /*003c*/ 	.word	0xffffffff


	//   ....[2]....
        /*0040*/ 	.word	0xffffffff


	//   ....[3]....
        /*0044*/ 	.word	0xffffffff


	//   ....[4]....
        /*0048*/ 	.word	0xffffffff


	//   ....[5]....
        /*004c*/ 	.word	0xffffffff


	//   ....[6]....
        /*0050*/ 	.word	0xffffffff


	//   ....[7]....
        /*0054*/ 	.word	0xffffffff


	//   ....[8]....
        /*0058*/ 	.word	0xffffffff


	//   ....[9]....
        /*005c*/ 	.word	0xffffffff


	//   ....[10]....
        /*0060*/ 	.word	0xffffffff


	//   ....[11]....
        /*0064*/ 	.word	0xffffffff


	//   ....[12]....
        /*0068*/ 	.word	0xffffffff


	//   ....[13]....
        /*006c*/ 	.word	0xffffffff


	//   ....[14]....
        /*0070*/ 	.word	0xffffffff


	//   ....[15]....
        /*0074*/ 	.word	0xffffffff


	//   ....[16]....
        /*0078*/ 	.word	0xffffffff


	//   ....[17]....
        /*007c*/ 	.word	0xffffffff


	//   ....[18]....
        /*0080*/ 	.word	0xffffffff


	//   ....[19]....
        /*0084*/ 	.word	0xffffffff


	//----- nvinfo : EIATTR_COOP_GROUP_INSTR_OFFSETS
	.align		4
.L_1042:
        /*0088*/ 	.byte	0x04, 0x28
        /*008a*/ 	.short	(.L_1044 - .L_1043)


	//   ....[0]....
.L_1043:
        /*008c*/ 	.word	0x000014b0


	//   ....[1]....
        /*0090*/ 	.word	0x000014e0


	//   ....[2]....
        /*0094*/ 	.word	0x00001500


	//   ....[3]....
        /*0098*/ 	.word	0x00001520


	//   ....[4]....
        /*009c*/ 	.word	0x00001540


	//   ....[5]....
        /*00a0*/ 	.word	0x00001780


	//   ....[6]....
        /*00a4*/ 	.word	0x000017a0


	//   ....[7]....
        /*00a8*/ 	.word	0x000017c0


	//   ....[8]....
        /*00ac*/ 	.word	0x000017e0


	//   ....[9]....
        /*00b0*/ 	.word	0x00001800


	//   ....[10]....
        /*00b4*/ 	.word	0x00001fc0


	//   ....[11]....
        /*00b8*/ 	.word	0x00002040


	//   ....[12]....
        /*00bc*/ 	.word	0x000020a0


	//   ....[13]....
        /*00c0*/ 	.word	0x00002100


	//   ....[14]....
        /*00c4*/ 	.word	0x00002160


	//   ....[15]....
        /*00c8*/ 	.word	0x000023e0


	//   ....[16]....
        /*00cc*/ 	.word	0x00002440


	//   ....[17]....
        /*00d0*/ 	.word	0x000024a0


	//   ....[18]....
        /*00d4*/ 	.word	0x00002500


	//   ....[19]....
        /*00d8*/ 	.word	0x00002570


	//----- nvinfo : EIATTR_EXIT_INSTR_OFFSETS
	.align		4
.L_1044:
        /*00dc*/ 	.byte	0x04, 0x1c
        /*00de*/ 	.short	(.L_1046 - .L_1045)


	//   ....[0]....
.L_1045:
        /*00e0*/ 	.word	0x00000420


	//   ....[1]....
        /*00e4*/ 	.word	0x00001f70


	//----- nvinfo : EIATTR_MAX_THREADS
	.align		4
.L_1046:
        /*00e8*/ 	.byte	0x04, 0x05
        /*00ea*/ 	.short	(.L_1048 - .L_1047)
.L_1047:
        /*00ec*/ 	.word	0x00000080
        /*00f0*/ 	.word	0x00000001
        /*00f4*/ 	.word	0x00000001


	//----- nvinfo : EIATTR_CRS_STACK_SIZE
	.align		4
.L_1048:
        /*00f8*/ 	.byte	0x04, 0x1e
        /*00fa*/ 	.short	(.L_1050 - .L_1049)
.L_1049:
        /*00fc*/ 	.word	0x00000000
.L_1050:


//--------------------- .nv.info._ZN10layer_norm31ln_parallel_residual_fwd_kernelINS_13Kernel_traitsI13__nv_bfloat16S2_fS2_fjLj512ELj1ELj4ELj1ELj16ENS_18Kernel_traits_baseILj512ES2_S2_fS2_fjLj128EEEEELb0ELb0ELb1EEEvNS_9FwdParamsE --------------------------
	.section	.nv.info._ZN10layer_norm31ln_parallel_residual_fwd_kernelINS_13Kernel_traitsI13__nv_bfloat16S2_fS2_fjLj512ELj1ELj4ELj1ELj16ENS_18Kernel_traits_baseILj512ES2_S2_fS2_fjLj128EEEEELb0ELb0ELb1EEEvNS_9FwdParamsE,"",@"SHT_CUDA_INFO"
	.sectionflags	@""
	.align	4


	//----- nvinfo : EIATTR_CUDA_API_VERSION
	.align		4
        /*0000*/ 	.byte	0x04, 0x37
        /*0002*/ 	.short	(.L_1052 - .L_1051)
.L_1051:
        /*0004*/ 	.word	0x00000082


	//----- nvinfo : EIATTR_SW2861232_WAR
	.align		4
.L_1052:
        /*0008*/ 	.byte	0x01, 0x35
	.zero		2


	//----- nvinfo : EIATTR_PARAM_CBANK
	.align		4
        /*000c*/ 	.byte	0x04, 0x0a
        /*000e*/ 	.short	(.L_1054 - .L_1053)
	.align		4
.L_1053:
        /*0010*/ 	.word	index@(.nv.constant0._ZN10layer_norm31ln_parallel_residual_fwd_kernelINS_13Kernel_traitsI13__nv_bfloat16S2_fS2_fjLj512ELj1ELj4ELj1ELj16ENS_18Kernel_traits_baseILj512ES2_S2_fS2_fjLj128EEEEELb0ELb0ELb1EEEvNS_9FwdParamsE)
        /*0014*/ 	.short	0x0160
        /*0016*/ 	.short	0x00e8


	//----- nvinfo : EIATTR_CBANK_PARAM_SIZE
	.align		4
.L_1054:
        /*0018*/ 	.byte	0x03, 0x19
        /*001a*/ 	.short	0x00e8


	//----- nvinfo : EIATTR_KPARAM_INFO
	.align		4
        /*001c*/ 	.byte	0x04, 0x17
        /*001e*/ 	.short	(.L_1056 - .L_1055)
.L_1055:
        /*0020*/ 	.word	0x00000000
        /*0024*/ 	.short	0x0000
        /*0026*/ 	.short	0x0000
        /*0028*/ 	.byte	0x00, 0xf0, 0xa1, 0x03


	//----- nvinfo : EIATTR_MAXREG_COUNT
	.align		4
.L_1056:
        /*002c*/ 	.byte	0x03, 0x1b
        /*002e*/ 	.short	0x00ff


	//----- nvinfo : EIATTR_MERCURY_ISA_VERSION
	.align		4
        /*0030*/ 	.byte	0x03, 0x5f
        /*0032*/ 	.short	0x0000


	//----- nvinfo : EIATTR_COOP_GROUP_MASK_REGIDS
	.align		4
        /*0034*/ 	.byte	0x04, 0x29
        /*0036*/ 	.short	(.L_1058 - .L_1057)


	//   ....[0]....
.L_1057:
        /*0038*/ 	.word	0xffffffff


	//   ....[1]....
        /*003c*/ 	.word	0xffffffff


	//   ....[2]....
        /*0040*/ 	.word	0xffffffff


	//   ....[3]....
        /*0044*/ 	.word	0xffffffff


	//   ....[4]....
        /*0048*/ 	.word	0xffffffff


	//   ....[5]....
        /*004c*/ 	.word	0xffffffff


	//   ....[6]....
        /*0050*/ 	.word	0xffffffff


	//   ....[7]....
        /*0054*/ 	.word	0xffffffff


	//   ....[8]....
        /*0058*/ 	.word	0xffffffff


	//   ....[9]....
        /*005c*/ 	.word	0xffffffff


	//   ....[10]....
        /*0060*/ 	.word	0xffffffff


	//   ....[11]....
        /*0064*/ 	.word	0xffffffff


	//   ....[12]....
        /*0068*/ 	.word	0xffffffff


	//   ....[13]....
        /*006c*/ 	.word	0xffffffff


	//   ....[14]....
        /*0070*/ 	.word	0xffffffff


	//   ....[15]....
        /*0074*/ 	.word	0xffffffff


	//   ....[16]....
        /*0078*/ 	.word	0xffffffff


	//   ....[17]....
        /*007c*/ 	.word	0xffffffff


	//   ....[18]....
        /*0080*/ 	.word	0xffffffff


	//   ....[19]....
        /*0084*/ 	.word	0xffffffff


	//----- nvinfo : EIATTR_COOP_GROUP_INSTR_OFFSETS
	.align		4
.L_1058:
        /*0088*/ 	.byte	0x04, 0x28
        /*008a*/ 	.short	(.L_1060 - .L_1059)


	//   ....[0]....
.L_1059:
        /*008c*/ 	.word	0x00001210


	//   ....[1]....
        /*0090*/ 	.word	0x00001240


	//   ....[2]....
        /*0094*/ 	.word	0x00001260


	//   ....[3]....
        /*0098*/ 	.word	0x00001280


	//   ....[4]....
        /*009c*/ 	.word	0x000012a0


	//   ....[5]....
        /*00a0*/ 	.word	0x000014d0


	//   ....[6]....
        /*00a4*/ 	.word	0x000014f0


	//   ....[7]....
        /*00a8*/ 	.word	0x00001510


	//   ....[8]....
        /*00ac*/ 	.word	0x00001530


	//   ....[9]....
        /*00b0*/ 	.word	0x00001550


	//   ....[10]....
        /*00b4*/ 	.word	0x00001cd0


	//   ....[11]....
        /*00b8*/ 	.word	0x00001d40


	//   ....[12]....
        /*00bc*/ 	.word	0x00001da0


	//   ....[13]....
        /*00c0*/ 	.word	0x00001e00


	//   ....[14]....
        /*00c4*/ 	.word	0x00001e60


	//   ....[15]....
        /*00c8*/ 	.word	0x000020d0


	//   ....[16]....
        /*00cc*/ 	.word	0x00002130


	//   ....[17]....
        /*00d0*/ 	.word	0x00002190


	//   ....[18]....
        /*00d4*/ 	.word	0x000021f0


	//   ....[19]....
        /*00d8*/ 	.word	0x00002250


	//----- nvinfo : EIATTR_EXIT_INSTR_OFFSETS
	.align		4
.L_1060:
        /*00dc*/ 	.byte	0x04, 0x1c
        /*00de*/ 	.short	(.L_1062 - .L_1061)


	//   ....[0]....
.L_1061:
        /*00e0*/ 	.word	0x000001a0


	//   ....[1]....
        /*00e4*/ 	.word	0x00001c80


	//----- nvinfo : EIATTR_MAX_THREADS
	.align		4
.L_1062:
        /*00e8*/ 	.byte	0x04, 0x05
        /*00ea*/ 	.short	(.L_1064 - .L_1063)
.L_1063:
        /*00ec*/ 	.word	0x00000080
        /*00f0*/ 	.word	0x00000001
        /*00f4*/ 	.word	0x00000001


	//----- nvinfo : EIATTR_CRS_STACK_SIZE
	.align		4
.L_1064:
        /*00f8*/ 	.byte	0x04, 0x1e
        /*00fa*/ 	.short	(.L_1066 - .L_1065)
.L_1065:
        /*00fc*/ 	.word	0x00000000
.L_1066:


//--------------------- .nv.info._ZN10layer_norm31ln_parallel_residual_fwd_kernelINS_13Kernel_traitsI13__nv_bfloat16S2_fS2_fjLj512ELj1ELj4ELj1ELj16ENS_18Kernel_traits_baseILj512ES2_S2_fS2_fjLj128EEEEELb0ELb1ELb0EEEvNS_9FwdParamsE --------------------------
	.section	.nv.info._ZN10layer_norm31ln_parallel_residual_fwd_kernelINS_13Kernel_traitsI13__nv_bfloat16S2_fS2_fjLj512ELj1ELj4ELj1ELj16ENS_18Kernel_traits_baseILj512ES2_S2_fS2_fjLj128EEEEELb0ELb1ELb0EEEvNS_9FwdParamsE,"",@"SHT_CUDA_INFO"
	.sectionflags	@""
	.align	4


	//----- nvinfo : EIATTR_CUDA_API_VERSION
	.align		4
        /*0000*/ 	.byte	0x04, 0x37
        /*0002*/ 	.short	(.L_1068 - .L_1067)
.L_1067:
        /*0004*/ 	.word	0x00000082


	//----- nvinfo : EIATTR_SW2861232_WAR
	.align		4
.L_1068:
        /*0008*/ 	.byte	0x01, 0x35
	.zero		2


	//----- nvinfo : EIATTR_PARAM_CBANK
	.align		4
        /*000c*/ 	.byte	0x04, 0x0a
        /*000e*/ 	.short	(.L_1070 - .L_1069)
	.align		4
.L_1069:
        /*0010*/ 	.word	index@(.nv.constant0._ZN10layer_norm31ln_parallel_residual_fwd_kernelINS_13Kernel_traitsI13__nv_bfloat16S2_fS2_fjLj512ELj1ELj4ELj1ELj16ENS_18Kernel_traits_baseILj512ES2_S2_fS2_fjLj128EEEEELb0ELb1ELb0EEEvNS_9FwdParamsE)
        /*0014*/ 	.short	0x0160
        /*0016*/ 	.short	0x00e8


	//----- nvinfo : EIATTR_CBANK_PARAM_SIZE
	.align		4
.L_1070:
        /*0018*/ 	.byte	0x03, 0x19
        /*001a*/ 	.short	0x00e8


	//----- nvinfo : EIATTR_KPARAM_INFO
	.align		4
        /*001c*/ 	.byte	0x04, 0x17
        /*001e*/ 	.short	(.L_1072 - .L_1071)
.L_1071:
        /*0020*/ 	.word	0x00000000
        /*0024*/ 	.short	0x0000
        /*0026*/ 	.short	0x0000
        /*0028*/ 	.byte	0x00, 0xf0, 0xa1, 0x03


	//----- nvinfo : EIATTR_MAXREG_COUNT
	.align		4
.L_1072:
        /*002c*/ 	.byte	0x03, 0x1b
        /*002e*/ 	.short	0x00ff


	//----- nvinfo : EIATTR_MERCURY_ISA_VERSION
	.align		4
        /*0030*/ 	.byte	0x03, 0x5f
        /*0032*/ 	.short	0x0000


	//----- nvinfo : EIATTR_COOP_GROUP_MASK_REGIDS
	.align		4
        /*0034*/ 	.byte	0x04, 0x29
        /*0036*/ 	.short	(.L_1074 - .L_1073)


	//   ....[0]....
.L_1073:
        /*0038*/ 	.word	0xffffffff


	//   ....[1]....
        /*003c*/ 	.word	0xffffffff


	//   ....[2]....
        /*0040*/ 	.word	0xffffffff


	//   ....[3]....
        /*0044*/ 	.word	0xffffffff


	//   ....[4]....
        /*0048*/ 	.word	0xffffffff


	//   ....[5]....
        /*004c*/ 	.word	0xffffffff


	//   ....[6]....
        /*0050*/ 	.word	0xffffffff


	//   ....[7]....
        /*0054*/ 	.word	0xffffffff


	//   ....[8]....
        /*0058*/ 	.word	0xffffffff


	//   ....[9]....
        /*005c*/ 	.word	0xffffffff


	//   ....[10]....
        /*0060*/ 	.word	0xffffffff


	//   ....[11]....
        /*0064*/ 	.word	0xffffffff


	//   ....[12]....
        /*0068*/ 	.word	0xffffffff


	//   ....[13]....
        /*006c*/ 	.word	0xffffffff


	//   ....[14]....
        /*0070*/ 	.word	0xffffffff


	//   ....[15]....
        /*0074*/ 	.word	0xffffffff


	//   ....[16]....
        /*0078*/ 	.word	0xffffffff


	//   ....[17]....
        /*007c*/ 	.word	0xffffffff


	//   ....[18]....
        /*0080*/ 	.word	0xffffffff


	//   ....[19]....
        /*0084*/ 	.word	0xffffffff


	//----- nvinfo : EIATTR_COOP_GROUP_INSTR_OFFSETS
	.align		4
.L_1074:
        /*0088*/ 	.byte	0x04, 0x28
        /*008a*/ 	.short	(.L_1076 - .L_1075)


	//   ....[0]....
.L_1075:
        /*008c*/ 	.word	0x00001160


	//   ....[1]....
        /*0090*/ 	.word	0x00001190


	//   ....[2]....
        /*0094*/ 	.word	0x000011b0


	//   ....[3]....
        /*0098*/ 	.word	0x000011d0


	//   ....[4]....
        /*009c*/ 	.word	0x000011f0


	//   ....[5]....
        /*00a0*/ 	.word	0x00001430


	//   ....[6]....
        /*00a4*/ 	.word	0x00001450


	//   ....[7]....
        /*00a8*/ 	.word	0x00001470


	//   ....[8]....
        /*00ac*/ 	.word	0x00001490


	//   ....[9]....
        /*00b0*/ 	.word	0x000014b0


	//   ....[10]....
        /*00b4*/ 	.word	0x00001aa0


	//   ....[11]....
        /*00b8*/ 	.word	0x00001b10


	//   ....[12]....
        /*00bc*/ 	.word	0x00001b70


	//   ....[13]....
        /*00c0*/ 	.word	0x00001bd0


	//   ....[14]....
        /*00c4*/ 	.word	0x00001c30


	//   ....[15]....
        /*00c8*/ 	.word	0x00001ec0


	//   ....[16]....
        /*00cc*/ 	.word	0x00001f20


	//   ....[17]....
        /*00d0*/ 	.word	0x00001f80


	//   ....[18]....
        /*00d4*/ 	.word	0x00001fe0


	//   ....[19]....
        /*00d8*/ 	.word	0x00002050


	//----- nvinfo : EIATTR_EXIT_INSTR_OFFSETS
	.align		4
.L_1076:
        /*00dc*/ 	.byte	0x04, 0x1c
        /*00de*/ 	.short	(.L_1078 - .L_1077)


	//   ....[0]....
.L_1077:
        /*00e0*/ 	.word	0x000002a0


	//   ....[1]....
        /*00e4*/ 	.word	0x00001a50


	//----- nvinfo : EIATTR_MAX_THREADS
	.align		4
.L_1078:
        /*00e8*/ 	.byte	0x04, 0x05
        /*00ea*/ 	.short	(.L_1080 - .L_1079)
.L_1079:
        /*00ec*/ 	.word	0x00000080
        /*00f0*/ 	.word	0x00000001
        /*00f4*/ 	.word	0x00000001


	//----- nvinfo : EIATTR_CRS_STACK_SIZE
	.align		4
.L_1080:
        /*00f8*/ 	.byte	0x04, 0x1e
        /*00fa*/ 	.short	(.L_1082 - .L_1081)
.L_1081:
        /*00fc*/ 	.word	0x00000000
.L_1082:


//--------------------- .nv.info._ZN10layer_norm31ln_parallel_residual_fwd_kernelINS_13Kernel_traitsI13__nv_bfloat16S2_fS2_fjLj512ELj1ELj4ELj1ELj16ENS_18Kernel_traits_baseILj512ES2_S2_fS2_fjLj128EEEEELb0ELb1ELb1EEEvNS_9FwdParamsE --------------------------
	.section	.nv.info._ZN10layer_norm31ln_parallel_residual_fwd_kernelINS_13Kernel_traitsI13__nv_bfloat16S2_fS2_fjLj512ELj1ELj4ELj1ELj16ENS_18Kernel_traits_baseILj512ES2_S2_fS2_fjLj128EEEEELb0ELb1ELb1EEEvNS_9FwdParamsE,"",@"SHT_CUDA_INFO"
	.sectionflags	@""
	.align	4


	//----- nvinfo : EIATTR_CUDA_API_VERSION
	.align		4
        /*0000*/ 	.byte	0x04, 0x37
        /*0002*/ 	.short	(.L_1084 - .L_1083)
.L_1083:
        /*0004*/ 	.word	0x00000082


	//----- nvinfo : EIATTR_SW2861232_WAR
	.align		4
.L_1084:
        /*0008*/ 	.byte	0x01, 0x35
	.zero		2


	//----- nvinfo : EIATTR_PARAM_CBANK
	.align		4
        /*000c*/ 	.byte	0x04, 0x0a
        /*000e*/ 	.short	(.L_1086 - .L_1085)
	.align		4
.L_1085:
        /*0010*/ 	.word	index@(.nv.constant0._ZN10layer_norm31ln_parallel_residual_fwd_kernelINS_13Kernel_traitsI13__nv_bfloat16S2_fS2_fjLj512ELj1ELj4ELj1ELj16ENS_18Kernel_traits_baseILj512ES2_S2_fS2_fjLj128EEEEELb0ELb1ELb1EEEvNS_9FwdParamsE)
        /*0014*/ 	.short	0x0160
        /*0016*/ 	.short	0x00e8


	//----- nvinfo : EIATTR_CBANK_PARAM_SIZE
	.align		4
.L_1086:
        /*0018*/ 	.byte	0x03, 0x19
        /*001a*/ 	.short	0x00e8


	//----- nvinfo : EIATTR_KPARAM_INFO
	.align		4
        /*001c*/ 	.byte	0x04, 0x17
        /*001e*/ 	.short	(.L_1088 - .L_1087)
.L_1087:
        /*0020*/ 	.word	0x00000000
        /*0024*/ 	.short	0x0000
        /*0026*/ 	.short	0x0000
        /*0028*/ 	.byte	0x00, 0xf0, 0xa1, 0x03


	//----- nvinfo : EIATTR_MAXREG_COUNT
	.align		4
.L_1088:
        /*002c*/ 	.byte	0x03, 0x1b
        /*002e*/ 	.short	0x00ff


	//----- nvinfo : EIATTR_MERCURY_ISA_VERSION
	.align		4
        /*0030*/ 	.byte	0x03, 0x5f
        /*0032*/ 	.short	0x0000


	//----- nvinfo : EIATTR_COOP_GROUP_MASK_REGIDS
	.align		4
        /*0034*/ 	.byte	0x04, 0x29
        /*0036*/ 	.short	(.L_1090 - .L_1089)


	//   ....[0]....
.L_1089:
        /*0038*/ 	.word	0xffffffff


	//   ....[1]....
        /*003c*/ 	.word	0xffffffff


	//   ....[2]....
        /*0040*/ 	.word	0xffffffff


	//   ....[3]....
        /*0044*/ 	.word	0xffffffff


	//   ....[4]....
        /*0048*/ 	.word	0xffffffff


	//   ....[5]....
        /*004c*/ 	.word	0xffffffff


	//   ....[6]....
        /*0050*/ 	.word	0xffffffff


	//   ....[7]....
        /*0054*/ 	.word	0xffffffff


	//   ....[8]....
        /*0058*/ 	.word	0xffffffff


	//   ....[9]....
        /*005c*/ 	.word	0xffffffff


	//   ....[10]....
        /*0060*/ 	.word	0xffffffff


	//   ....[11]....
        /*0064*/ 	.word	0xffffffff


	//   ....[12]....
        /*0068*/ 	.word	0xffffffff


	//   ....[13]....
        /*006c*/ 	.word	0xffffffff


	//   ....[14]....
        /*0070*/ 	.word	0xffffffff


	//   ....[15]....
        /*0074*/ 	.word	0xffffffff


	//   ....[16]....
        /*0078*/ 	.word	0xffffffff


	//   ....[17]....
        /*007c*/ 	.word	0xffffffff


	//   ....[18]....
        /*0080*/ 	.word	0xffffffff


	//   ....[19]....
        /*0084*/ 	.word	0xffffffff


	//----- nvinfo : EIATTR_COOP_GROUP_INSTR_OFFSETS
	.align		4
.L_1090:
        /*0088*/ 	.byte	0x04, 0x28
        /*008a*/ 	.short	(.L_1092 - .L_1091)


	//   ....[0]....
.L_1091:
        /*008c*/ 	.word	0x00000ec0


	//   ....[1]....
        /*0090*/ 	.word	0x00000ef0


	//   ....[2]....
        /*0094*/ 	.word	0x00000f10


	//   ....[3]....
        /*0098*/ 	.word	0x00000f30


	//   ....[4]....
        /*009c*/ 	.word	0x00000f50


	//   ....[5]....
        /*00a0*/ 	.word	0x00001180


	//   ....[6]....
        /*00a4*/ 	.word	0x000011a0


	//   ....[7]....
        /*00a8*/ 	.word	0x000011c0


	//   ....[8]....
        /*00ac*/ 	.word	0x000011e0


	//   ....[9]....
        /*00b0*/ 	.word	0x00001200


	//   ....[10]....
        /*00b4*/ 	.word	0x000017d0


	//   ....[11]....
        /*00b8*/ 	.word	0x00001830


	//   ....[12]....
        /*00bc*/ 	.word	0x00001890


	//   ....[13]....
        /*00c0*/ 	.word	0x000018f0


	//   ....[14]....
        /*00c4*/ 	.word	0x00001950


	//   ....[15]....
        /*00c8*/ 	.word	0x00001bc0


	//   ....[16]....
        /*00cc*/ 	.word	0x00001c20


	//   ....[17]....
        /*00d0*/ 	.word	0x00001c80


	//   ....[18]....
        /*00d4*/ 	.word	0x00001ce0


	//   ....[19]....
        /*00d8*/ 	.word	0x00001d40


	//----- nvinfo : EIATTR_EXIT_INSTR_OFFSETS
	.align		4
.L_1092:
        /*00dc*/ 	.byte	0x04, 0x1c
        /*00de*/ 	.short	(.L_1094 - .L_1093)


	//   ....[0]....
.L_1093:
        /*00e0*/ 	.word	0x00000110


	//   ....[1]....
        /*00e4*/ 	.word	0x00001770


	//----- nvinfo : EIATTR_MAX_THREADS
	.align		4
.L_1094:
        /*00e8*/ 	.byte	0x04, 0x05
        /*00ea*/ 	.short	(.L_1096 - .L_1095)
.L_1095:
        /*00ec*/ 	.word	0x00000080
        /*00f0*/ 	.word	0x00000001
        /*00f4*/ 	.word	0x00000001


	//----- nvinfo : EIATTR_CRS_STACK_SIZE
	.align		4
.L_1096:
        /*00f8*/ 	.byte	0x04, 0x1e
        /*00fa*/ 	.short	(.L_1098 - .L_1097)
.L_1097:
        /*00fc*/ 	.word	0x00000000
.L_1098:


//--------------------- .nv.info._ZN10layer_norm31ln_parallel_residual_fwd_kernelINS_13Kernel_traitsI13__nv_bfloat16S2_fS2_fjLj512ELj1ELj4ELj1ELj16ENS_18Kernel_traits_baseILj512ES2_S2_fS2_fjLj128EEEEELb1ELb0ELb0EEEvNS_9FwdParamsE --------------------------
	.section	.nv.info._ZN10layer_norm31ln_parallel_residual_fwd_kernelINS_13Kernel_traitsI13__nv_bfloat16S2_fS2_fjLj512ELj1ELj4ELj1ELj16ENS_18Kernel_traits_baseILj512ES2_S2_fS2_fjLj128EEEEELb1ELb0ELb0EEEvNS_9FwdParamsE,"",@"SHT_CUDA_INFO"
	.sectionflags	@""
	.align	4


	//----- nvinfo : EIATTR_CUDA_API_VERSION
	.align		4
        /*0000*/ 	.byte	0x04, 0x37
        /*0002*/ 	.short	(.L_1100 - .L_1099)
.L_1099:
        /*0004*/ 	.word	0x00000082


	//----- nvinfo : EIATTR_SW2861232_WAR
	.align		4
.L_1100:
        /*0008*/ 	.byte	0x01, 0x35
	.zero		2


	//----- nvinfo : EIATTR_PARAM_CBANK
	.align		4
        /*000c*/ 	.byte	0x04, 0x0a
        /*000e*/ 	.short	(.L_1102 - .L_1101)
	.align		4
.L_1101:
        /*0010*/ 	.word	index@(.nv.constant0._ZN10layer_norm31ln_parallel_residual_fwd_kernelINS_13Kernel_traitsI13__nv_bfloat16S2_fS2_fjLj512ELj1ELj4ELj1ELj16ENS_18Kernel_traits_baseILj512ES2_S2_fS2_fjLj128EEEEELb1ELb0ELb0EEEvNS_9FwdParamsE)
        /*0014*/ 	.short	0x0160
        /*0016*/ 	.short	0x00e8


	//----- nvinfo : EIATTR_CBANK_PARAM_SIZE
	.align		4
.L_1102:
        /*0018*/ 	.byte	0x03, 0x19
        /*001a*/ 	.short	0x00e8


	//----- nvinfo : EIATTR_KPARAM_INFO
	.align		4
        /*001c*/ 	.byte	0x04, 0x17
        /*001e*/ 	.short	(.L_1104 - .L_1103)
.L_1103:
        /*0020*/ 	.word	0x00000000
        /*0024*/ 	.short	0x0000
        /*0026*/ 	.short	0x0000
        /*0028*/ 	.byte	0x00, 0xf0, 0xa1, 0x03


	//----- nvinfo : EIATTR_MAXREG_COUNT
	.align		4
.L_1104:
        /*002c*/ 	.byte	0x03, 0x1b
        /*002e*/ 	.short	0x00ff


	//----- nvinfo : EIATTR_MERCURY_ISA_VERSION
	.align		4
        /*0030*/ 	.byte	0x03, 0x5f
        /*0032*/ 	.short	0x0000


	//----- nvinfo : EIATTR_COOP_GROUP_MASK_REGIDS
	.align		4
        /*0034*/ 	.byte	0x04, 0x29
        /*0036*/ 	.short	(.L_1106 - .L_1105)


	//   ....[0]....
.L_1105:
        /*0038*/ 	.word	0xffffffff


	//   ....[1]....
        /*003c*/ 	.word	0xffffffff


	//   ....[2]....
        /*0040*/ 	.word	0xffffffff


	//   ....[3]....
        /*0044*/ 	.word	0xffffffff


	//   ....[4]....
        /*0048*/ 	.word	0xffffffff


	//   ....[5]....
        /*004c*/ 	.word	0xffffffff


	//   ....[6]....
        /*0050*/ 	.word	0xffffffff


	//   ....[7]....
        /*0054*/ 	.word	0xffffffff


	//   ....[8]....
        /*0058*/ 	.word	0xffffffff


	//   ....[9]....
        /*005c*/ 	.word	0xffffffff


	//   ....[10]....
        /*0060*/ 	.word	0xffffffff


	//   ....[11]....
        /*0064*/ 	.word	0xffffffff


	//   ....[12]....
        /*0068*/ 	.word	0xffffffff


	//   ....[13]....
        /*006c*/ 	.word	0xffffffff


	//   ....[14]....
        /*0070*/ 	.word	0xffffffff


	//   ....[15]....
        /*0074*/ 	.word	0xffffffff


	//   ....[16]....
        /*0078*/ 	.word	0xffffffff


	//   ....[17]....
        /*007c*/ 	.word	0xffffffff


	//   ....[18]....
        /*0080*/ 	.word	0xffffffff


	//   ....[19]....
        /*0084*/ 	.word	0xffffffff


	//----- nvinfo : EIATTR_COOP_GROUP_INSTR_OFFSETS
	.align		4
.L_1106:
        /*0088*/ 	.byte	0x04, 0x28
        /*008a*/ 	.short	(.L_1108 - .L_1107)


	//   ....[0]....
.L_1107:
        /*008c*/ 	.word	0x0000c440


	//   ....[1]....
        /*0090*/ 	.word	0x0000c470


	//   ....[2]....
        /*0094*/ 	.word	0x0000c4a0


	//   ....[3]....
        /*0098*/ 	.word	0x0000c4c0


	//   ....[4]....
        /*009c*/ 	.word	0x0000c4e0


	//   ....[5]....
        /*00a0*/ 	.word	0x0000c720


	//   ....[6]....
        /*00a4*/ 	.word	0x0000c740


	//   ....[7]....
        /*00a8*/ 	.word	0x0000c760


	//   ....[8]....
        /*00ac*/ 	.word	0x0000c780


	//   ....[9]....
        /*00b0*/ 	.word	0x0000c7a0


	//   ....[10]....
        /*00b4*/ 	.word	0x0000cf80


	//   ....[11]....
        /*00b8*/ 	.word	0x0000d000


	//   ....[12]....
        /*00bc*/ 	.word	0x0000d060


	//   ....[13]....
        /*00c0*/ 	.word	0x0000d0c0


	//   ....[14]....
        /*00c4*/ 	.word	0x0000d120


	//   ....[15]....
        /*00c8*/ 	.word	0x0000d3b0


	//   ....[16]....
        /*00cc*/ 	.word	0x0000d410


	//   ....[17]....
        /*00d0*/ 	.word	0x0000d470


	//   ....[18]....
        /*00d4*/ 	.word	0x0000d4d0


	//   ....[19]....
        /*00d8*/ 	.word	0x0000d540


	//----- nvinfo : EIATTR_EXIT_INSTR_OFFSETS
	.align		4
.L_1108:
        /*00dc*/ 	.byte	0x04, 0x1c
        /*00de*/ 	.short	(.L_1110 - .L_1109)


	//   ....[0]....
.L_1109:
        /*00e0*/ 	.word	0x00000650


	//   ....[1]....
        /*00e4*/ 	.word	0x0000cf30


	//----- nvinfo : EIATTR_MAX_THREADS
	.align		4
.L_1110:
        /*00e8*/ 	.byte	0x04, 0x05
        /*00ea*/ 	.short	(.L_1112 - .L_1111)
.L_1111:
        /*00ec*/ 	.word	0x00000080
        /*00f0*/ 	.word	0x00000001
        /*00f4*/ 	.word	0x00000001


	//----- nvinfo : EIATTR_CRS_STACK_SIZE
	.align		4
.L_1112:
        /*00f8*/ 	.byte	0x04, 0x1e
        /*00fa*/ 	.short	(.L_1114 - .L_1113)
.L_1113:
        /*00fc*/ 	.word	0x00000000
.L_1114:


//--------------------- .nv.info._ZN10layer_norm31ln_parallel_residual_fwd_kernelINS_13Kernel_traitsI13__nv_bfloat16S2_fS2_fjLj512ELj1ELj4ELj1ELj16ENS_18Kernel_traits_baseILj512ES2_S2_fS2_fjLj128EEEEELb1ELb0ELb1EEEvNS_9FwdParamsE --------------------------
	.section	.nv.info._ZN10layer_norm31ln_parallel_residual_fwd_kernelINS_13Kernel_traitsI13__nv_bfloat16S2_fS2_fjLj512ELj1ELj4ELj1ELj16ENS_18Kernel_traits_baseILj512ES2_S2_fS2_fjLj128EEEEELb1ELb0ELb1EEEvNS_9FwdParamsE,"",@"SHT_CUDA_INFO"
	.sectionflags	@""
	.align	4


	//----- nvinfo : EIATTR_CUDA_API_VERSION
	.align		4
        /*0000*/ 	.byte	0x04, 0x37
        /*0002*/ 	.short	(.L_1116 - .L_1115)
.L_1115:
        /*0004*/ 	.word	0x00000082


	//----- nvinfo : EIATTR_SW2861232_WAR
	.align		4
.L_1116:
        /*0008*/ 	.byte	0x01, 0x35
	.zero		2


	//----- nvinfo : EIATTR_PARAM_CBANK
	.align		4
        /*000c*/ 	.byte	0x04, 0x0a
        /*000e*/ 	.short	(.L_1118 - .L_1117)
	.align		4
.L_1117:
        /*0010*/ 	.word	index@(.nv.constant0._ZN10layer_norm31ln_parallel_residual_fwd_kernelINS_13Kernel_traitsI13__nv_bfloat16S2_fS2_fjLj512ELj1ELj4ELj1ELj16ENS_18Kernel_traits_baseILj512ES2_S2_fS2_fjLj128EEEEELb1ELb0ELb1EEEvNS_9FwdParamsE)
        /*0014*/ 	.short	0x0160
        /*0016*/ 	.short	0x00e8


	//----- nvinfo : EIATTR_CBANK_PARAM_SIZE
	.align		4
.L_1118:
        /*0018*/ 	.byte	0x03, 0x19
        /*001a*/ 	.short	0x00e8


	//----- nvinfo : EIATTR_KPARAM_INFO
	.align		4
        /*001c*/ 	.byte	0x04, 0x17
        /*001e*/ 	.short	(.L_1120 - .L_1119)
.L_1119:
        /*0020*/ 	.word	0x00000000
        /*0024*/ 	.short	0x0000
        /*0026*/ 	.short	0x0000
        /*0028*/ 	.byte	0x00, 0xf0, 0xa1, 0x03


	//----- nvinfo : EIATTR_MAXREG_COUNT
	.align		4
.L_1120:
        /*002c*/ 	.byte	0x03, 0x1b
        /*002e*/ 	.short	0x00ff


	//----- nvinfo : EIATTR_MERCURY_ISA_VERSION
	.align		4
        /*0030*/ 	.byte	0x03, 0x5f
        /*0032*/ 	.short	0x0000


	//----- nvinfo : EIATTR_COOP_GROUP_MASK_REGIDS
	.align		4
        /*0034*/ 	.byte	0x04, 0x29
        /*0036*/ 	.short	(.L_1122 - .L_1121)


	//   ....[0]....
.L_1121:
        /*0038*/ 	.word	0xffffffff


	//   ....[1]....
        /*003c*/ 	.word	0xffffffff


	//   ....[2]....
        /*0040*/ 	.word	0xffffffff


	//   ....[3]....
        /*0044*/ 	.word	0xffffffff


	//   ....[4]....
        /*0048*/ 	.word	0xffffffff


	//   ....[5]....
        /*004c*/ 	.word	0xffffffff


	//   ....[6]....
        /*0050*/ 	.word	0xffffffff


	//   ....[7]....
        /*0054*/ 	.word	0xffffffff


	//   ....[8]....
        /*0058*/ 	.word	0xffffffff


	//   ....[9]....
        /*005c*/ 	.word	0xffffffff


	//   ....[10]....
        /*0060*/ 	.word	0xffffffff


	//   ....[11]....
        /*0064*/ 	.word	0xffffffff


	//   ....[12]....
        /*0068*/ 	.word	0xffffffff


	//   ....[13]....
        /*006c*/ 	.word	0xffffffff


	//   ....[14]....
        /*0070*/ 	.word	0xffffffff


	//   ....[15]....
        /*0074*/ 	.word	0xffffffff


	//   ....[16]....
        /*0078*/ 	.word	0xffffffff


	//   ....[17]....
        /*007c*/ 	.word	0xffffffff


	//   ....[18]....
        /*0080*/ 	.word	0xffffffff


	//   ....[19]....
        /*0084*/ 	.word	0xffffffff


	//----- nvinfo : EIATTR_COOP_GROUP_INSTR_OFFSETS
	.align		4
.L_1122:
        /*0088*/ 	.byte	0x04, 0x28
        /*008a*/ 	.short	(.L_1124 - .L_1123)


	//   ....[0]....
.L_1123:
        /*008c*/ 	.word	0x0000bd10


	//   ....[1]....
        /*0090*/ 	.word	0x0000bd40


	//   ....[2]....
        /*0094*/ 	.word	0x0000bd60


	//   ....[3]....
        /*0098*/ 	.word	0x0000bd80


	//   ....[4]....
        /*009c*/ 	.word	0x0000bda0


	//   ....[5]....
        /*00a0*/ 	.word	0x0000bfd0


	//   ....[6]....
        /*00a4*/ 	.word	0x0000bff0


	//   ....[7]....
        /*00a8*/ 	.word	0x0000c010


	//   ....[8]....
        /*00ac*/ 	.word	0x0000c030


	//   ....[9]....
        /*00b0*/ 	.word	0x0000c050


	//   ....[10]....
        /*00b4*/ 	.word	0x0000c9e0


	//   ....[11]....
        /*00b8*/ 	.word	0x0000ca50


	//   ....[12]....
        /*00bc*/ 	.word	0x0000cab0


	//   ....[13]....
        /*00c0*/ 	.word	0x0000cb10


	//   ....[14]....
        /*00c4*/ 	.word	0x0000cb70


	//   ....[15]....
        /*00c8*/ 	.word	0x0000cde0


	//   ....[16]....
        /*00cc*/ 	.word	0x0000ce40


	//   ....[17]....
        /*00d0*/ 	.word	0x0000cea0


	//   ....[18]....
        /*00d4*/ 	.word	0x0000cf00


	//   ....[19]....
        /*00d8*/ 	.word	0x0000cf60


	//----- nvinfo : EIATTR_EXIT_INSTR_OFFSETS
	.align		4
.L_1124:
        /*00dc*/ 	.byte	0x04, 0x1c
        /*00de*/ 	.short	(.L_1126 - .L_1125)


	//   ....[0]....
.L_1125:
        /*00e0*/ 	.word	0x00000260


	//   ....[1]....
        /*00e4*/ 	.word	0x0000c990


	//----- nvinfo : EIATTR_MAX_THREADS
	.align		4
.L_1126:
        /*00e8*/ 	.byte	0x04, 0x05
        /*00ea*/ 	.short	(.L_1128 - .L_1127)
.L_1127:
        /*00ec*/ 	.word	0x00000080
        /*00f0*/ 	.word	0x00000001
        /*00f4*/ 	.word	0x00000001


	//----- nvinfo : EIATTR_CRS_STACK_SIZE
	.align		4
.L_1128:
        /*00f8*/ 	.byte	0x04, 0x1e
        /*00fa*/ 	.short	(.L_1130 - .L_1129)
.L_1129:
        /*00fc*/ 	.word	0x00000000
.L_1130:


//--------------------- .nv.info._ZN10layer_norm31ln_parallel_residual_fwd_kernelINS_13Kernel_traitsI13__nv_bfloat16S2_fS2_fjLj512ELj1ELj4ELj1ELj16ENS_18Kernel_traits_baseILj512ES2_S2_fS2_fjLj128EEEEELb1ELb1ELb0EEEvNS_9FwdParamsE --------------------------
	.section	.nv.info._ZN10layer_norm31ln_parallel_residual_fwd_kernelINS_13Kernel_traitsI13__nv_bfloat16S2_fS2_fjLj512ELj1ELj4ELj1ELj16ENS_18Kernel_traits_baseILj512ES2_S2_fS2_fjLj128EEEEELb1ELb1ELb0EEEvNS_9FwdParamsE,"",@"SHT_CUDA_INFO"
	.sectionflags	@""
	.align	4


	//----- nvinfo : EIATTR_CUDA_API_VERSION
	.align		4
        /*0000*/ 	.byte	0x04, 0x37
        /*0002*/ 	.short	(.L_1132 - .L_1131)
.L_1131:
        /*0004*/ 	.word	0x00000082


	//----- nvinfo : EIATTR_SW2861232_WAR
	.align		4
.L_1132:
        /*0008*/ 	.byte	0x01, 0x35
	.zero		2


	//----- nvinfo : EIATTR_PARAM_CBANK
	.align		4
        /*000c*/ 	.byte	0x04, 0x0a
        /*000e*/ 	.short	(.L_1134 - .L_1133)
	.align		4
.L_1133:
        /*0010*/ 	.word	index@(.nv.constant0._ZN10layer_norm31ln_parallel_residual_fwd_kernelINS_13Kernel_traitsI13__nv_bfloat16S2_fS2_fjLj512ELj1ELj4ELj1ELj16ENS_18Kernel_traits_baseILj512ES2_S2_fS2_fjLj128EEEEELb1ELb1ELb0EEEvNS_9FwdParamsE)
        /*0014*/ 	.short	0x0160
        /*0016*/ 	.short	0x00e8


	//----- nvinfo : EIATTR_CBANK_PARAM_SIZE
	.align		4
.L_1134:
        /*0018*/ 	.byte	0x03, 0x19
        /*001a*/ 	.short	0x00e8


	//----- nvinfo : EIATTR_KPARAM_INFO
	.align		4
        /*001c*/ 	.byte	0x04, 0x17
        /*001e*/ 	.short	(.L_1136 - .L_1135)
.L_1135:
        /*0020*/ 	.word	0x00000000
        /*0024*/ 	.short	0x0000
        /*0026*/ 	.short	0x0000
        /*0028*/ 	.byte	0x00, 0xf0, 0xa1, 0x03


	//----- nvinfo : EIATTR_MAXREG_COUNT
	.align		4
.L_1136:
        /*002c*/ 	.byte	0x03, 0x1b
        /*002e*/ 	.short	0x00ff


	//----- nvinfo : EIATTR_MERCURY_ISA_VERSION
	.align		4
        /*0030*/ 	.byte	0x03, 0x5f
        /*0032*/ 	.short	0x0000


	//----- nvinfo : EIATTR_COOP_GROUP_MASK_REGIDS
	.align		4
        /*0034*/ 	.byte	0x04, 0x29
        /*0036*/ 	.short	(.L_1138 - .L_1137)


	//   ....[0]....
.L_1137:
        /*0038*/ 	.word	0xffffffff


	//   ....[1]....
        /*003c*/ 	.word	0xffffffff


	//   ....[2]....
        /*0040*/ 	.word	0xffffffff


	//   ....[3]....
        /*0044*/ 	.word	0xffffffff


	//   ....[4]....
        /*0048*/ 	.word	0xffffffff


	//   ....[5]....
        /*004c*/ 	.word	0xffffffff


	//   ....[6]....
        /*0050*/ 	.word	0xffffffff


	//   ....[7]....
        /*0054*/ 	.word	0xffffffff


	//   ....[8]....
        /*0058*/ 	.word	0xffffffff


	//   ....[9]....
        /*005c*/ 	.word	0xffffffff


	//   ....[10]....
        /*0060*/ 	.word	0xffffffff


	//   ....[11]....
        /*0064*/ 	.word	0xffffffff


	//   ....[12]....
        /*0068*/ 	.word	0xffffffff


	//   ....[13]....
        /*006c*/ 	.word	0xffffffff


	//   ....[14]....
        /*0070*/ 	.word	0xffffffff


	//   ....[15]....
        /*0074*/ 	.word	0xffffffff


	//   ....[16]....
        /*0078*/ 	.word	0xffffffff


	//   ....[17]....
        /*007c*/ 	.word	0xffffffff


	//   ....[18]....
        /*0080*/ 	.word	0xffffffff


	//   ....[19]....
        /*0084*/ 	.word	0xffffffff


	//----- nvinfo : EIATTR_COOP_GROUP_INSTR_OFFSETS
	.align		4
.L_1138:
        /*0088*/ 	.byte	0x04, 0x28
        /*008a*/ 	.short	(.L_1140 - .L_1139)


	//   ....[0]....
.L_1139:
        /*008c*/ 	.word	0x0000c1f0


	//   ....[1]....
        /*0090*/ 	.word	0x0000c220


	//   ....[2]....
        /*0094*/ 	.word	0x0000c250


	//   ....[3]....
        /*0098*/ 	.word	0x0000c270


	//   ....[4]....
        /*009c*/ 	.word	0x0000c290


	//   ....[5]....
        /*00a0*/ 	.word	0x0000c4d0


	//   ....[6]....
        /*00a4*/ 	.word	0x0000c4f0


	//   ....[7]....
        /*00a8*/ 	.word	0x0000c510


	//   ....[8]....
        /*00ac*/ 	.word	0x0000c530


	//   ....[9]....
        /*00b0*/ 	.word	0x0000c550


	//   ....[10]....
        /*00b4*/ 	.word	0x0000cb80


	//   ....[11]....
        /*00b8*/ 	.word	0x0000cbf0


	//   ....[12]....
        /*00bc*/ 	.word	0x0000cc50


	//   ....[13]....
        /*00c0*/ 	.word	0x0000ccb0


	//   ....[14]....
        /*00c4*/ 	.word	0x0000cd10


	//   ....[15]....
        /*00c8*/ 	.word	0x0000cfa0


	//   ....[16]....
        /*00cc*/ 	.word	0x0000d000


	//   ....[17]....
        /*00d0*/ 	.word	0x0000d060


	//   ....[18]....
        /*00d4*/ 	.word	0x0000d0c0


	//   ....[19]....
        /*00d8*/ 	.word	0x0000d120


	//----- nvinfo : EIATTR_EXIT_INSTR_OFFSETS
	.align		4
.L_1140:
        /*00dc*/ 	.byte	0x04, 0x1c
        /*00de*/ 	.short	(.L_1142 - .L_1141)


	//   ....[0]....
.L_1141:
        /*00e0*/ 	.word	0x000004d0


	//   ....[1]....
        /*00e4*/ 	.word	0x0000cb20


	//----- nvinfo : EIATTR_MAX_THREADS
	.align		4
.L_1142:
        /*00e8*/ 	.byte	0x04, 0x05
        /*00ea*/ 	.short	(.L_1144 - .L_1143)
.L_1143:
        /*00ec*/ 	.word	0x00000080
        /*00f0*/ 	.word	0x00000001
        /*00f4*/ 	.word	0x00000001


	//----- nvinfo : EIATTR_CRS_STACK_SIZE
	.align		4
.L_1144:
        /*00f8*/ 	.byte	0x04, 0x1e
        /*00fa*/ 	.short	(.L_1146 - .L_1145)
.L_1145:
        /*00fc*/ 	.word	0x00000000
.L_1146:


//--------------------- .nv.info._ZN10layer_norm31ln_parallel_residual_fwd_kernelINS_13Kernel_traitsI13__nv_bfloat16S2_fS2_fjLj512ELj1ELj4ELj1ELj16ENS_18Kernel_traits_baseILj512ES2_S2_fS2_fjLj128EEEEELb1ELb1ELb1EEEvNS_9FwdParamsE --------------------------
	.section	.nv.info._ZN10layer_norm31ln_parallel_residual_fwd_kernelINS_13Kernel_traitsI13__nv_bfloat16S2_fS2_fjLj512ELj1ELj4ELj1ELj16ENS_18Kernel_traits_baseILj512ES2_S2_fS2_fjLj128EEEEELb1ELb1ELb1EEEvNS_9FwdParamsE,"",@"SHT_CUDA_INFO"
	.sectionflags	@""
	.align	4


	//----- nvinfo : EIATTR_CUDA_API_VERSION
	.align		4
        /*0000*/ 	.byte	0x04, 0x37
        /*0002*/ 	.short	(.L_1148 - .L_1147)
.L_1147:
        /*0004*/ 	.word	0x00000082


	//----- nvinfo : EIATTR_SW2861232_WAR
	.align		4
.L_1148:
        /*0008*/ 	.byte	0x01, 0x35
	.zero		2


	//----- nvinfo : EIATTR_PARAM_CBANK
	.align		4
        /*000c*/ 	.byte	0x04, 0x0a
        /*000e*/ 	.short	(.L_1150 - .L_1149)
	.align		4
.L_1149:
        /*0010*/ 	.word	index@(.nv.constant0._ZN10layer_norm31ln_parallel_residual_fwd_kernelINS_13Kernel_traitsI13__nv_bfloat16S2_fS2_fjLj512ELj1ELj4ELj1ELj16ENS_18Kernel_traits_baseILj512ES2_S2_fS2_fjLj128EEEEELb1ELb1ELb1EEEvNS_9FwdParamsE)
        /*0014*/ 	.short	0x0160
        /*0016*/ 	.short	0x00e8


	//----- nvinfo : EIATTR_CBANK_PARAM_SIZE
	.align		4
.L_1150:
        /*0018*/ 	.byte	0x03, 0x19
        /*001a*/ 	.short	0x00e8


	//----- nvinfo : EIATTR_KPARAM_INFO
	.align		4
        /*001c*/ 	.byte	0x04, 0x17
        /*001e*/ 	.short	(.L_1152 - .L_1151)
.L_1151:
        /*0020*/ 	.word	0x00000000
        /*0024*/ 	.short	0x0000
        /*0026*/ 	.short	0x0000
        /*0028*/ 	.byte	0x00, 0xf0, 0xa1, 0x03


	//----- nvinfo : EIATTR_MAXREG_COUNT
	.align		4
.L_1152:
        /*002c*/ 	.byte	0x03, 0x1b
        /*002e*/ 	.short	0x00ff


	//----- nvinfo : EIATTR_MERCURY_ISA_VERSION
	.align		4
        /*0030*/ 	.byte	0x03, 0x5f
        /*0032*/ 	.short	0x0000


	//----- nvinfo : EIATTR_COOP_GROUP_MASK_REGIDS
	.align		4
        /*0034*/ 	.byte	0x04, 0x29
        /*0036*/ 	.short	(.L_1154 - .L_1153)


	//   ....[0]....
.L_1153:
        /*0038*/ 	.word	0xffffffff


	//   ....[1]....
        /*003c*/ 	.word	0xffffffff


	//   ....[2]....
        /*0040*/ 	.word	0xffffffff


	//   ....[3]....
        /*0044*/ 	.word	0xffffffff


	//   ....[4]....
        /*0048*/ 	.word	0xffffffff


	//   ....[5]....
        /*004c*/ 	.word	0xffffffff


	//   ....[6]....
        /*0050*/ 	.word	0xffffffff


	//   ....[7]....
        /*0054*/ 	.word	0xffffffff


	//   ....[8]....
        /*0058*/ 	.word	0xffffffff


	//   ....[9]....
        /*005c*/ 	.word	0xffffffff


	//   ....[10]....
        /*0060*/ 	.word	0xffffffff


	//   ....[11]....
        /*0064*/ 	.word	0xffffffff


	//   ....[12]....
        /*0068*/ 	.word	0xffffffff


	//   ....[13]....
        /*006c*/ 	.word	0xffffffff


	//   ....[14]....
        /*0070*/ 	.word	0xffffffff


	//   ....[15]....
        /*0074*/ 	.word	0xffffffff


	//   ....[16]....
        /*0078*/ 	.word	0xffffffff


	//   ....[17]....
        /*007c*/ 	.word	0xffffffff


	//   ....[18]....
        /*0080*/ 	.word	0xffffffff


	//   ....[19]....
        /*0084*/ 	.word	0xffffffff


	//----- nvinfo : EIATTR_COOP_GROUP_INSTR_OFFSETS
	.align		4
.L_1154:
        /*0088*/ 	.byte	0x04, 0x28
        /*008a*/ 	.short	(.L_1156 - .L_1155)


	//   ....[0]....
.L_1155:
        /*008c*/ 	.word	0x0000bb30


	//   ....[1]....
        /*0090*/ 	.word	0x0000bb60


	//   ....[2]....
        /*0094*/ 	.word	0x0000bb80


	//   ....[3]....
        /*0098*/ 	.word	0x0000bba0


	//   ....[4]....
        /*009c*/ 	.word	0x0000bbc0


	//   ....[5]....
        /*00a0*/ 	.word	0x0000bdf0


	//   ....[6]....
        /*00a4*/ 	.word	0x0000be10


	//   ....[7]....
        /*00a8*/ 	.word	0x0000be30


	//   ....[8]....
        /*00ac*/ 	.word	0x0000be50


	//   ....[9]....
        /*00b0*/ 	.word	0x0000be70


	//   ....[10]....
        /*00b4*/ 	.word	0x0000c4e0


	//   ....[11]....
        /*00b8*/ 	.word	0x0000c540


	//   ....[12]....
        /*00bc*/ 	.word	0x0000c5a0


	//   ....[13]....
        /*00c0*/ 	.word	0x0000c600


	//   ....[14]....
        /*00c4*/ 	.word	0x0000c660


	//   ....[15]....
        /*00c8*/ 	.word	0x0000c8d0


	//   ....[16]....
        /*00cc*/ 	.word	0x0000c930


	//   ....[17]....
        /*00d0*/ 	.word	0x0000c990


	//   ....[18]....
        /*00d4*/ 	.word	0x0000c9f0


	//   ....[19]....
        /*00d8*/ 	.word	0x0000ca50


	//----- nvinfo : EIATTR_EXIT_INSTR_OFFSETS
	.align		4
.L_1156:
        /*00dc*/ 	.byte	0x04, 0x1c
        /*00de*/ 	.short	(.L_1158 - .L_1157)


	//   ....[0]....
.L_1157:
        /*00e0*/ 	.word	0x000001c0


	//   ....[1]....
        /*00e4*/ 	.word	0x0000c490


	//----- nvinfo : EIATTR_MAX_THREADS
	.align		4
.L_1158:
        /*00e8*/ 	.byte	0x04, 0x05
        /*00ea*/ 	.short	(.L_1160 - .L_1159)
.L_1159:
        /*00ec*/ 	.word	0x00000080
        /*00f0*/ 	.word	0x00000001
        /*00f4*/ 	.word	0x00000001


	//----- nvinfo : EIATTR_CRS_STACK_SIZE
	.align		4
.L_1160:
        /*00f8*/ 	.byte	0x04, 0x1e
        /*00fa*/ 	.short	(.L_1162 - .L_1161)
.L_1161:
        /*00fc*/ 	.word	0x00000000
.L_1162:


//--------------------- .nv.info._ZN10layer_norm31ln_parallel_residual_fwd_kernelINS_13Kernel_traitsIf13__nv_bfloat16fS2_fjLj512ELj1ELj4ELj1ELj16ENS_18Kernel_traits_baseILj512EfS2_fS2_fjLj128EEEEELb0ELb0ELb0EEEvNS_9FwdParamsE --------------------------
	.section	.nv.info._ZN10layer_norm31ln_parallel_residual_fwd_kernelINS_13Kernel_traitsIf13__nv_bfloat16fS2_fjLj512ELj1ELj4ELj1ELj16ENS_18Kernel_traits_baseILj512EfS2_fS2_fjLj128EEEEELb0ELb0ELb0EEEvNS_9FwdParamsE,"",@"SHT_CUDA_INFO"
	.sectionflags	@""
	.align	4


	//----- nvinfo : EIATTR_CUDA_API_VERSION
	.align		4
        /*0000*/ 	.byte	0x04, 0x37
        /*0002*/ 	.short	(.L_1164 - .L_1163)
.L_1163:
        /*0004*/ 	.word	0x00000082


	//----- nvinfo : EIATTR_SW2861232_WAR
	.align		4
.L_1164:
        /*0008*/ 	.byte	0x01, 0x35
	.zero		2


	//----- nvinfo : EIATTR_PARAM_CBANK
	.align		4
        /*000c*/ 	.byte	0x04, 0x0a
        /*000e*/ 	.short	(.L_1166 - .L_1165)
	.align		4
.L_1165:
        /*0010*/ 	.word	index@(.nv.constant0._ZN10layer_norm31ln_parallel_residual_fwd_kernelINS_13Kernel_traitsIf13__nv_bfloat16fS2_fjLj512ELj1ELj4ELj1ELj16ENS_18Kernel_traits_baseILj512EfS2_fS2_fjLj128EEEEELb0ELb0ELb0EEEvNS_9FwdParamsE)
        /*0014*/ 	.short	0x0160
        /*0016*/ 	.short	0x00e8


	//----- nvinfo : EIATTR_CBANK_PARAM_SIZE
	.align		4
.L_1166:
        /*0018*/ 	.byte	0x03, 0x19
        /*001a*/ 	.short	0x00e8


	//----- nvinfo : EIATTR_KPARAM_INFO
	.align		4
        /*001c*/ 	.byte	0x04, 0x17
        /*001e*/ 	.short	(.L_1168 - .L_1167)
.L_1167:
        /*0020*/ 	.word	0x00000000
        /*0024*/ 	.short	0x0000
        /*0026*/ 	.short	0x0000
        /*0028*/ 	.byte	0x00, 0xf0, 0xa1, 0x03


	//----- nvinfo : EIATTR_MAXREG_COUNT
	.align		4
.L_1168:
        /*002c*/ 	.byte	0x03, 0x1b
        /*002e*/ 	.short	0x00ff


	//----- nvinfo : EIATTR_MERCURY_ISA_VERSION
	.align		4
        /*0030*/ 	.byte	0x03, 0x5f
        /*0032*/ 	.short	0x0000


	//----- nvinfo : EIATTR_COOP_GROUP_MASK_REGIDS
	.align		4
        /*0034*/ 	.byte	0x04, 0x29
        /*0036*/ 	.short	(.L_1170 - .L_1169)


	//   ....[0]....
.L_1169:
        /*0038*/ 	.word	0xffffffff


	//   ....[1]....
        /*003c*/ 	.word	0xffffffff


	//   ....[2]....
        /*0040*/ 	.word	0xffffffff


	//   ....[3]....
        /*0044*/ 	.word	0xffffffff


	//   ....[4]....
        /*0048*/ 	.word	0xffffffff


	//   ....[5]....
        /*004c*/ 	.word	0xffffffff


	//   ....[6]....
        /*0050*/ 	.word	0xffffffff


	//   ....[7]....
        /*0054*/ 	.word	0xffffffff


	//   ....[8]....
        /*0058*/ 	.word	0xffffffff


	//   ....[9]....
        /*005c*/ 	.word	0xffffffff


	//   ....[10]....
        /*0060*/ 	.word	0xffffffff


	//   ....[11]....
        /*0064*/ 	.word	0xffffffff


	//   ....[12]....
        /*0068*/ 	.word	0xffffffff


	//   ....[13]....
        /*006c*/ 	.word	0xffffffff


	//   ....[14]....
        /*0070*/ 	.word	0xffffffff


	//   ....[15]....
        /*0074*/ 	.word	0xffffffff


	//   ....[16]....
        /*0078*/ 	.word	0xffffffff


	//   ....[17]....
        /*007c*/ 	.word	0xffffffff


	//   ....[18]....
        /*0080*/ 	.word	0xffffffff


	//   ....[19]....
        /*0084*/ 	.word	0xffffffff


	//----- nvinfo : EIATTR_COOP_GROUP_INSTR_OFFSETS
	.align		4
.L_1170:
        /*0088*/ 	.byte	0x04, 0x28
        /*008a*/ 	.short	(.L_1172 - .L_1171)


	//   ....[0]....
.L_1171:
        /*008c*/ 	.word	0x000011e0


	//   ....[1]....
        /*0090*/ 	.word	0x00001210


	//   ....[2]....
        /*0094*/ 	.word	0x00001230


	//   ....[3]....
        /*0098*/ 	.word	0x00001250


	//   ....[4]....
        /*009c*/ 	.word	0x00001270


	//   ....[5]....
        /*00a0*/ 	.word	0x000014b0


	//   ....[6]....
        /*00a4*/ 	.word	0x000014d0


	//   ....[7]....
        /*00a8*/ 	.word	0x000014f0


	//   ....[8]....
        /*00ac*/ 	.word	0x00001510


	//   ....[9]....
        /*00b0*/ 	.word	0x00001530


	//   ....[10]....
        /*00b4*/ 	.word	0x00001ce0


	//   ....[11]....
        /*00b8*/ 	.word	0x00001d50


	//   ....[12]....
        /*00bc*/ 	.word	0x00001db0


	//   ....[13]....
        /*00c0*/ 	.word	0x00001e10


	//   ....[14]....
        /*00c4*/ 	.word	0x00001e70


	//   ....[15]....
        /*00c8*/ 	.word	0x00002100


	//   ....[16]....
        /*00cc*/ 	.word	0x00002160


	//   ....[17]....
        /*00d0*/ 	.word	0x000021c0


	//   ....[18]....
        /*00d4*/ 	.word	0x00002220


	//   ....[19]....
        /*00d8*/ 	.word	0x00002290


	//----- nvinfo : EIATTR_EXIT_INSTR_OFFSETS
	.align		4
.L_1172:
        /*00dc*/ 	.byte	0x04, 0x1c
        /*00de*/ 	.short	(.L_1174 - .L_1173)


	//   ....[0]....
.L_1173:
        /*00e0*/ 	.word	0x00000520


	//   ....[1]....
        /*00e4*/ 	.word	0x00001c90


	//----- nvinfo : EIATTR_MAX_THREADS
	.align		4
.L_1174:
        /*00e8*/ 	.byte	0x04, 0x05
        /*00ea*/ 	.short	(.L_1176 - .L_1175)
.L_1175:
        /*00ec*/ 	.word	0x00000080
        /*00f0*/ 	.word	0x00000001
        /*00f4*/ 	.word	0x00000001


	//----- nvinfo : EIATTR_CRS_STACK_SIZE
	.align		4
.L_1176:
        /*00f8*/ 	.byte	0x04, 0x1e
        /*00fa*/ 	.short	(.L_1178 - .L_1177)
.L_1177:
        /*00fc*/ 	.word	0x00000000
.L_1178:


//--------------------- .nv.info._ZN10layer_norm31ln_parallel_residual_fwd_kernelINS_13Kernel_traitsIf13__nv_bfloat16fS2_fjLj512ELj1ELj4ELj1ELj16ENS_18Kernel_traits_baseILj512EfS2_fS2_fjLj128EEEEELb0ELb0ELb1EEEvNS_9FwdParamsE --------------------------
	.section	.nv.info._ZN10layer_norm31ln_parallel_residual_fwd_kernelINS_13Kernel_traitsIf13__nv_bfloat16fS2_fjLj512ELj1ELj4ELj1ELj16ENS_18Kernel_traits_baseILj512EfS2_fS2_fjLj128EEEEELb0ELb0ELb1EEEvNS_9FwdParamsE,"",@"SHT_CUDA_INFO"
	.sectionflags	@""
	.align	4


	//----- nvinfo : EIATTR_CUDA_API_VERSION
	.align		4
        /*0000*/ 	.byte	0x04, 0x37
        /*0002*/ 	.short	(.L_1180 - .L_1179)
.L_1179:
        /*0004*/ 	.word	0x00000082


	//----- nvinfo : EIATTR_SW2861232_WAR
	.align		4
.L_1180:
        /*0008*/ 	.byte	0x01, 0x35
	.zero		2


	//----- nvinfo : EIATTR_PARAM_CBANK
	.align		4
        /*000c*/ 	.byte	0x04, 0x0a
        /*000e*/ 	.short	(.L_1182 - .L_1181)
	.align		4
.L_1181:
        /*0010*/ 	.word	index@(.nv.constant0._ZN10layer_norm31ln_parallel_residual_fwd_kernelINS_13Kernel_traitsIf13__nv_bfloat16fS2_fjLj512ELj1ELj4ELj1ELj16ENS_18Kernel_traits_baseILj512EfS2_fS2_fjLj128EEEEELb0ELb0ELb1EEEvNS_9FwdParamsE)
        /*0014*/ 	.short	0x0160
        /*0016*/ 	.short	0x00e8


	//----- nvinfo : EIATTR_CBANK_PARAM_SIZE
	.align		4
.L_1182:
        /*0018*/ 	.byte	0x03, 0x19
        /*001a*/ 	.short	0x00e8


	//----- nvinfo : EIATTR_KPARAM_INFO
	.align		4
        /*001c*/ 	.byte	0x04, 0x17
        /*001e*/ 	.short	(.L_1184 - .L_1183)
.L_1183:
        /*0020*/ 	.word	0x00000000
        /*0024*/ 	.short	0x0000
        /*0026*/ 	.short	0x0000
        /*0028*/ 	.byte	0x00, 0xf0, 0xa1, 0x03


	//----- nvinfo : EIATTR_MAXREG_COUNT
	.align		4
.L_1184:
        /*002c*/ 	.byte	0x03, 0x1b
        /*002e*/ 	.short	0x00ff


	//----- nvinfo : EIATTR_MERCURY_ISA_VERSION
	.align		4
        /*0030*/ 	.byte	0x03, 0x5f
        /*0032*/ 	.short	0x0000


	//----- nvinfo : EIATTR_COOP_GROUP_MASK_REGIDS
	.align		4
        /*0034*/ 	.byte	0x04, 0x29
        /*0036*/ 	.short	(.L_1186 - .L_1185)


	//   ....[0]....
.L_1185:
        /*0038*/ 	.word	0xffffffff


	//   ....[1]....
        /*003c*/ 	.word	0xffffffff


	//   ....[2]....
        /*0040*/ 	.word	0xffffffff


	//   ....[3]....
        /*0044*/ 	.word	0xffffffff


	//   ....[4]....
        /*0048*/ 	.word	0xffffffff


	//   ....[5]....
        /*004c*/ 	.word	0xffffffff


	//   ....[6]....
        /*0050*/ 	.word	0xffffffff


	//   ....[7]....
        /*0054*/ 	.word	0xffffffff


	//   ....[8]....
        /*0058*/ 	.word	0xffffffff


	//   ....[9]....
        /*005c*/ 	.word	0xffffffff


	//   ....[10]....
        /*0060*/ 	.word	0xffffffff


	//   ....[11]....
        /*0064*/ 	.word	0xffffffff


	//   ....[12]....
        /*0068*/ 	.word	0xffffffff


	//   ....[13]....
        /*006c*/ 	.word	0xffffffff


	//   ....[14]....
        /*0070*/ 	.word	0xffffffff


	//   ....[15]....
        /*0074*/ 	.word	0xffffffff


	//   ....[16]....
        /*0078*/ 	.word	0xffffffff


	//   ....[17]....
        /*007c*/ 	.word	0xffffffff


	//   ....[18]....
        /*0080*/ 	.word	0xffffffff


	//   ....[19]....
        /*0084*/ 	.word	0xffffffff


	//----- nvinfo : EIATTR_COOP_GROUP_INSTR_OFFSETS
	.align		4
.L_1186:
        /*0088*/ 	.byte	0x04, 0x28
        /*008a*/ 	.short	(.L_1188 - .L_1187)


	//   ....[0]....
.L_1187:
        /*008c*/ 	.word	0x00000f10


	//   ....[1]....
        /*0090*/ 	.word	0x00000f40


	//   ....[2]....
        /*0094*/ 	.word	0x00000f60


	//   ....[3]....
        /*0098*/ 	.word	0x00000f80


	//   ....[4]....
        /*009c*/ 	.word	0x00000fa0


	//   ....[5]....
        /*00a0*/ 	.word	0x000011d0


	//   ....[6]....
        /*00a4*/ 	.word	0x000011f0


	//   ....[7]....
        /*00a8*/ 	.word	0x00001210


	//   ....[8]....
        /*00ac*/ 	.word	0x00001230


	//   ....[9]....
        /*00b0*/ 	.word	0x00001250


	//   ....[10]....
        /*00b4*/ 	.word	0x000019d0


	//   ....[11]....
        /*00b8*/ 	.word	0x00001a40


	//   ....[12]....
        /*00bc*/ 	.word	0x00001aa0


	//   ....[13]....
        /*00c0*/ 	.word	0x00001b00


	//   ....[14]....
        /*00c4*/ 	.word	0x00001b60


	//   ....[15]....
        /*00c8*/ 	.word	0x00001dd0


	//   ....[16]....
        /*00cc*/ 	.word	0x00001e30


	//   ....[17]....
        /*00d0*/ 	.word	0x00001e90


	//   ....[18]....
        /*00d4*/ 	.word	0x00001ef0


	//   ....[19]....
        /*00d8*/ 	.word	0x00001f50


	//----- nvinfo : EIATTR_EXIT_INSTR_OFFSETS
	.align		4
.L_1188:
        /*00dc*/ 	.byte	0x04, 0x1c
        /*00de*/ 	.short	(.L_1190 - .L_1189)


	//   ....[0]....
.L_1189:
        /*00e0*/ 	.word	0x000002f0


	//   ....[1]....
        /*00e4*/ 	.word	0x00001980


	//----- nvinfo : EIATTR_MAX_THREADS
	.align		4
.L_1190:
        /*00e8*/ 	.byte	0x04, 0x05
        /*00ea*/ 	.short	(.L_1192 - .L_1191)
.L_1191:
        /*00ec*/ 	.word	0x00000080
        /*00f0*/ 	.word	0x00000001
        /*00f4*/ 	.word	0x00000001


	//----- nvinfo : EIATTR_CRS_STACK_SIZE
	.align		4
.L_1192:
        /*00f8*/ 	.byte	0x04, 0x1e
        /*00fa*/ 	.short	(.L_1194 - .L_1193)
.L_1193:
        /*00fc*/ 	.word	0x00000000
.L_1194:


//--------------------- .nv.info._ZN10layer_norm31ln_parallel_residual_fwd_kernelINS_13Kernel_traitsIf13__nv_bfloat16fS2_fjLj512ELj1ELj4ELj1ELj16ENS_18Kernel_traits_baseILj512EfS2_fS2_fjLj128EEEEELb0ELb1ELb0EEEvNS_9FwdParamsE --------------------------
	.section	.nv.info._ZN10layer_norm31ln_parallel_residual_fwd_kernelINS_13Kernel_traitsIf13__nv_bfloat16fS2_fjLj512ELj1ELj4ELj1ELj16ENS_18Kernel_traits_baseILj512EfS2_fS2_fjLj128EEEEELb0ELb1ELb0EEEvNS_9FwdParamsE,"",@"SHT_CUDA_INFO"
	.sectionflags	@""
	.align	4


	//----- nvinfo : EIATTR_CUDA_API_VERSION
	.align		4
        /*0000*/ 	.byte	0x04, 0x37
        /*0002*/ 	.short	(.L_1196 - .L_1195)
.L_1195:
        /*0004*/ 	.word	0x00000082


	//----- nvinfo : EIATTR_SW2861232_WAR
	.align		4
.L_1196:
        /*0008*/ 	.byte	0x01, 0x35
	.zero		2


	//----- nvinfo : EIATTR_PARAM_CBANK
	.align		4
        /*000c*/ 	.byte	0x04, 0x0a
        /*000e*/ 	.short	(.L_1198 - .L_1197)
	.align		4
.L_1197:
        /*0010*/ 	.word	index@(.nv.constant0._ZN10layer_norm31ln_parallel_residual_fwd_kernelINS_13Kernel_traitsIf13__nv_bfloat16fS2_fjLj512ELj1ELj4ELj1ELj16ENS_18Kernel_traits_baseILj512EfS2_fS2_fjLj128EEEEELb0ELb1ELb0EEEvNS_9FwdParamsE)
        /*0014*/ 	.short	0x0160
        /*0016*/ 	.short	0x00e8


	//----- nvinfo : EIATTR_CBANK_PARAM_SIZE
	.align		4
.L_1198:
        /*0018*/ 	.byte	0x03, 0x19
        /*001a*/ 	.short	0x00e8


	//----- nvinfo : EIATTR_KPARAM_INFO
	.align		4
        /*001c*/ 	.byte	0x04, 0x17
        /*001e*/ 	.short	(.L_1200 - .L_1199)
.L_1199:
        /*0020*/ 	.word	0x00000000
        /*0024*/ 	.short	0x0000
        /*0026*/ 	.short	0x0000
        /*0028*/ 	.byte	0x00, 0xf0, 0xa1, 0x03


	//----- nvinfo : EIATTR_MAXREG_COUNT
	.align		4
.L_1200:
        /*002c*/ 	.byte	0x03, 0x1b
        /*002e*/ 	.short	0x00ff


	//----- nvinfo : EIATTR_MERCURY_ISA_VERSION
	.align		4
        /*0030*/ 	.byte	0x03, 0x5f
        /*0032*/ 	.short	0x0000


	//----- nvinfo : EIATTR_COOP_GROUP_MASK_REGIDS
	.align		4
        /*0034*/ 	.byte	0x04, 0x29
        /*0036*/ 	.short	(.L_1202 - .L_1201)


	//   ....[0]....
.L_1201:
        /*0038*/ 	.word	0xffffffff


	//   ....[1]....
        /*003c*/ 	.word	0xffffffff


	//   ....[2]....
        /*0040*/ 	.word	0xffffffff


	//   ....[3]....
        /*0044*/ 	.word	0xffffffff


	//   ....[4]....
        /*0048*/ 	.word	0xffffffff


	//   ....[5]....
        /*004c*/ 	.word	0xffffffff


	//   ....[6]....
        /*0050*/ 	.word	0xffffffff


	//   ....[7]....
        /*0054*/ 	.word	0xffffffff


	//   ....[8]....
        /*0058*/ 	.word	0xffffffff


	//   ....[9]....
        /*005c*/ 	.word	0xffffffff


	//   ....[10]....
        /*0060*/ 	.word	0xffffffff


	//   ....[11]....
        /*0064*/ 	.word	0xffffffff


	//   ....[12]....
        /*0068*/ 	.word	0xffffffff


	//   ....[13]....
        /*006c*/ 	.word	0xffffffff


	//   ....[14]....
        /*0070*/ 	.word	0xffffffff


	//   ....[15]....
        /*0074*/ 	.word	0xffffffff


	//   ....[16]....
        /*0078*/ 	.word	0xffffffff


	//   ....[17]....
        /*007c*/ 	.word	0xffffffff


	//   ....[18]....
        /*0080*/ 	.word	0xffffffff


	//   ....[19]....
        /*0084*/ 	.word	0xffffffff


	//----- nvinfo : EIATTR_COOP_GROUP_INSTR_OFFSETS
	.align		4
.L_1202:
        /*0088*/ 	.byte	0x04, 0x28
        /*008a*/ 	.short	(.L_1204 - .L_1203)


	//   ....[0]....
.L_1203:
        /*008c*/ 	.word	0x00000fe0


	//   ....[1]....
        /*0090*/ 	.word	0x00001010


	//   ....[2]....
        /*0094*/ 	.word	0x00001030


	//   ....[3]....
        /*0098*/ 	.word	0x00001050


	//   ....[4]....
        /*009c*/ 	.word	0x00001070


	//   ....[5]....
        /*00a0*/ 	.word	0x000012b0


	//   ....[6]....
        /*00a4*/ 	.word	0x000012d0


	//   ....[7]....
        /*00a8*/ 	.word	0x000012f0


	//   ....[8]....
        /*00ac*/ 	.word	0x00001310


	//   ....[9]....
        /*00b0*/ 	.word	0x00001330


	//   ....[10]....
        /*00b4*/ 	.word	0x00001920


	//   ....[11]....
        /*00b8*/ 	.word	0x00001980


	//   ....[12]....
        /*00bc*/ 	.word	0x000019e0


	//   ....[13]....
        /*00c0*/ 	.word	0x00001a40


	//   ....[14]....
        /*00c4*/ 	.word	0x00001aa0


	//   ....[15]....
        /*00c8*/ 	.word	0x00001d20


	//   ....[16]....
        /*00cc*/ 	.word	0x00001d80


	//   ....[17]....
        /*00d0*/ 	.word	0x00001de0


	//   ....[18]....
        /*00d4*/ 	.word	0x00001e40


	//   ....[19]....
        /*00d8*/ 	.word	0x00001eb0


	//----- nvinfo : EIATTR_EXIT_INSTR_OFFSETS
	.align		4
.L_1204:
        /*00dc*/ 	.byte	0x04, 0x1c
        /*00de*/ 	.short	(.L_1206 - .L_1205)


	//   ....[0]....
.L_1205:
        /*00e0*/ 	.word	0x00000320


	//   ....[1]....
        /*00e4*/ 	.word	0x000018d0


	//----- nvinfo : EIATTR_MAX_THREADS
	.align		4
.L_1206:
        /*00e8*/ 	.byte	0x04, 0x05
        /*00ea*/ 	.short	(.L_1208 - .L_1207)
.L_1207:
        /*00ec*/ 	.word	0x00000080
        /*00f0*/ 	.word	0x00000001
        /*00f4*/ 	.word	0x00000001


	//----- nvinfo : EIATTR_CRS_STACK_SIZE
	.align		4
.L_1208:
        /*00f8*/ 	.byte	0x04, 0x1e
        /*00fa*/ 	.short	(.L_1210 - .L_1209)
.L_1209:
        /*00fc*/ 	.word	0x00000000
.L_1210:


//--------------------- .nv.info._ZN10layer_norm31ln_parallel_residual_fwd_kernelINS_13Kernel_traitsIf13__nv_bfloat16fS2_fjLj512ELj1ELj4ELj1ELj16ENS_18Kernel_traits_baseILj512EfS2_fS2_fjLj128EEEEELb0ELb1ELb1EEEvNS_9FwdParamsE --------------------------
	.section	.nv.info._ZN10layer_norm31ln_parallel_residual_fwd_kernelINS_13Kernel_traitsIf13__nv_bfloat16fS2_fjLj512ELj1ELj4ELj1ELj16ENS_18Kernel_traits_baseILj512EfS2_fS2_fjLj128EEEEELb0ELb1ELb1EEEvNS_9FwdParamsE,"",@"SHT_CUDA_INFO"
	.sectionflags	@""
	.align	4


	//----- nvinfo : EIATTR_CUDA_API_VERSION
	.align		4
        /*0000*/ 	.byte	0x04, 0x37
        /*0002*/ 	.short	(.L_1212 - .L_1211)
.L_1211:
        /*0004*/ 	.word	0x00000082


	//----- nvinfo : EIATTR_SW2861232_WAR
	.align		4
.L_1212:
        /*0008*/ 	.byte	0x01, 0x35
	.zero		2


	//----- nvinfo : EIATTR_PARAM_CBANK
	.align		4
        /*000c*/ 	.byte	0x04, 0x0a
        /*000e*/ 	.short	(.L_1214 - .L_1213)
	.align		4
.L_1213:
        /*0010*/ 	.word	index@(.nv.constant0._ZN10layer_norm31ln_parallel_residual_fwd_kernelINS_13Kernel_traitsIf13__nv_bfloat16fS2_fjLj512ELj1ELj4ELj1ELj16ENS_18Kernel_traits_baseILj512EfS2_fS2_fjLj128EEEEELb0ELb1ELb1EEEvNS_9FwdParamsE)
        /*0014*/ 	.short	0x0160
        /*0016*/ 	.short	0x00e8


	//----- nvinfo : EIATTR_CBANK_PARAM_SIZE
	.align		4
.L_1214:
        /*0018*/ 	.byte	0x03, 0x19
        /*001a*/ 	.short	0x00e8


	//----- nvinfo : EIATTR_KPARAM_INFO
	.align		4
        /*001c*/ 	.byte	0x04, 0x17
        /*001e*/ 	.short	(.L_1216 - .L_1215)
.L_1215:
        /*0020*/ 	.word	0x00000000
        /*0024*/ 	.short	0x0000
        /*0026*/ 	.short	0x0000
        /*0028*/ 	.byte	0x00, 0xf0, 0xa1, 0x03


	//----- nvinfo : EIATTR_MAXREG_COUNT
	.align		4
.L_1216:
        /*002c*/ 	.byte	0x03, 0x1b
        /*002e*/ 	.short	0x00ff


	//----- nvinfo : EIATTR_MERCURY_ISA_VERSION
	.align		4
        /*0030*/ 	.byte	0x03, 0x5f
        /*0032*/ 	.short	0x0000


	//----- nvinfo : EIATTR_COOP_GROUP_MASK_REGIDS
	.align		4
        /*0034*/ 	.byte	0x04, 0x29
        /*0036*/ 	.short	(.L_1218 - .L_1217)


	//   ....[0]....
.L_1217:
        /*0038*/ 	.word	0xffffffff


	//   ....[1]....
        /*003c*/ 	.word	0xffffffff


	//   ....[2]....
        /*0040*/ 	.word	0xffffffff


	//   ....[3]....
        /*0044*/ 	.word	0xffffffff


	//   ....[4]....
        /*0048*/ 	.word	0xffffffff


	//   ....[5]....
        /*004c*/ 	.word	0xffffffff


	//   ....[6]....
        /*0050*/ 	.word	0xffffffff


	//   ....[7]....
        /*0054*/ 	.word	0xffffffff


	//   ....[8]....
        /*0058*/ 	.word	0xffffffff


	//   ....[9]....
        /*005c*/ 	.word	0xffffffff


	//   ....[10]....
        /*0060*/ 	.word	0xffffffff


	//   ....[11]....
        /*0064*/ 	.word	0xffffffff


	//   ....[12]....
        /*0068*/ 	.word	0xffffffff


	//   ....[13]....
        /*006c*/ 	.word	0xffffffff


	//   ....[14]....
        /*0070*/ 	.word	0xffffffff


	//   ....[15]....
        /*0074*/ 	.word	0xffffffff


	//   ....[16]....
        /*0078*/ 	.word	0xffffffff


	//   ....[17]....
        /*007c*/ 	.word	0xffffffff


	//   ....[18]....
        /*0080*/ 	.word	0xffffffff


	//   ....[19]....
        /*0084*/ 	.word	0xffffffff


	//----- nvinfo : EIATTR_COOP_GROUP_INSTR_OFFSETS
	.align		4
.L_1218:
        /*0088*/ 	.byte	0x04, 0x28
        /*008a*/ 	.short	(.L_1220 - .L_1219)


	//   ....[0]....
.L_1219:
        /*008c*/ 	.word	0x00000da0


	//   ....[1]....
        /*0090*/ 	.word	0x00000dd0


	//   ....[2]....
        /*0094*/ 	.word	0x00000df0


	//   ....[3]....
        /*0098*/ 	.word	0x00000e10


	//   ....[4]....
        /*009c*/ 	.word	0x00000e30


	//   ....[5]....
        /*00a0*/ 	.word	0x00001060


	//   ....[6]....
        /*00a4*/ 	.word	0x00001080


	//   ....[7]....
        /*00a8*/ 	.word	0x000010a0


	//   ....[8]....
        /*00ac*/ 	.word	0x000010c0


	//   ....[9]....
        /*00b0*/ 	.word	0x000010e0


	//   ....[10]....
        /*00b4*/ 	.word	0x00001640


	//   ....[11]....
        /*00b8*/ 	.word	0x000016a0


	//   ....[12]....
        /*00bc*/ 	.word	0x00001700


	//   ....[13]....
        /*00c0*/ 	.word	0x00001760


	//   ....[14]....
        /*00c4*/ 	.word	0x000017c0


	//   ....[15]....
        /*00c8*/ 	.word	0x00001a30


	//   ....[16]....
        /*00cc*/ 	.word	0x00001a90


	//   ....[17]....
        /*00d0*/ 	.word	0x00001af0


	//   ....[18]....
        /*00d4*/ 	.word	0x00001b50


	//   ....[19]....
        /*00d8*/ 	.word	0x00001bb0


	//----- nvinfo : EIATTR_EXIT_INSTR_OFFSETS
	.align		4
.L_1220:
        /*00dc*/ 	.byte	0x04, 0x1c
        /*00de*/ 	.short	(.L_1222 - .L_1221)


	//   ....[0]....
.L_1221:
        /*00e0*/ 	.word	0x000001b0


	//   ....[1]....
        /*00e4*/ 	.word	0x000015f0


	//----- nvinfo : EIATTR_MAX_THREADS
	.align		4
.L_1222:
        /*00e8*/ 	.byte	0x04, 0x05
        /*00ea*/ 	.short	(.L_1224 - .L_1223)
.L_1223:
        /*00ec*/ 	.word	0x00000080
        /*00f0*/ 	.word	0x00000001
        /*00f4*/ 	.word	0x00000001


	//----- nvinfo : EIATTR_CRS_STACK_SIZE
	.align		4
.L_1224:
        /*00f8*/ 	.byte	0x04, 0x1e
        /*00fa*/ 	.short	(.L_1226 - .L_1225)
.L_1225:
        /*00fc*/ 	.word	0x00000000
.L_1226:


//--------------------- .nv.info._ZN10layer_norm31ln_parallel_residual_fwd_kernelINS_13Kernel_traitsIf13__nv_bfloat16fS2_fjLj512ELj1ELj4ELj1ELj16ENS_18Kernel_traits_baseILj512EfS2_fS2_fjLj128EEEEELb1ELb0ELb0EEEvNS_9FwdParamsE --------------------------
	.section	.nv.info._ZN10layer_norm31ln_parallel_residual_fwd_kernelINS_13Kernel_traitsIf13__nv_bfloat16fS2_fjLj512ELj1ELj4ELj1ELj16ENS_18Kernel_traits_baseILj512EfS2_fS2_fjLj128EEEEELb1ELb0ELb0EEEvNS_9FwdParamsE,"",@"SHT_CUDA_INFO"
	.sectionflags	@""
	.align	4


	//----- nvinfo : EIATTR_CUDA_API_VERSION
	.align		4
        /*0000*/ 	.byte	0x04, 0x37
        /*0002*/ 	.short	(.L_1228 - .L_1227)
.L_1227:
        /*0004*/ 	.word	0x00000082


	//----- nvinfo : EIATTR_SW2861232_WAR
	.align		4
.L_1228:
        /*0008*/ 	.byte	0x01, 0x35
	.zero		2


	//----- nvinfo : EIATTR_PARAM_CBANK
	.align		4
        /*000c*/ 	.byte	0x04, 0x0a
        /*000e*/ 	.short	(.L_1230 - .L_1229)
	.align		4
.L_1229:
        /*0010*/ 	.word	index@(.nv.constant0._ZN10layer_norm31ln_parallel_residual_fwd_kernelINS_13Kernel_traitsIf13__nv_bfloat16fS2_fjLj512ELj1ELj4ELj1ELj16ENS_18Kernel_traits_baseILj512EfS2_fS2_fjLj128EEEEELb1ELb0ELb0EEEvNS_9FwdParamsE)
        /*0014*/ 	.short	0x0160
        /*0016*/ 	.short	0x00e8


	//----- nvinfo : EIATTR_CBANK_PARAM_SIZE
	.align		4
.L_1230:
        /*0018*/ 	.byte	0x03, 0x19
        /*001a*/ 	.short	0x00e8


	//----- nvinfo : EIATTR_KPARAM_INFO
	.align		4
        /*001c*/ 	.byte	0x04, 0x17
        /*001e*/ 	.short	(.L_1232 - .L_1231)
.L_1231:
        /*0020*/ 	.word	0x00000000
        /*0024*/ 	.short	0x0000
        /*0026*/ 	.short	0x0000
        /*0028*/ 	.byte	0x00, 0xf0, 0xa1, 0x03


	//----- nvinfo : EIATTR_MAXREG_COUNT
	.align		4
.L_1232:
        /*002c*/ 	.byte	0x03, 0x1b
        /*002e*/ 	.short	0x00ff


	//----- nvinfo : EIATTR_MERCURY_ISA_VERSION
	.align		4
        /*0030*/ 	.byte	0x03, 0x5f
        /*0032*/ 	.short	0x0000


	//----- nvinfo : EIATTR_COOP_GROUP_MASK_REGIDS
	.align		4
        /*0034*/ 	.byte	0x04, 0x29
        /*0036*/ 	.short	(.L_1234 - .L_1233)


	//   ....[0]....
.L_1233:
        /*0038*/ 	.word	0xffffffff


	//   ....[1]....
        /*003c*/ 	.word	0xffffffff


	//   ....[2]....
        /*0040*/ 	.word	0xffffffff


	//   ....[3]....
        /*0044*/ 	.word	0xffffffff


	//   ....[4]....
        /*0048*/ 	.word	0xffffffff


	//   ....[5]....
        /*004c*/ 	.word	0xffffffff


	//   ....[6]....
        /*0050*/ 	.word	0xffffffff


	//   ....[7]....
        /*0054*/ 	.word	0xffffffff


	//   ....[8]....
        /*0058*/ 	.word	0xffffffff


	//   ....[9]....
        /*005c*/ 	.word	0xffffffff


	//   ....[10]....
        /*0060*/ 	.word	0xffffffff


	//   ....[11]....
        /*0064*/ 	.word	0xffffffff


	//   ....[12]....
        /*0068*/ 	.word	0xffffffff


	//   ....[13]....
        /*006c*/ 	.word	0xffffffff


	//   ....[14]....
        /*0070*/ 	.word	0xffffffff


	//   ....[15]....
        /*0074*/ 	.word	0xffffffff


	//   ....[16]....
        /*0078*/ 	.word	0xffffffff


	//   ....[17]....
        /*007c*/ 	.word	0xffffffff


	//   ....[18]....
        /*0080*/ 	.word	0xffffffff


	//   ....[19]....
        /*0084*/ 	.word	0xffffffff


	//----- nvinfo : EIATTR_COOP_GROUP_INSTR_OFFSETS
	.align		4
.L_1234:
        /*0088*/ 	.byte	0x04, 0x28
        /*008a*/ 	.short	(.L_1236 - .L_1235)


	//   ....[0]....
.L_1235:
        /*008c*/ 	.word	0x0000c380


	//   ....[1]....
        /*0090*/ 	.word	0x0000c3b0


	//   ....[2]....
        /*0094*/ 	.word	0x0000c3e0


	//   ....[3]....
        /*0098*/ 	.word	0x0000c400


	//   ....[4]....
        /*009c*/ 	.word	0x0000c420


	//   ....[5]....
        /*00a0*/ 	.word	0x0000c660


	//   ....[6]....
        /*00a4*/ 	.word	0x0000c680


	//   ....[7]....
        /*00a8*/ 	.word	0x0000c6a0


	//   ....[8]....
        /*00ac*/ 	.word	0x0000c6c0


	//   ....[9]....
        /*00b0*/ 	.word	0x0000c6e0


	//   ....[10]....
        /*00b4*/ 	.word	0x0000cec0


	//   ....[11]....
        /*00b8*/ 	.word	0x0000cf30


	//   ....[12]....
        /*00bc*/ 	.word	0x0000cf90


	//   ....[13]....
        /*00c0*/ 	.word	0x0000cff0


	//   ....[14]....
        /*00c4*/ 	.word	0x0000d050


	//   ....[15]....
        /*00c8*/ 	.word	0x0000d2f0


	//   ....[16]....
        /*00cc*/ 	.word	0x0000d350


	//   ....[17]....
        /*00d0*/ 	.word	0x0000d3b0


	//   ....[18]....
        /*00d4*/ 	.word	0x0000d410


	//   ....[19]....
        /*00d8*/ 	.word	0x0000d480


	//----- nvinfo : EIATTR_EXIT_INSTR_OFFSETS
	.align		4
.L_1236:
        /*00dc*/ 	.byte	0x04, 0x1c
        /*00de*/ 	.short	(.L_1238 - .L_1237)


	//   ....[0]....
.L_1237:
        /*00e0*/ 	.word	0x00000750


	//   ....[1]....
        /*00e4*/ 	.word	0x0000ce70


	//----- nvinfo : EIATTR_MAX_THREADS
	.align		4
.L_1238:
        /*00e8*/ 	.byte	0x04, 0x05
        /*00ea*/ 	.short	(.L_1240 - .L_1239)
.L_1239:
        /*00ec*/ 	.word	0x00000080
        /*00f0*/ 	.word	0x00000001
        /*00f4*/ 	.word	0x00000001


	//----- nvinfo : EIATTR_CRS_STACK_SIZE
	.align		4
.L_1240:
        /*00f8*/ 	.byte	0x04, 0x1e
        /*00fa*/ 	.short	(.L_1242 - .L_1241)
.L_1241:
        /*00fc*/ 	.word	0x00000000
.L_1242:


//--------------------- .nv.info._ZN10layer_norm31ln_parallel_residual_fwd_kernelINS_13Kernel_traitsIf13__nv_bfloat16fS2_fjLj512ELj1ELj4ELj1ELj16ENS_18Kernel_traits_baseILj512EfS2_fS2_fjLj128EEEEELb1ELb0ELb1EEEvNS_9FwdParamsE --------------------------
	.section	.nv.info._ZN10layer_norm31ln_parallel_residual_fwd_kernelINS_13Kernel_traitsIf13__nv_bfloat16fS2_fjLj512ELj1ELj4ELj1ELj16ENS_18Kernel_traits_baseILj512EfS2_fS2_fjLj128EEEEELb1ELb0ELb1EEEvNS_9FwdParamsE,"",@"SHT_CUDA_INFO"
	.sectionflags	@""
	.align	4


	//----- nvinfo : EIATTR_CUDA_API_VERSION
	.align		4
        /*0000*/ 	.byte	0x04, 0x37
        /*0002*/ 	.short	(.L_1244 - .L_1243)
.L_1243:
        /*0004*/ 	.word	0x00000082


	//----- nvinfo : EIATTR_SW2861232_WAR
	.align		4
.L_1244:
        /*0008*/ 	.byte	0x01, 0x35
	.zero		2


	//----- nvinfo : EIATTR_PARAM_CBANK
	.align		4
        /*000c*/ 	.byte	0x04, 0x0a
        /*000e*/ 	.short	(.L_1246 - .L_1245)
	.align		4
.L_1245:
        /*0010*/ 	.word	index@(.nv.constant0._ZN10layer_norm31ln_parallel_residual_fwd_kernelINS_13Kernel_traitsIf13__nv_bfloat16fS2_fjLj512ELj1ELj4ELj1ELj16ENS_18Kernel_traits_baseILj512EfS2_fS2_fjLj128EEEEELb1ELb0ELb1EEEvNS_9FwdParamsE)
        /*0014*/ 	.short	0x0160
        /*0016*/ 	.short	0x00e8


	//----- nvinfo : EIATTR_CBANK_PARAM_SIZE
	.align		4
.L_1246:
        /*0018*/ 	.byte	0x03, 0x19
        /*001a*/ 	.short	0x00e8


	//----- nvinfo : EIATTR_KPARAM_INFO
	.align		4
        /*001c*/ 	.byte	0x04, 0x17
        /*001e*/ 	.short	(.L_1248 - .L_1247)
.L_1247:
        /*0020*/ 	.word	0x00000000
        /*0024*/ 	.short	0x0000
        /*0026*/ 	.short	0x0000
        /*0028*/ 	.byte	0x00, 0xf0, 0xa1, 0x03


	//----- nvinfo : EIATTR_MAXREG_COUNT
	.align		4
.L_1248:
        /*002c*/ 	.byte	0x03, 0x1b
        /*002e*/ 	.short	0x00ff


	//----- nvinfo : EIATTR_MERCURY_ISA_VERSION
	.align		4
        /*0030*/ 	.byte	0x03, 0x5f
        /*0032*/ 	.short	0x0000


	//----- nvinfo : EIATTR_COOP_GROUP_MASK_REGIDS
	.align		4
        /*0034*/ 	.byte	0x04, 0x29
        /*0036*/ 	.short	(.L_1250 - .L_1249)


	//   ....[0]....
.L_1249:
        /*0038*/ 	.word	0xffffffff


	//   ....[1]....
        /*003c*/ 	.word	0xffffffff


	//   ....[2]....
        /*0040*/ 	.word	0xffffffff


	//   ....[3]....
        /*0044*/ 	.word	0xffffffff


	//   ....[4]....
        /*0048*/ 	.word	0xffffffff


	//   ....[5]....
        /*004c*/ 	.word	0xffffffff


	//   ....[6]....
        /*0050*/ 	.word	0xffffffff


	//   ....[7]....
        /*0054*/ 	.word	0xffffffff


	//   ....[8]....
        /*0058*/ 	.word	0xffffffff


	//   ....[9]....
        /*005c*/ 	.word	0xffffffff


	//   ....[10]....
        /*0060*/ 	.word	0xffffffff


	//   ....[11]....
        /*0064*/ 	.word	0xffffffff


	//   ....[12]....
        /*0068*/ 	.word	0xffffffff


	//   ....[13]....
        /*006c*/ 	.word	0xffffffff


	//   ....[14]....
        /*0070*/ 	.word	0xffffffff


	//   ....[15]....
        /*0074*/ 	.word	0xffffffff


	//   ....[16]....
        /*0078*/ 	.word	0xffffffff


	//   ....[17]....
        /*007c*/ 	.word	0xffffffff


	//   ....[18]....
        /*0080*/ 	.word	0xffffffff


	//   ....[19]....
        /*0084*/ 	.word	0xffffffff


	//----- nvinfo : EIATTR_COOP_GROUP_INSTR_OFFSETS
	.align		4
.L_1250:
        /*0088*/ 	.byte	0x04, 0x28
        /*008a*/ 	.short	(.L_1252 - .L_1251)


	//   ....[0]....
.L_1251:
        /*008c*/ 	.word	0x0000c0f0


	//   ....[1]....
        /*0090*/ 	.word	0x0000c120


	//   ....[2]....
        /*0094*/ 	.word	0x0000c140


	//   ....[3]....
        /*0098*/ 	.word	0x0000c160


	//   ....[4]....
        /*009c*/ 	.word	0x0000c180


	//   ....[5]....
        /*00a0*/ 	.word	0x0000c3b0


	//   ....[6]....
        /*00a4*/ 	.word	0x0000c3d0


	//   ....[7]....
        /*00a8*/ 	.word	0x0000c3f0


	//   ....[8]....
        /*00ac*/ 	.word	0x0000c410


	//   ....[9]....
        /*00b0*/ 	.word	0x0000c430


	//   ....[10]....
        /*00b4*/ 	.word	0x0000cbc0


	//   ....[11]....
        /*00b8*/ 	.word	0x0000cc20


	//   ....[12]....
        /*00bc*/ 	.word	0x0000cc80


	//   ....[13]....
        /*00c0*/ 	.word	0x0000cce0


	//   ....[14]....
        /*00c4*/ 	.word	0x0000cd40


	//   ....[15]....
        /*00c8*/ 	.word	0x0000cfb0


	//   ....[16]....
        /*00cc*/ 	.word	0x0000d010


	//   ....[17]....
        /*00d0*/ 	.word	0x0000d070


	//   ....[18]....
        /*00d4*/ 	.word	0x0000d0d0


	//   ....[19]....
        /*00d8*/ 	.word	0x0000d130


	//----- nvinfo : EIATTR_EXIT_INSTR_OFFSETS
	.align		4
.L_1252:
        /*00dc*/ 	.byte	0x04, 0x1c
        /*00de*/ 	.short	(.L_1254 - .L_1253)


	//   ....[0]....
.L_1253:
        /*00e0*/ 	.word	0x000003c0


	//   ....[1]....
        /*00e4*/ 	.word	0x0000cb70


	//----- nvinfo : EIATTR_MAX_THREADS
	.align		4
.L_1254:
        /*00e8*/ 	.byte	0x04, 0x05
        /*00ea*/ 	.short	(.L_1256 - .L_1255)
.L_1255:
        /*00ec*/ 	.word	0x00000080
        /*00f0*/ 	.word	0x00000001
        /*00f4*/ 	.word	0x00000001


	//----- nvinfo : EIATTR_CRS_STACK_SIZE
	.align		4
.L_1256:
        /*00f8*/ 	.byte	0x04, 0x1e
        /*00fa*/ 	.short	(.L_1258 - .L_1257)
.L_1257:
        /*00fc*/ 	.word	0x00000000
.L_1258:


//--------------------- .nv.info._ZN10layer_norm31ln_parallel_residual_fwd_kernelINS_13Kernel_traitsIf13__nv_bfloat16fS2_fjLj512ELj1ELj4ELj1ELj16ENS_18Kernel_traits_baseILj512EfS2_fS2_fjLj128EEEEELb1ELb1ELb0EEEvNS_9FwdParamsE --------------------------
	.section	.nv.info._ZN10layer_norm31ln_parallel_residual_fwd_kernelINS_13Kernel_traitsIf13__nv_bfloat16fS2_fjLj512ELj1ELj4ELj1ELj16ENS_18Kernel_traits_baseILj512EfS2_fS2_fjLj128EEEEELb1ELb1ELb0EEEvNS_9FwdParamsE,"",@"SHT_CUDA_INFO"
	.sectionflags	@""
	.align	4


	//----- nvinfo : EIATTR_CUDA_API_VERSION
	.align		4
        /*0000*/ 	.byte	0x04, 0x37
        /*0002*/ 	.short	(.L_1260 - .L_1259)
.L_1259:
        /*0004*/ 	.word	0x00000082


	//----- nvinfo : EIATTR_SW2861232_WAR
	.align		4
.L_1260:
        /*0008*/ 	.byte	0x01, 0x35
	.zero		2


	//----- nvinfo : EIATTR_PARAM_CBANK
	.align		4
        /*000c*/ 	.byte	0x04, 0x0a
        /*000e*/ 	.short	(.L_1262 - .L_1261)
	.align		4
.L_1261:
        /*0010*/ 	.word	index@(.nv.constant0._ZN10layer_norm31ln_parallel_residual_fwd_kernelINS_13Kernel_traitsIf13__nv_bfloat16fS2_fjLj512ELj1ELj4ELj1ELj16ENS_18Kernel_traits_baseILj512EfS2_fS2_fjLj128EEEEELb1ELb1ELb0EEEvNS_9FwdParamsE)
        /*0014*/ 	.short	0x0160
        /*0016*/ 	.short	0x00e8


	//----- nvinfo : EIATTR_CBANK_PARAM_SIZE
	.align		4
.L_1262:
        /*0018*/ 	.byte	0x03, 0x19
        /*001a*/ 	.short	0x00e8


	//----- nvinfo : EIATTR_KPARAM_INFO
	.align		4
        /*001c*/ 	.byte	0x04, 0x17
        /*001e*/ 	.short	(.L_1264 - .L_1263)
.L_1263:
        /*0020*/ 	.word	0x00000000
        /*0024*/ 	.short	0x0000
        /*0026*/ 	.short	0x0000
        /*0028*/ 	.byte	0x00, 0xf0, 0xa1, 0x03


	//----- nvinfo : EIATTR_MAXREG_COUNT
	.align		4
.L_1264:
        /*002c*/ 	.byte	0x03, 0x1b
        /*002e*/ 	.short	0x00ff


	//----- nvinfo : EIATTR_MERCURY_ISA_VERSION
	.align		4
        /*0030*/ 	.byte	0x03, 0x5f
        /*0032*/ 	.short	0x0000


	//----- nvinfo : EIATTR_COOP_GROUP_MASK_REGIDS
	.align		4
        /*0034*/ 	.byte	0x04, 0x29
        /*0036*/ 	.short	(.L_1266 - .L_1265)


	//   ....[0]....
.L_1265:
        /*0038*/ 	.word	0xffffffff


	//   ....[1]....
        /*003c*/ 	.word	0xffffffff


	//   ....[2]....
        /*0040*/ 	.word	0xffffffff


	//   ....[3]....
        /*0044*/ 	.word	0xffffffff


	//   ....[4]....
        /*0048*/ 	.word	0xffffffff


	//   ....[5]....
        /*004c*/ 	.word	0xffffffff


	//   ....[6]....
        /*0050*/ 	.word	0xffffffff


	//   ....[7]....
        /*0054*/ 	.word	0xffffffff


	//   ....[8]....
        /*0058*/ 	.word	0xffffffff


	//   ....[9]....
        /*005c*/ 	.word	0xffffffff


	//   ....[10]....
        /*0060*/ 	.word	0xffffffff


	//   ....[11]....
        /*0064*/ 	.word	0xffffffff


	//   ....[12]....
        /*0068*/ 	.word	0xffffffff


	//   ....[13]....
        /*006c*/ 	.word	0xffffffff


	//   ....[14]....
        /*0070*/ 	.word	0xffffffff


	//   ....[15]....
        /*0074*/ 	.word	0xffffffff


	//   ....[16]....
        /*0078*/ 	.word	0xffffffff


	//   ....[17]....
        /*007c*/ 	.word	0xffffffff


	//   ....[18]....
        /*0080*/ 	.word	0xffffffff


	//   ....[19]....
        /*0084*/ 	.word	0xffffffff


	//----- nvinfo : EIATTR_COOP_GROUP_INSTR_OFFSETS
	.align		4
.L_1266:
        /*0088*/ 	.byte	0x04, 0x28
        /*008a*/ 	.short	(.L_1268 - .L_1267)


	//   ....[0]....
.L_1267:
        /*008c*/ 	.word	0x0000c1f0


	//   ....[1]....
        /*0090*/ 	.word	0x0000c220


	//   ....[2]....
        /*0094*/ 	.word	0x0000c250


	//   ....[3]....
        /*0098*/ 	.word	0x0000c270


	//   ....[4]....
        /*009c*/ 	.word	0x0000c290


	//   ....[5]....
        /*00a0*/ 	.word	0x0000c4d0


	//   ....[6]....
        /*00a4*/ 	.word	0x0000c4f0


	//   ....[7]....
        /*00a8*/ 	.word	0x0000c510


	//   ....[8]....
        /*00ac*/ 	.word	0x0000c530


	//   ....[9]....
        /*00b0*/ 	.word	0x0000c550


	//   ....[10]....
        /*00b4*/ 	.word	0x0000cb80


	//   ....[11]....
        /*00b8*/ 	.word	0x0000cbf0


	//   ....[12]....
        /*00bc*/ 	.word	0x0000cc50


	//   ....[13]....
        /*00c0*/ 	.word	0x0000ccb0


	//   ....[14]....
        /*00c4*/ 	.word	0x0000cd10


	//   ....[15]....
        /*00c8*/ 	.word	0x0000cfa0


	//   ....[16]....
        /*00cc*/ 	.word	0x0000d000


	//   ....[17]....
        /*00d0*/ 	.word	0x0000d060


	//   ....[18]....
        /*00d4*/ 	.word	0x0000d0c0


	//   ....[19]....
        /*00d8*/ 	.word	0x0000d120


	//----- nvinfo : EIATTR_EXIT_INSTR_OFFSETS
	.align		4
.L_1268:
        /*00dc*/ 	.byte	0x04, 0x1c
        /*00de*/ 	.short	(.L_1270 - .L_1269)


	//   ....[0]....
.L_1269:
        /*00e0*/ 	.word	0x00000550


	//   ....[1]....
        /*00e4*/ 	.word	0x0000cb20


	//----- nvinfo : EIATTR_MAX_THREADS
	.align		4
.L_1270:
        /*00e8*/ 	.byte	0x04, 0x05
        /*00ea*/ 	.short	(.L_1272 - .L_1271)
.L_1271:
        /*00ec*/ 	.word	0x00000080
        /*00f0*/ 	.word	0x00000001
        /*00f4*/ 	.word	0x00000001


	//----- nvinfo : EIATTR_CRS_STACK_SIZE
	.align		4
.L_1272:
        /*00f8*/ 	.byte	0x04, 0x1e
        /*00fa*/ 	.short	(.L_1274 - .L_1273)
.L_1273:
        /*00fc*/ 	.word	0x00000000
.L_1274:


//--------------------- .nv.info._ZN10layer_norm31ln_parallel_residual_fwd_kernelINS_13Kernel_traitsIf13__nv_bfloat16fS2_fjLj512ELj1ELj4ELj1ELj16ENS_18Kernel_traits_baseILj512EfS2_fS2_fjLj128EEEEELb1ELb1ELb1EEEvNS_9FwdParamsE --------------------------
	.section	.nv.info._ZN10layer_norm31ln_parallel_residual_fwd_kernelINS_13Kernel_traitsIf13__nv_bfloat16fS2_fjLj512ELj1ELj4ELj1ELj16ENS_18Kernel_traits_baseILj512EfS2_fS2_fjLj128EEEEELb1ELb1ELb1EEEvNS_9FwdParamsE,"",@"SHT_CUDA_INFO"
	.sectionflags	@""
	.align	4


	//----- nvinfo : EIATTR_CUDA_API_VERSION
	.align		4
        /*0000*/ 	.byte	0x04, 0x37
        /*0002*/ 	.short	(.L_1276 - .L_1275)
.L_1275:
        /*0004*/ 	.word	0x00000082


	//----- nvinfo : EIATTR_SW2861232_WAR
	.align		4
.L_1276:
        /*0008*/ 	.byte	0x01, 0x35
	.zero		2


	//----- nvinfo : EIATTR_PARAM_CBANK
	.align		4
        /*000c*/ 	.byte	0x04, 0x0a
        /*000e*/ 	.short	(.L_1278 - .L_1277)
	.align		4
.L_1277:
        /*0010*/ 	.word	index@(.nv.constant0._ZN10layer_norm31ln_parallel_residual_fwd_kernelINS_13Kernel_traitsIf13__nv_bfloat16fS2_fjLj512ELj1ELj4ELj1ELj16ENS_18Kernel_traits_baseILj512EfS2_fS2_fjLj128EEEEELb1ELb1ELb1EEEvNS_9FwdParamsE)
        /*0014*/ 	.short	0x0160
        /*0016*/ 	.short	0x00e8


	//----- nvinfo : EIATTR_CBANK_PARAM_SIZE
	.align		4
.L_1278:
        /*0018*/ 	.byte	0x03, 0x19
        /*001a*/ 	.short	0x00e8


	//----- nvinfo : EIATTR_KPARAM_INFO
	.align		4
        /*001c*/ 	.byte	0x04, 0x17
        /*001e*/ 	.short	(.L_1280 - .L_1279)
.L_1279:
        /*0020*/ 	.word	0x00000000
        /*0024*/ 	.short	0x0000
        /*0026*/ 	.short	0x0000
        /*0028*/ 	.byte	0x00, 0xf0, 0xa1, 0x03


	//----- nvinfo : EIATTR_MAXREG_COUNT
	.align		4
.L_1280:
        /*002c*/ 	.byte	0x03, 0x1b
        /*002e*/ 	.short	0x00ff


	//----- nvinfo : EIATTR_MERCURY_ISA_VERSION
	.align		4
        /*0030*/ 	.byte	0x03, 0x5f
        /*0032*/ 	.short	0x0000


	//----- nvinfo : EIATTR_COOP_GROUP_MASK_REGIDS
	.align		4
        /*0034*/ 	.byte	0x04, 0x29
        /*0036*/ 	.short	(.L_1282 - .L_1281)


	//   ....[0]....
.L_1281:
        /*0038*/ 	.word	0xffffffff


	//   ....[1]....
        /*003c*/ 	.word	0xffffffff


	//   ....[2]....
        /*0040*/ 	.word	0xffffffff


	//   ....[3]....
        /*0044*/ 	.word	0xffffffff


	//   ....[4]....
        /*0048*/ 	.word	0xffffffff


	//   ....[5]....
        /*004c*/ 	.word	0xffffffff


	//   ....[6]....
        /*0050*/ 	.word	0xffffffff


	//   ....[7]....
        /*0054*/ 	.word	0xffffffff


	//   ....[8]....
        /*0058*/ 	.word	0xffffffff


	//   ....[9]....
        /*005c*/ 	.word	0xffffffff


	//   ....[10]....
        /*0060*/ 	.word	0xffffffff


	//   ....[11]....
        /*0064*/ 	.word	0xffffffff


	//   ....[12]....
        /*0068*/ 	.word	0xffffffff


	//   ....[13]....
        /*006c*/ 	.word	0xffffffff


	//   ....[14]....
        /*0070*/ 	.word	0xffffffff


	//   ....[15]....
        /*0074*/ 	.word	0xffffffff


	//   ....[16]....
        /*0078*/ 	.word	0xffffffff


	//   ....[17]....
        /*007c*/ 	.word	0xffffffff


	//   ....[18]....
        /*0080*/ 	.word	0xffffffff


	//   ....[19]....
        /*0084*/ 	.word	0xffffffff


	//----- nvinfo : EIATTR_COOP_GROUP_INSTR_OFFSETS
	.align		4
.L_1282:
        /*0088*/ 	.byte	0x04, 0x28
        /*008a*/ 	.short	(.L_1284 - .L_1283)


	//   ....[0]....
.L_1283:
        /*008c*/ 	.word	0x0000bf10


	//   ....[1]....
        /*0090*/ 	.word	0x0000bf40


	//   ....[2]....
        /*0094*/ 	.word	0x0000bf60


	//   ....[3]....
        /*0098*/ 	.word	0x0000bf80


	//   ....[4]....
        /*009c*/ 	.word	0x0000bfa0


	//   ....[5]....
        /*00a0*/ 	.word	0x0000c1d0


	//   ....[6]....
        /*00a4*/ 	.word	0x0000c1f0


	//   ....[7]....
        /*00a8*/ 	.word	0x0000c210


	//   ....[8]....
        /*00ac*/ 	.word	0x0000c230


	//   ....[9]....
        /*00b0*/ 	.word	0x0000c250


	//   ....[10]....
        /*00b4*/ 	.word	0x0000c7c0


	//   ....[11]....
        /*00b8*/ 	.word	0x0000c820


	//   ....[12]....
        /*00bc*/ 	.word	0x0000c880


	//   ....[13]....
        /*00c0*/ 	.word	0x0000c8e0


	//   ....[14]....
        /*00c4*/ 	.word	0x0000c940


	//   ....[15]....
        /*00c8*/ 	.word	0x0000cbb0


	//   ....[16]....
        /*00cc*/ 	.word	0x0000cc10


	//   ....[17]....
        /*00d0*/ 	.word	0x0000cc70


	//   ....[18]....
        /*00d4*/ 	.word	0x0000ccd0


	//   ....[19]....
        /*00d8*/ 	.word	0x0000cd30


	//----- nvinfo : EIATTR_EXIT_INSTR_OFFSETS
	.align		4
.L_1284:
        /*00dc*/ 	.byte	0x04, 0x1c
        /*00de*/ 	.short	(.L_1286 - .L_1285)


	//   ....[0]....
.L_1285:
        /*00e0*/ 	.word	0x00000260


	//   ....[1]....
        /*00e4*/ 	.word	0x0000c770


	//----- nvinfo : EIATTR_MAX_THREADS
	.align		4
.L_1286:
        /*00e8*/ 	.byte	0x04, 0x05
        /*00ea*/ 	.short	(.L_1288 - .L_1287)
.L_1287:
        /*00ec*/ 	.word	0x00000080
        /*00f0*/ 	.word	0x00000001
        /*00f4*/ 	.word	0x00000001


	//----- nvinfo : EIATTR_CRS_STACK_SIZE
	.align		4
.L_1288:
        /*00f8*/ 	.byte	0x04, 0x1e
        /*00fa*/ 	.short	(.L_1290 - .L_1289)
.L_1289:
        /*00fc*/ 	.word	0x00000000
.L_1290:


//--------------------- .nv.info._ZN10layer_norm31ln_parallel_residual_fwd_kernelINS_13Kernel_traitsIf6__halfS2_S2_fjLj512ELj1ELj4ELj1ELj16ENS_18Kernel_traits_baseILj512EfS2_S2_S2_fjLj128EEEEELb0ELb0ELb0EEEvNS_9FwdParamsE --------------------------
	.section	.nv.info._ZN10layer_norm31ln_parallel_residual_fwd_kernelINS_13Kernel_traitsIf6__halfS2_S2_fjLj512ELj1ELj4ELj1ELj16ENS_18Kernel_traits_baseILj512EfS2_S2_S2_fjLj128EEEEELb0ELb0ELb0EEEvNS_9FwdParamsE,"",@"SHT_CUDA_INFO"
	.sectionflags	@""
	.align	4


	//----- nvinfo : EIATTR_CUDA_API_VERSION
	.align		4
        /*0000*/ 	.byte	0x04, 0x37
        /*0002*/ 	.short	(.L_1292 - .L_1291)
.L_1291:
        /*0004*/ 	.word	0x00000082


	//----- nvinfo : EIATTR_SW2861232_WAR
	.align		4
.L_1292:
        /*0008*/ 	.byte	0x01, 0x35
	.zero		2


	//----- nvinfo : EIATTR_PARAM_CBANK
	.align		4
        /*000c*/ 	.byte	0x04, 0x0a
        /*000e*/ 	.short	(.L_1294 - .L_1293)
	.align		4
.L_1293:
        /*0010*/ 	.word	index@(.nv.constant0._ZN10layer_norm31ln_parallel_residual_fwd_kernelINS_13Kernel_traitsIf6__halfS2_S2_fjLj512ELj1ELj4ELj1ELj16ENS_18Kernel_traits_baseILj512EfS2_S2_S2_fjLj128EEEEELb0ELb0ELb0EEEvNS_9FwdParamsE)
        /*0014*/ 	.short	0x0160
        /*0016*/ 	.short	0x00e8


	//----- nvinfo : EIATTR_CBANK_PARAM_SIZE
	.align		4
.L_1294:
        /*0018*/ 	.byte	0x03, 0x19
        /*001a*/ 	.short	0x00e8


	//----- nvinfo : EIATTR_KPARAM_INFO
	.align		4
        /*001c*/ 	.byte	0x04, 0x17
        /*001e*/ 	.short	(.L_1296 - .L_1295)
.L_1295:
        /*0020*/ 	.word	0x00000000
        /*0024*/ 	.short	0x0000
        /*0026*/ 	.short	0x0000
        /*0028*/ 	.byte	0x00, 0xf0, 0xa1, 0x03


	//----- nvinfo : EIATTR_MAXREG_COUNT
	.align		4
.L_1296:
        /*002c*/ 	.byte	0x03, 0x1b
        /*002e*/ 	.short	0x00ff


	//----- nvinfo : EIATTR_MERCURY_ISA_VERSION
	.align		4
        /*0030*/ 	.byte	0x03, 0x5f
        /*0032*/ 	.short	0x0000


	//----- nvinfo : EIATTR_COOP_GROUP_MASK_REGIDS
	.align		4
        /*0034*/ 	.byte	0x04, 0x29
        /*0036*/ 	.short	(.L_1298 - .L_1297)


	//   ....[0]....
.L_1297:
        /*0038*/ 	.word	0xffffffff


	//   ....[1]....
        /*003c*/ 	.word	0xffffffff


	//   ....[2]....
        /*0040*/ 	.word	0xffffffff


	//   ....[3]....
        /*0044*/ 	.word	0xffffffff


	//   ....[4]....
        /*0048*/ 	.word	0xffffffff


	//   ....[5]....
        /*004c*/ 	.word	0xffffffff


	//   ....[6]....
        /*0050*/ 	.word	0xffffffff


	//   ....[7]....
        /*0054*/ 	.word	0xffffffff


	//   ....[8]....
        /*0058*/ 	.word	0xffffffff


	//   ....[9]....
        /*005c*/ 	.word	0xffffffff


	//   ....[10]....
        /*0060*/ 	.word	0xffffffff


	//   ....[11]....
        /*0064*/ 	.word	0xffffffff


	//   ....[12]....
        /*0068*/ 	.word	0xffffffff


	//   ....[13]....
        /*006c*/ 	.word	0xffffffff


	//   ....[14]....
        /*0070*/ 	.word	0xffffffff


	//   ....[15]....
        /*0074*/ 	.word	0xffffffff


	//   ....[16]....
        /*0078*/ 	.word	0xffffffff


	//   ....[17]....
        /*007c*/ 	.word	0xffffffff


	//   ....[18]....
        /*0080*/ 	.word	0xffffffff


	//   ....[19]....
        /*0084*/ 	.word	0xffffffff


	//----- nvinfo : EIATTR_COOP_GROUP_INSTR_OFFSETS
	.align		4
.L_1298:
        /*0088*/ 	.byte	0x04, 0x28
        /*008a*/ 	.short	(.L_1300 - .L_1299)


	//   ....[0]....
.L_1299:
        /*008c*/ 	.word	0x000019e0


	//   ....[1]....
        /*0090*/ 	.word	0x00001a10


	//   ....[2]....
        /*0094*/ 	.word	0x00001a30


	//   ....[3]....
        /*0098*/ 	.word	0x00001a50


	//   ....[4]....
        /*009c*/ 	.word	0x00001a70


	//   ....[5]....
        /*00a0*/ 	.word	0x00001cb0


	//   ....[6]....
        /*00a4*/ 	.word	0x00001cd0


	//   ....[7]....
        /*00a8*/ 	.word	0x00001cf0


	//   ....[8]....
        /*00ac*/ 	.word	0x00001d10


	//   ....[9]....
        /*00b0*/ 	.word	0x00001d30


	//   ....[10]....
        /*00b4*/ 	.word	0x000024e0


	//   ....[11]....
        /*00b8*/ 	.word	0x00002540


	//   ....[12]....
        /*00bc*/ 	.word	0x000025a0


	//   ....[13]....
        /*00c0*/ 	.word	0x00002600


	//   ....[14]....
        /*00c4*/ 	.word	0x00002660


	//   ....[15]....
        /*00c8*/ 	.word	0x000028e0


	//   ....[16]....
        /*00cc*/ 	.word	0x00002940


	//   ....[17]....
        /*00d0*/ 	.word	0x000029a0


	//   ....[18]....
        /*00d4*/ 	.word	0x00002a00


	//   ....[19]....
        /*00d8*/ 	.word	0x00002a70


	//----- nvinfo : EIATTR_EXIT_INSTR_OFFSETS
	.align		4
.L_1300:
        /*00dc*/ 	.byte	0x04, 0x1c
        /*00de*/ 	.short	(.L_1302 - .L_1301)


	//   ....[0]....
.L_1301:
        /*00e0*/ 	.word	0x00000560


	//   ....[1]....
        /*00e4*/ 	.word	0x00002490


	//----- nvinfo : EIATTR_MAX_THREADS
	.align		4
.L_1302:
        /*00e8*/ 	.byte	0x04, 0x05
        /*00ea*/ 	.short	(.L_1304 - .L_1303)
.L_1303:
        /*00ec*/ 	.word	0x00000080
        /*00f0*/ 	.word	0x00000001
        /*00f4*/ 	.word	0x00000001


	//----- nvinfo : EIATTR_CRS_STACK_SIZE
	.align		4
.L_1304:
        /*00f8*/ 	.byte	0x04, 0x1e
        /*00fa*/ 	.short	(.L_1306 - .L_1305)
.L_1305:
        /*00fc*/ 	.word	0x00000000
.L_1306:


//--------------------- .nv.info._ZN10layer_norm31ln_parallel_residual_fwd_kernelINS_13Kernel_traitsIf6__halfS2_S2_fjLj512ELj1ELj4ELj1ELj16ENS_18Kernel_traits_baseILj512EfS2_S2_S2_fjLj128EEEEELb0ELb0ELb1EEEvNS_9FwdParamsE --------------------------
	.section	.nv.info._ZN10layer_norm31ln_parallel_residual_fwd_kernelINS_13Kernel_traitsIf6__halfS2_S2_fjLj512ELj1ELj4ELj1ELj16ENS_18Kernel_traits_baseILj512EfS2_S2_S2_fjLj128EEEEELb0ELb0ELb1EEEvNS_9FwdParamsE,"",@"SHT_CUDA_INFO"
	.sectionflags	@""
	.align	4


	//----- nvinfo : EIATTR_CUDA_API_VERSION
	.align		4
        /*0000*/ 	.byte	0x04, 0x37
        /*0002*/ 	.short	(.L_1308 - .L_1307)
.L_1307:
        /*0004*/ 	.word	0x00000082


	//----- nvinfo : EIATTR_SW2861232_WAR
	.align		4
.L_1308:
        /*0008*/ 	.byte	0x01, 0x35
	.zero		2


	//----- nvinfo : EIATTR_PARAM_CBANK
	.align		4
        /*000c*/ 	.byte	0x04, 0x0a
        /*000e*/ 	.short	(.L_1310 - .L_1309)
	.align		4
.L_1309:
        /*0010*/ 	.word	index@(.nv.constant0._ZN10layer_norm31ln_parallel_residual_fwd_kernelINS_13Kernel_traitsIf6__halfS2_S2_fjLj512ELj1ELj4ELj1ELj16ENS_18Kernel_traits_baseILj512EfS2_S2_S2_fjLj128EEEEELb0ELb0ELb1EEEvNS_9FwdParamsE)
        /*0014*/ 	.short	0x0160
        /*0016*/ 	.short	0x00e8


	//----- nvinfo : EIATTR_CBANK_PARAM_SIZE
	.align		4
.L_1310:
        /*0018*/ 	.byte	0x03, 0x19
        /*001a*/ 	.short	0x00e8


	//----- nvinfo : EIATTR_KPARAM_INFO
	.align		4
        /*001c*/ 	.byte	0x04, 0x17
        /*001e*/ 	.short	(.L_1312 - .L_1311)
.L_1311:
        /*0020*/ 	.word	0x00000000
        /*0024*/ 	.short	0x0000
        /*0026*/ 	.short	0x0000
        /*0028*/ 	.byte	0x00, 0xf0, 0xa1, 0x03


	//----- nvinfo : EIATTR_MAXREG_COUNT
	.align		4
.L_1312:
        /*002c*/ 	.byte	0x03, 0x1b
        /*002e*/ 	.short	0x00ff


	//----- nvinfo : EIATTR_MERCURY_ISA_VERSION
	.align		4
        /*0030*/ 	.byte	0x03, 0x5f
        /*0032*/ 	.short	0x0000


	//----- nvinfo : EIATTR_COOP_GROUP_MASK_REGIDS
	.align		4
        /*0034*/ 	.byte	0x04, 0x29
        /*0036*/ 	.short	(.L_1314 - .L_1313)


	//   ....[0]....
.L_1313:
        /*0038*/ 	.word	0xffffffff


	//   ....[1]....
        /*003c*/ 	.word	0xffffffff


	//   ....[2]....
        /*0040*/ 	.word	0xffffffff


	//   ....[3]....
        /*0044*/ 	.word	0xffffffff


	//   ....[4]....
        /*0048*/ 	.word	0xffffffff


	//   ....[5]....
        /*004c*/ 	.word	0xffffffff


	//   ....[6]....
        /*0050*/ 	.word	0xffffffff


	//   ....[7]....
        /*0054*/ 	.word	0xffffffff


	//   ....[8]....
        /*0058*/ 	.word	0xffffffff


	//   ....[9]....
        /*005c*/ 	.word	0xffffffff


	//   ....[10]....
        /*0060*/ 	.word	0xffffffff


	//   ....[11]....
        /*0064*/ 	.word	0xffffffff


	//   ....[12]....
        /*0068*/ 	.word	0xffffffff


	//   ....[13]....
        /*006c*/ 	.word	0xffffffff


	//   ....[14]....
        /*0070*/ 	.word	0xffffffff


	//   ....[15]....
        /*0074*/ 	.word	0xffffffff


	//   ....[16]....
        /*0078*/ 	.word	0xffffffff


	//   ....[17]....
        /*007c*/ 	.word	0xffffffff


	//   ....[18]....
        /*0080*/ 	.word	0xffffffff


	//   ....[19]....
        /*0084*/ 	.word	0xffffffff


	//----- nvinfo : EIATTR_COOP_GROUP_INSTR_OFFSETS
	.align		4
.L_1314:
        /*0088*/ 	.byte	0x04, 0x28
        /*008a*/ 	.short	(.L_1316 - .L_1315)


	//   ....[0]....
.L_1315:
        /*008c*/ 	.word	0x000016b0


	//   ....[1]....
        /*0090*/ 	.word	0x000016e0


	//   ....[2]....
        /*0094*/ 	.word	0x00001700


	//   ....[3]....
        /*0098*/ 	.word	0x00001720


	//   ....[4]....
        /*009c*/ 	.word	0x00001740


	//   ....[5]....
        /*00a0*/ 	.word	0x00001970


	//   ....[6]....
        /*00a4*/ 	.word	0x00001990


	//   ....[7]....
        /*00a8*/ 	.word	0x000019b0


	//   ....[8]....
        /*00ac*/ 	.word	0x000019d0


	//   ....[9]....
        /*00b0*/ 	.word	0x000019f0


	//   ....[10]....
        /*00b4*/ 	.word	0x00002100


	//   ....[11]....
        /*00b8*/ 	.word	0x00002170


	//   ....[12]....
        /*00bc*/ 	.word	0x000021d0


	//   ....[13]....
        /*00c0*/ 	.word	0x00002230


	//   ....[14]....
        /*00c4*/ 	.word	0x00002290


	//   ....[15]....
        /*00c8*/ 	.word	0x00002500


	//   ....[16]....
        /*00cc*/ 	.word	0x00002560


	//   ....[17]....
        /*00d0*/ 	.word	0x000025c0


	//   ....[18]....
        /*00d4*/ 	.word	0x00002620


	//   ....[19]....
        /*00d8*/ 	.word	0x00002680


	//----- nvinfo : EIATTR_EXIT_INSTR_OFFSETS
	.align		4
.L_1316:
        /*00dc*/ 	.byte	0x04, 0x1c
        /*00de*/ 	.short	(.L_1318 - .L_1317)


	//   ....[0]....
.L_1317:
        /*00e0*/ 	.word	0x000002f0


	//   ....[1]....
        /*00e4*/ 	.word	0x000020b0


	//----- nvinfo : EIATTR_MAX_THREADS
	.align		4
.L_1318:
        /*00e8*/ 	.byte	0x04, 0x05
        /*00ea*/ 	.short	(.L_1320 - .L_1319)
.L_1319:
        /*00ec*/ 	.word	0x00000080
        /*00f0*/ 	.word	0x00000001
        /*00f4*/ 	.word	0x00000001


	//----- nvinfo : EIATTR_CRS_STACK_SIZE
	.align		4
.L_1320:
        /*00f8*/ 	.byte	0x04, 0x1e
        /*00fa*/ 	.short	(.L_1322 - .L_1321)
.L_1321:
        /*00fc*/ 	.word	0x00000000
.L_1322:


//--------------------- .nv.info._ZN10layer_norm31ln_parallel_residual_fwd_kernelINS_13Kernel_traitsIf6__halfS2_S2_fjLj512ELj1ELj4ELj1ELj16ENS_18Kernel_traits_baseILj512EfS2_S2_S2_fjLj128EEEEELb0ELb1ELb0EEEvNS_9FwdParamsE --------------------------
	.section	.nv.info._ZN10layer_norm31ln_parallel_residual_fwd_kernelINS_13Kernel_traitsIf6__halfS2_S2_fjLj512ELj1ELj4ELj1ELj16ENS_18Kernel_traits_baseILj512EfS2_S2_S2_fjLj128EEEEELb0ELb1ELb0EEEvNS_9FwdParamsE,"",@"SHT_CUDA_INFO"
	.sectionflags	@""
	.align	4


	//----- nvinfo : EIATTR_CUDA_API_VERSION
	.align		4
        /*0000*/ 	.byte	0x04, 0x37
        /*0002*/ 	.short	(.L_1324 - .L_1323)
.L_1323:
        /*0004*/ 	.word	0x00000082


	//----- nvinfo : EIATTR_SW2861232_WAR
	.align		4
.L_1324:
        /*0008*/ 	.byte	0x01, 0x35
	.zero		2


	//----- nvinfo : EIATTR_PARAM_CBANK
	.align		4
        /*000c*/ 	.byte	0x04, 0x0a
        /*000e*/ 	.short	(.L_1326 - .L_1325)
	.align		4
.L_1325:
        /*0010*/ 	.word	index@(.nv.constant0._ZN10layer_norm31ln_parallel_residual_fwd_kernelINS_13Kernel_traitsIf6__halfS2_S2_fjLj512ELj1ELj4ELj1ELj16ENS_18Kernel_traits_baseILj512EfS2_S2_S2_fjLj128EEEEELb0ELb1ELb0EEEvNS_9FwdParamsE)
        /*0014*/ 	.short	0x0160
        /*0016*/ 	.short	0x00e8


	//----- nvinfo : EIATTR_CBANK_PARAM_SIZE
	.align		4
.L_1326:
        /*0018*/ 	.byte	0x03, 0x19
        /*001a*/ 	.short	0x00e8


	//----- nvinfo : EIATTR_KPARAM_INFO
	.align		4
        /*001c*/ 	.byte	0x04, 0x17
        /*001e*/ 	.short	(.L_1328 - .L_1327)
.L_1327:
        /*0020*/ 	.word	0x00000000
        /*0024*/ 	.short	0x0000
        /*0026*/ 	.short	0x0000
        /*0028*/ 	.byte	0x00, 0xf0, 0xa1, 0x03


	//----- nvinfo : EIATTR_MAXREG_COUNT
	.align		4
.L_1328:
        /*002c*/ 	.byte	0x03, 0x1b
        /*002e*/ 	.short	0x00ff


	//----- nvinfo : EIATTR_MERCURY_ISA_VERSION
	.align		4
        /*0030*/ 	.byte	0x03, 0x5f
        /*0032*/ 	.short	0x0000


	//----- nvinfo : EIATTR_COOP_GROUP_MASK_REGIDS
	.align		4
        /*0034*/ 	.byte	0x04, 0x29
        /*0036*/ 	.short	(.L_1330 - .L_1329)


	//   ....[0]....
.L_1329:
        /*0038*/ 	.word	0xffffffff


	//   ....[1]....
        /*003c*/ 	.word	0xffffffff


	//   ....[2]....
        /*0040*/ 	.word	0xffffffff


	//   ....[3]....
        /*0044*/ 	.word	0xffffffff


	//   ....[4]....
        /*0048*/ 	.word	0xffffffff


	//   ....[5]....
        /*004c*/ 	.word	0xffffffff


	//   ....[6]....
        /*0050*/ 	.word	0xffffffff


	//   ....[7]....
        /*0054*/ 	.word	0xffffffff


	//   ....[8]....
        /*0058*/ 	.word	0xffffffff


	//   ....[9]....
        /*005c*/ 	.word	0xffffffff


	//   ....[10]....
        /*0060*/ 	.word	0xffffffff


	//   ....[11]....
        /*0064*/ 	.word	0xffffffff


	//   ....[12]....
        /*0068*/ 	.word	0xffffffff


	//   ....[13]....
        /*006c*/ 	.word	0xffffffff


	//   ....[14]....
        /*0070*/ 	.word	0xffffffff


	//   ....[15]....
        /*0074*/ 	.word	0xffffffff


	//   ....[16]....
        /*0078*/ 	.word	0xffffffff


	//   ....[17]....
        /*007c*/ 	.word	0xffffffff


	//   ....[18]....
        /*0080*/ 	.word	0xffffffff


	//   ....[19]....
        /*0084*/ 	.word	0xffffffff


	//----- nvinfo : EIATTR_COOP_GROUP_INSTR_OFFSETS
	.align		4
.L_1330:
        /*0088*/ 	.byte	0x04, 0x28
        /*008a*/ 	.short	(.L_1332 - .L_1331)


	//   ....[0]....
.L_1331:
        /*008c*/ 	.word	0x000017e0


	//   ....[1]....
        /*0090*/ 	.word	0x00001810


	//   ....[2]....
        /*0094*/ 	.word	0x00001830


	//   ....[3]....
        /*0098*/ 	.word	0x00001850


	//   ....[4]....
        /*009c*/ 	.word	0x00001870


	//   ....[5]....
        /*00a0*/ 	.word	0x00001ab0


	//   ....[6]....
        /*00a4*/ 	.word	0x00001ad0


	//   ....[7]....
        /*00a8*/ 	.word	0x00001af0


	//   ....[8]....
        /*00ac*/ 	.word	0x00001b10


	//   ....[9]....
        /*00b0*/ 	.word	0x00001b30


	//   ....[10]....
        /*00b4*/ 	.word	0x00002120


	//   ....[11]....
        /*00b8*/ 	.word	0x00002190


	//   ....[12]....
        /*00bc*/ 	.word	0x000021f0


	//   ....[13]....
        /*00c0*/ 	.word	0x00002250


	//   ....[14]....
        /*00c4*/ 	.word	0x000022b0


	//   ....[15]....
        /*00c8*/ 	.word	0x00002530


	//   ....[16]....
        /*00cc*/ 	.word	0x00002590


	//   ....[17]....
        /*00d0*/ 	.word	0x000025f0


	//   ....[18]....
        /*00d4*/ 	.word	0x00002650


	//   ....[19]....
        /*00d8*/ 	.word	0x000026c0


	//----- nvinfo : EIATTR_EXIT_INSTR_OFFSETS
	.align		4
.L_1332:
        /*00dc*/ 	.byte	0x04, 0x1c
        /*00de*/ 	.short	(.L_1334 - .L_1333)


	//   ....[0]....
.L_1333:
        /*00e0*/ 	.word	0x00000360


	//   ....[1]....
        /*00e4*/ 	.word	0x000020d0


	//----- nvinfo : EIATTR_MAX_THREADS
	.align		4
.L_1334:
        /*00e8*/ 	.byte	0x04, 0x05
        /*00ea*/ 	.short	(.L_1336 - .L_1335)
.L_1335:
        /*00ec*/ 	.word	0x00000080
        /*00f0*/ 	.word	0x00000001
        /*00f4*/ 	.word	0x00000001


	//----- nvinfo : EIATTR_CRS_STACK_SIZE
	.align		4
.L_1336:
        /*00f8*/ 	.byte	0x04, 0x1e
        /*00fa*/ 	.short	(.L_1338 - .L_1337)
.L_1337:
        /*00fc*/ 	.word	0x00000000
.L_1338:


//--------------------- .nv.info._ZN10layer_norm31ln_parallel_residual_fwd_kernelINS_13Kernel_traitsIf6__halfS2_S2_fjLj512ELj1ELj4ELj1ELj16ENS_18Kernel_traits_baseILj512EfS2_S2_S2_fjLj128EEEEELb0ELb1ELb1EEEvNS_9FwdParamsE --------------------------
	.section	.nv.info._ZN10layer_norm31ln_parallel_residual_fwd_kernelINS_13Kernel_traitsIf6__halfS2_S2_fjLj512ELj1ELj4ELj1ELj16ENS_18Kernel_traits_baseILj512EfS2_S2_S2_fjLj128EEEEELb0ELb1ELb1EEEvNS_9FwdParamsE,"",@"SHT_CUDA_INFO"
	.sectionflags	@""
	.align	4


	//----- nvinfo : EIATTR_CUDA_API_VERSION
	.align		4
        /*0000*/ 	.byte	0x04, 0x37
        /*0002*/ 	.short	(.L_1340 - .L_1339)
.L_1339:
        /*0004*/ 	.word	0x00000082


	//----- nvinfo : EIATTR_SW2861232_WAR
	.align		4
.L_1340:
        /*0008*/ 	.byte	0x01, 0x35
	.zero		2


	//----- nvinfo : EIATTR_PARAM_CBANK
	.align		4
        /*000c*/ 	.byte	0x04, 0x0a
        /*000e*/ 	.short	(.L_1342 - .L_1341)
	.align		4
.L_1341:
        /*0010*/ 	.word	index@(.nv.constant0._ZN10layer_norm31ln_parallel_residual_fwd_kernelINS_13Kernel_traitsIf6__halfS2_S2_fjLj512ELj1ELj4ELj1ELj16ENS_18Kernel_traits_baseILj512EfS2_S2_S2_fjLj128EEEEELb0ELb1ELb1EEEvNS_9FwdParamsE)
        /*0014*/ 	.short	0x0160
        /*0016*/ 	.short	0x00e8


	//----- nvinfo : EIATTR_CBANK_PARAM_SIZE
	.align		4
.L_1342:
        /*0018*/ 	.byte	0x03, 0x19
        /*001a*/ 	.short	0x00e8


	//----- nvinfo : EIATTR_KPARAM_INFO
	.align		4
        /*001c*/ 	.byte	0x04, 0x17
        /*001e*/ 	.short	(.L_1344 - .L_1343)
.L_1343:
        /*0020*/ 	.word	0x00000000
        /*0024*/ 	.short	0x0000
        /*0026*/ 	.short	0x0000
        /*0028*/ 	.byte	0x00, 0xf0, 0xa1, 0x03


	//----- nvinfo : EIATTR_MAXREG_COUNT
	.align		4
.L_1344:
        /*002c*/ 	.byte	0x03, 0x1b
        /*002e*/ 	.short	0x00ff


	//----- nvinfo : EIATTR_MERCURY_ISA_VERSION
	.align		4
        /*0030*/ 	.byte	0x03, 0x5f
        /*0032*/ 	.short	0x0000


	//----- nvinfo : EIATTR_COOP_GROUP_MASK_REGIDS
	.align		4
        /*0034*/ 	.byte	0x04, 0x29
        /*0036*/ 	.short	(.L_1346 - .L_1345)


	//   ....[0]....
.L_1345:
        /*0038*/ 	.word	0xffffffff


	//   ....[1]....
        /*003c*/ 	.word	0xffffffff


	//   ....[2]....
        /*0040*/ 	.word	0xffffffff


	//   ....[3]....
        /*0044*/ 	.word	0xffffffff


	//   ....[4]....
        /*0048*/ 	.word	0xffffffff


	//   ....[5]....
        /*004c*/ 	.word	0xffffffff


	//   ....[6]....
        /*0050*/ 	.word	0xffffffff


	//   ....[7]....
        /*0054*/ 	.word	0xffffffff


	//   ....[8]....
        /*0058*/ 	.word	0xffffffff


	//   ....[9]....
        /*005c*/ 	.word	0xffffffff


	//   ....[10]....
        /*0060*/ 	.word	0xffffffff


	//   ....[11]....
        /*0064*/ 	.word	0xffffffff


	//   ....[12]....
        /*0068*/ 	.word	0xffffffff


	//   ....[13]....
        /*006c*/ 	.word	0xffffffff


	//   ....[14]....
        /*0070*/ 	.word	0xffffffff


	//   ....[15]....
        /*0074*/ 	.word	0xffffffff


	//   ....[16]....
        /*0078*/ 	.word	0xffffffff


	//   ....[17]....
        /*007c*/ 	.word	0xffffffff


	//   ....[18]....
        /*0080*/ 	.word	0xffffffff


	//   ....[19]....
        /*0084*/ 	.word	0xffffffff


	//----- nvinfo : EIATTR_COOP_GROUP_INSTR_OFFSETS
	.align		4
.L_1346:
        /*0088*/ 	.byte	0x04, 0x28
        /*008a*/ 	.short	(.L_1348 - .L_1347)


	//   ....[0]....
.L_1347:
        /*008c*/ 	.word	0x000015a0


	//   ....[1]....
        /*0090*/ 	.word	0x000015d0


	//   ....[2]....
        /*0094*/ 	.word	0x000015f0


	//   ....[3]....
        /*0098*/ 	.word	0x00001610


	//   ....[4]....
        /*009c*/ 	.word	0x00001630


	//   ....[5]....
        /*00a0*/ 	.word	0x00001860


	//   ....[6]....
        /*00a4*/ 	.word	0x00001880


	//   ....[7]....
        /*00a8*/ 	.word	0x000018a0


	//   ....[8]....
        /*00ac*/ 	.word	0x000018c0


	//   ....[9]....
        /*00b0*/ 	.word	0x000018e0


	//   ....[10]....
        /*00b4*/ 	.word	0x00001e40


	//   ....[11]....
        /*00b8*/ 	.word	0x00001ea0


	//   ....[12]....
        /*00bc*/ 	.word	0x00001f00


	//   ....[13]....
        /*00c0*/ 	.word	0x00001f60


	//   ....[14]....
        /*00c4*/ 	.word	0x00001fc0


	//   ....[15]....
        /*00c8*/ 	.word	0x00002230


	//   ....[16]....
        /*00cc*/ 	.word	0x00002290


	//   ....[17]....
        /*00d0*/ 	.word	0x000022f0


	//   ....[18]....
        /*00d4*/ 	.word	0x00002350


	//   ....[19]....
        /*00d8*/ 	.word	0x000023b0


	//----- nvinfo : EIATTR_EXIT_INSTR_OFFSETS
	.align		4
.L_1348:
        /*00dc*/ 	.byte	0x04, 0x1c
        /*00de*/ 	.short	(.L_1350 - .L_1349)


	//   ....[0]....
.L_1349:
        /*00e0*/ 	.word	0x000001b0


	//   ....[1]....
        /*00e4*/ 	.word	0x00001df0


	//----- nvinfo : EIATTR_MAX_THREADS
	.align		4
.L_1350:
        /*00e8*/ 	.byte	0x04, 0x05
        /*00ea*/ 	.short	(.L_1352 - .L_1351)
.L_1351:
        /*00ec*/ 	.word	0x00000080
        /*00f0*/ 	.word	0x00000001
        /*00f4*/ 	.word	0x00000001


	//----- nvinfo : EIATTR_CRS_STACK_SIZE
	.align		4
.L_1352:
        /*00f8*/ 	.byte	0x04, 0x1e
        /*00fa*/ 	.short	(.L_1354 - .L_1353)
.L_1353:
        /*00fc*/ 	.word	0x00000000
.L_1354:


//--------------------- .nv.info._ZN10layer_norm31ln_parallel_residual_fwd_kernelINS_13Kernel_traitsIf6__halfS2_S2_fjLj512ELj1ELj4ELj1ELj16ENS_18Kernel_traits_baseILj512EfS2_S2_S2_fjLj128EEEEELb1ELb0ELb0EEEvNS_9FwdParamsE --------------------------
	.section	.nv.info._ZN10layer_norm31ln_parallel_residual_fwd_kernelINS_13Kernel_traitsIf6__halfS2_S2_fjLj512ELj1ELj4ELj1ELj16ENS_18Kernel_traits_baseILj512EfS2_S2_S2_fjLj128EEEEELb1ELb0ELb0EEEvNS_9FwdParamsE,"",@"SHT_CUDA_INFO"
	.sectionflags	@""
	.align	4


	//----- nvinfo : EIATTR_CUDA_API_VERSION
	.align		4
        /*0000*/ 	.byte	0x04, 0x37
        /*0002*/ 	.short	(.L_1356 - .L_1355)
.L_1355:
        /*0004*/ 	.word	0x00000082


	//----- nvinfo : EIATTR_SW2861232_WAR
	.align		4
.L_1356:
        /*0008*/ 	.byte	0x01, 0x35
	.zero		2


	//----- nvinfo : EIATTR_PARAM_CBANK
	.align		4
        /*000c*/ 	.byte	0x04, 0x0a
        /*000e*/ 	.short	(.L_1358 - .L_1357)
	.align		4
.L_1357:
        /*0010*/ 	.word	index@(.nv.constant0._ZN10layer_norm31ln_parallel_residual_fwd_kernelINS_13Kernel_traitsIf6__halfS2_S2_fjLj512ELj1ELj4ELj1ELj16ENS_18Kernel_traits_baseILj512EfS2_S2_S2_fjLj128EEEEELb1ELb0ELb0EEEvNS_9FwdParamsE)
        /*0014*/ 	.short	0x0160
        /*0016*/ 	.short	0x00e8


	//----- nvinfo : EIATTR_CBANK_PARAM_SIZE
	.align		4
.L_1358:
        /*0018*/ 	.byte	0x03, 0x19
        /*001a*/ 	.short	0x00e8


	//----- nvinfo : EIATTR_KPARAM_INFO
	.align		4
        /*001c*/ 	.byte	0x04, 0x17
        /*001e*/ 	.short	(.L_1360 - .L_1359)
.L_1359:
        /*0020*/ 	.word	0x00000000
        /*0024*/ 	.short	0x0000
        /*0026*/ 	.short	0x0000
        /*0028*/ 	.byte	0x00, 0xf0, 0xa1, 0x03


	//----- nvinfo : EIATTR_MAXREG_COUNT
	.align		4
.L_1360:
        /*002c*/ 	.byte	0x03, 0x1b
        /*002e*/ 	.short	0x00ff


	//----- nvinfo : EIATTR_MERCURY_ISA_VERSION
	.align		4
        /*0030*/ 	.byte	0x03, 0x5f
        /*0032*/ 	.short	0x0000


	//----- nvinfo : EIATTR_COOP_GROUP_MASK_REGIDS
	.align		4
        /*0034*/ 	.byte	0x04, 0x29
        /*0036*/ 	.short	(.L_1362 - .L_1361)


	//   ....[0]....
.L_1361:
        /*0038*/ 	.word	0xffffffff


	//   ....[1]....
        /*003c*/ 	.word	0xffffffff


	//   ....[2]....
        /*0040*/ 	.word	0xffffffff


	//   ....[3]....
        /*0044*/ 	.word	0xffffffff


	//   ....[4]....
        /*0048*/ 	.word	0xffffffff


	//   ....[5]....
        /*004c*/ 	.word	0xffffffff


	//   ....[6]....
        /*0050*/ 	.word	0xffffffff


	//   ....[7]....
        /*0054*/ 	.word	0xffffffff


	//   ....[8]....
        /*0058*/ 	.word	0xffffffff


	//   ....[9]....
        /*005c*/ 	.word	0xffffffff


	//   ....[10]....
        /*0060*/ 	.word	0xffffffff


	//   ....[11]....
        /*0064*/ 	.word	0xffffffff


	//   ....[12]....
        /*0068*/ 	.word	0xffffffff


	//   ....[13]....
        /*006c*/ 	.word	0xffffffff


	//   ....[14]....
        /*0070*/ 	.word	0xffffffff


	//   ....[15]....
        /*0074*/ 	.word	0xffffffff


	//   ....[16]....
        /*0078*/ 	.word	0xffffffff


	//   ....[17]....
        /*007c*/ 	.word	0xffffffff


	//   ....[18]....
        /*0080*/ 	.word	0xffffffff


	//   ....[19]....
        /*0084*/ 	.word	0xffffffff


	//----- nvinfo : EIATTR_COOP_GROUP_INSTR_OFFSETS
	.align		4
.L_1362:
        /*0088*/ 	.byte	0x04, 0x28
        /*008a*/ 	.short	(.L_1364 - .L_1363)


	//   ....[0]....
.L_1363:
        /*008c*/ 	.word	0x0000c380


	//   ....[1]....
        /*0090*/ 	.word	0x0000c3b0


	//   ....[2]....
        /*0094*/ 	.word	0x0000c3e0


	//   ....[3]....
        /*0098*/ 	.word	0x0000c400


	//   ....[4]....
        /*009c*/ 	.word	0x0000c420


	//   ....[5]....
        /*00a0*/ 	.word	0x0000c660


	//   ....[6]....
        /*00a4*/ 	.word	0x0000c680


	//   ....[7]....
        /*00a8*/ 	.word	0x0000c6a0


	//   ....[8]....
        /*00ac*/ 	.word	0x0000c6c0


	//   ....[9]....
        /*00b0*/ 	.word	0x0000c6e0


	//   ....[10]....
        /*00b4*/ 	.word	0x0000ced0


	//   ....[11]....
        /*00b8*/ 	.word	0x0000cf30


	//   ....[12]....
        /*00bc*/ 	.word	0x0000cf90


	//   ....[13]....
        /*00c0*/ 	.word	0x0000cff0


	//   ....[14]....
        /*00c4*/ 	.word	0x0000d050


	//   ....[15]....
        /*00c8*/ 	.word	0x0000d2e0


	//   ....[16]....
        /*00cc*/ 	.word	0x0000d340


	//   ....[17]....
        /*00d0*/ 	.word	0x0000d3a0


	//   ....[18]....
        /*00d4*/ 	.word	0x0000d400


	//   ....[19]....
        /*00d8*/ 	.word	0x0000d470


	//----- nvinfo : EIATTR_EXIT_INSTR_OFFSETS
	.align		4
.L_1364:
        /*00dc*/ 	.byte	0x04, 0x1c
        /*00de*/ 	.short	(.L_1366 - .L_1365)


	//   ....[0]....
.L_1365:
        /*00e0*/ 	.word	0x00000750


	//   ....[1]....
        /*00e4*/ 	.word	0x0000ce70


	//----- nvinfo : EIATTR_MAX_THREADS
	.align		4
.L_1366:
        /*00e8*/ 	.byte	0x04, 0x05
        /*00ea*/ 	.short	(.L_1368 - .L_1367)
.L_1367:
        /*00ec*/ 	.word	0x00000080
        /*00f0*/ 	.word	0x00000001
        /*00f4*/ 	.word	0x00000001


	//----- nvinfo : EIATTR_CRS_STACK_SIZE
	.align		4
.L_1368:
        /*00f8*/ 	.byte	0x04, 0x1e
        /*00fa*/ 	.short	(.L_1370 - .L_1369)
.L_1369:
        /*00fc*/ 	.word	0x00000000
.L_1370:


//--------------------- .nv.info._ZN10layer_norm31ln_parallel_residual_fwd_kernelINS_13Kernel_traitsIf6__halfS2_S2_fjLj512ELj1ELj4ELj1ELj16ENS_18Kernel_traits_baseILj512EfS2_S2_S2_fjLj128EEEEELb1ELb0ELb1EEEvNS_9FwdParamsE --------------------------
	.section	.nv.info._ZN10layer_norm31ln_parallel_residual_fwd_kernelINS_13Kernel_traitsIf6__halfS2_S2_fjLj512ELj1ELj4ELj1ELj16ENS_18Kernel_traits_baseILj512EfS2_S2_S2_fjLj128EEEEELb1ELb0ELb1EEEvNS_9FwdParamsE,"",@"SHT_CUDA_INFO"
	.sectionflags	@""
	.align	4


	//----- nvinfo : EIATTR_CUDA_API_VERSION
	.align		4
        /*0000*/ 	.byte	0x04, 0x37
        /*0002*/ 	.short	(.L_1372 - .L_1371)
.L_1371:
        /*0004*/ 	.word	0x00000082


	//----- nvinfo : EIATTR_SW2861232_WAR
	.align		4
.L_1372:
        /*0008*/ 	.byte	0x01, 0x35
	.zero		2


	//----- nvinfo : EIATTR_PARAM_CBANK
	.align		4
        /*000c*/ 	.byte	0x04, 0x0a
        /*000e*/ 	.short	(.L_1374 - .L_1373)
	.align		4
.L_1373:
        /*0010*/ 	.word	index@(.nv.constant0._ZN10layer_norm31ln_parallel_residual_fwd_kernelINS_13Kernel_traitsIf6__halfS2_S2_fjLj512ELj1ELj4ELj1ELj16ENS_18Kernel_traits_baseILj512EfS2_S2_S2_fjLj128EEEEELb1ELb0ELb1EEEvNS_9FwdParamsE)
        /*0014*/ 	.short	0x0160
        /*0016*/ 	.short	0x00e8


	//----- nvinfo : EIATTR_CBANK_PARAM_SIZE
	.align		4
.L_1374:
        /*0018*/ 	.byte	0x03, 0x19
        /*001a*/ 	.short	0x00e8


	//----- nvinfo : EIATTR_KPARAM_INFO
	.align		4
        /*001c*/ 	.byte	0x04, 0x17
        /*001e*/ 	.short	(.L_1376 - .L_1375)
.L_1375:
        /*0020*/ 	.word	0x00000000
        /*0024*/ 	.short	0x0000
        /*0026*/ 	.short	0x0000
        /*0028*/ 	.byte	0x00, 0xf0, 0xa1, 0x03


	//----- nvinfo : EIATTR_MAXREG_COUNT
	.align		4
.L_1376:
        /*002c*/ 	.byte	0x03, 0x1b
        /*002e*/ 	.short	0x00ff


	//----- nvinfo : EIATTR_MERCURY_ISA_VERSION
	.align		4
        /*0030*/ 	.byte	0x03, 0x5f
        /*0032*/ 	.short	0x0000


	//----- nvinfo : EIATTR_COOP_GROUP_MASK_REGIDS
	.align		4
        /*0034*/ 	.byte	0x04, 0x29
        /*0036*/ 	.short	(.L_1378 - .L_1377)


	//   ....[0]....
.L_1377:
        /*0038*/ 	.word	0xffffffff


	//   ....[1]....
        /*003c*/ 	.word	0xffffffff


	//   ....[2]....
        /*0040*/ 	.word	0xffffffff


	//   ....[3]....
        /*0044*/ 	.word	0xffffffff


	//   ....[4]....
        /*0048*/ 	.word	0xffffffff


	//   ....[5]....
        /*004c*/ 	.word	0xffffffff


	//   ....[6]....
        /*0050*/ 	.word	0xffffffff


	//   ....[7]....
        /*0054*/ 	.word	0xffffffff


	//   ....[8]....
        /*0058*/ 	.word	0xffffffff


	//   ....[9]....
        /*005c*/ 	.word	0xffffffff


	//   ....[10]....
        /*0060*/ 	.word	0xffffffff


	//   ....[11]....
        /*0064*/ 	.word	0xffffffff


	//   ....[12]....
        /*0068*/ 	.word	0xffffffff


	//   ....[13]....
        /*006c*/ 	.word	0xffffffff


	//   ....[14]....
        /*0070*/ 	.word	0xffffffff


	//   ....[15]....
        /*0074*/ 	.word	0xffffffff


	//   ....[16]....
        /*0078*/ 	.word	0xffffffff


	//   ....[17]....
        /*007c*/ 	.word	0xffffffff


	//   ....[18]....
        /*0080*/ 	.word	0xffffffff


	//   ....[19]....
        /*0084*/ 	.word	0xffffffff


	//----- nvinfo : EIATTR_COOP_GROUP_INSTR_OFFSETS
	.align		4
.L_1378:
        /*0088*/ 	.byte	0x04, 0x28
        /*008a*/ 	.short	(.L_1380 - .L_1379)


	//   ....[0]....
.L_1379:
        /*008c*/ 	.word	0x0000c060


	//   ....[1]....
        /*0090*/ 	.word	0x0000c090


	//   ....[2]....
        /*0094*/ 	.word	0x0000c0b0


	//   ....[3]....
        /*0098*/ 	.word	0x0000c0d0


	//   ....[4]....
        /*009c*/ 	.word	0x0000c0f0


	//   ....[5]....
        /*00a0*/ 	.word	0x0000c320


	//   ....[6]....
        /*00a4*/ 	.word	0x0000c340


	//   ....[7]....
        /*00a8*/ 	.word	0x0000c360


	//   ....[8]....
        /*00ac*/ 	.word	0x0000c380


	//   ....[9]....
        /*00b0*/ 	.word	0x0000c3a0


	//   ....[10]....
        /*00b4*/ 	.word	0x0000cb30


	//   ....[11]....
        /*00b8*/ 	.word	0x0000cb90


	//   ....[12]....
        /*00bc*/ 	.word	0x0000cbf0


	//   ....[13]....
        /*00c0*/ 	.word	0x0000cc50


	//   ....[14]....
        /*00c4*/ 	.word	0x0000ccb0


	//   ....[15]....
        /*00c8*/ 	.word	0x0000cf20


	//   ....[16]....
        /*00cc*/ 	.word	0x0000cf80


	//   ....[17]....
        /*00d0*/ 	.word	0x0000cfe0


	//   ....[18]....
        /*00d4*/ 	.word	0x0000d040


	//   ....[19]....
        /*00d8*/ 	.word	0x0000d0a0


	//----- nvinfo : EIATTR_EXIT_INSTR_OFFSETS
	.align		4
.L_1380:
        /*00dc*/ 	.byte	0x04, 0x1c
        /*00de*/ 	.short	(.L_1382 - .L_1381)


	//   ....[0]....
.L_1381:
        /*00e0*/ 	.word	0x000003c0


	//   ....[1]....
        /*00e4*/ 	.word	0x0000cae0


	//----- nvinfo : EIATTR_MAX_THREADS
	.align		4
.L_1382:
        /*00e8*/ 	.byte	0x04, 0x05
        /*00ea*/ 	.short	(.L_1384 - .L_1383)
.L_1383:
        /*00ec*/ 	.word	0x00000080
        /*00f0*/ 	.word	0x00000001
        /*00f4*/ 	.word	0x00000001


	//----- nvinfo : EIATTR_CRS_STACK_SIZE
	.align		4
.L_1384:
        /*00f8*/ 	.byte	0x04, 0x1e
        /*00fa*/ 	.short	(.L_1386 - .L_1385)
.L_1385:
        /*00fc*/ 	.word	0x00000000
.L_1386:


//--------------------- .nv.info._ZN10layer_norm31ln_parallel_residual_fwd_kernelINS_13Kernel_traitsIf6__halfS2_S2_fjLj512ELj1ELj4ELj1ELj16ENS_18Kernel_traits_baseILj512EfS2_S2_S2_fjLj128EEEEELb1ELb1ELb0EEEvNS_9FwdParamsE --------------------------
	.section	.nv.info._ZN10layer_norm31ln_parallel_residual_fwd_kernelINS_13Kernel_traitsIf6__halfS2_S2_fjLj512ELj1ELj4ELj1ELj16ENS_18Kernel_traits_baseILj512EfS2_S2_S2_fjLj128EEEEELb1ELb1ELb0EEEvNS_9FwdParamsE,"",@"SHT_CUDA_INFO"
	.sectionflags	@""
	.align	4


	//----- nvinfo : EIATTR_CUDA_API_VERSION
	.align		4
        /*0000*/ 	.byte	0x04, 0x37
        /*0002*/ 	.short	(.L_1388 - .L_1387)
.L_1387:
        /*0004*/ 	.word	0x00000082


	//----- nvinfo : EIATTR_SW2861232_WAR
	.align		4
.L_1388:
        /*0008*/ 	.byte	0x01, 0x35
	.zero		2


	//----- nvinfo : EIATTR_PARAM_CBANK
	.align		4
        /*000c*/ 	.byte	0x04, 0x0a
        /*000e*/ 	.short	(.L_1390 - .L_1389)
	.align		4
.L_1389:
        /*0010*/ 	.word	index@(.nv.constant0._ZN10layer_norm31ln_parallel_residual_fwd_kernelINS_13Kernel_traitsIf6__halfS2_S2_fjLj512ELj1ELj4ELj1ELj16ENS_18Kernel_traits_baseILj512EfS2_S2_S2_fjLj128EEEEELb1ELb1ELb0EEEvNS_9FwdParamsE)
        /*0014*/ 	.short	0x0160
        /*0016*/ 	.short	0x00e8


	//----- nvinfo : EIATTR_CBANK_PARAM_SIZE
	.align		4
.L_1390:
        /*0018*/ 	.byte	0x03, 0x19
        /*001a*/ 	.short	0x00e8


	//----- nvinfo : EIATTR_KPARAM_INFO
	.align		4
        /*001c*/ 	.byte	0x04, 0x17
        /*001e*/ 	.short	(.L_1392 - .L_1391)
.L_1391:
        /*0020*/ 	.word	0x00000000
        /*0024*/ 	.short	0x0000
        /*0026*/ 	.short	0x0000
        /*0028*/ 	.byte	0x00, 0xf0, 0xa1, 0x03


	//----- nvinfo : EIATTR_MAXREG_COUNT
	.align		4
.L_1392:
        /*002c*/ 	.byte	0x03, 0x1b
        /*002e*/ 	.short	0x00ff


	//----- nvinfo : EIATTR_MERCURY_ISA_VERSION
	.align		4
        /*0030*/ 	.byte	0x03, 0x5f
        /*0032*/ 	.short	0x0000


	//----- nvinfo : EIATTR_COOP_GROUP_MASK_REGIDS
	.align		4
        /*0034*/ 	.byte	0x04, 0x29
        /*0036*/ 	.short	(.L_1394 - .L_1393)


	//   ....[0]....
.L_1393:
        /*0038*/ 	.word	0xffffffff


	//   ....[1]....
        /*003c*/ 	.word	0xffffffff


	//   ....[2]....
        /*0040*/ 	.word	0xffffffff


	//   ....[3]....
        /*0044*/ 	.word	0xffffffff


	//   ....[4]....
        /*0048*/ 	.word	0xffffffff


	//   ....[5]....
        /*004c*/ 	.word	0xffffffff


	//   ....[6]....
        /*0050*/ 	.word	0xffffffff


	//   ....[7]....
        /*0054*/ 	.word	0xffffffff


	//   ....[8]....
        /*0058*/ 	.word	0xffffffff


	//   ....[9]....
        /*005c*/ 	.word	0xffffffff


	//   ....[10]....
        /*0060*/ 	.word	0xffffffff


	//   ....[11]....
        /*0064*/ 	.word	0xffffffff


	//   ....[12]....
        /*0068*/ 	.word	0xffffffff


	//   ....[13]....
        /*006c*/ 	.word	0xffffffff


	//   ....[14]....
        /*0070*/ 	.word	0xffffffff


	//   ....[15]....
        /*0074*/ 	.word	0xffffffff


	//   ....[16]....
        /*0078*/ 	.word	0xffffffff


	//   ....[17]....
        /*007c*/ 	.word	0xffffffff


	//   ....[18]....
        /*0080*/ 	.word	0xffffffff


	//   ....[19]....
        /*0084*/ 	.word	0xffffffff


	//----- nvinfo : EIATTR_COOP_GROUP_INSTR_OFFSETS
	.align		4
.L_1394:
        /*0088*/ 	.byte	0x04, 0x28
        /*008a*/ 	.short	(.L_1396 - .L_1395)


	//   ....[0]....
.L_1395:
        /*008c*/ 	.word	0x0000c210


	//   ....[1]....
        /*0090*/ 	.word	0x0000c240


	//   ....[2]....
        /*0094*/ 	.word	0x0000c270


	//   ....[3]....
        /*0098*/ 	.word	0x0000c290


	//   ....[4]....
        /*009c*/ 	.word	0x0000c2b0


	//   ....[5]....
        /*00a0*/ 	.word	0x0000c4f0


	//   ....[6]....
        /*00a4*/ 	.word	0x0000c510


	//   ....[7]....
        /*00a8*/ 	.word	0x0000c530


	//   ....[8]....
        /*00ac*/ 	.word	0x0000c550


	//   ....[9]....
        /*00b0*/ 	.word	0x0000c570


	//   ....[10]....
        /*00b4*/ 	.word	0x0000cb90


	//   ....[11]....
        /*00b8*/ 	.word	0x0000cc00


	//   ....[12]....
        /*00bc*/ 	.word	0x0000cc60


	//   ....[13]....
        /*00c0*/ 	.word	0x0000ccc0


	//   ....[14]....
        /*00c4*/ 	.word	0x0000cd20


	//   ....[15]....
        /*00c8*/ 	.word	0x0000cfc0


	//   ....[16]....
        /*00cc*/ 	.word	0x0000d020


	//   ....[17]....
        /*00d0*/ 	.word	0x0000d080


	//   ....[18]....
        /*00d4*/ 	.word	0x0000d0e0


	//   ....[19]....
        /*00d8*/ 	.word	0x0000d150


	//----- nvinfo : EIATTR_EXIT_INSTR_OFFSETS
	.align		4
.L_1396:
        /*00dc*/ 	.byte	0x04, 0x1c
        /*00de*/ 	.short	(.L_1398 - .L_1397)


	//   ....[0]....
.L_1397:
        /*00e0*/ 	.word	0x00000550


	//   ....[1]....
        /*00e4*/ 	.word	0x0000cb40


	//----- nvinfo : EIATTR_MAX_THREADS
	.align		4
.L_1398:
        /*00e8*/ 	.byte	0x04, 0x05
        /*00ea*/ 	.short	(.L_1400 - .L_1399)
.L_1399:
        /*00ec*/ 	.word	0x00000080
        /*00f0*/ 	.word	0x00000001
        /*00f4*/ 	.word	0x00000001


	//----- nvinfo : EIATTR_CRS_STACK_SIZE
	.align		4
.L_1400:
        /*00f8*/ 	.byte	0x04, 0x1e
        /*00fa*/ 	.short	(.L_1402 - .L_1401)
.L_1401:
        /*00fc*/ 	.word	0x00000000
.L_1402:


//--------------------- .nv.info._ZN10layer_norm31ln_parallel_residual_fwd_kernelINS_13Kernel_traitsIf6__halfS2_S2_fjLj512ELj1ELj4ELj1ELj16ENS_18Kernel_traits_baseILj512EfS2_S2_S2_fjLj128EEEEELb1ELb1ELb1EEEvNS_9FwdParamsE --------------------------
	.section	.nv.info._ZN10layer_norm31ln_parallel_residual_fwd_kernelINS_13Kernel_traitsIf6__halfS2_S2_fjLj512ELj1ELj4ELj1ELj16ENS_18Kernel_traits_baseILj512EfS2_S2_S2_fjLj128EEEEELb1ELb1ELb1EEEvNS_9FwdParamsE,"",@"SHT_CUDA_INFO"
	.sectionflags	@""
	.align	4


	//----- nvinfo : EIATTR_CUDA_API_VERSION
	.align		4
        /*0000*/ 	.byte	0x04, 0x37
        /*0002*/ 	.short	(.L_1404 - .L_1403)
.L_1403:
        /*0004*/ 	.word	0x00000082


	//----- nvinfo : EIATTR_SW2861232_WAR
	.align		4
.L_1404:
        /*0008*/ 	.byte	0x01, 0x35
	.zero		2


	//----- nvinfo : EIATTR_PARAM_CBANK
	.align		4
        /*000c*/ 	.byte	0x04, 0x0a
        /*000e*/ 	.short	(.L_1406 - .L_1405)
	.align		4
.L_1405:
        /*0010*/ 	.word	index@(.nv.constant0._ZN10layer_norm31ln_parallel_residual_fwd_kernelINS_13Kernel_traitsIf6__halfS2_S2_fjLj512ELj1ELj4ELj1ELj16ENS_18Kernel_traits_baseILj512EfS2_S2_S2_fjLj128EEEEELb1ELb1ELb1EEEvNS_9FwdParamsE)
        /*0014*/ 	.short	0x0160
        /*0016*/ 	.short	0x00e8


	//----- nvinfo : EIATTR_CBANK_PARAM_SIZE
	.align		4
.L_1406:
        /*0018*/ 	.byte	0x03, 0x19
        /*001a*/ 	.short	0x00e8


	//----- nvinfo : EIATTR_KPARAM_INFO
	.align		4
        /*001c*/ 	.byte	0x04, 0x17
        /*001e*/ 	.short	(.L_1408 - .L_1407)
.L_1407:
        /*0020*/ 	.word	0x00000000
        /*0024*/ 	.short	0x0000
        /*0026*/ 	.short	0x0000
        /*0028*/ 	.byte	0x00, 0xf0, 0xa1, 0x03


	//----- nvinfo : EIATTR_MAXREG_COUNT
	.align		4
.L_1408:
        /*002c*/ 	.byte	0x03, 0x1b
        /*002e*/ 	.short	0x00ff


	//----- nvinfo : EIATTR_MERCURY_ISA_VERSION
	.align		4
        /*0030*/ 	.byte	0x03, 0x5f
        /*0032*/ 	.short	0x0000


	//----- nvinfo : EIATTR_COOP_GROUP_MASK_REGIDS
	.align		4
        /*0034*/ 	.byte	0x04, 0x29
        /*0036*/ 	.short	(.L_1410 - .L_1409)


	//   ....[0]....
.L_1409:
        /*0038*/ 	.word	0xffffffff


	//   ....[1]....
        /*003c*/ 	.word	0xffffffff


	//   ....[2]....
        /*0040*/ 	.word	0xffffffff


	//   ....[3]....
        /*0044*/ 	.word	0xffffffff


	//   ....[4]....
        /*0048*/ 	.word	0xffffffff


	//   ....[5]....
        /*004c*/ 	.word	0xffffffff


	//   ....[6]....
        /*0050*/ 	.word	0xffffffff


	//   ....[7]....
        /*0054*/ 	.word	0xffffffff


	//   ....[8]....
        /*0058*/ 	.word	0xffffffff


	//   ....[9]....
        /*005c*/ 	.word	0xffffffff


	//   ....[10]....
        /*0060*/ 	.word	0xffffffff


	//   ....[11]....
        /*0064*/ 	.word	0xffffffff


	//   ....[12]....
        /*0068*/ 	.word	0xffffffff


	//   ....[13]....
        /*006c*/ 	.word	0xffffffff


	//   ....[14]....
        /*0070*/ 	.word	0xffffffff


	//   ....[15]....
        /*0074*/ 	.word	0xffffffff


	//   ....[16]....
        /*0078*/ 	.word	0xffffffff


	//   ....[17]....
        /*007c*/ 	.word	0xffffffff


	//   ....[18]....
        /*0080*/ 	.word	0xffffffff


	//   ....[19]....
        /*0084*/ 	.word	0xffffffff


	//----- nvinfo : EIATTR_COOP_GROUP_INSTR_OFFSETS
	.align		4
.L_1410:
        /*0088*/ 	.byte	0x04, 0x28
        /*008a*/ 	.short	(.L_1412 - .L_1411)


	//   ....[0]....
.L_1411:
        /*008c*/ 	.word	0x0000bf90


	//   ....[1]....
        /*0090*/ 	.word	0x0000bfc0


	//   ....[2]....
        /*0094*/ 	.word	0x0000bfe0


	//   ....[3]....
        /*0098*/ 	.word	0x0000c000


	//   ....[4]....
        /*009c*/ 	.word	0x0000c020


	//   ....[5]....
        /*00a0*/ 	.word	0x0000c250


	//   ....[6]....
        /*00a4*/ 	.word	0x0000c270


	//   ....[7]....
        /*00a8*/ 	.word	0x0000c290


	//   ....[8]....
        /*00ac*/ 	.word	0x0000c2b0


	//   ....[9]....
        /*00b0*/ 	.word	0x0000c2d0


	//   ....[10]....
        /*00b4*/ 	.word	0x0000c840


	//   ....[11]....
        /*00b8*/ 	.word	0x0000c8b0


	//   ....[12]....
        /*00bc*/ 	.word	0x0000c910


	//   ....[13]....
        /*00c0*/ 	.word	0x0000c970


	//   ....[14]....
        /*00c4*/ 	.word	0x0000c9d0


	//   ....[15]....
        /*00c8*/ 	.word	0x0000cc40


	//   ....[16]....
        /*00cc*/ 	.word	0x0000cca0


	//   ....[17]....
        /*00d0*/ 	.word	0x0000cd00


	//   ....[18]....
        /*00d4*/ 	.word	0x0000cd60


	//   ....[19]....
        /*00d8*/ 	.word	0x0000cdc0


	//----- nvinfo : EIATTR_EXIT_INSTR_OFFSETS
	.align		4
.L_1412:
        /*00dc*/ 	.byte	0x04, 0x1c
        /*00de*/ 	.short	(.L_1414 - .L_1413)


	//   ....[0]....
.L_1413:
        /*00e0*/ 	.word	0x00000260


	//   ....[1]....
        /*00e4*/ 	.word	0x0000c7f0


	//----- nvinfo : EIATTR_MAX_THREADS
	.align		4
.L_1414:
        /*00e8*/ 	.byte	0x04, 0x05
        /*00ea*/ 	.short	(.L_1416 - .L_1415)
.L_1415:
        /*00ec*/ 	.word	0x00000080
        /*00f0*/ 	.word	0x00000001
        /*00f4*/ 	.word	0x00000001


	//----- nvinfo : EIATTR_CRS_STACK_SIZE
	.align		4
.L_1416:
        /*00f8*/ 	.byte	0x04, 0x1e
        /*00fa*/ 	.short	(.L_1418 - .L_1417)
.L_1417:
        /*00fc*/ 	.word	0x00000000
.L_1418:


//--------------------- .nv.info._ZN10layer_norm31ln_parallel_residual_fwd_kernelINS_13Kernel_traitsI6__halfS2_fS2_fjLj512ELj1ELj4ELj1ELj16ENS_18Kernel_traits_baseILj512ES2_S2_fS2_fjLj128EEEEELb0ELb0ELb0EEEvNS_9FwdParamsE --------------------------
	.section	.nv.info._ZN10layer_norm31ln_parallel_residual_fwd_kernelINS_13Kernel_traitsI6__halfS2_fS2_fjLj512ELj1ELj4ELj1ELj16ENS_18Kernel_traits_baseILj512ES2_S2_fS2_fjLj128EEEEELb0ELb0ELb0EEEvNS_9FwdParamsE,"",@"SHT_CUDA_INFO"
	.sectionflags	@""
	.align	4


	//----- nvinfo : EIATTR_CUDA_API_VERSION
	.align		4
        /*0000*/ 	.byte	0x04, 0x37
        /*0002*/ 	.short	(.L_1420 - .L_1419)
.L_1419:
        /*0004*/ 	.word	0x00000082


	//----- nvinfo : EIATTR_SW2861232_WAR
	.align		4
.L_1420:
        /*0008*/ 	.byte	0x01, 0x35
	.zero		2


	//----- nvinfo : EIATTR_PARAM_CBANK
	.align		4
        /*000c*/ 	.byte	0x04, 0x0a
        /*000e*/ 	.short	(.L_1422 - .L_1421)
	.align		4
.L_1421:
        /*0010*/ 	.word	index@(.nv.constant0._ZN10layer_norm31ln_parallel_residual_fwd_kernelINS_13Kernel_traitsI6__halfS2_fS2_fjLj512ELj1ELj4ELj1ELj16ENS_18Kernel_traits_baseILj512ES2_S2_fS2_fjLj128EEEEELb0ELb0ELb0EEEvNS_9FwdParamsE)
        /*0014*/ 	.short	0x0160
        /*0016*/ 	.short	0x00e8


	//----- nvinfo : EIATTR_CBANK_PARAM_SIZE
	.align		4
.L_1422:
        /*0018*/ 	.byte	0x03, 0x19
        /*001a*/ 	.short	0x00e8


	//----- nvinfo : EIATTR_KPARAM_INFO
	.align		4
        /*001c*/ 	.byte	0x04, 0x17
        /*001e*/ 	.short	(.L_1424 - .L_1423)
.L_1423:
        /*0020*/ 	.word	0x00000000
        /*0024*/ 	.short	0x0000
        /*0026*/ 	.short	0x0000
        /*0028*/ 	.byte	0x00, 0xf0, 0xa1, 0x03


	//----- nvinfo : EIATTR_MAXREG_COUNT
	.align		4
.L_1424:
        /*002c*/ 	.byte	0x03, 0x1b
        /*002e*/ 	.short	0x00ff


	//----- nvinfo : EIATTR_MERCURY_ISA_VERSION
	.align		4
        /*0030*/ 	.byte	0x03, 0x5f
        /*0032*/ 	.short	0x0000


	//----- nvinfo : EIATTR_COOP_GROUP_MASK_REGIDS
	.align		4
        /*0034*/ 	.byte	0x04, 0x29
        /*0036*/ 	.short	(.L_1426 - .L_1425)


	//   ....[0]....
.L_1425:
        /*0038*/ 	.word	0xffffffff


	//   ....[1]....
        /*003c*/ 	.word	0xffffffff


	//   ....[2]....
        /*0040*/ 	.word	0xffffffff


	//   ....[3]....
        /*0044*/ 	.word	0xffffffff


	//   ....[4]....
        /*0048*/ 	.word	0xffffffff


	//   ....[5]....
        /*004c*/ 	.word	0xffffffff


	//   ....[6]....
        /*0050*/ 	.word	0xffffffff


	//   ....[7]....
        /*0054*/ 	.word	0xffffffff


	//   ....[8]....
        /*0058*/ 	.word	0xffffffff


	//   ....[9]....
        /*005c*/ 	.word	0xffffffff


	//   ....[10]....
        /*0060*/ 	.word	0xffffffff


	//   ....[11]....
        /*0064*/ 	.word	0xffffffff


	//   ....[12]....
        /*0068*/ 	.word	0xffffffff


	//   ....[13]....
        /*006c*/ 	.word	0xffffffff


	//   ....[14]....
        /*0070*/ 	.word	0xffffffff


	//   ....[15]....
        /*0074*/ 	.word	0xffffffff


	//   ....[16]....
        /*0078*/ 	.word	0xffffffff


	//   ....[17]....
        /*007c*/ 	.word	0xffffffff


	//   ....[18]....
        /*0080*/ 	.word	0xffffffff


	//   ....[19]....
        /*0084*/ 	.word	0xffffffff


	//----- nvinfo : EIATTR_COOP_GROUP_INSTR_OFFSETS
	.align		4
.L_1426:
        /*0088*/ 	.byte	0x04, 0x28
        /*008a*/ 	.short	(.L_1428 - .L_1427)


	//   ....[0]....
.L_1427:
        /*008c*/ 	.word	0x000014b0


	//   ....[1]....
        /*0090*/ 	.word	0x000014e0


	//   ....[2]....
        /*0094*/ 	.word	0x00001500


	//   ....[3]....
        /*0098*/ 	.word	0x00001520


	//   ....[4]....
        /*009c*/ 	.word	0x00001540


	//   ....[5]....
        /*00a0*/ 	.word	0x00001780


	//   ....[6]....
        /*00a4*/ 	.word	0x000017a0


	//   ....[7]....
        /*00a8*/ 	.word	0x000017c0


	//   ....[8]....
        /*00ac*/ 	.word	0x000017e0


	//   ....[9]....
        /*00b0*/ 	.word	0x00001800


	//   ....[10]....
        /*00b4*/ 	.word	0x00001fc0


	//   ....[11]....
        /*00b8*/ 	.word	0x00002040


	//   ....[12]....
        /*00bc*/ 	.word	0x000020a0


	//   ....[13]....
        /*00c0*/ 	.word	0x00002100


	//   ....[14]....
        /*00c4*/ 	.word	0x00002160


	//   ....[15]....
        /*00c8*/ 	.word	0x000023e0


	//   ....[16]....
        /*00cc*/ 	.word	0x00002440


	//   ....[17]....
        /*00d0*/ 	.word	0x000024a0


	//   ....[18]....
        /*00d4*/ 	.word	0x00002500


	//   ....[19]....
        /*00d8*/ 	.word	0x00002570


	//----- nvinfo : EIATTR_EXIT_INSTR_OFFSETS
	.align		4
.L_1428:
        /*00dc*/ 	.byte	0x04, 0x1c
        /*00de*/ 	.short	(.L_1430 - .L_1429)


	//   ....[0]....
.L_1429:
        /*00e0*/ 	.word	0x00000420


	//   ....[1]....
        /*00e4*/ 	.word	0x00001f70


	//----- nvinfo : EIATTR_MAX_THREADS
	.align		4
.L_1430:
        /*00e8*/ 	.byte	0x04, 0x05
        /*00ea*/ 	.short	(.L_1432 - .L_1431)
.L_1431:
        /*00ec*/ 	.word	0x00000080
        /*00f0*/ 	.word	0x00000001
        /*00f4*/ 	.word	0x00000001


	//----- nvinfo : EIATTR_CRS_STACK_SIZE
	.align		4
.L_1432:
        /*00f8*/ 	.byte	0x04, 0x1e
        /*00fa*/ 	.short	(.L_1434 - .L_1433)
.L_1433:
        /*00fc*/ 	.word	0x00000000
.L_1434:


//--------------------- .nv.info._ZN10layer_norm31ln_parallel_residual_fwd_kernelINS_13Kernel_traitsI6__halfS2_fS2_fjLj512ELj1ELj4ELj1ELj16ENS_18Kernel_traits_baseILj512ES2_S2_fS2_fjLj128EEEEELb0ELb0ELb1EEEvNS_9FwdParamsE --------------------------
	.section	.nv.info._ZN10layer_norm31ln_parallel_residual_fwd_kernelINS_13Kernel_traitsI6__halfS2_fS2_fjLj512ELj1ELj4ELj1ELj16ENS_18Kernel_traits_baseILj512ES2_S2_fS2_fjLj128EEEEELb0ELb0ELb1EEEvNS_9FwdParamsE,"",@"SHT_CUDA_INFO"
	.sectionflags	@""
	.align	4


	//----- nvinfo : EIATTR_CUDA_API_VERSION
	.align		4
        /*0000*/ 	.byte	0x04, 0x37
        /*0002*/ 	.short	(.L_1436 - .L_1435)
.L_1435:
        /*0004*/ 	.word	0x00000082


	//----- nvinfo : EIATTR_SW2861232_WAR
	.align		4
.L_1436:
        /*0008*/ 	.byte	0x01, 0x35
	.zero		2


	//----- nvinfo : EIATTR_PARAM_CBANK
	.align		4
        /*000c*/ 	.byte	0x04, 0x0a
        /*000e*/ 	.short	(.L_1438 - .L_1437)
	.align		4
.L_1437:
        /*0010*/ 	.word	index@(.nv.constant0._ZN10layer_norm31ln_parallel_residual_fwd_kernelINS_13Kernel_traitsI6__halfS2_fS2_fjLj512ELj1ELj4ELj1ELj16ENS_18Kernel_traits_baseILj512ES2_S2_fS2_fjLj128EEEEELb0ELb0ELb1EEEvNS_9FwdParamsE)
        /*0014*/ 	.short	0x0160
        /*0016*/ 	.short	0x00e8


	//----- nvinfo : EIATTR_CBANK_PARAM_SIZE
	.align		4
.L_1438:
        /*0018*/ 	.byte	0x03, 0x19
        /*001a*/ 	.short	0x00e8


	//----- nvinfo : EIATTR_KPARAM_INFO
	.align		4
        /*001c*/ 	.byte	0x04, 0x17
        /*001e*/ 	.short	(.L_1440 - .L_1439)
.L_1439:
        /*0020*/ 	.word	0x00000000
        /*0024*/ 	.short	0x0000
        /*0026*/ 	.short	0x0000
        /*0028*/ 	.byte	0x00, 0xf0, 0xa1, 0x03


	//----- nvinfo : EIATTR_MAXREG_COUNT
	.align		4
.L_1440:
        /*002c*/ 	.byte	0x03, 0x1b
        /*002e*/ 	.short	0x00ff


	//----- nvinfo : EIATTR_MERCURY_ISA_VERSION
	.align		4
        /*0030*/ 	.byte	0x03, 0x5f
        /*0032*/ 	.short	0x0000


	//----- nvinfo : EIATTR_COOP_GROUP_MASK_REGIDS
	.align		4
        /*0034*/ 	.byte	0x04, 0x29
        /*0036*/ 	.short	(.L_1442 - .L_1441)


	//   ....[0]....
.L_1441:
        /*0038*/ 	.word	0xffffffff


	//   ....[1]....
        /*003c*/ 	.word	0xffffffff


	//   ....[2]....
        /*0040*/ 	.word	0xffffffff


	//   ....[3]....
        /*0044*/ 	.word	0xffffffff


	//   ....[4]....
        /*0048*/ 	.word	0xffffffff


	//   ....[5]....
        /*004c*/ 	.word	0xffffffff


	//   ....[6]....
        /*0050*/ 	.word	0xffffffff


	//   ....[7]....
        /*0054*/ 	.word	0xffffffff


	//   ....[8]....
        /*0058*/ 	.word	0xffffffff


	//   ....[9]....
        /*005c*/ 	.word	0xffffffff


	//   ....[10]....
        /*0060*/ 	.word	0xffffffff


	//   ....[11]....
        /*0064*/ 	.word	0xffffffff


	//   ....[12]....
        /*0068*/ 	.word	0xffffffff


	//   ....[13]....
        /*006c*/ 	.word	0xffffffff


	//   ....[14]....
        /*0070*/ 	.word	0xffffffff


	//   ....[15]....
        /*0074*/ 	.word	0xffffffff


	//   ....[16]....
        /*0078*/ 	.word	0xffffffff


	//   ....[17]....
        /*007c*/ 	.word	0xffffffff


	//   ....[18]....
        /*0080*/ 	.word	0xffffffff


	//   ....[19]....
        /*0084*/ 	.word	0xffffffff


	//----- nvinfo : EIATTR_COOP_GROUP_INSTR_OFFSETS
	.align		4
.L_1442:
        /*0088*/ 	.byte	0x04, 0x28
        /*008a*/ 	.short	(.L_1444 - .L_1443)


	//   ....[0]....
.L_1443:
        /*008c*/ 	.word	0x00001210


	//   ....[1]....
        /*0090*/ 	.word	0x00001240


	//   ....[2]....
        /*0094*/ 	.word	0x00001260


	//   ....[3]....
        /*0098*/ 	.word	0x00001280


	//   ....[4]....
        /*009c*/ 	.word	0x000012a0


	//   ....[5]....
        /*00a0*/ 	.word	0x000014d0


	//   ....[6]....
        /*00a4*/ 	.word	0x000014f0


	//   ....[7]....
        /*00a8*/ 	.word	0x00001510


	//   ....[8]....
        /*00ac*/ 	.word	0x00001530


	//   ....[9]....
        /*00b0*/ 	.word	0x00001550


	//   ....[10]....
        /*00b4*/ 	.word	0x00001cd0


	//   ....[11]....
        /*00b8*/ 	.word	0x00001d40


	//   ....[12]....
        /*00bc*/ 	.word	0x00001da0


	//   ....[13]....
        /*00c0*/ 	.word	0x00001e00


	//   ....[14]....
        /*00c4*/ 	.word	0x00001e60


	//   ....[15]....
        /*00c8*/ 	.word	0x000020d0


	//   ....[16]....
        /*00cc*/ 	.word	0x00002130


	//   ....[17]....
        /*00d0*/ 	.word	0x00002190


	//   ....[18]....
        /*00d4*/ 	.word	0x000021f0


	//   ....[19]....
        /*00d8*/ 	.word	0x00002250


	//----- nvinfo : EIATTR_EXIT_INSTR_OFFSETS
	.align		4
.L_1444:
        /*00dc*/ 	.byte	0x04, 0x1c
        /*00de*/ 	.short	(.L_1446 - .L_1445)


	//   ....[0]....
.L_1445:
        /*00e0*/ 	.word	0x000001a0


	//   ....[1]....
        /*00e4*/ 	.word	0x00001c80


	//----- nvinfo : EIATTR_MAX_THREADS
	.align		4
.L_1446:
        /*00e8*/ 	.byte	0x04, 0x05
        /*00ea*/ 	.short	(.L_1448 - .L_1447)
.L_1447:
        /*00ec*/ 	.word	0x00000080
        /*00f0*/ 	.word	0x00000001
        /*00f4*/ 	.word	0x00000001


	//----- nvinfo : EIATTR_CRS_STACK_SIZE
	.align		4
.L_1448:
        /*00f8*/ 	.byte	0x04, 0x1e
        /*00fa*/ 	.short	(.L_1450 - .L_1449)
.L_1449:
        /*00fc*/ 	.word	0x00000000
.L_1450:


//--------------------- .nv.info._ZN10layer_norm31ln_parallel_residual_fwd_kernelINS_13Kernel_traitsI6__halfS2_fS2_fjLj512ELj1ELj4ELj1ELj16ENS_18Kernel_traits_baseILj512ES2_S2_fS2_fjLj128EEEEELb0ELb1ELb0EEEvNS_9FwdParamsE --------------------------
	.section	.nv.info._ZN10layer_norm31ln_parallel_residual_fwd_kernelINS_13Kernel_traitsI6__halfS2_fS2_fjLj512ELj1ELj4ELj1ELj16ENS_18Kernel_traits_baseILj512ES2_S2_fS2_fjLj128EEEEELb0ELb1ELb0EEEvNS_9FwdParamsE,"",@"SHT_CUDA_INFO"
	.sectionflags	@""
	.align	4


	//----- nvinfo : EIATTR_CUDA_API_VERSION
	.align		4
        /*0000*/ 	.byte	0x04, 0x37
        /*0002*/ 	.short	(.L_1452 - .L_1451)
.L_1451:
        /*0004*/ 	.word	0x00000082


	//----- nvinfo : EIATTR_SW2861232_WAR
	.align		4
.L_1452:
        /*0008*/ 	.byte	0x01, 0x35
	.zero		2


	//----- nvinfo : EIATTR_PARAM_CBANK
	.align		4
        /*000c*/ 	.byte	0x04, 0x0a
        /*000e*/ 	.short	(.L_1454 - .L_1453)
	.align		4
.L_1453:
        /*0010*/ 	.word	index@(.nv.constant0._ZN10layer_norm31ln_parallel_residual_fwd_kernelINS_13Kernel_traitsI6__halfS2_fS2_fjLj512ELj1ELj4ELj1ELj16ENS_18Kernel_traits_baseILj512ES2_S2_fS2_fjLj128EEEEELb0ELb1ELb0EEEvNS_9FwdParamsE)
        /*0014*/ 	.short	0x0160
        /*0016*/ 	.short	0x00e8


	//----- nvinfo : EIATTR_CBANK_PARAM_SIZE
	.align		4
.L_1454:
        /*0018*/ 	.byte	0x03, 0x19
        /*001a*/ 	.short	0x00e8


	//----- nvinfo : EIATTR_KPARAM_INFO
	.align		4
        /*001c*/ 	.byte	0x04, 0x17
        /*001e*/ 	.short	(.L_1456 - .L_1455)
.L_1455:
        /*0020*/ 	.word	0x00000000
        /*0024*/ 	.short	0x0000
        /*0026*/ 	.short	0x0000
        /*0028*/ 	.byte	0x00, 0xf0, 0xa1, 0x03


	//----- nvinfo : EIATTR_MAXREG_COUNT
	.align		4
.L_1456:
        /*002c*/ 	.byte	0x03, 0x1b
        /*002e*/ 	.short	0x00ff


	//----- nvinfo : EIATTR_MERCURY_ISA_VERSION
	.align		4
        /*0030*/ 	.byte	0x03, 0x5f
        /*0032*/ 	.short	0x0000


	//----- nvinfo : EIATTR_COOP_GROUP_MASK_REGIDS
	.align		4
        /*0034*/ 	.byte	0x04, 0x29
        /*0036*/ 	.short	(.L_1458 - .L_1457)


	//   ....[0]....
.L_1457:
        /*0038*/ 	.word	0xffffffff


	//   ....[1]....
        /*003c*/ 	.word	0xffffffff


	//   ....[2]....
        /*0040*/ 	.word	0xffffffff


	//   ....[3]....
        /*0044*/ 	.word	0xffffffff


	//   ....[4]....
        /*0048*/ 	.word	0xffffffff


	//   ....[5]....
        /*004c*/ 	.word	0xffffffff


	//   ....[6]....
        /*0050*/ 	.word	0xffffffff


	//   ....[7]....
        /*0054*/ 	.word	0xffffffff


	//   ....[8]....
        /*0058*/ 	.word	0xffffffff


	//   ....[9]....
        /*005c*/ 	.word	0xffffffff


	//   ....[10]....
        /*0060*/ 	.word	0xffffffff


	//   ....[11]....
        /*0064*/ 	.word	0xffffffff


	//   ....[12]....
        /*0068*/ 	.word	0xffffffff


	//   ....[13]....
        /*006c*/ 	.word	0xffffffff


	//   ....[14]....
        /*0070*/ 	.word	0xffffffff


	//   ....[15]....
        /*0074*/ 	.word	0xffffffff


	//   ....[16]....
        /*0078*/ 	.word	0xffffffff


	//   ....[17]....
        /*007c*/ 	.word	0xffffffff


	//   ....[18]....
        /*0080*/ 	.word	0xffffffff


	//   ....[19]....
        /*0084*/ 	.word	0xffffffff


	//----- nvinfo : EIATTR_COOP_GROUP_INSTR_OFFSETS
	.align		4
.L_1458:
        /*0088*/ 	.byte	0x04, 0x28
        /*008a*/ 	.short	(.L_1460 - .L_1459)


	//   ....[0]....
.L_1459:
        /*008c*/ 	.word	0x00001160


	//   ....[1]....
        /*0090*/ 	.word	0x00001190


	//   ....[2]....
        /*0094*/ 	.word	0x000011b0


	//   ....[3]....
        /*0098*/ 	.word	0x000011d0


	//   ....[4]....
        /*009c*/ 	.word	0x000011f0


	//   ....[5]....
        /*00a0*/ 	.word	0x00001430


	//   ....[6]....
        /*00a4*/ 	.word	0x00001450


	//   ....[7]....
        /*00a8*/ 	.word	0x00001470


	//   ....[8]....
        /*00ac*/ 	.word	0x00001490


	//   ....[9]....
        /*00b0*/ 	.word	0x000014b0


	//   ....[10]....
        /*00b4*/ 	.word	0x00001aa0


	//   ....[11]....
        /*00b8*/ 	.word	0x00001b10


	//   ....[12]....
        /*00bc*/ 	.word	0x00001b70


	//   ....[13]....
        /*00c0*/ 	.word	0x00001bd0


	//   ....[14]....
        /*00c4*/ 	.word	0x00001c30


	//   ....[15]....
        /*00c8*/ 	.word	0x00001ec0


	//   ....[16]....
        /*00cc*/ 	.word	0x00001f20


	//   ....[17]....
        /*00d0*/ 	.word	0x00001f80


	//   ....[18]....
        /*00d4*/ 	.word	0x00001fe0


	//   ....[19]....
        /*00d8*/ 	.word	0x00002050


	//----- nvinfo : EIATTR_EXIT_INSTR_OFFSETS
	.align		4
.L_1460:
        /*00dc*/ 	.byte	0x04, 0x1c
        /*00de*/ 	.short	(.L_1462 - .L_1461)


	//   ....[0]....
.L_1461:
        /*00e0*/ 	.word	0x000002a0


	//   ....[1]....
        /*00e4*/ 	.word	0x00001a50


	//----- nvinfo : EIATTR_MAX_THREADS
	.align		4
.L_1462:
        /*00e8*/ 	.byte	0x04, 0x05
        /*00ea*/ 	.short	(.L_1464 - .L_1463)
.L_1463:
        /*00ec*/ 	.word	0x00000080
        /*00f0*/ 	.word	0x00000001
        /*00f4*/ 	.word	0x00000001


	//----- nvinfo : EIATTR_CRS_STACK_SIZE
	.align		4
.L_1464:
        /*00f8*/ 	.byte	0x04, 0x1e
        /*00fa*/ 	.short	(.L_1466 - .L_1465)
.L_1465:
        /*00fc*/ 	.word	0x00000000
.L_1466:


//--------------------- .nv.info._ZN10layer_norm31ln_parallel_residual_fwd_kernelINS_13Kernel_traitsI6__halfS2_fS2_fjLj512ELj1ELj4ELj1ELj16ENS_18Kernel_traits_baseILj512ES2_S2_fS2_fjLj128EEEEELb0ELb1ELb1EEEvNS_9FwdParamsE --------------------------
	.section	.nv.info._ZN10layer_norm31ln_parallel_residual_fwd_kernelINS_13Kernel_traitsI6__halfS2_fS2_fjLj512ELj1ELj4ELj1ELj16ENS_18Kernel_traits_baseILj512ES2_S2_fS2_fjLj128EEEEELb0ELb1ELb1EEEvNS_9FwdParamsE,"",@"SHT_CUDA_INFO"
	.sectionflags	@""
	.align	4


	//----- nvinfo : EIATTR_CUDA_API_VERSION
	.align		4
        /*0000*/ 	.byte	0x04, 0x37
        /*0002*/ 	.short	(.L_1468 - .L_1467)
.L_1467:
        /*0004*/ 	.word	0x00000082


	//----- nvinfo : EIATTR_SW2861232_WAR
	.align		4
.L_1468:
        /*0008*/ 	.byte	0x01, 0x35
	.zero		2


	//----- nvinfo : EIATTR_PARAM_CBANK
	.align		4
        /*000c*/ 	.byte	0x04, 0x0a
        /*000e*/ 	.short	(.L_1470 - .L_1469)
	.align		4
.L_1469:
        /*0010*/ 	.word	index@(.nv.constant0._ZN10layer_norm31ln_parallel_residual_fwd_kernelINS_13Kernel_traitsI6__halfS2_fS2_fjLj512ELj1ELj4ELj1ELj16ENS_18Kernel_traits_baseILj512ES2_S2_fS2_fjLj128EEEEELb0ELb1ELb1EEEvNS_9FwdParamsE)
        /*0014*/ 	.short	0x0160
        /*0016*/ 	.short	0x00e8


	//----- nvinfo : EIATTR_CBANK_PARAM_SIZE
	.align		4
.L_1470:
        /*0018*/ 	.byte	0x03, 0x19
        /*001a*/ 	.short	0x00e8


	//----- nvinfo : EIATTR_KPARAM_INFO
	.align		4
        /*001c*/ 	.byte	0x04, 0x17
        /*001e*/ 	.short	(.L_1472 - .L_1471)
.L_1471:
        /*0020*/ 	.word	0x00000000
        /*0024*/ 	.short	0x0000
        /*0026*/ 	.short	0x0000
        /*0028*/ 	.byte	0x00, 0xf0, 0xa1, 0x03


	//----- nvinfo : EIATTR_MAXREG_COUNT
	.align		4
.L_1472:
        /*002c*/ 	.byte	0x03, 0x1b
        /*002e*/ 	.short	0x00ff


	//----- nvinfo : EIATTR_MERCURY_ISA_VERSION
	.align		4
        /*0030*/ 	.byte	0x03, 0x5f
        /*0032*/ 	.short	0x0000


	//----- nvinfo : EIATTR_COOP_GROUP_MASK_REGIDS
	.align		4
        /*0034*/ 	.byte	0x04, 0x29
        /*0036*/ 	.short	(.L_1474 - .L_1473)


	//   ....[0]....
.L_1473:
        /*0038*/ 	.word	0xffffffff


	//   ....[1]....
        /*003c*/ 	.word	0xffffffff


	//   ....[2]....
        /*0040*/ 	.word	0xffffffff


	//   ....[3]....
        /*0044*/ 	.word	0xffffffff


	//   ....[4]....
        /*0048*/ 	.word	0xffffffff


	//   ....[5]....
        /*004c*/ 	.word	0xffffffff


	//   ....[6]....
        /*0050*/ 	.word	0xffffffff


	//   ....[7]....
        /*0054*/ 	.word	0xffffffff


	//   ....[8]....
        /*0058*/ 	.word	0xffffffff


	//   ....[9]....
        /*005c*/ 	.word	0xffffffff


	//   ....[10]....
        /*0060*/ 	.word	0xffffffff


	//   ....[11]....
        /*0064*/ 	.word	0xffffffff


	//   ....[12]....
        /*0068*/ 	.word	0xffffffff


	//   ....[13]....
        /*006c*/ 	.word	0xffffffff


	//   ....[14]....
        /*0070*/ 	.word	0xffffffff


	//   ....[15]....
        /*0074*/ 	.word	0xffffffff


	//   ....[16]....
        /*0078*/ 	.word	0xffffffff


	//   ....[17]....
        /*007c*/ 	.word	0xffffffff


	//   ....[18]....
        /*0080*/ 	.word	0xffffffff


	//   ....[19]....
        /*0084*/ 	.word	0xffffffff


	//----- nvinfo : EIATTR_COOP_GROUP_INSTR_OFFSETS
	.align		4
.L_1474:
        /*0088*/ 	.byte	0x04, 0x28
        /*008a*/ 	.short	(.L_1476 - .L_1475)


	//   ....[0]....
.L_1475:
        /*008c*/ 	.word	0x00000ec0


	//   ....[1]....
        /*0090*/ 	.word	0x00000ef0


	//   ....[2]....
        /*0094*/ 	.word	0x00000f10


	//   ....[3]....
        /*0098*/ 	.word	0x00000f30


	//   ....[4]....
        /*009c*/ 	.word	0x00000f50


	//   ....[5]....
        /*00a0*/ 	.word	0x00001180


	//   ....[6]....
        /*00a4*/ 	.word	0x000011a0


	//   ....[7]....
        /*00a8*/ 	.word	0x000011c0


	//   ....[8]....
        /*00ac*/ 	.word	0x000011e0


	//   ....[9]....
        /*00b0*/ 	.word	0x00001200


	//   ....[10]....
        /*00b4*/ 	.word	0x000017d0


	//   ....[11]....
        /*00b8*/ 	.word	0x00001830


	//   ....[12]....
        /*00bc*/ 	.word	0x00001890


	//   ....[13]....
        /*00c0*/ 	.word	0x000018f0


	//   ....[14]....
        /*00c4*/ 	.word	0x00001950


	//   ....[15]....
        /*00c8*/ 	.word	0x00001bc0


	//   ....[16]....
        /*00cc*/ 	.word	0x00001c20


	//   ....[17]....
        /*00d0*/ 	.word	0x00001c80


	//   ....[18]....
        /*00d4*/ 	.word	0x00001ce0


	//   ....[19]....
        /*00d8*/ 	.word	0x00001d40


	//----- nvinfo : EIATTR_EXIT_INSTR_OFFSETS
	.align		4
.L_1476:
        /*00dc*/ 	.byte	0x04, 0x1c
        /*00de*/ 	.short	(.L_1478 - .L_1477)


	//   ....[0]....
.L_1477:
        /*00e0*/ 	.word	0x00000110


	//   ....[1]....
        /*00e4*/ 	.word	0x00001770


	//----- nvinfo : EIATTR_MAX_THREADS
	.align		4
.L_1478:
        /*00e8*/ 	.byte	0x04, 0x05
        /*00ea*/ 	.short	(.L_1480 - .L_1479)
.L_1479:
        /*00ec*/ 	.word	0x00000080
        /*00f0*/ 	.word	0x00000001
        /*00f4*/ 	.word	0x00000001


	//----- nvinfo : EIATTR_CRS_STACK_SIZE
	.align		4
.L_1480:
        /*00f8*/ 	.byte	0x04, 0x1e
        /*00fa*/ 	.short	(.L_1482 - .L_1481)
.L_1481:
        /*00fc*/ 	.word	0x00000000
.L_1482:


//--------------------- .nv.info._ZN10layer_norm31ln_parallel_residual_fwd_kernelINS_13Kernel_traitsI6__halfS2_fS2_fjLj512ELj1ELj4ELj1ELj16ENS_18Kernel_traits_baseILj512ES2_S2_fS2_fjLj128EEEEELb1ELb0ELb0EEEvNS_9FwdParamsE --------------------------
	.section	.nv.info._ZN10layer_norm31ln_parallel_residual_fwd_kernelINS_13Kernel_traitsI6__halfS2_fS2_fjLj512ELj1ELj4ELj1ELj16ENS_18Kernel_traits_baseILj512ES2_S2_fS2_fjLj128EEEEELb1ELb0ELb0EEEvNS_9FwdParamsE,"",@"SHT_CUDA_INFO"
	.sectionflags	@""
	.align	4


	//----- nvinfo : EIATTR_CUDA_API_VERSION
	.align		4
        /*0000*/ 	.byte	0x04, 0x37
        /*0002*/ 	.short	(.L_1484 - .L_1483)
.L_1483:
        /*0004*/ 	.word	0x00000082


	//----- nvinfo : EIATTR_SW2861232_WAR
	.align		4
.L_1484:
        /*0008*/ 	.byte	0x01, 0x35
	.zero		2


	//----- nvinfo : EIATTR_PARAM_CBANK
	.align		4
        /*000c*/ 	.byte	0x04, 0x0a
        /*000e*/ 	.short	(.L_1486 - .L_1485)
	.align		4
.L_1485:
        /*0010*/ 	.word	index@(.nv.constant0._ZN10layer_norm31ln_parallel_residual_fwd_kernelINS_13Kernel_traitsI6__halfS2_fS2_fjLj512ELj1ELj4ELj1ELj16ENS_18Kernel_traits_baseILj512ES2_S2_fS2_fjLj128EEEEELb1ELb0ELb0EEEvNS_9FwdParamsE)
        /*0014*/ 	.short	0x0160
        /*0016*/ 	.short	0x00e8


	//----- nvinfo : EIATTR_CBANK_PARAM_SIZE
	.align		4
.L_1486:
        /*0018*/ 	.byte	0x03, 0x19
        /*001a*/ 	.short	0x00e8


	//----- nvinfo : EIATTR_KPARAM_INFO
	.align		4
        /*001c*/ 	.byte	0x04, 0x17
        /*001e*/ 	.short	(.L_1488 - .L_1487)
.L_1487:
        /*0020*/ 	.word	0x00000000
        /*0024*/ 	.short	0x0000
        /*0026*/ 	.short	0x0000
        /*0028*/ 	.byte	0x00, 0xf0, 0xa1, 0x03


	//----- nvinfo : EIATTR_MAXREG_COUNT
	.align		4
.L_1488:
        /*002c*/ 	.byte	0x03, 0x1b
        /*002e*/ 	.short	0x00ff


	//----- nvinfo : EIATTR_MERCURY_ISA_VERSION
	.align		4
        /*0030*/ 	.byte	0x03, 0x5f
        /*0032*/ 	.short	0x0000


	//----- nvinfo : EIATTR_COOP_GROUP_MASK_REGIDS
	.align		4
        /*0034*/ 	.byte	0x04, 0x29
        /*0036*/ 	.short	(.L_1490 - .L_1489)


	//   ....[0]....
.L_1489:
        /*0038*/ 	.word	0xffffffff


	//   ....[1]....
        /*003c*/ 	.word	0xffffffff


	//   ....[2]....
        /*0040*/ 	.word	0xffffffff


	//   ....[3]....
        /*0044*/ 	.word	0xffffffff


	//   ....[4]....
        /*0048*/ 	.word	0xffffffff


	//   ....[5]....
        /*004c*/ 	.word	0xffffffff


	//   ....[6]....
        /*0050*/ 	.word	0xffffffff


	//   ....[7]....
        /*0054*/ 	.word	0xffffffff


	//   ....[8]....
        /*0058*/ 	.word	0xffffffff


	//   ....[9]....
        /*005c*/ 	.word	0xffffffff


	//   ....[10]....
        /*0060*/ 	.word	0xffffffff


	//   ....[11]....
        /*0064*/ 	.word	0xffffffff


	//   ....[12]....
        /*0068*/ 	.word	0xffffffff


	//   ....[13]....
        /*006c*/ 	.word	0xffffffff


	//   ....[14]....
        /*0070*/ 	.word	0xffffffff


	//   ....[15]....
        /*0074*/ 	.word	0xffffffff


	//   ....[16]....
        /*0078*/ 	.word	0xffffffff


	//   ....[17]....
        /*007c*/ 	.word	0xffffffff


	//   ....[18]....
        /*0080*/ 	.word	0xffffffff


	//   ....[19]....
        /*0084*/ 	.word	0xffffffff


	//----- nvinfo : EIATTR_COOP_GROUP_INSTR_OFFSETS
	.align		4
.L_1490:
        /*0088*/ 	.byte	0x04, 0x28
        /*008a*/ 	.short	(.L_1492 - .L_1491)


	//   ....[0]....
.L_1491:
        /*008c*/ 	.word	0x0000c450


	//   ....[1]....
        /*0090*/ 	.word	0x0000c480


	//   ....[2]....
        /*0094*/ 	.word	0x0000c4b0


	//   ....[3]....
        /*0098*/ 	.word	0x0000c4d0


	//   ....[4]....
        /*009c*/ 	.word	0x0000c4f0


	//   ....[5]....
        /*00a0*/ 	.word	0x0000c730


	//   ....[6]....
        /*00a4*/ 	.word	0x0000c750


	//   ....[7]....
        /*00a8*/ 	.word	0x0000c770


	//   ....[8]....
        /*00ac*/ 	.word	0x0000c790


	//   ....[9]....
        /*00b0*/ 	.word	0x0000c7b0


	//   ....[10]....
        /*00b4*/ 	.word	0x0000cf90


	//   ....[11]....
        /*00b8*/ 	.word	0x0000d010


	//   ....[12]....
        /*00bc*/ 	.word	0x0000d070


	//   ....[13]....
        /*00c0*/ 	.word	0x0000d0d0


	//   ....[14]....
        /*00c4*/ 	.word	0x0000d130


	//   ....[15]....
        /*00c8*/ 	.word	0x0000d3c0


	//   ....[16]....
        /*00cc*/ 	.word	0x0000d420


	//   ....[17]....
        /*00d0*/ 	.word	0x0000d480


	//   ....[18]....
        /*00d4*/ 	.word	0x0000d4e0


	//   ....[19]....
        /*00d8*/ 	.word	0x0000d550


	//----- nvinfo : EIATTR_EXIT_INSTR_OFFSETS
	.align		4
.L_1492:
        /*00dc*/ 	.byte	0x04, 0x1c
        /*00de*/ 	.short	(.L_1494 - .L_1493)


	//   ....[0]....
.L_1493:
        /*00e0*/ 	.word	0x00000650


	//   ....[1]....
        /*00e4*/ 	.word	0x0000cf40


	//----- nvinfo : EIATTR_MAX_THREADS
	.align		4
.L_1494:
        /*00e8*/ 	.byte	0x04, 0x05
        /*00ea*/ 	.short	(.L_1496 - .L_1495)
.L_1495:
        /*00ec*/ 	.word	0x00000080
        /*00f0*/ 	.word	0x00000001
        /*00f4*/ 	.word	0x00000001


	//----- nvinfo : EIATTR_CRS_STACK_SIZE
	.align		4
.L_1496:
        /*00f8*/ 	.byte	0x04, 0x1e
        /*00fa*/ 	.short	(.L_1498 - .L_1497)
.L_1497:
        /*00fc*/ 	.word	0x00000000
.L_1498:


//--------------------- .nv.info._ZN10layer_norm31ln_parallel_residual_fwd_kernelINS_13Kernel_traitsI6__halfS2_fS2_fjLj512ELj1ELj4ELj1ELj16ENS_18Kernel_traits_baseILj512ES2_S2_fS2_fjLj128EEEEELb1ELb0ELb1EEEvNS_9FwdParamsE --------------------------
	.section	.nv.info._ZN10layer_norm31ln_parallel_residual_fwd_kernelINS_13Kernel_traitsI6__halfS2_fS2_fjLj512ELj1ELj4ELj1ELj16ENS_18Kernel_traits_baseILj512ES2_S2_fS2_fjLj128EEEEELb1ELb0ELb1EEEvNS_9FwdParamsE,"",@"SHT_CUDA_INFO"
	.sectionflags	@""
	.align	4


	//----- nvinfo : EIATTR_CUDA_API_VERSION
	.align		4
        /*0000*/ 	.byte	0x04, 0x37
        /*0002*/ 	.short	(.L_1500 - .L_1499)
.L_1499:
        /*0004*/ 	.word	0x00000082


	//----- nvinfo : EIATTR_SW2861232_WAR
	.align		4
.L_1500:
        /*0008*/ 	.byte	0x01, 0x35
	.zero		2


	//----- nvinfo : EIATTR_PARAM_CBANK
	.align		4
        /*000c*/ 	.byte	0x04, 0x0a
        /*000e*/ 	.short	(.L_1502 - .L_1501)
	.align		4
.L_1501:
        /*0010*/ 	.word	index@(.nv.constant0._ZN10layer_norm31ln_parallel_residual_fwd_kernelINS_13Kernel_traitsI6__halfS2_fS2_fjLj512ELj1ELj4ELj1ELj16ENS_18Kernel_traits_baseILj512ES2_S2_fS2_fjLj128EEEEELb1ELb0ELb1EEEvNS_9FwdParamsE)
        /*0014*/ 	.short	0x0160
        /*0016*/ 	.short	0x00e8


	//----- nvinfo : EIATTR_CBANK_PARAM_SIZE
	.align		4
.L_1502:
        /*0018*/ 	.byte	0x03, 0x19
        /*001a*/ 	.short	0x00e8


	//----- nvinfo : EIATTR_KPARAM_INFO
	.align		4
        /*001c*/ 	.byte	0x04, 0x17
        /*001e*/ 	.short	(.L_1504 - .L_1503)
.L_1503:
        /*0020*/ 	.word	0x00000000
        /*0024*/ 	.short	0x0000
        /*0026*/ 	.short	0x0000
        /*0028*/ 	.byte	0x00, 0xf0, 0xa1, 0x03


	//----- nvinfo : EIATTR_MAXREG_COUNT
	.align		4
.L_1504:
        /*002c*/ 	.byte	0x03, 0x1b
        /*002e*/ 	.short	0x00ff


	//----- nvinfo : EIATTR_MERCURY_ISA_VERSION
	.align		4
        /*0030*/ 	.byte	0x03, 0x5f
        /*0032*/ 	.short	0x0000


	//----- nvinfo : EIATTR_COOP_GROUP_MASK_REGIDS
	.align		4
        /*0034*/ 	.byte	0x04, 0x29
        /*0036*/ 	.short	(.L_1506 - .L_1505)


	//   ....[0]....
.L_1505:
        /*0038*/ 	.word	0xffffffff


	//   ....[1]....
        /*003c*/ 	.word	0xffffffff


	//   ....[2]....
        /*0040*/ 	.word	0xffffffff


	//   ....[3]....
        /*0044*/ 	.word	0xffffffff


	//   ....[4]....
        /*0048*/ 	.word	0xffffffff


	//   ....[5]....
        /*004c*/ 	.word	0xffffffff


	//   ....[6]....
        /*0050*/ 	.word	0xffffffff


	//   ....[7]....
        /*0054*/ 	.word	0xffffffff


	//   ....[8]....
        /*0058*/ 	.word	0xffffffff


	//   ....[9]....
        /*005c*/ 	.word	0xffffffff


	//   ....[10]....
        /*0060*/ 	.word	0xffffffff


	//   ....[11]....
        /*0064*/ 	.word	0xffffffff


	//   ....[12]....
        /*0068*/ 	.word	0xffffffff


	//   ....[13]....
        /*006c*/ 	.word	0xffffffff


	//   ....[14]....
        /*0070*/ 	.word	0xffffffff


	//   ....[15]....
        /*0074*/ 	.word	0xffffffff


	//   ....[16]....
        /*0078*/ 	.word	0xffffffff


	//   ....[17]....
        /*007c*/ 	.word	0xffffffff


	//   ....[18]....
        /*0080*/ 	.word	0xffffffff


	//   ....[19]....
        /*0084*/ 	.word	0xffffffff


	//----- nvinfo : EIATTR_COOP_GROUP_INSTR_OFFSETS
	.align		4
.L_1506:
        /*0088*/ 	.byte	0x04, 0x28
        /*008a*/ 	.short	(.L_1508 - .L_1507)


	//   ....[0]....
.L_1507:
        /*008c*/ 	.word	0x0000bd10


	//   ....[1]....
        /*0090*/ 	.word	0x0000bd40


	//   ....[2]....
        /*0094*/ 	.word	0x0000bd60


	//   ....[3]....
        /*0098*/ 	.word	0x0000bd80


	//   ....[4]....
        /*009c*/ 	.word	0x0000bda0


	//   ....[5]....
        /*00a0*/ 	.word	0x0000bfd0


	//   ....[6]....
        /*00a4*/ 	.word	0x0000bff0


	//   ....[7]....
        /*00a8*/ 	.word	0x0000c010


	//   ....[8]....
        /*00ac*/ 	.word	0x0000c030


	//   ....[9]....
        /*00b0*/ 	.word	0x0000c050


	//   ....[10]....
        /*00b4*/ 	.word	0x0000c9e0


	//   ....[11]....
        /*00b8*/ 	.word	0x0000ca50


	//   ....[12]....
        /*00bc*/ 	.word	0x0000cab0


	//   ....[13]....
        /*00c0*/ 	.word	0x0000cb10


	//   ....[14]....
        /*00c4*/ 	.word	0x0000cb70


	//   ....[15]....
        /*00c8*/ 	.word	0x0000cde0


	//   ....[16]....
        /*00cc*/ 	.word	0x0000ce40


	//   ....[17]....
        /*00d0*/ 	.word	0x0000cea0


	//   ....[18]....
        /*00d4*/ 	.word	0x0000cf00


	//   ....[19]....
        /*00d8*/ 	.word	0x0000cf60


	//----- nvinfo : EIATTR_EXIT_INSTR_OFFSETS
	.align		4
.L_1508:
        /*00dc*/ 	.byte	0x04, 0x1c
        /*00de*/ 	.short	(.L_1510 - .L_1509)


	//   ....[0]....
.L_1509:
        /*00e0*/ 	.word	0x00000260


	//   ....[1]....
        /*00e4*/ 	.word	0x0000c990


	//----- nvinfo : EIATTR_MAX_THREADS
	.align		4
.L_1510:
        /*00e8*/ 	.byte	0x04, 0x05
        /*00ea*/ 	.short	(.L_1512 - .L_1511)
.L_1511:
        /*00ec*/ 	.word	0x00000080
        /*00f0*/ 	.word	0x00000001
        /*00f4*/ 	.word	0x00000001


	//----- nvinfo : EIATTR_CRS_STACK_SIZE
	.align		4
.L_1512:
        /*00f8*/ 	.byte	0x04, 0x1e
        /*00fa*/ 	.short	(.L_1514 - .L_1513)
.L_1513:
        /*00fc*/ 	.word	0x00000000
.L_1514:


//--------------------- .nv.info._ZN10layer_norm31ln_parallel_residual_fwd_kernelINS_13Kernel_traitsI6__halfS2_fS2_fjLj512ELj1ELj4ELj1ELj16ENS_18Kernel_traits_baseILj512ES2_S2_fS2_fjLj128EEEEELb1ELb1ELb0EEEvNS_9FwdParamsE --------------------------
	.section	.nv.info._ZN10layer_norm31ln_parallel_residual_fwd_kernelINS_13Kernel_traitsI6__halfS2_fS2_fjLj512ELj1ELj4ELj1ELj16ENS_18Kernel_traits_baseILj512ES2_S2_fS2_fjLj128EEEEELb1ELb1ELb0EEEvNS_9FwdParamsE,"",@"SHT_CUDA_INFO"
	.sectionflags	@""
	.align	4


	//----- nvinfo : EIATTR_CUDA_API_VERSION
	.align		4
        /*0000*/ 	.byte	0x04, 0x37
        /*0002*/ 	.short	(.L_1516 - .L_1515)
.L_1515:
        /*0004*/ 	.word	0x00000082


	//----- nvinfo : EIATTR_SW2861232_WAR
	.align		4
.L_1516:
        /*0008*/ 	.byte	0x01, 0x35
	.zero		2


	//----- nvinfo : EIATTR_PARAM_CBANK
	.align		4
        /*000c*/ 	.byte	0x04, 0x0a
        /*000e*/ 	.short	(.L_1518 - .L_1517)
	.align		4
.L_1517:
        /*0010*/ 	.word	index@(.nv.constant0._ZN10layer_norm31ln_parallel_residual_fwd_kernelINS_13Kernel_traitsI6__halfS2_fS2_fjLj512ELj1ELj4ELj1ELj16ENS_18Kernel_traits_baseILj512ES2_S2_fS2_fjLj128EEEEELb1ELb1ELb0EEEvNS_9FwdParamsE)
        /*0014*/ 	.short	0x0160
        /*0016*/ 	.short	0x00e8


	//----- nvinfo : EIATTR_CBANK_PARAM_SIZE
	.align		4
.L_1518:
        /*0018*/ 	.byte	0x03, 0x19
        /*001a*/ 	.short	0x00e8


	//----- nvinfo : EIATTR_KPARAM_INFO
	.align		4
        /*001c*/ 	.byte	0x04, 0x17
        /*001e*/ 	.short	(.L_1520 - .L_1519)
.L_1519:
        /*0020*/ 	.word	0x00000000
        /*0024*/ 	.short	0x0000
        /*0026*/ 	.short	0x0000
        /*0028*/ 	.byte	0x00, 0xf0, 0xa1, 0x03


	//----- nvinfo : EIATTR_MAXREG_COUNT
	.align		4
.L_1520:
        /*002c*/ 	.byte	0x03, 0x1b
        /*002e*/ 	.short	0x00ff


	//----- nvinfo : EIATTR_MERCURY_ISA_VERSION
	.align		4
        /*0030*/ 	.byte	0x03, 0x5f
        /*0032*/ 	.short	0x0000


	//----- nvinfo : EIATTR_COOP_GROUP_MASK_REGIDS
	.align		4
        /*0034*/ 	.byte	0x04, 0x29
        /*0036*/ 	.short	(.L_1522 - .L_1521)


	//   ....[0]....
.L_1521:
        /*0038*/ 	.word	0xffffffff


	//   ....[1]....
        /*003c*/ 	.word	0xffffffff


	//   ....[2]....
        /*0040*/ 	.word	0xffffffff


	//   ....[3]....
        /*0044*/ 	.word	0xffffffff


	//   ....[4]....
        /*0048*/ 	.word	0xffffffff


	//   ....[5]....
        /*004c*/ 	.word	0xffffffff


	//   ....[6]....
        /*0050*/ 	.word	0xffffffff


	//   ....[7]....
        /*0054*/ 	.word	0xffffffff


	//   ....[8]....
        /*0058*/ 	.word	0xffffffff


	//   ....[9]....
        /*005c*/ 	.word	0xffffffff


	//   ....[10]....
        /*0060*/ 	.word	0xffffffff


	//   ....[11]....
        /*0064*/ 	.word	0xffffffff


	//   ....[12]....
        /*0068*/ 	.word	0xffffffff


	//   ....[13]....
        /*006c*/ 	.word	0xffffffff


	//   ....[14]....
        /*0070*/ 	.word	0xffffffff


	//   ....[15]....
        /*0074*/ 	.word	0xffffffff


	//   ....[16]....
        /*0078*/ 	.word	0xffffffff


	//   ....[17]....
        /*007c*/ 	.word	0xffffffff


	//   ....[18]....
        /*0080*/ 	.word	0xffffffff


	//   ....[19]....
        /*0084*/ 	.word	0xffffffff


	//----- nvinfo : EIATTR_COOP_GROUP_INSTR_OFFSETS
	.align		4
.L_1522:
        /*0088*/ 	.byte	0x04, 0x28
        /*008a*/ 	.short	(.L_1524 - .L_1523)


	//   ....[0]....
.L_1523:
        /*008c*/ 	.word	0x0000c1f0


	//   ....[1]....
        /*0090*/ 	.word	0x0000c220


	//   ....[2]....
        /*0094*/ 	.word	0x0000c250


	//   ....[3]....
        /*0098*/ 	.word	0x0000c270


	//   ....[4]....
        /*009c*/ 	.word	0x0000c290


	//   ....[5]....
        /*00a0*/ 	.word	0x0000c4d0


	//   ....[6]....
        /*00a4*/ 	.word	0x0000c4f0


	//   ....[7]....
        /*00a8*/ 	.word	0x0000c510


	//   ....[8]....
        /*00ac*/ 	.word	0x0000c530


	//   ....[9]....
        /*00b0*/ 	.word	0x0000c550


	//   ....[10]....
        /*00b4*/ 	.word	0x0000cb80


	//   ....[11]....
        /*00b8*/ 	.word	0x0000cbf0


	//   ....[12]....
        /*00bc*/ 	.word	0x0000cc50


	//   ....[13]....
        /*00c0*/ 	.word	0x0000ccb0


	//   ....[14]....
        /*00c4*/ 	.word	0x0000cd10


	//   ....[15]....
        /*00c8*/ 	.word	0x0000cfa0


	//   ....[16]....
        /*00cc*/ 	.word	0x0000d000


	//   ....[17]....
        /*00d0*/ 	.word	0x0000d060


	//   ....[18]....
        /*00d4*/ 	.word	0x0000d0c0


	//   ....[19]....
        /*00d8*/ 	.word	0x0000d120


	//----- nvinfo : EIATTR_EXIT_INSTR_OFFSETS
	.align		4
.L_1524:
        /*00dc*/ 	.byte	0x04, 0x1c
        /*00de*/ 	.short	(.L_1526 - .L_1525)


	//   ....[0]....
.L_1525:
        /*00e0*/ 	.word	0x000004d0


	//   ....[1]....
        /*00e4*/ 	.word	0x0000cb20


	//----- nvinfo : EIATTR_MAX_THREADS
	.align		4
.L_1526:
        /*00e8*/ 	.byte	0x04, 0x05
        /*00ea*/ 	.short	(.L_1528 - .L_1527)
.L_1527:
        /*00ec*/ 	.word	0x00000080
        /*00f0*/ 	.word	0x00000001
        /*00f4*/ 	.word	0x00000001


	//----- nvinfo : EIATTR_CRS_STACK_SIZE
	.align		4
.L_1528:
        /*00f8*/ 	.byte	0x04, 0x1e
        /*00fa*/ 	.short	(.L_1530 - .L_1529)
.L_1529:
        /*00fc*/ 	.word	0x00000000
.L_1530:


//--------------------- .nv.info._ZN10layer_norm31ln_parallel_residual_fwd_kernelINS_13Kernel_traitsI6__halfS2_fS2_fjLj512ELj1ELj4ELj1ELj16ENS_18Kernel_traits_baseILj512ES2_S2_fS2_fjLj128EEEEELb1ELb1ELb1EEEvNS_9FwdParamsE --------------------------
	.section	.nv.info._ZN10layer_norm31ln_parallel_residual_fwd_kernelINS_13Kernel_traitsI6__halfS2_fS2_fjLj512ELj1ELj4ELj1ELj16ENS_18Kernel_traits_baseILj512ES2_S2_fS2_fjLj128EEEEELb1ELb1ELb1EEEvNS_9FwdParamsE,"",@"SHT_CUDA_INFO"
	.sectionflags	@""
	.align	4


	//----- nvinfo : EIATTR_CUDA_API_VERSION
	.align		4
        /*0000*/ 	.byte	0x04, 0x37
        /*0002*/ 	.short	(.L_1532 - .L_1531)
.L_1531:
        /*0004*/ 	.word	0x00000082


	//----- nvinfo : EIATTR_SW2861232_WAR
	.align		4
.L_1532:
        /*0008*/ 	.byte	0x01, 0x35
	.zero		2


	//----- nvinfo : EIATTR_PARAM_CBANK
	.align		4
        /*000c*/ 	.byte	0x04, 0x0a
        /*000e*/ 	.short	(.L_1534 - .L_1533)
	.align		4
.L_1533:
        /*0010*/ 	.word	index@(.nv.constant0._ZN10layer_norm31ln_parallel_residual_fwd_kernelINS_13Kernel_traitsI6__halfS2_fS2_fjLj512ELj1ELj4ELj1ELj16ENS_18Kernel_traits_baseILj512ES2_S2_fS2_fjLj128EEEEELb1ELb1ELb1EEEvNS_9FwdParamsE)
        /*0014*/ 	.short	0x0160
        /*0016*/ 	.short	0x00e8


	//----- nvinfo : EIATTR_CBANK_PARAM_SIZE
	.align		4
.L_1534:
        /*0018*/ 	.byte	0x03, 0x19
        /*001a*/ 	.short	0x00e8


	//----- nvinfo : EIATTR_KPARAM_INFO
	.align		4
        /*001c*/ 	.byte	0x04, 0x17
        /*001e*/ 	.short	(.L_1536 - .L_1535)
.L_1535:
        /*0020*/ 	.word	0x00000000
        /*0024*/ 	.short	0x0000
        /*0026*/ 	.short	0x0000
        /*0028*/ 	.byte	0x00, 0xf0, 0xa1, 0x03


	//----- nvinfo : EIATTR_MAXREG_COUNT
	.align		4
.L_1536:
        /*002c*/ 	.byte	0x03, 0x1b
        /*002e*/ 	.short	0x00ff


	//----- nvinfo : EIATTR_MERCURY_ISA_VERSION
	.align		4
        /*0030*/ 	.byte	0x03, 0x5f
        /*0032*/ 	.short	0x0000


	//----- nvinfo : EIATTR_COOP_GROUP_MASK_REGIDS
	.align		4
        /*0034*/ 	.byte	0x04, 0x29
        /*0036*/ 	.short	(.L_1538 - .L_1537)


	//   ....[0]....
.L_1537:
        /*0038*/ 	.word	0xffffffff


	//   ....[1]....
        /*003c*/ 	.word	0xffffffff


	//   ....[2]....
        /*0040*/ 	.word	0xffffffff


	//   ....[3]....
        /*0044*/ 	.word	0xffffffff


	//   ....[4]....
        /*0048*/ 	.word	0xffffffff


	//   ....[5]....
        /*004c*/ 	.word	0xffffffff


	//   ....[6]....
        /*0050*/ 	.word	0xffffffff


	//   ....[7]....
        /*0054*/ 	.word	0xffffffff


	//   ....[8]....
        /*0058*/ 	.word	0xffffffff


	//   ....[9]....
        /*005c*/ 	.word	0xffffffff


	//   ....[10]....
        /*0060*/ 	.word	0xffffffff


	//   ....[11]....
        /*0064*/ 	.word	0xffffffff


	//   ....[12]....
        /*0068*/ 	.word	0xffffffff


	//   ....[13]....
        /*006c*/ 	.word	0xffffffff


	//   ....[14]....
        /*0070*/ 	.word	0xffffffff


	//   ....[15]....
        /*0074*/ 	.word	0xffffffff


	//   ....[16]....
        /*0078*/ 	.word	0xffffffff


	//   ....[17]....
        /*007c*/ 	.word	0xffffffff


	//   ....[18]....
        /*0080*/ 	.word	0xffffffff


	//   ....[19]....
        /*0084*/ 	.word	0xffffffff


	//----- nvinfo : EIATTR_COOP_GROUP_INSTR_OFFSETS
	.align		4
.L_1538:
        /*0088*/ 	.byte	0x04, 0x28
        /*008a*/ 	.short	(.L_1540 - .L_1539)


	//   ....[0]....
.L_1539:
        /*008c*/ 	.word	0x0000bb50


	//   ....[1]....
        /*0090*/ 	.word	0x0000bb80


	//   ....[2]....
        /*0094*/ 	.word	0x0000bba0


	//   ....[3]....
        /*0098*/ 	.word	0x0000bbc0


	//   ....[4]....
        /*009c*/ 	.word	0x0000bbe0


	//   ....[5]....
        /*00a0*/ 	.word	0x0000be10


	//   ....[6]....
        /*00a4*/ 	.word	0x0000be30


	//   ....[7]....
        /*00a8*/ 	.word	0x0000be50


	//   ....[8]....
        /*00ac*/ 	.word	0x0000be70


	//   ....[9]....
        /*00b0*/ 	.word	0x0000be90


	//   ....[10]....
        /*00b4*/ 	.word	0x0000c500


	//   ....[11]....
        /*00b8*/ 	.word	0x0000c570


	//   ....[12]....
        /*00bc*/ 	.word	0x0000c5d0


	//   ....[13]....
        /*00c0*/ 	.word	0x0000c630


	//   ....[14]....
        /*00c4*/ 	.word	0x0000c690


	//   ....[15]....
        /*00c8*/ 	.word	0x0000c900


	//   ....[16]....
        /*00cc*/ 	.word	0x0000c960


	//   ....[17]....
        /*00d0*/ 	.word	0x0000c9c0


	//   ....[18]....
        /*00d4*/ 	.word	0x0000ca20


	//   ....[19]....
        /*00d8*/ 	.word	0x0000ca80


	//----- nvinfo : EIATTR_EXIT_INSTR_OFFSETS
	.align		4
.L_1540:
        /*00dc*/ 	.byte	0x04, 0x1c
        /*00de*/ 	.short	(.L_1542 - .L_1541)


	//   ....[0]....
.L_1541:
        /*00e0*/ 	.word	0x000001e0


	//   ....[1]....
        /*00e4*/ 	.word	0x0000c4b0


	//----- nvinfo : EIATTR_MAX_THREADS
	.align		4
.L_1542:
        /*00e8*/ 	.byte	0x04, 0x05
        /*00ea*/ 	.short	(.L_1544 - .L_1543)
.L_1543:
        /*00ec*/ 	.word	0x00000080
        /*00f0*/ 	.word	0x00000001
        /*00f4*/ 	.word	0x00000001


	//----- nvinfo : EIATTR_CRS_STACK_SIZE
	.align		4
.L_1544:
        /*00f8*/ 	.byte	0x04, 0x1e
        /*00fa*/ 	.short	(.L_1546 - .L_1545)
.L_1545:
        /*00fc*/ 	.word	0x00000000
.L_1546:


//--------------------- .nv.info._ZN10layer_norm31ln_parallel_residual_fwd_kernelINS_13Kernel_traitsIf6__halffS2_fjLj512ELj1ELj4ELj1ELj16ENS_18Kernel_traits_baseILj512EfS2_fS2_fjLj128EEEEELb0ELb0ELb0EEEvNS_9FwdParamsE --------------------------
	.section	.nv.info._ZN10layer_norm31ln_parallel_residual_fwd_kernelINS_13Kernel_traitsIf6__halffS2_fjLj512ELj1ELj4ELj1ELj16ENS_18Kernel_traits_baseILj512EfS2_fS2_fjLj128EEEEELb0ELb0ELb0EEEvNS_9FwdParamsE,"",@"SHT_CUDA_INFO"
	.sectionflags	@""
	.align	4


	//----- nvinfo : EIATTR_CUDA_API_VERSION
	.align		4
        /*0000*/ 	.byte	0x04, 0x37
        /*0002*/ 	.short	(.L_1548 - .L_1547)
.L_1547:
        /*0004*/ 	.word	0x00000082


	//----- nvinfo : EIATTR_SW2861232_WAR
	.align		4
.L_1548:
        /*0008*/ 	.byte	0x01, 0x35
	.zero		2


	//----- nvinfo : EIATTR_PARAM_CBANK
	.align		4
        /*000c*/ 	.byte	0x04, 0x0a
        /*000e*/ 	.short	(.L_1550 - .L_1549)
	.align		4
.L_1549:
        /*0010*/ 	.word	index@(.nv.constant0._ZN10layer_norm31ln_parallel_residual_fwd_kernelINS_13Kernel_traitsIf6__halffS2_fjLj512ELj1ELj4ELj1ELj16ENS_18Kernel_traits_baseILj512EfS2_fS2_fjLj128EEEEELb0ELb0ELb0EEEvNS_9FwdParamsE)
        /*0014*/ 	.short	0x0160
        /*0016*/ 	.short	0x00e8


	//----- nvinfo : EIATTR_CBANK_PARAM_SIZE
	.align		4
.L_1550:
        /*0018*/ 	.byte	0x03, 0x19
        /*001a*/ 	.short	0x00e8


	//----- nvinfo : EIATTR_KPARAM_INFO
	.align		4
        /*001c*/ 	.byte	0x04, 0x17
        /*001e*/ 	.short	(.L_1552 - .L_1551)
.L_1551:
        /*0020*/ 	.word	0x00000000
        /*0024*/ 	.short	0x0000
        /*0026*/ 	.short	0x0000
        /*0028*/ 	.byte	0x00, 0xf0, 0xa1, 0x03


	//----- nvinfo : EIATTR_MAXREG_COUNT
	.align		4
.L_1552:
        /*002c*/ 	.byte	0x03, 0x1b
        /*002e*/ 	.short	0x00ff


	//----- nvinfo : EIATTR_MERCURY_ISA_VERSION
	.align		4
        /*0030*/ 	.byte	0x03, 0x5f
        /*0032*/ 	.short	0x0000


	//----- nvinfo : EIATTR_COOP_GROUP_MASK_REGIDS
	.align		4
        /*0034*/ 	.byte	0x04, 0x29
        /*0036*/ 	.short	(.L_1554 - .L_1553)


	//   ....[0]....
.L_1553:
        /*0038*/ 	.word	0xffffffff


	//   ....[1]....
        /*003c*/ 	.word	0xffffffff


	//   ....[2]....
        /*0040*/ 	.word	0xffffffff


	//   ....[3]....
        /*0044*/ 	.word	0xffffffff


	//   ....[4]....
        /*0048*/ 	.word	0xffffffff


	//   ....[5]....
        /*004c*/ 	.word	0xffffffff


	//   ....[6]....
        /*0050*/ 	.word	0xffffffff


	//   ....[7]....
        /*0054*/ 	.word	0xffffffff


	//   ....[8]....
        /*0058*/ 	.word	0xffffffff


	//   ....[9]....
        /*005c*/ 	.word	0xffffffff


	//   ....[10]....
        /*0060*/ 	.word	0xffffffff


	//   ....[11]....
        /*0064*/ 	.word	0xffffffff


	//   ....[12]....
        /*0068*/ 	.word	0xffffffff


	//   ....[13]....
        /*006c*/ 	.word	0xffffffff


	//   ....[14]....
        /*0070*/ 	.word	0xffffffff


	//   ....[15]....
        /*0074*/ 	.word	0xffffffff


	//   ....[16]....
        /*0078*/ 	.word	0xffffffff


	//   ....[17]....
        /*007c*/ 	.word	0xffffffff


	//   ....[18]....
        /*0080*/ 	.word	0xffffffff


	//   ....[19]....
        /*0084*/ 	.word	0xffffffff


	//----- nvinfo : EIATTR_COOP_GROUP_INSTR_OFFSETS
	.align		4
.L_1554:
        /*0088*/ 	.byte	0x04, 0x28
        /*008a*/ 	.short	(.L_1556 - .L_1555)


	//   ....[0]....
.L_1555:
        /*008c*/ 	.word	0x000011e0


	//   ....[1]....
        /*0090*/ 	.word	0x00001210


	//   ....[2]....
        /*0094*/ 	.word	0x00001230


	//   ....[3]....
        /*0098*/ 	.word	0x00001250


	//   ....[4]....
        /*009c*/ 	.word	0x00001270


	//   ....[5]....
        /*00a0*/ 	.word	0x000014b0


	//   ....[6]....
        /*00a4*/ 	.word	0x000014d0


	//   ....[7]....
        /*00a8*/ 	.word	0x000014f0


	//   ....[8]....
        /*00ac*/ 	.word	0x00001510


	//   ....[9]....
        /*00b0*/ 	.word	0x00001530


	//   ....[10]....
        /*00b4*/ 	.word	0x00001ce0


	//   ....[11]....
        /*00b8*/ 	.word	0x00001d50


	//   ....[12]....
        /*00bc*/ 	.word	0x00001db0


	//   ....[13]....
        /*00c0*/ 	.word	0x00001e10


	//   ....[14]....
        /*00c4*/ 	.word	0x00001e70


	//   ....[15]....
        /*00c8*/ 	.word	0x00002100


	//   ....[16]....
        /*00cc*/ 	.word	0x00002160


	//   ....[17]....
        /*00d0*/ 	.word	0x000021c0


	//   ....[18]....
        /*00d4*/ 	.word	0x00002220


	//   ....[19]....
        /*00d8*/ 	.word	0x00002290


	//----- nvinfo : EIATTR_EXIT_INSTR_OFFSETS
	.align		4
.L_1556:
        /*00dc*/ 	.byte	0x04, 0x1c
        /*00de*/ 	.short	(.L_1558 - .L_1557)


	//   ....[0]....
.L_1557:
        /*00e0*/ 	.word	0x00000520


	//   ....[1]....
        /*00e4*/ 	.word	0x00001c90


	//----- nvinfo : EIATTR_MAX_THREADS
	.align		4
.L_1558:
        /*00e8*/ 	.byte	0x04, 0x05
        /*00ea*/ 	.short	(.L_1560 - .L_1559)
.L_1559:
        /*00ec*/ 	.word	0x00000080
        /*00f0*/ 	.word	0x00000001
        /*00f4*/ 	.word	0x00000001


	//----- nvinfo : EIATTR_CRS_STACK_SIZE
	.align		4
.L_1560:
        /*00f8*/ 	.byte	0x04, 0x1e
        /*00fa*/ 	.short	(.L_1562 - .L_1561)
.L_1561:
        /*00fc*/ 	.word	0x00000000
.L_1562:


//--------------------- .nv.info._ZN10layer_norm31ln_parallel_residual_fwd_kernelINS_13Kernel_traitsIf6__halffS2_fjLj512ELj1ELj4ELj1ELj16ENS_18Kernel_traits_baseILj512EfS2_fS2_fjLj128EEEEELb0ELb0ELb1EEEvNS_9FwdParamsE --------------------------
	.section	.nv.info._ZN10layer_norm31ln_parallel_residual_fwd_kernelINS_13Kernel_traitsIf6__halffS2_fjLj512ELj1ELj4ELj1ELj16ENS_18Kernel_traits_baseILj512EfS2_fS2_fjLj128EEEEELb0ELb0ELb1EEEvNS_9FwdParamsE,"",@"SHT_CUDA_INFO"
	.sectionflags	@""
	.align	4


	//----- nvinfo : EIATTR_CUDA_API_VERSION
	.align		4
        /*0000*/ 	.byte	0x04, 0x37
        /*0002*/ 	.short	(.L_1564 - .L_1563)
.L_1563:
        /*0004*/ 	.word	0x00000082


	//----- nvinfo : EIATTR_SW2861232_WAR
	.align		4
.L_1564:
        /*0008*/ 	.byte	0x01, 0x35
	.zero		2


	//----- nvinfo : EIATTR_PARAM_CBANK
	.align		4
        /*000c*/ 	.byte	0x04, 0x0a
        /*000e*/ 	.short	(.L_1566 - .L_1565)
	.align		4
.L_1565:
        /*0010*/ 	.word	index@(.nv.constant0._ZN10layer_norm31ln_parallel_residual_fwd_kernelINS_13Kernel_traitsIf6__halffS2_fjLj512ELj1ELj4ELj1ELj16ENS_18Kernel_traits_baseILj512EfS2_fS2_fjLj128EEEEELb0ELb0ELb1EEEvNS_9FwdParamsE)
        /*0014*/ 	.short	0x0160
        /*0016*/ 	.short	0x00e8


	//----- nvinfo : EIATTR_CBANK_PARAM_SIZE
	.align		4
.L_1566:
        /*0018*/ 	.byte	0x03, 0x19
        /*001a*/ 	.short	0x00e8


	//----- nvinfo : EIATTR_KPARAM_INFO
	.align		4
        /*001c*/ 	.byte	0x04, 0x17
        /*001e*/ 	.short	(.L_1568 - .L_1567)
.L_1567:
        /*0020*/ 	.word	0x00000000
        /*0024*/ 	.short	0x0000
        /*0026*/ 	.short	0x0000
        /*0028*/ 	.byte	0x00, 0xf0, 0xa1, 0x03


	//----- nvinfo : EIATTR_MAXREG_COUNT
	.align		4
.L_1568:
        /*002c*/ 	.byte	0x03, 0x1b
        /*002e*/ 	.short	0x00ff


	//----- nvinfo : EIATTR_MERCURY_ISA_VERSION
	.align		4
        /*0030*/ 	.byte	0x03, 0x5f
        /*0032*/ 	.short	0x0000


	//----- nvinfo : EIATTR_COOP_GROUP_MASK_REGIDS
	.align		4
        /*0034*/ 	.byte	0x04, 0x29
        /*0036*/ 	.short	(.L_1570 - .L_1569)


	//   ....[0]....
.L_1569:
        /*0038*/ 	.word	0xffffffff


	//   ....[1]....
        /*003c*/ 	.word	0xffffffff


	//   ....[2]....
        /*0040*/ 	.word	0xffffffff


	//   ....[3]....
        /*0044*/ 	.word	0xffffffff


	//   ....[4]....
        /*0048*/ 	.word	0xffffffff


	//   ....[5]....
        /*004c*/ 	.word	0xffffffff


	//   ....[6]....
        /*0050*/ 	.word	0xffffffff


	//   ....[7]....
        /*0054*/ 	.word	0xffffffff


	//   ....[8]....
        /*0058*/ 	.word	0xffffffff


	//   ....[9]....
        /*005c*/ 	.word	0xffffffff


	//   ....[10]....
        /*0060*/ 	.word	0xffffffff


	//   ....[11]....
        /*0064*/ 	.word	0xffffffff


	//   ....[12]....
        /*0068*/ 	.word	0xffffffff


	//   ....[13]....
        /*006c*/ 	.word	0xffffffff


	//   ....[14]....
        /*0070*/ 	.word	0xffffffff


	//   ....[15]....
        /*0074*/ 	.word	0xffffffff


	//   ....[16]....
        /*0078*/ 	.word	0xffffffff


	//   ....[17]....
        /*007c*/ 	.word	0xffffffff


	//   ....[18]....
        /*0080*/ 	.word	0xffffffff


	//   ....[19]....
        /*0084*/ 	.word	0xffffffff


	//----- nvinfo : EIATTR_COOP_GROUP_INSTR_OFFSETS
	.align		4
.L_1570:
        /*0088*/ 	.byte	0x04, 0x28
        /*008a*/ 	.short	(.L_1572 - .L_1571)


	//   ....[0]....
.L_1571:
        /*008c*/ 	.word	0x00000f10


	//   ....[1]....
        /*0090*/ 	.word	0x00000f40


	//   ....[2]....
        /*0094*/ 	.word	0x00000f60


	//   ....[3]....
        /*0098*/ 	.word	0x00000f80


	//   ....[4]....
        /*009c*/ 	.word	0x00000fa0


	//   ....[5]....
        /*00a0*/ 	.word	0x000011d0


	//   ....[6]....
        /*00a4*/ 	.word	0x000011f0


	//   ....[7]....
        /*00a8*/ 	.word	0x00001210


	//   ....[8]....
        /*00ac*/ 	.word	0x00001230


	//   ....[9]....
        /*00b0*/ 	.word	0x00001250


	//   ....[10]....
        /*00b4*/ 	.word	0x000019d0


	//   ....[11]....
        /*00b8*/ 	.word	0x00001a40


	//   ....[12]....
        /*00bc*/ 	.word	0x00001aa0


	//   ....[13]....
        /*00c0*/ 	.word	0x00001b00


	//   ....[14]....
        /*00c4*/ 	.word	0x00001b60


	//   ....[15]....
        /*00c8*/ 	.word	0x00001dd0


	//   ....[16]....
        /*00cc*/ 	.word	0x00001e30


	//   ....[17]....
        /*00d0*/ 	.word	0x00001e90


	//   ....[18]....
        /*00d4*/ 	.word	0x00001ef0


	//   ....[19]....
        /*00d8*/ 	.word	0x00001f50


	//----- nvinfo : EIATTR_EXIT_INSTR_OFFSETS
	.align		4
.L_1572:
        /*00dc*/ 	.byte	0x04, 0x1c
        /*00de*/ 	.short	(.L_1574 - .L_1573)


	//   ....[0]....
.L_1573:
        /*00e0*/ 	.word	0x000002f0


	//   ....[1]....
        /*00e4*/ 	.word	0x00001980


	//----- nvinfo : EIATTR_MAX_THREADS
	.align		4
.L_1574:
        /*00e8*/ 	.byte	0x04, 0x05
        /*00ea*/ 	.short	(.L_1576 - .L_1575)
.L_1575:
        /*00ec*/ 	.word	0x00000080
        /*00f0*/ 	.word	0x00000001
        /*00f4*/ 	.word	0x00000001


	//----- nvinfo : EIATTR_CRS_STACK_SIZE
	.align		4
.L_1576:
        /*00f8*/ 	.byte	0x04, 0x1e
        /*00fa*/ 	.short	(.L_1578 - .L_1577)
.L_1577:
        /*00fc*/ 	.word	0x00000000
.L_1578:


//--------------------- .nv.info._ZN10layer_norm31ln_parallel_residual_fwd_kernelINS_13Kernel_traitsIf6__halffS2_fjLj512ELj1ELj4ELj1ELj16ENS_18Kernel_traits_baseILj512EfS2_fS2_fjLj128EEEEELb0ELb1ELb0EEEvNS_9FwdParamsE --------------------------
	.section	.nv.info._ZN10layer_norm31ln_parallel_residual_fwd_kernelINS_13Kernel_traitsIf6__halffS2_fjLj512ELj1ELj4ELj1ELj16ENS_18Kernel_traits_baseILj512EfS2_fS2_fjLj128EEEEELb0ELb1ELb0EEEvNS_9FwdParamsE,"",@"SHT_CUDA_INFO"
	.sectionflags	@""
	.align	4


	//----- nvinfo : EIATTR_CUDA_API_VERSION
	.align		4
        /*0000*/ 	.byte	0x04, 0x37
        /*0002*/ 	.short	(.L_1580 - .L_1579)
.L_1579:
        /*0004*/ 	.word	0x00000082


	//----- nvinfo : EIATTR_SW2861232_WAR
	.align		4
.L_1580:
        /*0008*/ 	.byte	0x01, 0x35
	.zero		2


	//----- nvinfo : EIATTR_PARAM_CBANK
	.align		4
        /*000c*/ 	.byte	0x04, 0x0a
        /*000e*/ 	.short	(.L_1582 - .L_1581)
	.align		4
.L_1581:
        /*0010*/ 	.word	index@(.nv.constant0._ZN10layer_norm31ln_parallel_residual_fwd_kernelINS_13Kernel_traitsIf6__halffS2_fjLj512ELj1ELj4ELj1ELj16ENS_18Kernel_traits_baseILj512EfS2_fS2_fjLj128EEEEELb0ELb1ELb0EEEvNS_9FwdParamsE)
        /*0014*/ 	.short	0x0160
        /*0016*/ 	.short	0x00e8


	//----- nvinfo : EIATTR_CBANK_PARAM_SIZE
	.align		4
.L_1582:
        /*0018*/ 	.byte	0x03, 0x19
        /*001a*/ 	.short	0x00e8


	//----- nvinfo : EIATTR_KPARAM_INFO
	.align		4
        /*001c*/ 	.byte	0x04, 0x17
        /*001e*/ 	.short	(.L_1584 - .L_1583)
.L_1583:
        /*0020*/ 	.word	0x00000000
        /*0024*/ 	.short	0x0000
        /*0026*/ 	.short	0x0000
        /*0028*/ 	.byte	0x00, 0xf0, 0xa1, 0x03


	//----- nvinfo : EIATTR_MAXREG_COUNT
	.align		4
.L_1584:
        /*002c*/ 	.byte	0x03, 0x1b
        /*002e*/ 	.short	0x00ff


	//----- nvinfo : EIATTR_MERCURY_ISA_VERSION
	.align		4
        /*0030*/ 	.byte	0x03, 0x5f
        /*0032*/ 	.short	0x0000


	//----- nvinfo : EIATTR_COOP_GROUP_MASK_REGIDS
	.align		4
        /*0034*/ 	.byte	0x04, 0x29
        /*0036*/ 	.short	(.L_1586 - .L_1585)


	//   ....[0]....
.L_1585:
        /*0038*/ 	.word	0xffffffff


	//   ....[1]....
        /*003c*/ 	.word	0xffffffff


	//   ....[2]....
        /*0040*/ 	.word	0xffffffff


	//   ....[3]....
        /*0044*/ 	.word	0xffffffff


	//   ....[4]....
        /*0048*/ 	.word	0xffffffff


	//   ....[5]....
        /*004c*/ 	.word	0xffffffff


	//   ....[6]....
        /*0050*/ 	.word	0xffffffff


	//   ....[7]....
        /*0054*/ 	.word	0xffffffff


	//   ....[8]....
        /*0058*/ 	.word	0xffffffff


	//   ....[9]....
        /*005c*/ 	.word	0xffffffff


	//   ....[10]....
        /*0060*/ 	.word	0xffffffff


	//   ....[11]....
        /*0064*/ 	.word	0xffffffff


	//   ....[12]....
        /*0068*/ 	.word	0xffffffff


	//   ....[13]....
        /*006c*/ 	.word	0xffffffff


	//   ....[14]....
        /*0070*/ 	.word	0xffffffff


	//   ....[15]....
        /*0074*/ 	.word	0xffffffff


	//   ....[16]....
        /*0078*/ 	.word	0xffffffff


	//   ....[17]....
        /*007c*/ 	.word	0xffffffff


	//   ....[18]....
        /*0080*/ 	.word	0xffffffff


	//   ....[19]....
        /*0084*/ 	.word	0xffffffff


	//----- nvinfo : EIATTR_COOP_GROUP_INSTR_OFFSETS
	.align		4
.L_1586:
        /*0088*/ 	.byte	0x04, 0x28
        /*008a*/ 	.short	(.L_1588 - .L_1587)


	//   ....[0]....
.L_1587:
        /*008c*/ 	.word	0x00000fe0


	//   ....[1]....
        /*0090*/ 	.word	0x00001010


	//   ....[2]....
        /*0094*/ 	.word	0x00001030


	//   ....[3]....
        /*0098*/ 	.word	0x00001050


	//   ....[4]....
        /*009c*/ 	.word	0x00001070


	//   ....[5]....
        /*00a0*/ 	.word	0x000012b0


	//   ....[6]....
        /*00a4*/ 	.word	0x000012d0


	//   ....[7]....
        /*00a8*/ 	.word	0x000012f0


	//   ....[8]....
        /*00ac*/ 	.word	0x00001310


	//   ....[9]....
        /*00b0*/ 	.word	0x00001330


	//   ....[10]....
        /*00b4*/ 	.word	0x00001920


	//   ....[11]....
        /*00b8*/ 	.word	0x00001980


	//   ....[12]....
        /*00bc*/ 	.word	0x000019e0


	//   ....[13]....
        /*00c0*/ 	.word	0x00001a40


	//   ....[14]....
        /*00c4*/ 	.word	0x00001aa0


	//   ....[15]....
        /*00c8*/ 	.word	0x00001d20


	//   ....[16]....
        /*00cc*/ 	.word	0x00001d80


	//   ....[17]....
        /*00d0*/ 	.word	0x00001de0


	//   ....[18]....
        /*00d4*/ 	.word	0x00001e40


	//   ....[19]....
        /*00d8*/ 	.word	0x00001eb0


	//----- nvinfo : EIATTR_EXIT_INSTR_OFFSETS
	.align		4
.L_1588:
        /*00dc*/ 	.byte	0x04, 0x1c
        /*00de*/ 	.short	(.L_1590 - .L_1589)


	//   ....[0]....
.L_1589:
        /*00e0*/ 	.word	0x00000320


	//   ....[1]....
        /*00e4*/ 	.word	0x000018d0


	//----- nvinfo : EIATTR_MAX_THREADS
	.align		4
.L_1590:
        /*00e8*/ 	.byte	0x04, 0x05
        /*00ea*/ 	.short	(.L_1592 - .L_1591)
.L_1591:
        /*00ec*/ 	.word	0x00000080
        /*00f0*/ 	.word	0x00000001
        /*00f4*/ 	.word	0x00000001


	//----- nvinfo : EIATTR_CRS_STACK_SIZE
	.align		4
.L_1592:
        /*00f8*/ 	.byte	0x04, 0x1e
        /*00fa*/ 	.short	(.L_1594 - .L_1593)
.L_1593:
        /*00fc*/ 	.word	0x00000000
.L_1594:


//--------------------- .nv.info._ZN10layer_norm31ln_parallel_residual_fwd_kernelINS_13Kernel_traitsIf6__halffS2_fjLj512ELj1ELj4ELj1ELj16ENS_18Kernel_traits_baseILj512EfS2_fS2_fjLj128EEEEELb0ELb1ELb1EEEvNS_9FwdParamsE --------------------------
	.section	.nv.info._ZN10layer_norm31ln_parallel_residual_fwd_kernelINS_13Kernel_traitsIf6__halffS2_fjLj512ELj1ELj4ELj1ELj16ENS_18Kernel_traits_baseILj512EfS2_fS2_fjLj128EEEEELb0ELb1ELb1EEEvNS_9FwdParamsE,"",@"SHT_CUDA_INFO"
	.sectionflags	@""
	.align	4


	//----- nvinfo : EIATTR_CUDA_API_VERSION
	.align		4
        /*0000*/ 	.byte	0x04, 0x37
        /*0002*/ 	.short	(.L_1596 - .L_1595)
.L_1595:
        /*0004*/ 	.word	0x00000082


	//----- nvinfo : EIATTR_SW2861232_WAR
	.align		4
.L_1596:
        /*0008*/ 	.byte	0x01, 0x35
	.zero		2


	//----- nvinfo : EIATTR_PARAM_CBANK
	.align		4
        /*000c*/ 	.byte	0x04, 0x0a
        /*000e*/ 	.short	(.L_1598 - .L_1597)
	.align		4
.L_1597:
        /*0010*/ 	.word	index@(.nv.constant0._ZN10layer_norm31ln_parallel_residual_fwd_kernelINS_13Kernel_traitsIf6__halffS2_fjLj512ELj1ELj4ELj1ELj16ENS_18Kernel_traits_baseILj512EfS2_fS2_fjLj128EEEEELb0ELb1ELb1EEEvNS_9FwdParamsE)
        /*0014*/ 	.short	0x0160
        /*0016*/ 	.short	0x00e8


	//----- nvinfo : EIATTR_CBANK_PARAM_SIZE
	.align		4
.L_1598:
        /*0018*/ 	.byte	0x03, 0x19
        /*001a*/ 	.short	0x00e8


	//----- nvinfo : EIATTR_KPARAM_INFO
	.align		4
        /*001c*/ 	.byte	0x04, 0x17
        /*001e*/ 	.short	(.L_1600 - .L_1599)
.L_1599:
        /*0020*/ 	.word	0x00000000
        /*0024*/ 	.short	0x0000
        /*0026*/ 	.short	0x0000
        /*0028*/ 	.byte	0x00, 0xf0, 0xa1, 0x03


	//----- nvinfo : EIATTR_MAXREG_COUNT
	.align		4
.L_1600:
        /*002c*/ 	.byte	0x03, 0x1b
        /*002e*/ 	.short	0x00ff


	//----- nvinfo : EIATTR_MERCURY_ISA_VERSION
	.align		4
        /*0030*/ 	.byte	0x03, 0x5f
        /*0032*/ 	.short	0x0000


	//----- nvinfo : EIATTR_COOP_GROUP_MASK_REGIDS
	.align		4
        /*0034*/ 	.byte	0x04, 0x29
        /*0036*/ 	.short	(.L_1602 - .L_1601)


	//   ....[0]....
.L_1601:
        /*0038*/ 	.word	0xffffffff


	//   ....[1]....
        /*003c*/ 	.word	0xffffffff


	//   ....[2]....
        /*0040*/ 	.word	0xffffffff


	//   ....[3]....
        /*0044*/ 	.word	0xffffffff


	//   ....[4]....
        /*0048*/ 	.word	0xffffffff


	//   ....[5]....
        /*004c*/ 	.word	0xffffffff


	//   ....[6]....
        /*0050*/ 	.word	0xffffffff


	//   ....[7]....
        /*0054*/ 	.word	0xffffffff


	//   ....[8]....
        /*0058*/ 	.word	0xffffffff


	//   ....[9]....
        /*005c*/ 	.word	0xffffffff


	//   ....[10]....
        /*0060*/ 	.word	0xffffffff


	//   ....[11]....
        /*0064*/ 	.word	0xffffffff


	//   ....[12]....
        /*0068*/ 	.word	0xffffffff


	//   ....[13]....
        /*006c*/ 	.word	0xffffffff


	//   ....[14]....
        /*0070*/ 	.word	0xffffffff


	//   ....[15]....
        /*0074*/ 	.word	0xffffffff


	//   ....[16]....
        /*0078*/ 	.word	0xffffffff


	//   ....[17]....
        /*007c*/ 	.word	0xffffffff


	//   ....[18]....
        /*0080*/ 	.word	0xffffffff


	//   ....[19]....
        /*0084*/ 	.word	0xffffffff


	//----- nvinfo : EIATTR_COOP_GROUP_INSTR_OFFSETS
	.align		4
.L_1602:
        /*0088*/ 	.byte	0x04, 0x28
        /*008a*/ 	.short	(.L_1604 - .L_1603)


	//   ....[0]....
.L_1603:
        /*008c*/ 	.word	0x00000da0


	//   ....[1]....
        /*0090*/ 	.word	0x00000dd0


	//   ....[2]....
        /*0094*/ 	.word	0x00000df0


	//   ....[3]....
        /*0098*/ 	.word	0x00000e10


	//   ....[4]....
        /*009c*/ 	.word	0x00000e30


	//   ....[5]....
        /*00a0*/ 	.word	0x00001060


	//   ....[6]....
        /*00a4*/ 	.word	0x00001080


	//   ....[7]....
        /*00a8*/ 	.word	0x000010a0


	//   ....[8]....
        /*00ac*/ 	.word	0x000010c0


	//   ....[9]....
        /*00b0*/ 	.word	0x000010e0


	//   ....[10]....
        /*00b4*/ 	.word	0x00001640


	//   ....[11]....
        /*00b8*/ 	.word	0x000016a0


	//   ....[12]....
        /*00bc*/ 	.word	0x00001700


	//   ....[13]....
        /*00c0*/ 	.word	0x00001760


	//   ....[14]....
        /*00c4*/ 	.word	0x000017c0


	//   ....[15]....
        /*00c8*/ 	.word	0x00001a30


	//   ....[16]....
        /*00cc*/ 	.word	0x00001a90


	//   ....[17]....
        /*00d0*/ 	.word	0x00001af0


	//   ....[18]....
        /*00d4*/ 	.word	0x00001b50


	//   ....[19]....
        /*00d8*/ 	.word	0x00001bb0


	//----- nvinfo : EIATTR_EXIT_INSTR_OFFSETS
	.align		4
.L_1604:
        /*00dc*/ 	.byte	0x04, 0x1c
        /*00de*/ 	.short	(.L_1606 - .L_1605)


	//   ....[0]....
.L_1605:
        /*00e0*/ 	.word	0x000001b0


	//   ....[1]....
        /*00e4*/ 	.word	0x000015f0


	//----- nvinfo : EIATTR_MAX_THREADS
	.align		4
.L_1606:
        /*00e8*/ 	.byte	0x04, 0x05
        /*00ea*/ 	.short	(.L_1608 - .L_1607)
.L_1607:
        /*00ec*/ 	.word	0x00000080
        /*00f0*/ 	.word	0x00000001
        /*00f4*/ 	.word	0x00000001


	//----- nvinfo : EIATTR_CRS_STACK_SIZE
	.align		4
.L_1608:
        /*00f8*/ 	.byte	0x04, 0x1e
        /*00fa*/ 	.short	(.L_1610 - .L_1609)
.L_1609:
        /*00fc*/ 	.word	0x00000000
.L_1610:


//--------------------- .nv.info._ZN10layer_norm31ln_parallel_residual_fwd_kernelINS_13Kernel_traitsIf6__halffS2_fjLj512ELj1ELj4ELj1ELj16ENS_18Kernel_traits_baseILj512EfS2_fS2_fjLj128EEEEELb1ELb0ELb0EEEvNS_9FwdParamsE --------------------------
	.section	.nv.info._ZN10layer_norm31ln_parallel_residual_fwd_kernelINS_13Kernel_traitsIf6__halffS2_fjLj512ELj1ELj4ELj1ELj16ENS_18Kernel_traits_baseILj512EfS2_fS2_fjLj128EEEEELb1ELb0ELb0EEEvNS_9FwdParamsE,"",@"SHT_CUDA_INFO"
	.sectionflags	@""
	.align	4


	//----- nvinfo : EIATTR_CUDA_API_VERSION
	.align		4
        /*0000*/ 	.byte	0x04, 0x37
        /*0002*/ 	.short	(.L_1612 - .L_1611)
.L_1611:
        /*0004*/ 	.word	0x00000082


	//----- nvinfo : EIATTR_SW2861232_WAR
	.align		4
.L_1612:
        /*0008*/ 	.byte	0x01, 0x35
	.zero		2


	//----- nvinfo : EIATTR_PARAM_CBANK
	.align		4
        /*000c*/ 	.byte	0x04, 0x0a
        /*000e*/ 	.short	(.L_1614 - .L_1613)
	.align		4
.L_1613:
        /*0010*/ 	.word	index@(.nv.constant0._ZN10layer_norm31ln_parallel_residual_fwd_kernelINS_13Kernel_traitsIf6__halffS2_fjLj512ELj1ELj4ELj1ELj16ENS_18Kernel_traits_baseILj512EfS2_fS2_fjLj128EEEEELb1ELb0ELb0EEEvNS_9FwdParamsE)
        /*0014*/ 	.short	0x0160
        /*0016*/ 	.short	0x00e8


	//----- nvinfo : EIATTR_CBANK_PARAM_SIZE
	.align		4
.L_1614:
        /*0018*/ 	.byte	0x03, 0x19
        /*001a*/ 	.short	0x00e8


	//----- nvinfo : EIATTR_KPARAM_INFO
	.align		4
        /*001c*/ 	.byte	0x04, 0x17
        /*001e*/ 	.short	(.L_1616 - .L_1615)
.L_1615:
        /*0020*/ 	.word	0x00000000
        /*0024*/ 	.short	0x0000
        /*0026*/ 	.short	0x0000
        /*0028*/ 	.byte	0x00, 0xf0, 0xa1, 0x03


	//----- nvinfo : EIATTR_MAXREG_COUNT
	.align		4
.L_1616:
        /*002c*/ 	.byte	0x03, 0x1b
        /*002e*/ 	.short	0x00ff


	//----- nvinfo : EIATTR_MERCURY_ISA_VERSION
	.align		4
        /*0030*/ 	.byte	0x03, 0x5f
        /*0032*/ 	.short	0x0000


	//----- nvinfo : EIATTR_COOP_GROUP_MASK_REGIDS
	.align		4
        /*0034*/ 	.byte	0x04, 0x29
        /*0036*/ 	.short	(.L_1618 - .L_1617)


	//   ....[0]....
.L_1617:
        /*0038*/ 	.word	0xffffffff


	//   ....[1]....
        /*003c*/ 	.word	0xffffffff


	//   ....[2]....
        /*0040*/ 	.word	0xffffffff


	//   ....[3]....
        /*0044*/ 	.word	0xffffffff


	//   ....[4]....
        /*0048*/ 	.word	0xffffffff


	//   ....[5]....
        /*004c*/ 	.word	0xffffffff


	//   ....[6]....
        /*0050*/ 	.word	0xffffffff


	//   ....[7]....
        /*0054*/ 	.word	0xffffffff


	//   ....[8]....
        /*0058*/ 	.word	0xffffffff


	//   ....[9]....
        /*005c*/ 	.word	0xffffffff


	//   ....[10]....
        /*0060*/ 	.word	0xffffffff


	//   ....[11]....
        /*0064*/ 	.word	0xffffffff


	//   ....[12]....
        /*0068*/ 	.word	0xffffffff


	//   ....[13]....
        /*006c*/ 	.word	0xffffffff


	//   ....[14]....
        /*0070*/ 	.word	0xffffffff


	//   ....[15]....
        /*0074*/ 	.word	0xffffffff


	//   ....[16]....
        /*0078*/ 	.word	0xffffffff


	//   ....[17]....
        /*007c*/ 	.word	0xffffffff


	//   ....[18]....
        /*0080*/ 	.word	0xffffffff


	//   ....[19]....
        /*0084*/ 	.word	0xffffffff


	//----- nvinfo : EIATTR_COOP_GROUP_INSTR_OFFSETS
	.align		4
.L_1618:
        /*0088*/ 	.byte	0x04, 0x28
        /*008a*/ 	.short	(.L_1620 - .L_1619)


	//   ....[0]....
.L_1619:
        /*008c*/ 	.word	0x0000c380


	//   ....[1]....
        /*0090*/ 	.word	0x0000c3b0


	//   ....[2]....
        /*0094*/ 	.word	0x0000c3e0


	//   ....[3]....
        /*0098*/ 	.word	0x0000c400


	//   ....[4]....
        /*009c*/ 	.word	0x0000c420


	//   ....[5]....
        /*00a0*/ 	.word	0x0000c660


	//   ....[6]....
        /*00a4*/ 	.word	0x0000c680


	//   ....[7]....
        /*00a8*/ 	.word	0x0000c6a0


	//   ....[8]....
        /*00ac*/ 	.word	0x0000c6c0


	//   ....[9]....
        /*00b0*/ 	.word	0x0000c6e0


	//   ....[10]....
        /*00b4*/ 	.word	0x0000cec0


	//   ....[11]....
        /*00b8*/ 	.word	0x0000cf30


	//   ....[12]....
        /*00bc*/ 	.word	0x0000cf90


	//   ....[13]....
        /*00c0*/ 	.word	0x0000cff0


	//   ....[14]....
        /*00c4*/ 	.word	0x0000d050


	//   ....[15]....
        /*00c8*/ 	.word	0x0000d2f0


	//   ....[16]....
        /*00cc*/ 	.word	0x0000d350


	//   ....[17]....
        /*00d0*/ 	.word	0x0000d3b0


	//   ....[18]....
        /*00d4*/ 	.word	0x0000d410


	//   ....[19]....
        /*00d8*/ 	.word	0x0000d480


	//----- nvinfo : EIATTR_EXIT_INSTR_OFFSETS
	.align		4
.L_1620:
        /*00dc*/ 	.byte	0x04, 0x1c
        /*00de*/ 	.short	(.L_1622 - .L_1621)


	//   ....[0]....
.L_1621:
        /*00e0*/ 	.word	0x00000750


	//   ....[1]....
        /*00e4*/ 	.word	0x0000ce70


	//----- nvinfo : EIATTR_MAX_THREADS
	.align		4
.L_1622:
        /*00e8*/ 	.byte	0x04, 0x05
        /*00ea*/ 	.short	(.L_1624 - .L_1623)
.L_1623:
        /*00ec*/ 	.word	0x00000080
        /*00f0*/ 	.word	0x00000001
        /*00f4*/ 	.word	0x00000001


	//----- nvinfo : EIATTR_CRS_STACK_SIZE
	.align		4
.L_1624:
        /*00f8*/ 	.byte	0x04, 0x1e
        /*00fa*/ 	.short	(.L_1626 - .L_1625)
.L_1625:
        /*00fc*/ 	.word	0x00000000
.L_1626:


//--------------------- .nv.info._ZN10layer_norm31ln_parallel_residual_fwd_kernelINS_13Kernel_traitsIf6__halffS2_fjLj512ELj1ELj4ELj1ELj16ENS_18Kernel_traits_baseILj512EfS2_fS2_fjLj128EEEEELb1ELb0ELb1EEEvNS_9FwdParamsE --------------------------
	.section	.nv.info._ZN10layer_norm31ln_parallel_residual_fwd_kernelINS_13Kernel_traitsIf6__halffS2_fjLj512ELj1ELj4ELj1ELj16ENS_18Kernel_traits_baseILj512EfS2_fS2_fjLj128EEEEELb1ELb0ELb1EEEvNS_9FwdParamsE,"",@"SHT_CUDA_INFO"
	.sectionflags	@""
	.align	4


	//----- nvinfo : EIATTR_CUDA_API_VERSION
	.align		4
        /*0000*/ 	.byte	0x04, 0x37
        /*0002*/ 	.short	(.L_1628 - .L_1627)
.L_1627:
        /*0004*/ 	.word	0x00000082


	//----- nvinfo : EIATTR_SW2861232_WAR
	.align		4
.L_1628:
        /*0008*/ 	.byte	0x01, 0x35
	.zero		2


	//----- nvinfo : EIATTR_PARAM_CBANK
	.align		4
        /*000c*/ 	.byte	0x04, 0x0a
        /*000e*/ 	.short	(.L_1630 - .L_1629)
	.align		4
.L_1629:
        /*0010*/ 	.word	index@(.nv.constant0._ZN10layer_norm31ln_parallel_residual_fwd_kernelINS_13Kernel_traitsIf6__halffS2_fjLj512ELj1ELj4ELj1ELj16ENS_18Kernel_traits_baseILj512EfS2_fS2_fjLj128EEEEELb1ELb0ELb1EEEvNS_9FwdParamsE)
        /*0014*/ 	.short	0x0160
        /*0016*/ 	.short	0x00e8


	//----- nvinfo : EIATTR_CBANK_PARAM_SIZE
	.align		4
.L_1630:
        /*0018*/ 	.byte	0x03, 0x19
        /*001a*/ 	.short	0x00e8


	//----- nvinfo : EIATTR_KPARAM_INFO
	.align		4
        /*001c*/ 	.byte	0x04, 0x17
        /*001e*/ 	.short	(.L_1632 - .L_1631)
.L_1631:
        /*0020*/ 	.word	0x00000000
        /*0024*/ 	.short	0x0000
        /*0026*/ 	.short	0x0000
        /*0028*/ 	.byte	0x00, 0xf0, 0xa1, 0x03


	//----- nvinfo : EIATTR_MAXREG_COUNT
	.align		4
.L_1632:
        /*002c*/ 	.byte	0x03, 0x1b
        /*002e*/ 	.short	0x00ff


	//----- nvinfo : EIATTR_MERCURY_ISA_VERSION
	.align		4
        /*0030*/ 	.byte	0x03, 0x5f
        /*0032*/ 	.short	0x0000


	//----- nvinfo : EIATTR_COOP_GROUP_MASK_REGIDS
	.align		4
        /*0034*/ 	.byte	0x04, 0x29
        /*0036*/ 	.short	(.L_1634 - .L_1633)


	//   ....[0]....
.L_1633:
        /*0038*/ 	.word	0xffffffff


	//   ....[1]....
        /*003c*/ 	.word	0xffffffff


	//   ....[2]....
        /*0040*/ 	.word	0xffffffff


	//   ....[3]....
        /*0044*/ 	.word	0xffffffff


	//   ....[4]....
        /*0048*/ 	.word	0xffffffff


	//   ....[5]....
        /*004c*/ 	.word	0xffffffff


	//   ....[6]....
        /*0050*/ 	.word	0xffffffff


	//   ....[7]....
        /*0054*/ 	.word	0xffffffff


	//   ....[8]....
        /*0058*/ 	.word	0xffffffff


	//   ....[9]....
        /*005c*/ 	.word	0xffffffff


	//   ....[10]....
        /*0060*/ 	.word	0xffffffff


	//   ....[11]....
        /*0064*/ 	.word	0xffffffff


	//   ....[12]....
        /*0068*/ 	.word	0xffffffff


	//   ....[13]....
        /*006c*/ 	.word	0xffffffff


	//   ....[14]....
        /*0070*/ 	.word	0xffffffff


	//   ....[15]....
        /*0074*/ 	.word	0xffffffff


	//   ....[16]....
        /*0078*/ 	.word	0xffffffff


	//   ....[17]....
        /*007c*/ 	.word	0xffffffff


	//   ....[18]....
        /*0080*/ 	.word	0xffffffff


	//   ....[19]....
        /*0084*/ 	.word	0xffffffff


	//----- nvinfo : EIATTR_COOP_GROUP_INSTR_OFFSETS
	.align		4
.L_1634:
        /*0088*/ 	.byte	0x04, 0x28
        /*008a*/ 	.short	(.L_1636 - .L_1635)


	//   ....[0]....
.L_1635:
        /*008c*/ 	.word	0x0000c0f0


	//   ....[1]....
        /*0090*/ 	.word	0x0000c120


	//   ....[2]....
        /*0094*/ 	.word	0x0000c140


	//   ....[3]....
        /*0098*/ 	.word	0x0000c160


	//   ....[4]....
        /*009c*/ 	.word	0x0000c180


	//   ....[5]....
        /*00a0*/ 	.word	0x0000c3b0


	//   ....[6]....
        /*00a4*/ 	.word	0x0000c3d0


	//   ....[7]....
        /*00a8*/ 	.word	0x0000c3f0


	//   ....[8]....
        /*00ac*/ 	.word	0x0000c410


	//   ....[9]....
        /*00b0*/ 	.word	0x0000c430


	//   ....[10]....
        /*00b4*/ 	.word	0x0000cbc0


	//   ....[11]....
        /*00b8*/ 	.word	0x0000cc20


	//   ....[12]....
        /*00bc*/ 	.word	0x0000cc80


	//   ....[13]....
        /*00c0*/ 	.word	0x0000cce0


	//   ....[14]....
        /*00c4*/ 	.word	0x0000cd40


	//   ....[15]....
        /*00c8*/ 	.word	0x0000cfb0


	//   ....[16]....
        /*00cc*/ 	.word	0x0000d010


	//   ....[17]....
        /*00d0*/ 	.word	0x0000d070


	//   ....[18]....
        /*00d4*/ 	.word	0x0000d0d0


	//   ....[19]....
        /*00d8*/ 	.word	0x0000d130


	//----- nvinfo : EIATTR_EXIT_INSTR_OFFSETS
	.align		4
.L_1636:
        /*00dc*/ 	.byte	0x04, 0x1c
        /*00de*/ 	.short	(.L_1638 - .L_1637)


	//   ....[0]....
.L_1637:
        /*00e0*/ 	.word	0x000003c0


	//   ....[1]....
        /*00e4*/ 	.word	0x0000cb70


	//----- nvinfo : EIATTR_MAX_THREADS
	.align		4
.L_1638:
        /*00e8*/ 	.byte	0x04, 0x05
        /*00ea*/ 	.short	(.L_1640 - .L_1639)
.L_1639:
        /*00ec*/ 	.word	0x00000080
        /*00f0*/ 	.word	0x00000001
        /*00f4*/ 	.word	0x00000001


	//----- nvinfo : EIATTR_CRS_STACK_SIZE
	.align		4
.L_1640:
        /*00f8*/ 	.byte	0x04, 0x1e
        /*00fa*/ 	.short	(.L_1642 - .L_1641)
.L_1641:
        /*00fc*/ 	.word	0x00000000
.L_1642:


//--------------------- .nv.info._ZN10layer_norm31ln_parallel_residual_fwd_kernelINS_13Kernel_traitsIf6__halffS2_fjLj512ELj1ELj4ELj1ELj16ENS_18Kernel_traits_baseILj512EfS2_fS2_fjLj128EEEEELb1ELb1ELb0EEEvNS_9FwdParamsE --------------------------
	.section	.nv.info._ZN10layer_norm31ln_parallel_residual_fwd_kernelINS_13Kernel_traitsIf6__halffS2_fjLj512ELj1ELj4ELj1ELj16ENS_18Kernel_traits_baseILj512EfS2_fS2_fjLj128EEEEELb1ELb1ELb0EEEvNS_9FwdParamsE,"",@"SHT_CUDA_INFO"
	.sectionflags	@""
	.align	4


	//----- nvinfo : EIATTR_CUDA_API_VERSION
	.align		4
        /*0000*/ 	.byte	0x04, 0x37
        /*0002*/ 	.short	(.L_1644 - .L_1643)
.L_1643:
        /*0004*/ 	.word	0x00000082


	//----- nvinfo : EIATTR_SW2861232_WAR
	.align		4
.L_1644:
        /*0008*/ 	.byte	0x01, 0x35
	.zero		2


	//----- nvinfo : EIATTR_PARAM_CBANK
	.align		4
        /*000c*/ 	.byte	0x04, 0x0a
        /*000e*/ 	.short	(.L_1646 - .L_1645)
	.align		4
.L_1645:
        /*0010*/ 	.word	index@(.nv.constant0._ZN10layer_norm31ln_parallel_residual_fwd_kernelINS_13Kernel_traitsIf6__halffS2_fjLj512ELj1ELj4ELj1ELj16ENS_18Kernel_traits_baseILj512EfS2_fS2_fjLj128EEEEELb1ELb1ELb0EEEvNS_9FwdParamsE)
        /*0014*/ 	.short	0x0160
        /*0016*/ 	.short	0x00e8


	//----- nvinfo : EIATTR_CBANK_PARAM_SIZE
	.align		4
.L_1646:
        /*0018*/ 	.byte	0x03, 0x19
        /*001a*/ 	.short	0x00e8


	//----- nvinfo : EIATTR_KPARAM_INFO
	.align		4
        /*001c*/ 	.byte	0x04, 0x17
        /*001e*/ 	.short	(.L_1648 - .L_1647)
.L_1647:
        /*0020*/ 	.word	0x00000000
        /*0024*/ 	.short	0x0000
        /*0026*/ 	.short	0x0000
        /*0028*/ 	.byte	0x00, 0xf0, 0xa1, 0x03


	//----- nvinfo : EIATTR_MAXREG_COUNT
	.align		4
.L_1648:
        /*002c*/ 	.byte	0x03, 0x1b
        /*002e*/ 	.short	0x00ff


	//----- nvinfo : EIATTR_MERCURY_ISA_VERSION
	.align		4
        /*0030*/ 	.byte	0x03, 0x5f
        /*0032*/ 	.short	0x0000


	//----- nvinfo : EIATTR_COOP_GROUP_MASK_REGIDS
	.align		4
        /*0034*/ 	.byte	0x04, 0x29
        /*0036*/ 	.short	(.L_1650 - .L_1649)


	//   ....[0]....
.L_1649:
        /*0038*/ 	.word	0xffffffff


	//   ....[1]....
        /*003c*/ 	.word	0xffffffff


	//   ....[2]....
        /*0040*/ 	.word	0xffffffff


	//   ....[3]....
        /*0044*/ 	.word	0xffffffff


	//   ....[4]....
        /*0048*/ 	.word	0xffffffff


	//   ....[5]....
        /*004c*/ 	.word	0xffffffff


	//   ....[6]....
        /*0050*/ 	.word	0xffffffff


	//   ....[7]....
        /*0054*/ 	.word	0xffffffff


	//   ....[8]....
        /*0058*/ 	.word	0xffffffff


	//   ....[9]....
        /*005c*/ 	.word	0xffffffff


	//   ....[10]....
        /*0060*/ 	.word	0xffffffff


	//   ....[11]....
        /*0064*/ 	.word	0xffffffff


	//   ....[12]....
        /*0068*/ 	.word	0xffffffff


	//   ....[13]....
        /*006c*/ 	.word	0xffffffff


	//   ....[14]....
        /*0070*/ 	.word	0xffffffff


	//   ....[15]....
        /*0074*/ 	.word	0xffffffff


	//   ....[16]....
        /*0078*/ 	.word	0xffffffff


	//   ....[17]....
        /*007c*/ 	.word	0xffffffff


	//   ....[18]....
        /*0080*/ 	.word	0xffffffff


	//   ....[19]....
        /*0084*/ 	.word	0xffffffff


	//----- nvinfo : EIATTR_COOP_GROUP_INSTR_OFFSETS
	.align		4
.L_1650:
        /*0088*/ 	.byte	0x04, 0x28
        /*008a*/ 	.short	(.L_1652 - .L_1651)


	//   ....[0]....
.L_1651:
        /*008c*/ 	.word	0x0000c1f0


	//   ....[1]....
        /*0090*/ 	.word	0x0000c220


	//   ....[2]....
        /*0094*/ 	.word	0x0000c250


	//   ....[3]....
        /*0098*/ 	.word	0x0000c270


	//   ....[4]....
        /*009c*/ 	.word	0x0000c290


	//   ....[5]....
        /*00a0*/ 	.word	0x0000c4d0


	//   ....[6]....
        /*00a4*/ 	.word	0x0000c4f0


	//   ....[7]....
        /*00a8*/ 	.word	0x0000c510


	//   ....[8]....
        /*00ac*/ 	.word	0x0000c530


	//   ....[9]....
        /*00b0*/ 	.word	0x0000c550


	//   ....[10]....
        /*00b4*/ 	.word	0x0000cb80


	//   ....[11]....
        /*00b8*/ 	.word	0x0000cbf0


	//   ....[12]....
        /*00bc*/ 	.word	0x0000cc50


	//   ....[13]....
        /*00c0*/ 	.word	0x0000ccb0


	//   ....[14]....
        /*00c4*/ 	.word	0x0000cd10


	//   ....[15]....
        /*00c8*/ 	.word	0x0000cfa0


	//   ....[16]....
        /*00cc*/ 	.word	0x0000d000


	//   ....[17]....
        /*00d0*/ 	.word	0x0000d060


	//   ....[18]....
        /*00d4*/ 	.word	0x0000d0c0


	//   ....[19]....
        /*00d8*/ 	.word	0x0000d120


	//----- nvinfo : EIATTR_EXIT_INSTR_OFFSETS
	.align		4
.L_1652:
        /*00dc*/ 	.byte	0x04, 0x1c
        /*00de*/ 	.short	(.L_1654 - .L_1653)


	//   ....[0]....
.L_1653:
        /*00e0*/ 	.word	0x00000550


	//   ....[1]....
        /*00e4*/ 	.word	0x0000cb20


	//----- nvinfo : EIATTR_MAX_THREADS
	.align		4
.L_1654:
        /*00e8*/ 	.byte	0x04, 0x05
        /*00ea*/ 	.short	(.L_1656 - .L_1655)
.L_1655:
        /*00ec*/ 	.word	0x00000080
        /*00f0*/ 	.word	0x00000001
        /*00f4*/ 	.word	0x00000001


	//----- nvinfo : EIATTR_CRS_STACK_SIZE
	.align		4
.L_1656:
        /*00f8*/ 	.byte	0x04, 0x1e
        /*00fa*/ 	.short	(.L_1658 - .L_1657)
.L_1657:
        /*00fc*/ 	.word	0x00000000
.L_1658:


//--------------------- .nv.info._ZN10layer_norm31ln_parallel_residual_fwd_kernelINS_13Kernel_traitsIf6__halffS2_fjLj512ELj1ELj4ELj1ELj16ENS_18Kernel_traits_baseILj512EfS2_fS2_fjLj128EEEEELb1ELb1ELb1EEEvNS_9FwdParamsE --------------------------
	.section	.nv.info._ZN10layer_norm31ln_parallel_residual_fwd_kernelINS_13Kernel_traitsIf6__halffS2_fjLj512ELj1ELj4ELj1ELj16ENS_18Kernel_traits_baseILj512EfS2_fS2_fjLj128EEEEELb1ELb1ELb1EEEvNS_9FwdParamsE,"",@"SHT_CUDA_INFO"
	.sectionflags	@""
	.align	4


	//----- nvinfo : EIATTR_CUDA_API_VERSION
	.align		4
        /*0000*/ 	.byte	0x04, 0x37
        /*0002*/ 	.short	(.L_1660 - .L_1659)
.L_1659:
        /*0004*/ 	.word	0x00000082


	//----- nvinfo : EIATTR_SW2861232_WAR
	.align		4
.L_1660:
        /*0008*/ 	.byte	0x01, 0x35
	.zero		2


	//----- nvinfo : EIATTR_PARAM_CBANK
	.align		4
        /*000c*/ 	.byte	0x04, 0x0a
        /*000e*/ 	.short	(.L_1662 - .L_1661)
	.align		4
.L_1661:
        /*0010*/ 	.word	index@(.nv.constant0._ZN10layer_norm31ln_parallel_residual_fwd_kernelINS_13Kernel_traitsIf6__halffS2_fjLj512ELj1ELj4ELj1ELj16ENS_18Kernel_traits_baseILj512EfS2_fS2_fjLj128EEEEELb1ELb1ELb1EEEvNS_9FwdParamsE)
        /*0014*/ 	.short	0x0160
        /*0016*/ 	.short	0x00e8


	//----- nvinfo : EIATTR_CBANK_PARAM_SIZE
	.align		4
.L_1662:
        /*0018*/ 	.byte	0x03, 0x19
        /*001a*/ 	.short	0x00e8


	//----- nvinfo : EIATTR_KPARAM_INFO
	.align		4
        /*001c*/ 	.byte	0x04, 0x17
        /*001e*/ 	.short	(.L_1664 - .L_1663)
.L_1663:
        /*0020*/ 	.word	0x00000000
        /*0024*/ 	.short	0x0000
        /*0026*/ 	.short	0x0000
        /*0028*/ 	.byte	0x00, 0xf0, 0xa1, 0x03


	//----- nvinfo : EIATTR_MAXREG_COUNT
	.align		4
.L_1664:
        /*002c*/ 	.byte	0x03, 0x1b
        /*002e*/ 	.short	0x00ff


	//----- nvinfo : EIATTR_MERCURY_ISA_VERSION
	.align		4
        /*0030*/ 	.byte	0x03, 0x5f
        /*0032*/ 	.short	0x0000


	//----- nvinfo : EIATTR_COOP_GROUP_MASK_REGIDS
	.align		4
        /*0034*/ 	.byte	0x04, 0x29
        /*0036*/ 	.short	(.L_1666 - .L_1665)


	//   ....[0]....
.L_1665:
        /*0038*/ 	.word	0xffffffff


	//   ....[1]....
        /*003c*/ 	.word	0xffffffff


	//   ....[2]....
        /*0040*/ 	.word	0xffffffff


	//   ....[3]....
        /*0044*/ 	.word	0xffffffff


	//   ....[4]....
        /*0048*/ 	.word	0xffffffff


	//   ....[5]....
        /*004c*/ 	.word	0xffffffff


	//   ....[6]....
        /*0050*/ 	.word	0xffffffff


	//   ....[7]....
        /*0054*/ 	.word	0xffffffff


	//   ....[8]....
        /*0058*/ 	.word	0xffffffff


	//   ....[9]....
        /*005c*/ 	.word	0xffffffff


	//   ....[10]....
        /*0060*/ 	.word	0xffffffff


	//   ....[11]....
        /*0064*/ 	.word	0xffffffff


	//   ....[12]....
        /*0068*/ 	.word	0xffffffff


	//   ....[13]....
        /*006c*/ 	.word	0xffffffff


	//   ....[14]....
        /*0070*/ 	.word	0xffffffff


	//   ....[15]....
        /*0074*/ 	.word	0xffffffff


	//   ....[16]....
        /*0078*/ 	.word	0xffffffff


	//   ....[17]....
        /*007c*/ 	.word	0xffffffff


	//   ....[18]....
        /*0080*/ 	.word	0xffffffff


	//   ....[19]....
        /*0084*/ 	.word	0xffffffff


	//----- nvinfo : EIATTR_COOP_GROUP_INSTR_OFFSETS
	.align		4
.L_1666:
        /*0088*/ 	.byte	0x04, 0x28
        /*008a*/ 	.short	(.L_1668 - .L_1667)


	//   ....[0]....
.L_1667:
        /*008c*/ 	.word	0x0000bf10


	//   ....[1]....
        /*0090*/ 	.word	0x0000bf40


	//   ....[2]....
        /*0094*/ 	.word	0x0000bf60


	//   ....[3]....
        /*0098*/ 	.word	0x0000bf80


	//   ....[4]....
        /*009c*/ 	.word	0x0000bfa0


	//   ....[5]....
        /*00a0*/ 	.word	0x0000c1d0


	//   ....[6]....
        /*00a4*/ 	.word	0x0000c1f0


	//   ....[7]....
        /*00a8*/ 	.word	0x0000c210


	//   ....[8]....
        /*00ac*/ 	.word	0x0000c230


	//   ....[9]....
        /*00b0*/ 	.word	0x0000c250


	//   ....[10]....
        /*00b4*/ 	.word	0x0000c7c0


	//   ....[11]....
        /*00b8*/ 	.word	0x0000c820


	//   ....[12]....
        /*00bc*/ 	.word	0x0000c880


	//   ....[13]....
        /*00c0*/ 	.word	0x0000c8e0


	//   ....[14]....
        /*00c4*/ 	.word	0x0000c940


	//   ....[15]....
        /*00c8*/ 	.word	0x0000cbb0


	//   ....[16]....
        /*00cc*/ 	.word	0x0000cc10


	//   ....[17]....
        /*00d0*/ 	.word	0x0000cc70


	//   ....[18]....
        /*00d4*/ 	.word	0x0000ccd0


	//   ....[19]....
        /*00d8*/ 	.word	0x0000cd30


	//----- nvinfo : EIATTR_EXIT_INSTR_OFFSETS
	.align		4
.L_1668:
        /*00dc*/ 	.byte	0x04, 0x1c
        /*00de*/ 	.short	(.L_1670 - .L_1669)


	//   ....[0]....
.L_1669:
        /*00e0*/ 	.word	0x00000260


	//   ....[1]....
        /*00e4*/ 	.word	0x0000c770


	//----- nvinfo : EIATTR_MAX_THREADS
	.align		4
.L_1670:
        /*00e8*/ 	.byte	0x04, 0x05
        /*00ea*/ 	.short	(.L_1672 - .L_1671)
.L_1671:
        /*00ec*/ 	.word	0x00000080
        /*00f0*/ 	.word	0x00000001
        /*00f4*/ 	.word	0x00000001


	//----- nvinfo : EIATTR_CRS_STACK_SIZE
	.align		4
.L_1672:
        /*00f8*/ 	.byte	0x04, 0x1e
        /*00fa*/ 	.short	(.L_1674 - .L_1673)
.L_1673:
        /*00fc*/ 	.word	0x00000000
.L_1674:


//--------------------- .nv.info._ZN10layer_norm31ln_parallel_residual_fwd_kernelINS_13Kernel_traitsI6__halfffffjLj512ELj1ELj4ELj1ELj16ENS_18Kernel_traits_baseILj512ES2_ffffjLj128EEEEELb0ELb0ELb0EEEvNS_9FwdParamsE --------------------------
	.section	.nv.info._ZN10layer_norm31ln_parallel_residual_fwd_kernelINS_13Kernel_traitsI6__halfffffjLj512ELj1ELj4ELj1ELj16ENS_18Kernel_traits_baseILj512ES2_ffffjLj128EEEEELb0ELb0ELb0EEEvNS_9FwdParamsE,"",@"SHT_CUDA_INFO"
	.sectionflags	@""
	.align	4


	//----- nvinfo : EIATTR_CUDA_API_VERSION
	.align		4
        /*0000*/ 	.byte	0x04, 0x37
        /*0002*/ 	.short	(.L_1676 - .L_1675)
.L_1675:
        /*0004*/ 	.word	0x00000082


	//----- nvinfo : EIATTR_SW2861232_WAR
	.align		4
.L_1676:
        /*0008*/ 	.byte	0x01, 0x35
	.zero		2


	//----- nvinfo : EIATTR_PARAM_CBANK
	.align		4
        /*000c*/ 	.byte	0x04, 0x0a
        /*000e*/ 	.short	(.L_1678 - .L_1677)
	.align		4
.L_1677:
        /*0010*/ 	.word	index@(.nv.constant0._ZN10layer_norm31ln_parallel_residual_fwd_kernelINS_13Kernel_traitsI6__halfffffjLj512ELj1ELj4ELj1ELj16ENS_18Kernel_traits_baseILj512ES2_ffffjLj128EEEEELb0ELb0ELb0EEEvNS_9FwdParamsE)
        /*0014*/ 	.short	0x0160
        /*0016*/ 	.short	0x00e8


	//----- nvinfo : EIATTR_CBANK_PARAM_SIZE
	.align		4
.L_1678:
        /*0018*/ 	.byte	0x03, 0x19
        /*001a*/ 	.short	0x00e8


	//----- nvinfo : EIATTR_KPARAM_INFO
	.align		4
        /*001c*/ 	.byte	0x04, 0x17
        /*001e*/ 	.short	(.L_1680 - .L_1679)
.L_1679:
        /*0020*/ 	.word	0x00000000
        /*0024*/ 	.short	0x0000
        /*0026*/ 	.short	0x0000
        /*0028*/ 	.byte	0x00, 0xf0, 0xa1, 0x03


	//----- nvinfo : EIATTR_MAXREG_COUNT
	.align		4
.L_1680:
        /*002c*/ 	.byte	0x03, 0x1b
        /*002e*/ 	.short	0x00ff


	//----- nvinfo : EIATTR_MERCURY_ISA_VERSION
	.align		4
        /*0030*/ 	.byte	0x03, 0x5f
        /*0032*/ 	.short	0x0000


	//----- nvinfo : EIATTR_COOP_GROUP_MASK_REGIDS
	.align		4
        /*0034*/ 	.byte	0x04, 0x29
        /*0036*/ 	.short	(.L_1682 - .L_1681)


	//   ....[0]....
.L_1681:
        /*0038*/ 	.word	0xffffffff


	//   ....[1]....
        /*003c*/ 	.word	0xffffffff


	//   ....[2]....
        /*0040*/ 	.word	0xffffffff


	//   ....[3]....
        /*0044*/ 	.word	0xffffffff


	//   ....[4]....
        /*0048*/ 	.word	0xffffffff


	//   ....[5]....
        /*004c*/ 	.word	0xffffffff


	//   ....[6]....
        /*0050*/ 	.word	0xffffffff


	//   ....[7]....
        /*0054*/ 	.word	0xffffffff


	//   ....[8]....
        /*0058*/ 	.word	0xffffffff


	//   ....[9]....
        /*005c*/ 	.word	0xffffffff


	//   ....[10]....
        /*0060*/ 	.word	0xffffffff


	//   ....[11]....
        /*0064*/ 	.word	0xffffffff


	//   ....[12]....
        /*0068*/ 	.word	0xffffffff


	//   ....[13]....
        /*006c*/ 	.word	0xffffffff


	//   ....[14]....
        /*0070*/ 	.word	0xffffffff


	//   ....[15]....
        /*0074*/ 	.word	0xffffffff


	//   ....[16]....
        /*0078*/ 	.word	0xffffffff


	//   ....[17]....
        /*007c*/ 	.word	0xffffffff


	//   ....[18]....
        /*0080*/ 	.word	0xffffffff


	//   ....[19]....
        /*0084*/ 	.word	0xffffffff


	//----- nvinfo : EIATTR_COOP_GROUP_INSTR_OFFSETS
	.align		4
.L_1682:
        /*0088*/ 	.byte	0x04, 0x28
        /*008a*/ 	.short	(.L_1684 - .L_1683)


	//   ....[0]....
.L_1683:
        /*008c*/ 	.word	0x000020f0


	//   ....[1]....
        /*0090*/ 	.word	0x00002120


	//   ....[2]....
        /*0094*/ 	.word	0x00002140


	//   ....[3]....
        /*0098*/ 	.word	0x00002160


	//   ....[4]....
        /*009c*/ 	.word	0x00002180


	//   ....[5]....
        /*00a0*/ 	.word	0x000023c0


	//   ....[6]....
        /*00a4*/ 	.word	0x000023e0


	//   ....[7]....
        /*00a8*/ 	.word	0x00002400


	//   ....[8]....
        /*00ac*/ 	.word	0x00002420


	//   ....[9]....
        /*00b0*/ 	.word	0x00002440


	//   ....[10]....
        /*00b4*/ 	.word	0x00002c40


	//   ....[11]....
        /*00b8*/ 	.word	0x00002cc0


	//   ....[12]....
        /*00bc*/ 	.word	0x00002d20


	//   ....[13]....
        /*00c0*/ 	.word	0x00002d80


	//   ....[14]....
        /*00c4*/ 	.word	0x00002de0


	//   ....[15]....
        /*00c8*/ 	.word	0x00003060


	//   ....[16]....
        /*00cc*/ 	.word	0x000030c0


	//   ....[17]....
        /*00d0*/ 	.word	0x00003120


	//   ....[18]....
        /*00d4*/ 	.word	0x00003180


	//   ....[19]....
        /*00d8*/ 	.word	0x000031f0


	//----- nvinfo : EIATTR_EXIT_INSTR_OFFSETS
	.align		4
.L_1684:
        /*00dc*/ 	.byte	0x04, 0x1c
        /*00de*/ 	.short	(.L_1686 - .L_1685)


	//   ....[0]....
.L_1685:
        /*00e0*/ 	.word	0x00000760


	//   ....[1]....
        /*00e4*/ 	.word	0x00002be0


	//----- nvinfo : EIATTR_MAX_THREADS
	.align		4
.L_1686:
        /*00e8*/ 	.byte	0x04, 0x05
        /*00ea*/ 	.short	(.L_1688 - .L_1687)
.L_1687:
        /*00ec*/ 	.word	0x00000080
        /*00f0*/ 	.word	0x00000001
        /*00f4*/ 	.word	0x00000001


	//----- nvinfo : EIATTR_CRS_STACK_SIZE
	.align		4
.L_1688:
        /*00f8*/ 	.byte	0x04, 0x1e
        /*00fa*/ 	.short	(.L_1690 - .L_1689)
.L_1689:
        /*00fc*/ 	.word	0x00000000
.L_1690:


//--------------------- .nv.info._ZN10layer_norm31ln_parallel_residual_fwd_kernelINS_13Kernel_traitsI6__halfffffjLj512ELj1ELj4ELj1ELj16ENS_18Kernel_traits_baseILj512ES2_ffffjLj128EEEEELb0ELb0ELb1EEEvNS_9FwdParamsE --------------------------
	.section	.nv.info._ZN10layer_norm31ln_parallel_residual_fwd_kernelINS_13Kernel_traitsI6__halfffffjLj512ELj1ELj4ELj1ELj16ENS_18Kernel_traits_baseILj512ES2_ffffjLj128EEEEELb0ELb0ELb1EEEvNS_9FwdParamsE,"",@"SHT_CUDA_INFO"
	.sectionflags	@""
	.align	4


	//----- nvinfo : EIATTR_CUDA_API_VERSION
	.align		4
        /*0000*/ 	.byte	0x04, 0x37
        /*0002*/ 	.short	(.L_1692 - .L_1691)
.L_1691:
        /*0004*/ 	.word	0x00000082


	//----- nvinfo : EIATTR_SW2861232_WAR
	.align		4
.L_1692:
        /*0008*/ 	.byte	0x01, 0x35
	.zero		2


	//----- nvinfo : EIATTR_PARAM_CBANK
	.align		4
        /*000c*/ 	.byte	0x04, 0x0a
        /*000e*/ 	.short	(.L_1694 - .L_1693)
	.align		4
.L_1693:
        /*0010*/ 	.word	index@(.nv.constant0._ZN10layer_norm31ln_parallel_residual_fwd_kernelINS_13Kernel_traitsI6__halfffffjLj512ELj1ELj4ELj1ELj16ENS_18Kernel_traits_baseILj512ES2_ffffjLj128EEEEELb0ELb0ELb1EEEvNS_9FwdParamsE)
        /*0014*/ 	.short	0x0160
        /*0016*/ 	.short	0x00e8


	//----- nvinfo : EIATTR_CBANK_PARAM_SIZE
	.align		4
.L_1694:
        /*0018*/ 	.byte	0x03, 0x19
        /*001a*/ 	.short	0x00e8


	//----- nvinfo : EIATTR_KPARAM_INFO
	.align		4
        /*001c*/ 	.byte	0x04, 0x17
        /*001e*/ 	.short	(.L_1696 - .L_1695)
.L_1695:
        /*0020*/ 	.word	0x00000000
        /*0024*/ 	.short	0x0000
        /*0026*/ 	.short	0x0000
        /*0028*/ 	.byte	0x00, 0xf0, 0xa1, 0x03


	//----- nvinfo : EIATTR_MAXREG_COUNT
	.align		4
.L_1696:
        /*002c*/ 	.byte	0x03, 0x1b
        /*002e*/ 	.short	0x00ff


	//----- nvinfo : EIATTR_MERCURY_ISA_VERSION
	.align		4
        /*0030*/ 	.byte	0x03, 0x5f
        /*0032*/ 	.short	0x0000


	//----- nvinfo : EIATTR_COOP_GROUP_MASK_REGIDS
	.align		4
        /*0034*/ 	.byte	0x04, 0x29
        /*0036*/ 	.short	(.L_1698 - .L_1697)


	//   ....[0]....
.L_1697:
        /*0038*/ 	.word	0xffffffff


	//   ....[1]....
        /*003c*/ 	.word	0xffffffff


	//   ....[2]....
        /*0040*/ 	.word	0xffffffff


	//   ....[3]....
        /*0044*/ 	.word	0xffffffff


	//   ....[4]....
        /*0048*/ 	.word	0xffffffff


	//   ....[5]....
        /*004c*/ 	.word	0xffffffff


	//   ....[6]....
        /*0050*/ 	.word	0xffffffff


	//   ....[7]....
        /*0054*/ 	.word	0xffffffff


	//   ....[8]....
        /*0058*/ 	.word	0xffffffff


	//   ....[9]....
        /*005c*/ 	.word	0xffffffff


	//   ....[10]....
        /*0060*/ 	.word	0xffffffff


	//   ....[11]....
        /*0064*/ 	.word	0xffffffff


	//   ....[12]....
        /*0068*/ 	.word	0xffffffff


	//   ....[13]....
        /*006c*/ 	.word	0xffffffff


	//   ....[14]....
        /*0070*/ 	.word	0xffffffff


	//   ....[15]....
        /*0074*/ 	.word	0xffffffff


	//   ....[16]....
        /*0078*/ 	.word	0xffffffff


	//   ....[17]....
        /*007c*/ 	.word	0xffffffff


	//   ....[18]....
        /*0080*/ 	.word	0xffffffff


	//   ....[19]....
        /*0084*/ 	.word	0xffffffff


	//----- nvinfo : EIATTR_COOP_GROUP_INSTR_OFFSETS
	.align		4
.L_1698:
        /*0088*/ 	.byte	0x04, 0x28
        /*008a*/ 	.short	(.L_1700 - .L_1699)


	//   ....[0]....
.L_1699:
        /*008c*/ 	.word	0x00001850


	//   ....[1]....
        /*0090*/ 	.word	0x00001880


	//   ....[2]....
        /*0094*/ 	.word	0x000018a0


	//   ....[3]....
        /*0098*/ 	.word	0x000018c0


	//   ....[4]....
        /*009c*/ 	.word	0x000018e0


	//   ....[5]....
        /*00a0*/ 	.word	0x00001b10


	//   ....[6]....
        /*00a4*/ 	.word	0x00001b30


	//   ....[7]....
        /*00a8*/ 	.word	0x00001b50


	//   ....[8]....
        /*00ac*/ 	.word	0x00001b70


	//   ....[9]....
        /*00b0*/ 	.word	0x00001b90


	//   ....[10]....
        /*00b4*/ 	.word	0x00002220


	//   ....[11]....
        /*00b8*/ 	.word	0x000022a0


	//   ....[12]....
        /*00bc*/ 	.word	0x00002300


	//   ....[13]....
        /*00c0*/ 	.word	0x00002360


	//   ....[14]....
        /*00c4*/ 	.word	0x000023c0


	//   ....[15]....
        /*00c8*/ 	.word	0x00002630


	//   ....[16]....
        /*00cc*/ 	.word	0x00002690


	//   ....[17]....
        /*00d0*/ 	.word	0x000026f0


	//   ....[18]....
        /*00d4*/ 	.word	0x00002750


	//   ....[19]....
        /*00d8*/ 	.word	0x000027b0


	//----- nvinfo : EIATTR_EXIT_INSTR_OFFSETS
	.align		4
.L_1700:
        /*00dc*/ 	.byte	0x04, 0x1c
        /*00de*/ 	.short	(.L_1702 - .L_1701)


	//   ....[0]....
.L_1701:
        /*00e0*/ 	.word	0x000001d0


	//   ....[1]....
        /*00e4*/ 	.word	0x000021d0


	//----- nvinfo : EIATTR_MAX_THREADS
	.align		4
.L_1702:
        /*00e8*/ 	.byte	0x04, 0x05
        /*00ea*/ 	.short	(.L_1704 - .L_1703)
.L_1703:
        /*00ec*/ 	.word	0x00000080
        /*00f0*/ 	.word	0x00000001
        /*00f4*/ 	.word	0x00000001


	//----- nvinfo : EIATTR_CRS_STACK_SIZE
	.align		4
.L_1704:
        /*00f8*/ 	.byte	0x04, 0x1e
        /*00fa*/ 	.short	(.L_1706 - .L_1705)
.L_1705:
        /*00fc*/ 	.word	0x00000000
.L_1706:


//--------------------- .nv.info._ZN10layer_norm31ln_parallel_residual_fwd_kernelINS_13Kernel_traitsI6__halfffffjLj512ELj1ELj4ELj1ELj16ENS_18Kernel_traits_baseILj512ES2_ffffjLj128EEEEELb0ELb1ELb0EEEvNS_9FwdParamsE --------------------------
	.section	.nv.info._ZN10layer_norm31ln_parallel_residual_fwd_kernelINS_13Kernel_traitsI6__halfffffjLj512ELj1ELj4ELj1ELj16ENS_18Kernel_traits_baseILj512ES2_ffffjLj128EEEEELb0ELb1ELb0EEEvNS_9FwdParamsE,"",@"SHT_CUDA_INFO"
	.sectionflags	@""
	.align	4


	//----- nvinfo : EIATTR_CUDA_API_VERSION
	.align		4
        /*0000*/ 	.byte	0x04, 0x37
        /*0002*/ 	.short	(.L_1708 - .L_1707)
.L_1707:
        /*0004*/ 	.word	0x00000082


	//----- nvinfo : EIATTR_SW2861232_WAR
	.align		4
.L_1708:
        /*0008*/ 	.byte	0x01, 0x35
	.zero		2


	//----- nvinfo : EIATTR_PARAM_CBANK
	.align		4
        /*000c*/ 	.byte	0x04, 0x0a
        /*000e*/ 	.short	(.L_1710 - .L_1709)
	.align		4
.L_1709:
        /*0010*/ 	.word	index@(.nv.constant0._ZN10layer_norm31ln_parallel_residual_fwd_kernelINS_13Kernel_traitsI6__halfffffjLj512ELj1ELj4ELj1ELj16ENS_18Kernel_traits_baseILj512ES2_ffffjLj128EEEEELb0ELb1ELb0EEEvNS_9FwdParamsE)
        /*0014*/ 	.short	0x0160
        /*0016*/ 	.short	0x00e8


	//----- nvinfo : EIATTR_CBANK_PARAM_SIZE
	.align		4
.L_1710:
        /*0018*/ 	.byte	0x03, 0x19
        /*001a*/ 	.short	0x00e8


	//----- nvinfo : EIATTR_KPARAM_INFO
	.align		4
        /*001c*/ 	.byte	0x04, 0x17
        /*001e*/ 	.short	(.L_1712 - .L_1711)
.L_1711:
        /*0020*/ 	.word	0x00000000
        /*0024*/ 	.short	0x0000
        /*0026*/ 	.short	0x0000
        /*0028*/ 	.byte	0x00, 0xf0, 0xa1, 0x03


	//----- nvinfo : EIATTR_MAXREG_COUNT
	.align		4
.L_1712:
        /*002c*/ 	.byte	0x03, 0x1b
        /*002e*/ 	.short	0x00ff


	//----- nvinfo : EIATTR_MERCURY_ISA_VERSION
	.align		4
        /*0030*/ 	.byte	0x03, 0x5f
        /*0032*/ 	.short	0x0000


	//----- nvinfo : EIATTR_COOP_GROUP_MASK_REGIDS
	.align		4
        /*0034*/ 	.byte	0x04, 0x29
        /*0036*/ 	.short	(.L_1714 - .L_1713)


	//   ....[0]....
.L_1713:
        /*0038*/ 	.word	0xffffffff


	//   ....[1]....
        /*003c*/ 	.word	0xffffffff


	//   ....[2]....
        /*0040*/ 	.word	0xffffffff


	//   ....[3]....
        /*0044*/ 	.word	0xffffffff


	//   ....[4]....
        /*0048*/ 	.word	0xffffffff


	//   ....[5]....
        /*004c*/ 	.word	0xffffffff


	//   ....[6]....
        /*0050*/ 	.word	0xffffffff


	//   ....[7]....
        /*0054*/ 	.word	0xffffffff


	//   ....[8]....
        /*0058*/ 	.word	0xffffffff


	//   ....[9]....
        /*005c*/ 	.word	0xffffffff


	//   ....[10]....
        /*0060*/ 	.word	0xffffffff


	//   ....[11]....
        /*0064*/ 	.word	0xffffffff


	//   ....[12]....
        /*0068*/ 	.word	0xffffffff


	//   ....[13]....
        /*006c*/ 	.word	0xffffffff


	//   ....[14]....
        /*0070*/ 	.word	0xffffffff


	//   ....[15]....
        /*0074*/ 	.word	0xffffffff


	//   ....[16]....
        /*0078*/ 	.word	0xffffffff


	//   ....[17]....
        /*007c*/ 	.word	0xffffffff


	//   ....[18]....
        /*0080*/ 	.word	0xffffffff


	//   ....[19]....
        /*0084*/ 	.word	0xffffffff


	//----- nvinfo : EIATTR_COOP_GROUP_INSTR_OFFSETS
	.align		4
.L_1714:
        /*0088*/ 	.byte	0x04, 0x28
        /*008a*/ 	.short	(.L_1716 - .L_1715)


	//   ....[0]....
.L_1715:
        /*008c*/ 	.word	0x00001c90


	//   ....[1]....
        /*0090*/ 	.word	0x00001cc0


	//   ....[2]....
        /*0094*/ 	.word	0x00001ce0


	//   ....[3]....
        /*0098*/ 	.word	0x00001d00


	//   ....[4]....
        /*009c*/ 	.word	0x00001d20


	//   ....[5]....
        /*00a0*/ 	.word	0x00001f60


	//   ....[6]....
        /*00a4*/ 	.word	0x00001f80


	//   ....[7]....
        /*00a8*/ 	.word	0x00001fa0


	//   ....[8]....
        /*00ac*/ 	.word	0x00001fc0


	//   ....[9]....
        /*00b0*/ 	.word	0x00001fe0


	//   ....[10]....
        /*00b4*/ 	.word	0x00002640


	//   ....[11]....
        /*00b8*/ 	.word	0x000026b0


	//   ....[12]....
        /*00bc*/ 	.word	0x00002710


	//   ....[13]....
        /*00c0*/ 	.word	0x00002770


	//   ....[14]....
        /*00c4*/ 	.word	0x000027d0


	//   ....[15]....
        /*00c8*/ 	.word	0x00002a60


	//   ....[16]....
        /*00cc*/ 	.word	0x00002ac0


	//   ....[17]....
        /*00d0*/ 	.word	0x00002b20


	//   ....[18]....
        /*00d4*/ 	.word	0x00002b80


	//   ....[19]....
        /*00d8*/ 	.word	0x00002bf0


	//----- nvinfo : EIATTR_EXIT_INSTR_OFFSETS
	.align		4
.L_1716:
        /*00dc*/ 	.byte	0x04, 0x1c
        /*00de*/ 	.short	(.L_1718 - .L_1717)


	//   ....[0]....
.L_1717:
        /*00e0*/ 	.word	0x00000490


	//   ....[1]....
        /*00e4*/ 	.word	0x000025f0


	//----- nvinfo : EIATTR_MAX_THREADS
	.align		4
.L_1718:
        /*00e8*/ 	.byte	0x04, 0x05
        /*00ea*/ 	.short	(.L_1720 - .L_1719)
.L_1719:
        /*00ec*/ 	.word	0x00000080
        /*00f0*/ 	.word	0x00000001
        /*00f4*/ 	.word	0x00000001


	//----- nvinfo : EIATTR_CRS_STACK_SIZE
	.align		4
.L_1720:
        /*00f8*/ 	.byte	0x04, 0x1e
        /*00fa*/ 	.short	(.L_1722 - .L_1721)
.L_1721:
        /*00fc*/ 	.word	0x00000000
.L_1722:


//--------------------- .nv.info._ZN10layer_norm31ln_parallel_residual_fwd_kernelINS_13Kernel_traitsI6__halfffffjLj512ELj1ELj4ELj1ELj16ENS_18Kernel_traits_baseILj512ES2_ffffjLj128EEEEELb0ELb1ELb1EEEvNS_9FwdParamsE --------------------------
	.section	.nv.info._ZN10layer_norm31ln_parallel_residual_fwd_kernelINS_13Kernel_traitsI6__halfffffjLj512ELj1ELj4ELj1ELj16ENS_18Kernel_traits_baseILj512ES2_ffffjLj128EEEEELb0ELb1ELb1EEEvNS_9FwdParamsE,"",@"SHT_CUDA_INFO"
	.sectionflags	@""
	.align	4


	//----- nvinfo : EIATTR_CUDA_API_VERSION
	.align		4
        /*0000*/ 	.byte	0x04, 0x37
        /*0002*/ 	.short	(.L_1724 - .L_1723)
.L_1723:
        /*0004*/ 	.word	0x00000082


	//----- nvinfo : EIATTR_SW2861232_WAR
	.align		4
.L_1724:
        /*0008*/ 	.byte	0x01, 0x35
	.zero		2


	//----- nvinfo : EIATTR_PARAM_CBANK
	.align		4
        /*000c*/ 	.byte	0x04, 0x0a
        /*000e*/ 	.short	(.L_1726 - .L_1725)
	.align		4
.L_1725:
        /*0010*/ 	.word	index@(.nv.constant0._ZN10layer_norm31ln_parallel_residual_fwd_kernelINS_13Kernel_traitsI6__halfffffjLj512ELj1ELj4ELj1ELj16ENS_18Kernel_traits_baseILj512ES2_ffffjLj128EEEEELb0ELb1ELb1EEEvNS_9FwdParamsE)
        /*0014*/ 	.short	0x0160
        /*0016*/ 	.short	0x00e8


	//----- nvinfo : EIATTR_CBANK_PARAM_SIZE
	.align		4
.L_1726:
        /*0018*/ 	.byte	0x03, 0x19
        /*001a*/ 	.short	0x00e8


	//----- nvinfo : EIATTR_KPARAM_INFO
	.align		4
        /*001c*/ 	.byte	0x04, 0x17
        /*001e*/ 	.short	(.L_1728 - .L_1727)
.L_1727:
        /*0020*/ 	.word	0x00000000
        /*0024*/ 	.short	0x0000
        /*0026*/ 	.short	0x0000
        /*0028*/ 	.byte	0x00, 0xf0, 0xa1, 0x03


	//----- nvinfo : EIATTR_MAXREG_COUNT
	.align		4
.L_1728:
        /*002c*/ 	.byte	0x03, 0x1b
        /*002e*/ 	.short	0x00ff


	//----- nvinfo : EIATTR_MERCURY_ISA_VERSION
	.align		4
        /*0030*/ 	.byte	0x03, 0x5f
        /*0032*/ 	.short	0x0000


	//----- nvinfo : EIATTR_COOP_GROUP_MASK_REGIDS
	.align		4
        /*0034*/ 	.byte	0x04, 0x29
        /*0036*/ 	.short	(.L_1730 - .L_1729)


	//   ....[0]....
.L_1729:
        /*0038*/ 	.word	0xffffffff


	//   ....[1]....
        /*003c*/ 	.word	0xffffffff


	//   ....[2]....
        /*0040*/ 	.word	0xffffffff


	//   ....[3]....
        /*0044*/ 	.word	0xffffffff


	//   ....[4]....
        /*0048*/ 	.word	0xffffffff


	//   ....[5]....
        /*004c*/ 	.word	0xffffffff


	//   ....[6]....
        /*0050*/ 	.word	0xffffffff


	//   ....[7]....
        /*0054*/ 	.word	0xffffffff


	//   ....[8]....
        /*0058*/ 	.word	0xffffffff


	//   ....[9]....
        /*005c*/ 	.word	0xffffffff


	//   ....[10]....
        /*0060*/ 	.word	0xffffffff


	//   ....[11]....
        /*0064*/ 	.word	0xffffffff


	//   ....[12]....
        /*0068*/ 	.word	0xffffffff


	//   ....[13]....
        /*006c*/ 	.word	0xffffffff


	//   ....[14]....
        /*0070*/ 	.word	0xffffffff


	//   ....[15]....
        /*0074*/ 	.word	0xffffffff


	//   ....[16]....
        /*0078*/ 	.word	0xffffffff


	//   ....[17]....
        /*007c*/ 	.word	0xffffffff


	//   ....[18]....
        /*0080*/ 	.word	0xffffffff


	//   ....[19]....
        /*0084*/ 	.word	0xffffffff


	//----- nvinfo : EIATTR_COOP_GROUP_INSTR_OFFSETS
	.align		4
.L_1730:
        /*0088*/ 	.byte	0x04, 0x28
        /*008a*/ 	.short	(.L_1732 - .L_1731)


	//   ....[0]....
.L_1731:
        /*008c*/ 	.word	0x000014c0


	//   ....[1]....
        /*0090*/ 	.word	0x000014f0


	//   ....[2]....
        /*0094*/ 	.word	0x00001510


	//   ....[3]....
        /*0098*/ 	.word	0x00001530


	//   ....[4]....
        /*009c*/ 	.word	0x00001550


	//   ....[5]....
        /*00a0*/ 	.word	0x00001780


	//   ....[6]....
        /*00a4*/ 	.word	0x000017a0


	//   ....[7]....
        /*00a8*/ 	.word	0x000017c0


	//   ....[8]....
        /*00ac*/ 	.word	0x000017e0


	//   ....[9]....
        /*00b0*/ 	.word	0x00001800


	//   ....[10]....
        /*00b4*/ 	.word	0x00001d30


	//   ....[11]....
        /*00b8*/ 	.word	0x00001d90


	//   ....[12]....
        /*00bc*/ 	.word	0x00001df0


	//   ....[13]....
        /*00c0*/ 	.word	0x00001e50


	//   ....[14]....
        /*00c4*/ 	.word	0x00001eb0


	//   ....[15]....
        /*00c8*/ 	.word	0x00002120


	//   ....[16]....
        /*00cc*/ 	.word	0x00002180


	//   ....[17]....
        /*00d0*/ 	.word	0x000021e0


	//   ....[18]....
        /*00d4*/ 	.word	0x00002240


	//   ....[19]....
        /*00d8*/ 	.word	0x000022a0


	//----- nvinfo : EIATTR_EXIT_INSTR_OFFSETS
	.align		4
.L_1732:
        /*00dc*/ 	.byte	0x04, 0x1c
        /*00de*/ 	.short	(.L_1734 - .L_1733)


	//   ....[0]....
.L_1733:
        /*00e0*/ 	.word	0x00000130


	//   ....[1]....
        /*00e4*/ 	.word	0x00001ce0


	//----- nvinfo : EIATTR_MAX_THREADS
	.align		4
.L_1734:
        /*00e8*/ 	.byte	0x04, 0x05
        /*00ea*/ 	.short	(.L_1736 - .L_1735)
.L_1735:
        /*00ec*/ 	.word	0x00000080
        /*00f0*/ 	.word	0x00000001
        /*00f4*/ 	.word	0x00000001


	//----- nvinfo : EIATTR_CRS_STACK_SIZE
	.align		4
.L_1736:
        /*00f8*/ 	.byte	0x04, 0x1e
        /*00fa*/ 	.short	(.L_1738 - .L_1737)
.L_1737:
        /*00fc*/ 	.word	0x00000000
.L_1738:


//--------------------- .nv.info._ZN10layer_norm31ln_parallel_residual_fwd_kernelINS_13Kernel_traitsI6__halfffffjLj512ELj1ELj4ELj1ELj16ENS_18Kernel_traits_baseILj512ES2_ffffjLj128EEEEELb1ELb0ELb0EEEvNS_9FwdParamsE --------------------------
	.section	.nv.info._ZN10layer_norm31ln_parallel_residual_fwd_kernelINS_13Kernel_traitsI6__halfffffjLj512ELj1ELj4ELj1ELj16ENS_18Kernel_traits_baseILj512ES2_ffffjLj128EEEEELb1ELb0ELb0EEEvNS_9FwdParamsE,"",@"SHT_CUDA_INFO"
	.sectionflags	@""
	.align	4


	//----- nvinfo : EIATTR_CUDA_API_VERSION
	.align		4
        /*0000*/ 	.byte	0x04, 0x37
        /*0002*/ 	.short	(.L_1740 - .L_1739)
.L_1739:
        /*0004*/ 	.word	0x00000082


	//----- nvinfo : EIATTR_SW2861232_WAR
	.align		4
.L_1740:
        /*0008*/ 	.byte	0x01, 0x35
	.zero		2


	//----- nvinfo : EIATTR_PARAM_CBANK
	.align		4
        /*000c*/ 	.byte	0x04, 0x0a
        /*000e*/ 	.short	(.L_1742 - .L_1741)
	.align		4
.L_1741:
        /*0010*/ 	.word	index@(.nv.constant0._ZN10layer_norm31ln_parallel_residual_fwd_kernelINS_13Kernel_traitsI6__halfffffjLj512ELj1ELj4ELj1ELj16ENS_18Kernel_traits_baseILj512ES2_ffffjLj128EEEEELb1ELb0ELb0EEEvNS_9FwdParamsE)
        /*0014*/ 	.short	0x0160
        /*0016*/ 	.short	0x00e8


	//----- nvinfo : EIATTR_CBANK_PARAM_SIZE
	.align		4
.L_1742:
        /*0018*/ 	.byte	0x03, 0x19
        /*001a*/ 	.short	0x00e8


	//----- nvinfo : EIATTR_KPARAM_INFO
	.align		4
        /*001c*/ 	.byte	0x04, 0x17
        /*001e*/ 	.short	(.L_1744 - .L_1743)
.L_1743:
        /*0020*/ 	.word	0x00000000
        /*0024*/ 	.short	0x0000
        /*0026*/ 	.short	0x0000
        /*0028*/ 	.byte	0x00, 0xf0, 0xa1, 0x03


	//----- nvinfo : EIATTR_MAXREG_COUNT
	.align		4
.L_1744:
        /*002c*/ 	.byte	0x03, 0x1b
        /*002e*/ 	.short	0x00ff


	//----- nvinfo : EIATTR_MERCURY_ISA_VERSION
	.align		4
        /*0030*/ 	.byte	0x03, 0x5f
        /*0032*/ 	.short	0x0000


	//----- nvinfo : EIATTR_COOP_GROUP_MASK_REGIDS
	.align		4
        /*0034*/ 	.byte	0x04, 0x29
        /*0036*/ 	.short	(.L_1746 - .L_1745)


	//   ....[0]....
.L_1745:
        /*0038*/ 	.word	0xffffffff


	//   ....[1]....
        /*003c*/ 	.word	0xffffffff


	//   ....[2]....
        /*0040*/ 	.word	0xffffffff


	//   ....[3]....
        /*0044*/ 	.word	0xffffffff


	//   ....[4]....
        /*0048*/ 	.word	0xffffffff


	//   ....[5]....
        /*004c*/ 	.word	0xffffffff


	//   ....[6]....
        /*0050*/ 	.word	0xffffffff


	//   ....[7]....
        /*0054*/ 	.word	0xffffffff


	//   ....[8]....
        /*0058*/ 	.word	0xffffffff


	//   ....[9]....
        /*005c*/ 	.word	0xffffffff


	//   ....[10]....
        /*0060*/ 	.word	0xffffffff


	//   ....[11]....
        /*0064*/ 	.word	0xffffffff


	//   ....[12]....
        /*0068*/ 	.word	0xffffffff


	//   ....[13]....
        /*006c*/ 	.word	0xffffffff


	//   ....[14]....
        /*0070*/ 	.word	0xffffffff


	//   ....[15]....
        /*0074*/ 	.word	0xffffffff


	//   ....[16]....
        /*0078*/ 	.word	0xffffffff


	//   ....[17]....
        /*007c*/ 	.word	0xffffffff


	//   ....[18]....
        /*0080*/ 	.word	0xffffffff


	//   ....[19]....
        /*0084*/ 	.word	0xffffffff


	//----- nvinfo : EIATTR_COOP_GROUP_INSTR_OFFSETS
	.align		4
.L_1746:
        /*0088*/ 	.byte	0x04, 0x28
        /*008a*/ 	.short	(.L_1748 - .L_1747)


	//   ....[0]....
.L_1747:
        /*008c*/ 	.word	0x0000cca0


	//   ....[1]....
        /*0090*/ 	.word	0x0000ccd0


	//   ....[2]....
        /*0094*/ 	.word	0x0000cd00


	//   ....[3]....
        /*0098*/ 	.word	0x0000cd20


	//   ....[4]....
        /*009c*/ 	.word	0x0000cd40


	//   ....[5]....
        /*00a0*/ 	.word	0x0000cf80


	//   ....[6]....
        /*00a4*/ 	.word	0x0000cfa0


	//   ....[7]....
        /*00a8*/ 	.word	0x0000cfc0


	//   ....[8]....
        /*00ac*/ 	.word	0x0000cfe0


	//   ....[9]....
        /*00b0*/ 	.word	0x0000d000


	//   ....[10]....
        /*00b4*/ 	.word	0x0000d830


	//   ....[11]....
        /*00b8*/ 	.word	0x0000d8b0


	//   ....[12]....
        /*00bc*/ 	.word	0x0000d910


	//   ....[13]....
        /*00c0*/ 	.word	0x0000d970


	//   ....[14]....
        /*00c4*/ 	.word	0x0000d9d0


	//   ....[15]....
        /*00c8*/ 	.word	0x0000dc60


	//   ....[16]....
        /*00cc*/ 	.word	0x0000dcc0


	//   ....[17]....
        /*00d0*/ 	.word	0x0000dd20


	//   ....[18]....
        /*00d4*/ 	.word	0x0000dd80


	//   ....[19]....
        /*00d8*/ 	.word	0x0000ddf0


	//----- nvinfo : EIATTR_EXIT_INSTR_OFFSETS
	.align		4
.L_1748:
        /*00dc*/ 	.byte	0x04, 0x1c
        /*00de*/ 	.short	(.L_1750 - .L_1749)


	//   ....[0]....
.L_1749:
        /*00e0*/ 	.word	0x00000bc0


	//   ....[1]....
        /*00e4*/ 	.word	0x0000d7d0


	//----- nvinfo : EIATTR_MAX_THREADS
	.align		4
.L_1750:
        /*00e8*/ 	.byte	0x04, 0x05
        /*00ea*/ 	.short	(.L_1752 - .L_1751)
.L_1751:
        /*00ec*/ 	.word	0x00000080
        /*00f0*/ 	.word	0x00000001
        /*00f4*/ 	.word	0x00000001


	//----- nvinfo : EIATTR_CRS_STACK_SIZE
	.align		4
.L_1752:
        /*00f8*/ 	.byte	0x04, 0x1e
        /*00fa*/ 	.short	(.L_1754 - .L_1753)
.L_1753:
        /*00fc*/ 	.word	0x00000000
.L_1754:


//--------------------- .nv.info._ZN10layer_norm31ln_parallel_residual_fwd_kernelINS_13Kernel_traitsI6__halfffffjLj512ELj1ELj4ELj1ELj16ENS_18Kernel_traits_baseILj512ES2_ffffjLj128EEEEELb1ELb0ELb1EEEvNS_9FwdParamsE --------------------------
	.section	.nv.info._ZN10layer_norm31ln_parallel_residual_fwd_kernelINS_13Kernel_traitsI6__halfffffjLj512ELj1ELj4ELj1ELj16ENS_18Kernel_traits_baseILj512ES2_ffffjLj128EEEEELb1ELb0ELb1EEEvNS_9FwdParamsE,"",@"SHT_CUDA_INFO"
	.sectionflags	@""
	.align	4


	//----- nvinfo : EIATTR_CUDA_API_VERSION
	.align		4
        /*0000*/ 	.byte	0x04, 0x37
        /*0002*/ 	.short	(.L_1756 - .L_1755)
.L_1755:
        /*0004*/ 	.word	0x00000082


	//----- nvinfo : EIATTR_SW2861232_WAR
	.align		4
.L_1756:
        /*0008*/ 	.byte	0x01, 0x35
	.zero		2


	//----- nvinfo : EIATTR_PARAM_CBANK
	.align		4
        /*000c*/ 	.byte	0x04, 0x0a
        /*000e*/ 	.short	(.L_1758 - .L_1757)
	.align		4
.L_1757:
        /*0010*/ 	.word	index@(.nv.constant0._ZN10layer_norm31ln_parallel_residual_fwd_kernelINS_13Kernel_traitsI6__halfffffjLj512ELj1ELj4ELj1ELj16ENS_18Kernel_traits_baseILj512ES2_ffffjLj128EEEEELb1ELb0ELb1EEEvNS_9FwdParamsE)
        /*0014*/ 	.short	0x0160
        /*0016*/ 	.short	0x00e8


	//----- nvinfo : EIATTR_CBANK_PARAM_SIZE
	.align		4
.L_1758:
        /*0018*/ 	.byte	0x03, 0x19
        /*001a*/ 	.short	0x00e8


	//----- nvinfo : EIATTR_KPARAM_INFO
	.align		4
        /*001c*/ 	.byte	0x04, 0x17
        /*001e*/ 	.short	(.L_1760 - .L_1759)
.L_1759:
        /*0020*/ 	.word	0x00000000
        /*0024*/ 	.short	0x0000
        /*0026*/ 	.short	0x0000
        /*0028*/ 	.byte	0x00, 0xf0, 0xa1, 0x03


	//----- nvinfo : EIATTR_MAXREG_COUNT
	.align		4
.L_1760:
        /*002c*/ 	.byte	0x03, 0x1b
        /*002e*/ 	.short	0x00ff


	//----- nvinfo : EIATTR_MERCURY_ISA_VERSION
	.align		4
        /*0030*/ 	.byte	0x03, 0x5f
        /*0032*/ 	.short	0x0000


	//----- nvinfo : EIATTR_COOP_GROUP_MASK_REGIDS
	.align		4
        /*0034*/ 	.byte	0x04, 0x29
        /*0036*/ 	.short	(.L_1762 - .L_1761)


	//   ....[0]....
.L_1761:
        /*0038*/ 	.word	0xffffffff


	//   ....[1]....
        /*003c*/ 	.word	0xffffffff


	//   ....[2]....
        /*0040*/ 	.word	0xffffffff


	//   ....[3]....
        /*0044*/ 	.word	0xffffffff


	//   ....[4]....
        /*0048*/ 	.word	0xffffffff


	//   ....[5]....
        /*004c*/ 	.word	0xffffffff


	//   ....[6]....
        /*0050*/ 	.word	0xffffffff


	//   ....[7]....
        /*0054*/ 	.word	0xffffffff


	//   ....[8]....
        /*0058*/ 	.word	0xffffffff


	//   ....[9]....
        /*005c*/ 	.word	0xffffffff


	//   ....[10]....
        /*0060*/ 	.word	0xffffffff


	//   ....[11]....
        /*0064*/ 	.word	0xffffffff


	//   ....[12]....
        /*0068*/ 	.word	0xffffffff


	//   ....[13]....
        /*006c*/ 	.word	0xffffffff


	//   ....[14]....
        /*0070*/ 	.word	0xffffffff


	//   ....[15]....
        /*0074*/ 	.word	0xffffffff


	//   ....[16]....
        /*0078*/ 	.word	0xffffffff


	//   ....[17]....
        /*007c*/ 	.word	0xffffffff


	//   ....[18]....
        /*0080*/ 	.word	0xffffffff


	//   ....[19]....
        /*0084*/ 	.word	0xffffffff


	//----- nvinfo : EIATTR_COOP_GROUP_INSTR_OFFSETS
	.align		4
.L_1762:
        /*0088*/ 	.byte	0x04, 0x28
        /*008a*/ 	.short	(.L_1764 - .L_1763)


	//   ....[0]....
.L_1763:
        /*008c*/ 	.word	0x0000c2d0


	//   ....[1]....
        /*0090*/ 	.word	0x0000c300


	//   ....[2]....
        /*0094*/ 	.word	0x0000c320


	//   ....[3]....
        /*0098*/ 	.word	0x0000c340


	//   ....[4]....
        /*009c*/ 	.word	0x0000c360


	//   ....[5]....
        /*00a0*/ 	.word	0x0000c590


	//   ....[6]....
        /*00a4*/ 	.word	0x0000c5b0


	//   ....[7]....
        /*00a8*/ 	.word	0x0000c5d0


	//   ....[8]....
        /*00ac*/ 	.word	0x0000c5f0


	//   ....[9]....
        /*00b0*/ 	.word	0x0000c610


	//   ....[10]....
        /*00b4*/ 	.word	0x0000cd50


	//   ....[11]....
        /*00b8*/ 	.word	0x0000cdc0


	//   ....[12]....
        /*00bc*/ 	.word	0x0000ce20


	//   ....[13]....
        /*00c0*/ 	.word	0x0000ce80


	//   ....[14]....
        /*00c4*/ 	.word	0x0000cee0


	//   ....[15]....
        /*00c8*/ 	.word	0x0000d150


	//   ....[16]....
        /*00cc*/ 	.word	0x0000d1b0


	//   ....[17]....
        /*00d0*/ 	.word	0x0000d210


	//   ....[18]....
        /*00d4*/ 	.word	0x0000d270


	//   ....[19]....
        /*00d8*/ 	.word	0x0000d2d0


	//----- nvinfo : EIATTR_EXIT_INSTR_OFFSETS
	.align		4
.L_1764:
        /*00dc*/ 	.byte	0x04, 0x1c
        /*00de*/ 	.short	(.L_1766 - .L_1765)


	//   ....[0]....
.L_1765:
        /*00e0*/ 	.word	0x00000630


	//   ....[1]....
        /*00e4*/ 	.word	0x0000cd00


	//----- nvinfo : EIATTR_MAX_THREADS
	.align		4
.L_1766:
        /*00e8*/ 	.byte	0x04, 0x05
        /*00ea*/ 	.short	(.L_1768 - .L_1767)
.L_1767:
        /*00ec*/ 	.word	0x00000080
        /*00f0*/ 	.word	0x00000001
        /*00f4*/ 	.word	0x00000001


	//----- nvinfo : EIATTR_CRS_STACK_SIZE
	.align		4
.L_1768:
        /*00f8*/ 	.byte	0x04, 0x1e
        /*00fa*/ 	.short	(.L_1770 - .L_1769)
.L_1769:
        /*00fc*/ 	.word	0x00000000
.L_1770:


//--------------------- .nv.info._ZN10layer_norm31ln_parallel_residual_fwd_kernelINS_13Kernel_traitsI6__halfffffjLj512ELj1ELj4ELj1ELj16ENS_18Kernel_traits_baseILj512ES2_ffffjLj128EEEEELb1ELb1ELb0EEEvNS_9FwdParamsE --------------------------
	.section	.nv.info._ZN10layer_norm31ln_parallel_residual_fwd_kernelINS_13Kernel_traitsI6__halfffffjLj512ELj1ELj4ELj1ELj16ENS_18Kernel_traits_baseILj512ES2_ffffjLj128EEEEELb1ELb1ELb0EEEvNS_9FwdParamsE,"",@"SHT_CUDA_INFO"
	.sectionflags	@""
	.align	4


	//----- nvinfo : EIATTR_CUDA_API_VERSION
	.align		4
        /*0000*/ 	.byte	0x04, 0x37
        /*0002*/ 	.short	(.L_1772 - .L_1771)
.L_1771:
        /*0004*/ 	.word	0x00000082


	//----- nvinfo : EIATTR_SW2861232_WAR
	.align		4
.L_1772:
        /*0008*/ 	.byte	0x01, 0x35
	.zero		2


	//----- nvinfo : EIATTR_PARAM_CBANK
	.align		4
        /*000c*/ 	.byte	0x04, 0x0a
        /*000e*/ 	.short	(.L_1774 - .L_1773)
	.align		4
.L_1773:
        /*0010*/ 	.word	index@(.nv.constant0._ZN10layer_norm31ln_parallel_residual_fwd_kernelINS_13Kernel_traitsI6__halfffffjLj512ELj1ELj4ELj1ELj16ENS_18Kernel_traits_baseILj512ES2_ffffjLj128EEEEELb1ELb1ELb0EEEvNS_9FwdParamsE)
        /*0014*/ 	.short	0x0160
        /*0016*/ 	.short	0x00e8


	//----- nvinfo : EIATTR_CBANK_PARAM_SIZE
	.align		4
.L_1774:
        /*0018*/ 	.byte	0x03, 0x19
        /*001a*/ 	.short	0x00e8


	//----- nvinfo : EIATTR_KPARAM_INFO
	.align		4
        /*001c*/ 	.byte	0x04, 0x17
        /*001e*/ 	.short	(.L_1776 - .L_1775)
.L_1775:
        /*0020*/ 	.word	0x00000000
        /*0024*/ 	.short	0x0000
        /*0026*/ 	.short	0x0000
        /*0028*/ 	.byte	0x00, 0xf0, 0xa1, 0x03


	//----- nvinfo : EIATTR_MAXREG_COUNT
	.align		4
.L_1776:
        /*002c*/ 	.byte	0x03, 0x1b
        /*002e*/ 	.short	0x00ff


	//----- nvinfo : EIATTR_MERCURY_ISA_VERSION
	.align		4
        /*0030*/ 	.byte	0x03, 0x5f
        /*0032*/ 	.short	0x0000


	//----- nvinfo : EIATTR_COOP_GROUP_MASK_REGIDS
	.align		4
        /*0034*/ 	.byte	0x04, 0x29
        /*0036*/ 	.short	(.L_1778 - .L_1777)


	//   ....[0]....
.L_1777:
        /*0038*/ 	.word	0xffffffff


	//   ....[1]....
        /*003c*/ 	.word	0xffffffff


	//   ....[2]....
        /*0040*/ 	.word	0xffffffff


	//   ....[3]....
        /*0044*/ 	.word	0xffffffff


	//   ....[4]....
        /*0048*/ 	.word	0xffffffff


	//   ....[5]....
        /*004c*/ 	.word	0xffffffff


	//   ....[6]....
        /*0050*/ 	.word	0xffffffff


	//   ....[7]....
        /*0054*/ 	.word	0xffffffff


	//   ....[8]....
        /*0058*/ 	.word	0xffffffff


	//   ....[9]....
        /*005c*/ 	.word	0xffffffff


	//   ....[10]....
        /*0060*/ 	.word	0xffffffff


	//   ....[11]....
        /*0064*/ 	.word	0xffffffff


	//   ....[12]....
        /*0068*/ 	.word	0xffffffff


	//   ....[13]....
        /*006c*/ 	.word	0xffffffff


	//   ....[14]....
        /*0070*/ 	.word	0xffffffff


	//   ....[15]....
        /*0074*/ 	.word	0xffffffff


	//   ....[16]....
        /*0078*/ 	.word	0xffffffff


	//   ....[17]....
        /*007c*/ 	.word	0xffffffff


	//   ....[18]....
        /*0080*/ 	.word	0xffffffff


	//   ....[19]....
        /*0084*/ 	.word	0xffffffff


	//----- nvinfo : EIATTR_COOP_GROUP_INSTR_OFFSETS
	.align		4
.L_1778:
        /*0088*/ 	.byte	0x04, 0x28
        /*008a*/ 	.short	(.L_1780 - .L_1779)


	//   ....[0]....
.L_1779:
        /*008c*/ 	.word	0x0000c660


	//   ....[1]....
        /*0090*/ 	.word	0x0000c690


	//   ....[2]....
        /*0094*/ 	.word	0x0000c6c0


	//   ....[3]....
        /*0098*/ 	.word	0x0000c6e0


	//   ....[4]....
        /*009c*/ 	.word	0x0000c700


	//   ....[5]....
        /*00a0*/ 	.word	0x0000c940


	//   ....[6]....
        /*00a4*/ 	.word	0x0000c960


	//   ....[7]....
        /*00a8*/ 	.word	0x0000c980


	//   ....[8]....
        /*00ac*/ 	.word	0x0000c9a0


	//   ....[9]....
        /*00b0*/ 	.word	0x0000c9c0


	//   ....[10]....
        /*00b4*/ 	.word	0x0000d070


	//   ....[11]....
        /*00b8*/ 	.word	0x0000d0f0


	//   ....[12]....
        /*00bc*/ 	.word	0x0000d150


	//   ....[13]....
        /*00c0*/ 	.word	0x0000d1b0


	//   ....[14]....
        /*00c4*/ 	.word	0x0000d210


	//   ....[15]....
        /*00c8*/ 	.word	0x0000d4a0


	//   ....[16]....
        /*00cc*/ 	.word	0x0000d500


	//   ....[17]....
        /*00d0*/ 	.word	0x0000d560


	//   ....[18]....
        /*00d4*/ 	.word	0x0000d5c0


	//   ....[19]....
        /*00d8*/ 	.word	0x0000d630


	//----- nvinfo : EIATTR_EXIT_INSTR_OFFSETS
	.align		4
.L_1780:
        /*00dc*/ 	.byte	0x04, 0x1c
        /*00de*/ 	.short	(.L_1782 - .L_1781)


	//   ....[0]....
.L_1781:
        /*00e0*/ 	.word	0x00000900


	//   ....[1]....
        /*00e4*/ 	.word	0x0000d010


	//----- nvinfo : EIATTR_MAX_THREADS
	.align		4
.L_1782:
        /*00e8*/ 	.byte	0x04, 0x05
        /*00ea*/ 	.short	(.L_1784 - .L_1783)
.L_1783:
        /*00ec*/ 	.word	0x00000080
        /*00f0*/ 	.word	0x00000001
        /*00f4*/ 	.word	0x00000001


	//----- nvinfo : EIATTR_CRS_STACK_SIZE
	.align		4
.L_1784:
        /*00f8*/ 	.byte	0x04, 0x1e
        /*00fa*/ 	.short	(.L_1786 - .L_1785)
.L_1785:
        /*00fc*/ 	.word	0x00000000
.L_1786:


//--------------------- .nv.info._ZN10layer_norm31ln_parallel_residual_fwd_kernelINS_13Kernel_traitsI6__halfffffjLj512ELj1ELj4ELj1ELj16ENS_18Kernel_traits_baseILj512ES2_ffffjLj128EEEEELb1ELb1ELb1EEEvNS_9FwdParamsE --------------------------
	.section	.nv.info._ZN10layer_norm31ln_parallel_residual_fwd_kernelINS_13Kernel_traitsI6__halfffffjLj512ELj1ELj4ELj1ELj16ENS_18Kernel_traits_baseILj512ES2_ffffjLj128EEEEELb1ELb1ELb1EEEvNS_9FwdParamsE,"",@"SHT_CUDA_INFO"
	.sectionflags	@""
	.align	4


	//----- nvinfo : EIATTR_CUDA_API_VERSION
	.align		4
        /*0000*/ 	.byte	0x04, 0x37
        /*0002*/ 	.short	(.L_1788 - .L_1787)
.L_1787:
        /*0004*/ 	.word	0x00000082


	//----- nvinfo : EIATTR_SW2861232_WAR
	.align		4
.L_1788:
        /*0008*/ 	.byte	0x01, 0x35
	.zero		2


	//----- nvinfo : EIATTR_PARAM_CBANK
	.align		4
        /*000c*/ 	.byte	0x04, 0x0a
        /*000e*/ 	.short	(.L_1790 - .L_1789)
	.align		4
.L_1789:
        /*0010*/ 	.word	index@(.nv.constant0._ZN10layer_norm31ln_parallel_residual_fwd_kernelINS_13Kernel_traitsI6__halfffffjLj512ELj1ELj4ELj1ELj16ENS_18Kernel_traits_baseILj512ES2_ffffjLj128EEEEELb1ELb1ELb1EEEvNS_9FwdParamsE)
        /*0014*/ 	.short	0x0160
        /*0016*/ 	.short	0x00e8


	//----- nvinfo : EIATTR_CBANK_PARAM_SIZE
	.align		4
.L_1790:
        /*0018*/ 	.byte	0x03, 0x19
        /*001a*/ 	.short	0x00e8


	//----- nvinfo : EIATTR_KPARAM_INFO
	.align		4
        /*001c*/ 	.byte	0x04, 0x17
        /*001e*/ 	.short	(.L_1792 - .L_1791)
.L_1791:
        /*0020*/ 	.word	0x00000000
        /*0024*/ 	.short	0x0000
        /*0026*/ 	.short	0x0000
        /*0028*/ 	.byte	0x00, 0xf0, 0xa1, 0x03


	//----- nvinfo : EIATTR_MAXREG_COUNT
	.align		4
.L_1792:
        /*002c*/ 	.byte	0x03, 0x1b
        /*002e*/ 	.short	0x00ff


	//----- nvinfo : EIATTR_MERCURY_ISA_VERSION
	.align		4
        /*0030*/ 	.byte	0x03, 0x5f
        /*0032*/ 	.short	0x0000


	//----- nvinfo : EIATTR_COOP_GROUP_MASK_REGIDS
	.align		4
        /*0034*/ 	.byte	0x04, 0x29
        /*0036*/ 	.short	(.L_1794 - .L_1793)


	//   ....[0]....
.L_1793:
        /*0038*/ 	.word	0xffffffff


	//   ....[1]....
        /*003c*/ 	.word	0xffffffff


	//   ....[2]....
        /*0040*/ 	.word	0xffffffff


	//   ....[3]....
        /*0044*/ 	.word	0xffffffff


	//   ....[4]....
        /*0048*/ 	.word	0xffffffff


	//   ....[5]....
        /*004c*/ 	.word	0xffffffff


	//   ....[6]....
        /*0050*/ 	.word	0xffffffff


	//   ....[7]....
        /*0054*/ 	.word	0xffffffff


	//   ....[8]....
        /*0058*/ 	.word	0xffffffff


	//   ....[9]....
        /*005c*/ 	.word	0xffffffff


	//   ....[10]....
        /*0060*/ 	.word	0xffffffff


	//   ....[11]....
        /*0064*/ 	.word	0xffffffff


	//   ....[12]....
        /*0068*/ 	.word	0xffffffff


	//   ....[13]....
        /*006c*/ 	.word	0xffffffff


	//   ....[14]....
        /*0070*/ 	.word	0xffffffff


	//   ....[15]....
        /*0074*/ 	.word	0xffffffff


	//   ....[16]....
        /*0078*/ 	.word	0xffffffff


	//   ....[17]....
        /*007c*/ 	.word	0xffffffff


	//   ....[18]....
        /*0080*/ 	.word	0xffffffff


	//   ....[19]....
        /*0084*/ 	.word	0xffffffff


	//----- nvinfo : EIATTR_COOP_GROUP_INSTR_OFFSETS
	.align		4
.L_1794:
        /*0088*/ 	.byte	0x04, 0x28
        /*008a*/ 	.short	(.L_1796 - .L_1795)


	//   ....[0]....
.L_1795:
        /*008c*/ 	.word	0x0000beb0


	//   ....[1]....
        /*0090*/ 	.word	0x0000bee0


	//   ....[2]....
        /*0094*/ 	.word	0x0000bf00


	//   ....[3]....
        /*0098*/ 	.word	0x0000bf20


	//   ....[4]....
        /*009c*/ 	.word	0x0000bf40


	//   ....[5]....
        /*00a0*/ 	.word	0x0000c170


	//   ....[6]....
        /*00a4*/ 	.word	0x0000c190


	//   ....[7]....
        /*00a8*/ 	.word	0x0000c1b0


	//   ....[8]....
        /*00ac*/ 	.word	0x0000c1d0


	//   ....[9]....
        /*00b0*/ 	.word	0x0000c1f0


	//   ....[10]....
        /*00b4*/ 	.word	0x0000c750


	//   ....[11]....
        /*00b8*/ 	.word	0x0000c7b0


	//   ....[12]....
        /*00bc*/ 	.word	0x0000c810


	//   ....[13]....
        /*00c0*/ 	.word	0x0000c870


	//   ....[14]....
        /*00c4*/ 	.word	0x0000c8d0


	//   ....[15]....
        /*00c8*/ 	.word	0x0000cb40


	//   ....[16]....
        /*00cc*/ 	.word	0x0000cba0


	//   ....[17]....
        /*00d0*/ 	.word	0x0000cc00


	//   ....[18]....
        /*00d4*/ 	.word	0x0000cc60


	//   ....[19]....
        /*00d8*/ 	.word	0x0000ccc0


	//----- nvinfo : EIATTR_EXIT_INSTR_OFFSETS
	.align		4
.L_1796:
        /*00dc*/ 	.byte	0x04, 0x1c
        /*00de*/ 	.short	(.L_1798 - .L_1797)


	//   ....[0]....
.L_1797:
        /*00e0*/ 	.word	0x00000590


	//   ....[1]....
        /*00e4*/ 	.word	0x0000c700


	//----- nvinfo : EIATTR_MAX_THREADS
	.align		4
.L_1798:
        /*00e8*/ 	.byte	0x04, 0x05
        /*00ea*/ 	.short	(.L_1800 - .L_1799)
.L_1799:
        /*00ec*/ 	.word	0x00000080
        /*00f0*/ 	.word	0x00000001
        /*00f4*/ 	.word	0x00000001


	//----- nvinfo : EIATTR_CRS_STACK_SIZE
	.align		4
.L_1800:
        /*00f8*/ 	.byte	0x04, 0x1e
        /*00fa*/ 	.short	(.L_1802 - .L_1801)
.L_1801:
        /*00fc*/ 	.word	0x00000000
.L_1802:


//--------------------- .nv.info._ZN10layer_norm31ln_parallel_residual_fwd_kernelINS_13Kernel_traitsIfffffjLj512ELj1ELj4ELj1ELj16ENS_18Kernel_traits_baseILj512EfffffjLj128EEEEELb0ELb0ELb0EEEvNS_9FwdParamsE --------------------------
	.section	.nv.info._ZN10layer_norm31ln_parallel_residual_fwd_kernelINS_13Kernel_traitsIfffffjLj512ELj1ELj4ELj1ELj16ENS_18Kernel_traits_baseILj512EfffffjLj128EEEEELb0ELb0ELb0EEEvNS_9FwdParamsE,"",@"SHT_CUDA_INFO"
	.sectionflags	@""
	.align	4


	//----- nvinfo : EIATTR_CUDA_API_VERSION
	.align		4
        /*0000*/ 	.byte	0x04, 0x37
        /*0002*/ 	.short	(.L_1804 - .L_1803)
.L_1803:
        /*0004*/ 	.word	0x00000082


	//----- nvinfo : EIATTR_SW2861232_WAR
	.align		4
.L_1804:
        /*0008*/ 	.byte	0x01, 0x35
	.zero		2


	//----- nvinfo : EIATTR_PARAM_CBANK
	.align		4
        /*000c*/ 	.byte	0x04, 0x0a
        /*000e*/ 	.short	(.L_1806 - .L_1805)
	.align		4
.L_1805:
        /*0010*/ 	.word	index@(.nv.constant0._ZN10layer_norm31ln_parallel_residual_fwd_kernelINS_13Kernel_traitsIfffffjLj512ELj1ELj4ELj1ELj16ENS_18Kernel_traits_baseILj512EfffffjLj128EEEEELb0ELb0ELb0EEEvNS_9FwdParamsE)
        /*0014*/ 	.short	0x0160
        /*0016*/ 	.short	0x00e8


	//----- nvinfo : EIATTR_CBANK_PARAM_SIZE
	.align		4
.L_1806:
        /*0018*/ 	.byte	0x03, 0x19
        /*001a*/ 	.short	0x00e8


	//----- nvinfo : EIATTR_KPARAM_INFO
	.align		4
        /*001c*/ 	.byte	0x04, 0x17
        /*001e*/ 	.short	(.L_1808 - .L_1807)
.L_1807:
        /*0020*/ 	.word	0x00000000
        /*0024*/ 	.short	0x0000
        /*0026*/ 	.short	0x0000
        /*0028*/ 	.byte	0x00, 0xf0, 0xa1, 0x03


	//----- nvinfo : EIATTR_MAXREG_COUNT
	.align		4
.L_1808:
        /*002c*/ 	.byte	0x03, 0x1b
        /*002e*/ 	.short	0x00ff


	//----- nvinfo : EIATTR_MERCURY_ISA_VERSION
	.align		4
        /*0030*/ 	.byte	0x03, 0x5f
        /*0032*/ 	.short	0x0000


	//----- nvinfo : EIATTR_COOP_GROUP_MASK_REGIDS
	.align		4
        /*0034*/ 	.byte	0x04, 0x29
        /*0036*/ 	.short	(.L_1810 - .L_1809)


	//   ....[0]....
.L_1809:
        /*0038*/ 	.word	0xffffffff


	//   ....[1]....
        /*003c*/ 	.word	0xffffffff


	//   ....[2]....
        /*0040*/ 	.word	0xffffffff


	//   ....[3]....
        /*0044*/ 	.word	0xffffffff


	//   ....[4]....
        /*0048*/ 	.word	0xffffffff


	//   ....[5]....
        /*004c*/ 	.word	0xffffffff


	//   ....[6]....
        /*0050*/ 	.word	0xffffffff


	//   ....[7]....
        /*0054*/ 	.word	0xffffffff


	//   ....[8]....
        /*0058*/ 	.word	0xffffffff


	//   ....[9]....
        /*005c*/ 	.word	0xffffffff


	//   ....[10]....
        /*0060*/ 	.word	0xffffffff


	//   ....[11]....
        /*0064*/ 	.word	0xffffffff


	//   ....[12]....
        /*0068*/ 	.word	0xffffffff


	//   ....[13]....
        /*006c*/ 	.word	0xffffffff


	//   ....[14]....
        /*0070*/ 	.word	0xffffffff


	//   ....[15]....
        /*0074*/ 	.word	0xffffffff


	//   ....[16]....
        /*0078*/ 	.word	0xffffffff


	//   ....[17]....
        /*007c*/ 	.word	0xffffffff


	//   ....[18]....
        /*0080*/ 	.word	0xffffffff


	//   ....[19]....
        /*0084*/ 	.word	0xffffffff


	//----- nvinfo : EIATTR_COOP_GROUP_INSTR_OFFSETS
	.align		4
.L_1810:
        /*0088*/ 	.byte	0x04, 0x28
        /*008a*/ 	.short	(.L_1812 - .L_1811)


	//   ....[0]....
.L_1811:
        /*008c*/ 	.word	0x00001a70


	//   ....[1]....
        /*0090*/ 	.word	0x00001aa0


	//   ....[2]....
        /*0094*/ 	.word	0x00001ac0


	//   ....[3]....
        /*0098*/ 	.word	0x00001ae0


	//   ....[4]....
        /*009c*/ 	.word	0x00001b00


	//   ....[5]....
        /*00a0*/ 	.word	0x00001d40


	//   ....[6]....
        /*00a4*/ 	.word	0x00001d60


	//   ....[7]....
        /*00a8*/ 	.word	0x00001d80


	//   ....[8]....
        /*00ac*/ 	.word	0x00001da0


	//   ....[9]....
        /*00b0*/ 	.word	0x00001dc0


	//   ....[10]....
        /*00b4*/ 	.word	0x000025c0


	//   ....[11]....
        /*00b8*/ 	.word	0x00002640


	//   ....[12]....
        /*00bc*/ 	.word	0x000026a0


	//   ....[13]....
        /*00c0*/ 	.word	0x00002700


	//   ....[14]....
        /*00c4*/ 	.word	0x00002760


	//   ....[15]....
        /*00c8*/ 	.word	0x000029e0


	//   ....[16]....
        /*00cc*/ 	.word	0x00002a40


	//   ....[17]....
        /*00d0*/ 	.word	0x00002aa0


	//   ....[18]....
        /*00d4*/ 	.word	0x00002b00


	//   ....[19]....
        /*00d8*/ 	.word	0x00002b70


	//----- nvinfo : EIATTR_EXIT_INSTR_OFFSETS
	.align		4
.L_1812:
        /*00dc*/ 	.byte	0x04, 0x1c
        /*00de*/ 	.short	(.L_1814 - .L_1813)


	//   ....[0]....
.L_1813:
        /*00e0*/ 	.word	0x000007e0


	//   ....[1]....
        /*00e4*/ 	.word	0x00002560


	//----- nvinfo : EIATTR_MAX_THREADS
	.align		4
.L_1814:
        /*00e8*/ 	.byte	0x04, 0x05
        /*00ea*/ 	.short	(.L_1816 - .L_1815)
.L_1815:
        /*00ec*/ 	.word	0x00000080
        /*00f0*/ 	.word	0x00000001
        /*00f4*/ 	.word	0x00000001


	//----- nvinfo : EIATTR_CRS_STACK_SIZE
	.align		4
.L_1816:
        /*00f8*/ 	.byte	0x04, 0x1e
        /*00fa*/ 	.short	(.L_1818 - .L_1817)
.L_1817:
        /*00fc*/ 	.word	0x00000000
.L_1818:


//--------------------- .nv.info._ZN10layer_norm31ln_parallel_residual_fwd_kernelINS_13Kernel_traitsIfffffjLj512ELj1ELj4ELj1ELj16ENS_18Kernel_traits_baseILj512EfffffjLj128EEEEELb0ELb0ELb1EEEvNS_9FwdParamsE --------------------------
	.section	.nv.info._ZN10layer_norm31ln_parallel_residual_fwd_kernelINS_13Kernel_traitsIfffffjLj512ELj1ELj4ELj1ELj16ENS_18Kernel_traits_baseILj512EfffffjLj128EEEEELb0ELb0ELb1EEEvNS_9FwdParamsE,"",@"SHT_CUDA_INFO"
	.sectionflags	@""
	.align	4


	//----- nvinfo : EIATTR_CUDA_API_VERSION
	.align		4
        /*0000*/ 	.byte	0x04, 0x37
        /*0002*/ 	.short	(.L_1820 - .L_1819)
.L_1819:
        /*0004*/ 	.word	0x00000082


	//----- nvinfo : EIATTR_SW2861232_WAR
	.align		4
.L_1820:
        /*0008*/ 	.byte	0x01, 0x35
	.zero		2


	//----- nvinfo : EIATTR_PARAM_CBANK
	.align		4
        /*000c*/ 	.byte	0x04, 0x0a
        /*000e*/ 	.short	(.L_1822 - .L_1821)
	.align		4
.L_1821:
        /*0010*/ 	.word	index@(.nv.constant0._ZN10layer_norm31ln_parallel_residual_fwd_kernelINS_13Kernel_traitsIfffffjLj512ELj1ELj4ELj1ELj16ENS_18Kernel_traits_baseILj512EfffffjLj128EEEEELb0ELb0ELb1EEEvNS_9FwdParamsE)
        /*0014*/ 	.short	0x0160
        /*0016*/ 	.short	0x00e8


	//----- nvinfo : EIATTR_CBANK_PARAM_SIZE
	.align		4
.L_1822:
        /*0018*/ 	.byte	0x03, 0x19
        /*001a*/ 	.short	0x00e8


	//----- nvinfo : EIATTR_KPARAM_INFO
	.align		4
        /*001c*/ 	.byte	0x04, 0x17
        /*001e*/ 	.short	(.L_1824 - .L_1823)
.L_1823:
        /*0020*/ 	.word	0x00000000
        /*0024*/ 	.short	0x0000
        /*0026*/ 	.short	0x0000
        /*0028*/ 	.byte	0x00, 0xf0, 0xa1, 0x03


	//----- nvinfo : EIATTR_MAXREG_COUNT
	.align		4
.L_1824:
        /*002c*/ 	.byte	0x03, 0x1b
        /*002e*/ 	.short	0x00ff


	//----- nvinfo : EIATTR_MERCURY_ISA_VERSION
	.align		4
        /*0030*/ 	.byte	0x03, 0x5f
        /*0032*/ 	.short	0x0000


	//----- nvinfo : EIATTR_COOP_GROUP_MASK_REGIDS
	.align		4
        /*0034*/ 	.byte	0x04, 0x29
        /*0036*/ 	.short	(.L_1826 - .L_1825)


	//   ....[0]....
.L_1825:
        /*0038*/ 	.word	0xffffffff


	//   ....[1]....
        /*003c*/ 	.word	0xffffffff


	//   ....[2]....
        /*0040*/ 	.word	0xffffffff


	//   ....[3]....
        /*0044*/ 	.word	0xffffffff


	//   ....[4]....
        /*0048*/ 	.word	0xffffffff


	//   ....[5]....
        /*004c*/ 	.word	0xffffffff


	//   ....[6]....
        /*0050*/ 	.word	0xffffffff


	//   ....[7]....
        /*0054*/ 	.word	0xffffffff


	//   ....[8]....
        /*0058*/ 	.word	0xffffffff


	//   ....[9]....
        /*005c*/ 	.word	0xffffffff


	//   ....[10]....
        /*0060*/ 	.word	0xffffffff


	//   ....[11]....
        /*0064*/ 	.word	0xffffffff


	//   ....[12]....
        /*0068*/ 	.word	0xffffffff


	//   ....[13]....
        /*006c*/ 	.word	0xffffffff


	//   ....[14]....
        /*0070*/ 	.word	0xffffffff


	//   ....[15]....
        /*0074*/ 	.word	0xffffffff


	//   ....[16]....
        /*0078*/ 	.word	0xffffffff


	//   ....[17]....
        /*007c*/ 	.word	0xffffffff


	//   ....[18]....
        /*0080*/ 	.word	0xffffffff


	//   ....[19]....
        /*0084*/ 	.word	0xffffffff


	//----- nvinfo : EIATTR_COOP_GROUP_INSTR_OFFSETS
	.align		4
.L_1826:
        /*0088*/ 	.byte	0x04, 0x28
        /*008a*/ 	.short	(.L_1828 - .L_1827)


	//   ....[0]....
.L_1827:
        /*008c*/ 	.word	0x00001360


	//   ....[1]....
        /*0090*/ 	.word	0x00001390


	//   ....[2]....
        /*0094*/ 	.word	0x000013b0


	//   ....[3]....
        /*0098*/ 	.word	0x000013d0


	//   ....[4]....
        /*009c*/ 	.word	0x000013f0


	//   ....[5]....
        /*00a0*/ 	.word	0x00001620


	//   ....[6]....
        /*00a4*/ 	.word	0x00001640


	//   ....[7]....
        /*00a8*/ 	.word	0x00001660


	//   ....[8]....
        /*00ac*/ 	.word	0x00001680


	//   ....[9]....
        /*00b0*/ 	.word	0x000016a0


	//   ....[10]....
        /*00b4*/ 	.word	0x00001d30


	//   ....[11]....
        /*00b8*/ 	.word	0x00001d90


	//   ....[12]....
        /*00bc*/ 	.word	0x00001df0


	//   ....[13]....
        /*00c0*/ 	.word	0x00001e50


	//   ....[14]....
        /*00c4*/ 	.word	0x00001eb0


	//   ....[15]....
        /*00c8*/ 	.word	0x00002120


	//   ....[16]....
        /*00cc*/ 	.word	0x00002180


	//   ....[17]....
        /*00d0*/ 	.word	0x000021e0


	//   ....[18]....
        /*00d4*/ 	.word	0x00002240


	//   ....[19]....
        /*00d8*/ 	.word	0x000022a0


	//----- nvinfo : EIATTR_EXIT_INSTR_OFFSETS
	.align		4
.L_1828:
        /*00dc*/ 	.byte	0x04, 0x1c
        /*00de*/ 	.short	(.L_1830 - .L_1829)


	//   ....[0]....
.L_1829:
        /*00e0*/ 	.word	0x000002f0


	//   ....[1]....
        /*00e4*/ 	.word	0x00001ce0


	//----- nvinfo : EIATTR_MAX_THREADS
	.align		4
.L_1830:
        /*00e8*/ 	.byte	0x04, 0x05
        /*00ea*/ 	.short	(.L_1832 - .L_1831)
.L_1831:
        /*00ec*/ 	.word	0x00000080
        /*00f0*/ 	.word	0x00000001
        /*00f4*/ 	.word	0x00000001


	//----- nvinfo : EIATTR_CRS_STACK_SIZE
	.align		4
.L_1832:
        /*00f8*/ 	.byte	0x04, 0x1e
        /*00fa*/ 	.short	(.L_1834 - .L_1833)
.L_1833:
        /*00fc*/ 	.word	0x00000000
.L_1834:


//--------------------- .nv.info._ZN10layer_norm31ln_parallel_residual_fwd_kernelINS_13Kernel_traitsIfffffjLj512ELj1ELj4ELj1ELj16ENS_18Kernel_traits_baseILj512EfffffjLj128EEEEELb0ELb1ELb0EEEvNS_9FwdParamsE --------------------------
	.section	.nv.info._ZN10layer_norm31ln_parallel_residual_fwd_kernelINS_13Kernel_traitsIfffffjLj512ELj1ELj4ELj1ELj16ENS_18Kernel_traits_baseILj512EfffffjLj128EEEEELb0ELb1ELb0EEEvNS_9FwdParamsE,"",@"SHT_CUDA_INFO"
	.sectionflags	@""
	.align	4


	//----- nvinfo : EIATTR_CUDA_API_VERSION
	.align		4
        /*0000*/ 	.byte	0x04, 0x37
        /*0002*/ 	.short	(.L_1836 - .L_1835)
.L_1835:
        /*0004*/ 	.word	0x00000082


	//----- nvinfo : EIATTR_SW2861232_WAR
	.align		4
.L_1836:
        /*0008*/ 	.byte	0x01, 0x35
	.zero		2


	//----- nvinfo : EIATTR_PARAM_CBANK
	.align		4
        /*000c*/ 	.byte	0x04, 0x0a
        /*000e*/ 	.short	(.L_1838 - .L_1837)
	.align		4
.L_1837:
        /*0010*/ 	.word	index@(.nv.constant0._ZN10layer_norm31ln_parallel_residual_fwd_kernelINS_13Kernel_traitsIfffffjLj512ELj1ELj4ELj1ELj16ENS_18Kernel_traits_baseILj512EfffffjLj128EEEEELb0ELb1ELb0EEEvNS_9FwdParamsE)
        /*0014*/ 	.short	0x0160
        /*0016*/ 	.short	0x00e8


	//----- nvinfo : EIATTR_CBANK_PARAM_SIZE
	.align		4
.L_1838:
        /*0018*/ 	.byte	0x03, 0x19
        /*001a*/ 	.short	0x00e8


	//----- nvinfo : EIATTR_KPARAM_INFO
	.align		4
        /*001c*/ 	.byte	0x04, 0x17
        /*001e*/ 	.short	(.L_1840 - .L_1839)
.L_1839:
        /*0020*/ 	.word	0x00000000
        /*0024*/ 	.short	0x0000
        /*0026*/ 	.short	0x0000
        /*0028*/ 	.byte	0x00, 0xf0, 0xa1, 0x03


	//----- nvinfo : EIATTR_MAXREG_COUNT
	.align		4
.L_1840:
        /*002c*/ 	.byte	0x03, 0x1b
        /*002e*/ 	.short	0x00ff


	//----- nvinfo : EIATTR_MERCURY_ISA_VERSION
	.align		4
        /*0030*/ 	.byte	0x03, 0x5f
        /*0032*/ 	.short	0x0000


	//----- nvinfo : EIATTR_COOP_GROUP_MASK_REGIDS
	.align		4
        /*0034*/ 	.byte	0x04, 0x29
        /*0036*/ 	.short	(.L_1842 - .L_1841)


	//   ....[0]....
.L_1841:
        /*0038*/ 	.word	0xffffffff


	//   ....[1]....
        /*003c*/ 	.word	0xffffffff


	//   ....[2]....
        /*0040*/ 	.word	0xffffffff


	//   ....[3]....
        /*0044*/ 	.word	0xffffffff


	//   ....[4]....
        /*0048*/ 	.word	0xffffffff


	//   ....[5]....
        /*004c*/ 	.word	0xffffffff


	//   ....[6]....
        /*0050*/ 	.word	0xffffffff


	//   ....[7]....
        /*0054*/ 	.word	0xffffffff


	//   ....[8]....
        /*0058*/ 	.word	0xffffffff


	//   ....[9]....
        /*005c*/ 	.word	0xffffffff


	//   ....[10]....
        /*0060*/ 	.word	0xffffffff


	//   ....[11]....
        /*0064*/ 	.word	0xffffffff


	//   ....[12]....
        /*0068*/ 	.word	0xffffffff


	//   ....[13]....
        /*006c*/ 	.word	0xffffffff


	//   ....[14]....
        /*0070*/ 	.word	0xffffffff


	//   ....[15]....
        /*0074*/ 	.word	0xffffffff


	//   ....[16]....
        /*0078*/ 	.word	0xffffffff


	//   ....[17]....
        /*007c*/ 	.word	0xffffffff


	//   ....[18]....
        /*0080*/ 	.word	0xffffffff


	//   ....[19]....
        /*0084*/ 	.word	0xffffffff


	//----- nvinfo : EIATTR_COOP_GROUP_INSTR_OFFSETS
	.align		4
.L_1842:
        /*0088*/ 	.byte	0x04, 0x28
        /*008a*/ 	.short	(.L_1844 - .L_1843)


	//   ....[0]....
.L_1843:
        /*008c*/ 	.word	0x00001950


	//   ....[1]....
        /*0090*/ 	.word	0x00001980


	//   ....[2]....
        /*0094*/ 	.word	0x000019a0


	//   ....[3]....
        /*0098*/ 	.word	0x000019c0


	//   ....[4]....
        /*009c*/ 	.word	0x000019e0


	//   ....[5]....
        /*00a0*/ 	.word	0x00001c20


	//   ....[6]....
        /*00a4*/ 	.word	0x00001c40


	//   ....[7]....
        /*00a8*/ 	.word	0x00001c60


	//   ....[8]....
        /*00ac*/ 	.word	0x00001c80


	//   ....[9]....
        /*00b0*/ 	.word	0x00001ca0


	//   ....[10]....
        /*00b4*/ 	.word	0x00002300


	//   ....[11]....
        /*00b8*/ 	.word	0x00002360


	//   ....[12]....
        /*00bc*/ 	.word	0x000023c0


	//   ....[13]....
        /*00c0*/ 	.word	0x00002420


	//   ....[14]....
        /*00c4*/ 	.word	0x00002480


	//   ....[15]....
        /*00c8*/ 	.word	0x00002700


	//   ....[16]....
        /*00cc*/ 	.word	0x00002760


	//   ....[17]....
        /*00d0*/ 	.word	0x000027c0


	//   ....[18]....
        /*00d4*/ 	.word	0x00002820


	//   ....[19]....
        /*00d8*/ 	.word	0x00002890


	//----- nvinfo : EIATTR_EXIT_INSTR_OFFSETS
	.align		4
.L_1844:
        /*00dc*/ 	.byte	0x04, 0x1c
        /*00de*/ 	.short	(.L_1846 - .L_1845)


	//   ....[0]....
.L_1845:
        /*00e0*/ 	.word	0x000004d0


	//   ....[1]....
        /*00e4*/ 	.word	0x000022b0


	//----- nvinfo : EIATTR_MAX_THREADS
	.align		4
.L_1846:
        /*00e8*/ 	.byte	0x04, 0x05
        /*00ea*/ 	.short	(.L_1848 - .L_1847)
.L_1847:
        /*00ec*/ 	.word	0x00000080
        /*00f0*/ 	.word	0x00000001
        /*00f4*/ 	.word	0x00000001


	//----- nvinfo : EIATTR_CRS_STACK_SIZE
	.align		4
.L_1848:
        /*00f8*/ 	.byte	0x04, 0x1e
        /*00fa*/ 	.short	(.L_1850 - .L_1849)
.L_1849:
        /*00fc*/ 	.word	0x00000000
.L_1850:


//--------------------- .nv.info._ZN10layer_norm31ln_parallel_residual_fwd_kernelINS_13Kernel_traitsIfffffjLj512ELj1ELj4ELj1ELj16ENS_18Kernel_traits_baseILj512EfffffjLj128EEEEELb0ELb1ELb1EEEvNS_9FwdParamsE --------------------------
	.section	.nv.info._ZN10layer_norm31ln_parallel_residual_fwd_kernelINS_13Kernel_traitsIfffffjLj512ELj1ELj4ELj1ELj16ENS_18Kernel_traits_baseILj512EfffffjLj128EEEEELb0ELb1ELb1EEEvNS_9FwdParamsE,"",@"SHT_CUDA_INFO"
	.sectionflags	@""
	.align	4


	//----- nvinfo : EIATTR_CUDA_API_VERSION
	.align		4
        /*0000*/ 	.byte	0x04, 0x37
        /*0002*/ 	.short	(.L_1852 - .L_1851)
.L_1851:
        /*0004*/ 	.word	0x00000082


	//----- nvinfo : EIATTR_SW2861232_WAR
	.align		4
.L_1852:
        /*0008*/ 	.byte	0x01, 0x35
	.zero		2


	//----- nvinfo : EIATTR_PARAM_CBANK
	.align		4
        /*000c*/ 	.byte	0x04, 0x0a
        /*000e*/ 	.short	(.L_1854 - .L_1853)
	.align		4
.L_1853:
        /*0010*/ 	.word	index@(.nv.constant0._ZN10layer_norm31ln_parallel_residual_fwd_kernelINS_13Kernel_traitsIfffffjLj512ELj1ELj4ELj1ELj16ENS_18Kernel_traits_baseILj512EfffffjLj128EEEEELb0ELb1ELb1EEEvNS_9FwdParamsE)
        /*0014*/ 	.short	0x0160
        /*0016*/ 	.short	0x00e8


	//----- nvinfo : EIATTR_CBANK_PARAM_SIZE
	.align		4
.L_1854:
        /*0018*/ 	.byte	0x03, 0x19
        /*001a*/ 	.short	0x00e8


	//----- nvinfo : EIATTR_KPARAM_INFO
	.align		4
        /*001c*/ 	.byte	0x04, 0x17
        /*001e*/ 	.short	(.L_1856 - .L_1855)
.L_1855:
        /*0020*/ 	.word	0x00000000
        /*0024*/ 	.short	0x0000
        /*0026*/ 	.short	0x0000
        /*0028*/ 	.byte	0x00, 0xf0, 0xa1, 0x03


	//----- nvinfo : EIATTR_MAXREG_COUNT
	.align		4
.L_1856:
        /*002c*/ 	.byte	0x03, 0x1b
        /*002e*/ 	.short	0x00ff


	//----- nvinfo : EIATTR_MERCURY_ISA_VERSION
	.align		4
        /*0030*/ 	.byte	0x03, 0x5f
        /*0032*/ 	.short	0x0000


	//----- nvinfo : EIATTR_COOP_GROUP_MASK_REGIDS
	.align		4
        /*0034*/ 	.byte	0x04, 0x29
        /*0036*/ 	.short	(.L_1858 - .L_1857)


	//   ....[0]....
.L_1857:
        /*0038*/ 	.word	0xffffffff


	//   ....[1]....
        /*003c*/ 	.word	0xffffffff


	//   ....[2]....
        /*0040*/ 	.word	0xffffffff


	//   ....[3]....
        /*0044*/ 	.word	0xffffffff


	//   ....[4]....
        /*0048*/ 	.word	0xffffffff


	//   ....[5]....
        /*004c*/ 	.word	0xffffffff


	//   ....[6]....
        /*0050*/ 	.word	0xffffffff


	//   ....[7]....
        /*0054*/ 	.word	0xffffffff


	//   ....[8]....
        /*0058*/ 	.word	0xffffffff


	//   ....[9]....
        /*005c*/ 	.word	0xffffffff


	//   ....[10]....
        /*0060*/ 	.word	0xffffffff


	//   ....[11]....
        /*0064*/ 	.word	0xffffffff


	//   ....[12]....
        /*0068*/ 	.word	0xffffffff


	//   ....[13]....
        /*006c*/ 	.word	0xffffffff


	//   ....[14]....
        /*0070*/ 	.word	0xffffffff


	//   ....[15]....
        /*0074*/ 	.word	0xffffffff


	//   ....[16]....
        /*0078*/ 	.word	0xffffffff


	//   ....[17]....
        /*007c*/ 	.word	0xffffffff


	//   ....[18]....
        /*0080*/ 	.word	0xffffffff


	//   ....[19]....
        /*0084*/ 	.word	0xffffffff


	//----- nvinfo : EIATTR_COOP_GROUP_INSTR_OFFSETS
	.align		4
.L_1858:
        /*0088*/ 	.byte	0x04, 0x28
        /*008a*/ 	.short	(.L_1860 - .L_1859)


	//   ....[0]....
.L_1859:
        /*008c*/ 	.word	0x00001220


	//   ....[1]....
        /*0090*/ 	.word	0x00001250


	//   ....[2]....
        /*0094*/ 	.word	0x00001270


	//   ....[3]....
        /*0098*/ 	.word	0x00001290


	//   ....[4]....
        /*009c*/ 	.word	0x000012b0


	//   ....[5]....
        /*00a0*/ 	.word	0x000014e0


	//   ....[6]....
        /*00a4*/ 	.word	0x00001500


	//   ....[7]....
        /*00a8*/ 	.word	0x00001520


	//   ....[8]....
        /*00ac*/ 	.word	0x00001540


	//   ....[9]....
        /*00b0*/ 	.word	0x00001560


	//   ....[10]....
        /*00b4*/ 	.word	0x00001aa0


	//   ....[11]....
        /*00b8*/ 	.word	0x00001b10


	//   ....[12]....
        /*00bc*/ 	.word	0x00001b70


	//   ....[13]....
        /*00c0*/ 	.word	0x00001bd0


	//   ....[14]....
        /*00c4*/ 	.word	0x00001c30


	//   ....[15]....
        /*00c8*/ 	.word	0x00001ea0


	//   ....[16]....
        /*00cc*/ 	.word	0x00001f00


	//   ....[17]....
        /*00d0*/ 	.word	0x00001f60


	//   ....[18]....
        /*00d4*/ 	.word	0x00001fc0


	//   ....[19]....
        /*00d8*/ 	.word	0x00002020


	//----- nvinfo : EIATTR_EXIT_INSTR_OFFSETS
	.align		4
.L_1860:
        /*00dc*/ 	.byte	0x04, 0x1c
        /*00de*/ 	.short	(.L_1862 - .L_1861)


	//   ....[0]....
.L_1861:
        /*00e0*/ 	.word	0x000001b0


	//   ....[1]....
        /*00e4*/ 	.word	0x00001a50


	//----- nvinfo : EIATTR_MAX_THREADS
	.align		4
.L_1862:
        /*00e8*/ 	.byte	0x04, 0x05
        /*00ea*/ 	.short	(.L_1864 - .L_1863)
.L_1863:
        /*00ec*/ 	.word	0x00000080
        /*00f0*/ 	.word	0x00000001
        /*00f4*/ 	.word	0x00000001


	//----- nvinfo : EIATTR_CRS_STACK_SIZE
	.align		4
.L_1864:
        /*00f8*/ 	.byte	0x04, 0x1e
        /*00fa*/ 	.short	(.L_1866 - .L_1865)
.L_1865:
        /*00fc*/ 	.word	0x00000000
.L_1866:


//--------------------- .nv.info._ZN10layer_norm31ln_parallel_residual_fwd_kernelINS_13Kernel_traitsIfffffjLj512ELj1ELj4ELj1ELj16ENS_18Kernel_traits_baseILj512EfffffjLj128EEEEELb1ELb0ELb0EEEvNS_9FwdParamsE --------------------------
	.section	.nv.info._ZN10layer_norm31ln_parallel_residual_fwd_kernelINS_13Kernel_traitsIfffffjLj512ELj1ELj4ELj1ELj16ENS_18Kernel_traits_baseILj512EfffffjLj128EEEEELb1ELb0ELb0EEEvNS_9FwdParamsE,"",@"SHT_CUDA_INFO"
	.sectionflags	@""
	.align	4


	//----- nvinfo : EIATTR_CUDA_API_VERSION
	.align		4
        /*0000*/ 	.byte	0x04, 0x37
        /*0002*/ 	.short	(.L_1868 - .L_1867)
.L_1867:
        /*0004*/ 	.word	0x00000082


	//----- nvinfo : EIATTR_SW2861232_WAR
	.align		4
.L_1868:
        /*0008*/ 	.byte	0x01, 0x35
	.zero		2


	//----- nvinfo : EIATTR_PARAM_CBANK
	.align		4
        /*000c*/ 	.byte	0x04, 0x0a
        /*000e*/ 	.short	(.L_1870 - .L_1869)
	.align		4
.L_1869:
        /*0010*/ 	.word	index@(.nv.constant0._ZN10layer_norm31ln_parallel_residual_fwd_kernelINS_13Kernel_traitsIfffffjLj512ELj1ELj4ELj1ELj16ENS_18Kernel_traits_baseILj512EfffffjLj128EEEEELb1ELb0ELb0EEEvNS_9FwdParamsE)
        /*0014*/ 	.short	0x0160
        /*0016*/ 	.short	0x00e8


	//----- nvinfo : EIATTR_CBANK_PARAM_SIZE
	.align		4
.L_1870:
        /*0018*/ 	.byte	0x03, 0x19
        /*001a*/ 	.short	0x00e8


	//----- nvinfo : EIATTR_KPARAM_INFO
	.align		4
        /*001c*/ 	.byte	0x04, 0x17
        /*001e*/ 	.short	(.L_1872 - .L_1871)
.L_1871:
        /*0020*/ 	.word	0x00000000
        /*0024*/ 	.short	0x0000
        /*0026*/ 	.short	0x0000
        /*0028*/ 	.byte	0x00, 0xf0, 0xa1, 0x03


	//----- nvinfo : EIATTR_MAXREG_COUNT
	.align		4
.L_1872:
        /*002c*/ 	.byte	0x03, 0x1b
        /*002e*/ 	.short	0x00ff


	//----- nvinfo : EIATTR_MERCURY_ISA_VERSION
	.align		4
        /*0030*/ 	.byte	0x03, 0x5f
        /*0032*/ 	.short	0x0000


	//----- nvinfo : EIATTR_COOP_GROUP_MASK_REGIDS
	.align		4
        /*0034*/ 	.byte	0x04, 0x29
        /*0036*/ 	.short	(.L_1874 - .L_1873)


	//   ....[0]....
.L_1873:
        /*0038*/ 	.word	0xffffffff


	//   ....[1]....
        /*003c*/ 	.word	0xffffffff


	//   ....[2]....
        /*0040*/ 	.word	0xffffffff


	//   ....[3]....
        /*0044*/ 	.word	0xffffffff


	//   ....[4]....
        /*0048*/ 	.word	0xffffffff


	//   ....[5]....
        /*004c*/ 	.word	0xffffffff


	//   ....[6]....
        /*0050*/ 	.word	0xffffffff


	//   ....[7]....
        /*0054*/ 	.word	0xffffffff


	//   ....[8]....
        /*0058*/ 	.word	0xffffffff


	//   ....[9]....
        /*005c*/ 	.word	0xffffffff


	//   ....[10]....
        /*0060*/ 	.word	0xffffffff


	//   ....[11]....
        /*0064*/ 	.word	0xffffffff


	//   ....[12]....
        /*0068*/ 	.word	0xffffffff


	//   ....[13]....
        /*006c*/ 	.word	0xffffffff


	//   ....[14]....
        /*0070*/ 	.word	0xffffffff


	//   ....[15]....
        /*0074*/ 	.word	0xffffffff


	//   ....[16]....
        /*0078*/ 	.word	0xffffffff


	//   ....[17]....
        /*007c*/ 	.word	0xffffffff


	//   ....[18]....
        /*0080*/ 	.word	0xffffffff


	//   ....[19]....
        /*0084*/ 	.word	0xffffffff


	//----- nvinfo : EIATTR_COOP_GROUP_INSTR_OFFSETS
	.align		4
.L_1874:
        /*0088*/ 	.byte	0x04, 0x28
        /*008a*/ 	.short	(.L_1876 - .L_1875)


	//   ....[0]....
.L_1875:
        /*008c*/ 	.word	0x0000c600


	//   ....[1]....
        /*0090*/ 	.word	0x0000c630


	//   ....[2]....
        /*0094*/ 	.word	0x0000c660


	//   ....[3]....
        /*0098*/ 	.word	0x0000c680


	//   ....[4]....
        /*009c*/ 	.word	0x0000c6a0


	//   ....[5]....
        /*00a0*/ 	.word	0x0000c8e0


	//   ....[6]....
        /*00a4*/ 	.word	0x0000c900


	//   ....[7]....
        /*00a8*/ 	.word	0x0000c920


	//   ....[8]....
        /*00ac*/ 	.word	0x0000c940


	//   ....[9]....
        /*00b0*/ 	.word	0x0000c960


	//   ....[10]....
        /*00b4*/ 	.word	0x0000d190


	//   ....[11]....
        /*00b8*/ 	.word	0x0000d210


	//   ....[12]....
        /*00bc*/ 	.word	0x0000d270


	//   ....[13]....
        /*00c0*/ 	.word	0x0000d2d0


	//   ....[14]....
        /*00c4*/ 	.word	0x0000d330


	//   ....[15]....
        /*00c8*/ 	.word	0x0000d5c0


	//   ....[16]....
        /*00cc*/ 	.word	0x0000d620


	//   ....[17]....
        /*00d0*/ 	.word	0x0000d680


	//   ....[18]....
        /*00d4*/ 	.word	0x0000d6e0


	//   ....[19]....
        /*00d8*/ 	.word	0x0000d750


	//----- nvinfo : EIATTR_EXIT_INSTR_OFFSETS
	.align		4
.L_1876:
        /*00dc*/ 	.byte	0x04, 0x1c
        /*00de*/ 	.short	(.L_1878 - .L_1877)


	//   ....[0]....
.L_1877:
        /*00e0*/ 	.word	0x00000c20


	//   ....[1]....
        /*00e4*/ 	.word	0x0000d130


	//----- nvinfo : EIATTR_MAX_THREADS
	.align		4
.L_1878:
        /*00e8*/ 	.byte	0x04, 0x05
        /*00ea*/ 	.short	(.L_1880 - .L_1879)
.L_1879:
        /*00ec*/ 	.word	0x00000080
        /*00f0*/ 	.word	0x00000001
        /*00f4*/ 	.word	0x00000001


	//----- nvinfo : EIATTR_CRS_STACK_SIZE
	.align		4
.L_1880:
        /*00f8*/ 	.byte	0x04, 0x1e
        /*00fa*/ 	.short	(.L_1882 - .L_1881)
.L_1881:
        /*00fc*/ 	.word	0x00000000
.L_1882:


//--------------------- .nv.info._ZN10layer_norm31ln_parallel_residual_fwd_kernelINS_13Kernel_traitsIfffffjLj512ELj1ELj4ELj1ELj16ENS_18Kernel_traits_baseILj512EfffffjLj128EEEEELb1ELb0ELb1EEEvNS_9FwdParamsE --------------------------
	.section	.nv.info._ZN10layer_norm31ln_parallel_residual_fwd_kernelINS_13Kernel_traitsIfffffjLj512ELj1ELj4ELj1ELj16ENS_18Kernel_traits_baseILj512EfffffjLj128EEEEELb1ELb0ELb1EEEvNS_9FwdParamsE,"",@"SHT_CUDA_INFO"
	.sectionflags	@""
	.align	4


	//----- nvinfo : EIATTR_CUDA_API_VERSION
	.align		4
        /*0000*/ 	.byte	0x04, 0x37
        /*0002*/ 	.short	(.L_1884 - .L_1883)
.L_1883:
        /*0004*/ 	.word	0x00000082


	//----- nvinfo : EIATTR_SW2861232_WAR
	.align		4
.L_1884:
        /*0008*/ 	.byte	0x01, 0x35
	.zero		2


	//----- nvinfo : EIATTR_PARAM_CBANK
	.align		4
        /*000c*/ 	.byte	0x04, 0x0a
        /*000e*/ 	.short	(.L_1886 - .L_1885)
	.align		4
.L_1885:
        /*0010*/ 	.word	index@(.nv.constant0._ZN10layer_norm31ln_parallel_residual_fwd_kernelINS_13Kernel_traitsIfffffjLj512ELj1ELj4ELj1ELj16ENS_18Kernel_traits_baseILj512EfffffjLj128EEEEELb1ELb0ELb1EEEvNS_9FwdParamsE)
        /*0014*/ 	.short	0x0160
        /*0016*/ 	.short	0x00e8


	//----- nvinfo : EIATTR_CBANK_PARAM_SIZE
	.align		4
.L_1886:
        /*0018*/ 	.byte	0x03, 0x19
        /*001a*/ 	.short	0x00e8


	//----- nvinfo : EIATTR_KPARAM_INFO
	.align		4
        /*001c*/ 	.byte	0x04, 0x17
        /*001e*/ 	.short	(.L_1888 - .L_1887)
.L_1887:
        /*0020*/ 	.word	0x00000000
        /*0024*/ 	.short	0x0000
        /*0026*/ 	.short	0x0000
        /*0028*/ 	.byte	0x00, 0xf0, 0xa1, 0x03


	//----- nvinfo : EIATTR_MAXREG_COUNT
	.align		4
.L_1888:
        /*002c*/ 	.byte	0x03, 0x1b
        /*002e*/ 	.short	0x00ff


	//----- nvinfo : EIATTR_MERCURY_ISA_VERSION
	.align		4
        /*0030*/ 	.byte	0x03, 0x5f
        /*0032*/ 	.short	0x0000


	//----- nvinfo : EIATTR_COOP_GROUP_MASK_REGIDS
	.align		4
        /*0034*/ 	.byte	0x04, 0x29
        /*0036*/ 	.short	(.L_1890 - .L_1889)


	//   ....[0]....
.L_1889:
        /*0038*/ 	.word	0xffffffff


	//   ....[1]....
        /*003c*/ 	.word	0xffffffff


	//   ....[2]....
        /*0040*/ 	.word	0xffffffff


	//   ....[3]....
        /*0044*/ 	.word	0xffffffff


	//   ....[4]....
        /*0048*/ 	.word	0xffffffff


	//   ....[5]....
        /*004c*/ 	.word	0xffffffff


	//   ....[6]....
        /*0050*/ 	.word	0xffffffff


	//   ....[7]....
        /*0054*/ 	.word	0xffffffff


	//   ....[8]....
        /*0058*/ 	.word	0xffffffff


	//   ....[9]....
        /*005c*/ 	.word	0xffffffff


	//   ....[10]....
        /*0060*/ 	.word	0xffffffff


	//   ....[11]....
        /*0064*/ 	.word	0xffffffff


	//   ....[12]....
        /*0068*/ 	.word	0xffffffff


	//   ....[13]....
        /*006c*/ 	.word	0xffffffff


	//   ....[14]....
        /*0070*/ 	.word	0xffffffff


	//   ....[15]....
        /*0074*/ 	.word	0xffffffff


	//   ....[16]....
        /*0078*/ 	.word	0xffffffff


	//   ....[17]....
        /*007c*/ 	.word	0xffffffff


	//   ....[18]....
        /*0080*/ 	.word	0xffffffff


	//   ....[19]....
        /*0084*/ 	.word	0xffffffff


	//----- nvinfo : EIATTR_COOP_GROUP_INSTR_OFFSETS
	.align		4
.L_1890:
        /*0088*/ 	.byte	0x04, 0x28
        /*008a*/ 	.short	(.L_1892 - .L_1891)


	//   ....[0]....
.L_1891:
        /*008c*/ 	.word	0x0000bb70


	//   ....[1]....
        /*0090*/ 	.word	0x0000bba0


	//   ....[2]....
        /*0094*/ 	.word	0x0000bbc0


	//   ....[3]....
        /*0098*/ 	.word	0x0000bbe0


	//   ....[4]....
        /*009c*/ 	.word	0x0000bc00


	//   ....[5]....
        /*00a0*/ 	.word	0x0000be30


	//   ....[6]....
        /*00a4*/ 	.word	0x0000be50


	//   ....[7]....
        /*00a8*/ 	.word	0x0000be70


	//   ....[8]....
        /*00ac*/ 	.word	0x0000be90


	//   ....[9]....
        /*00b0*/ 	.word	0x0000beb0


	//   ....[10]....
        /*00b4*/ 	.word	0x0000c5f0


	//   ....[11]....
        /*00b8*/ 	.word	0x0000c660


	//   ....[12]....
        /*00bc*/ 	.word	0x0000c6c0


	//   ....[13]....
        /*00c0*/ 	.word	0x0000c720


	//   ....[14]....
        /*00c4*/ 	.word	0x0000c780


	//   ....[15]....
        /*00c8*/ 	.word	0x0000c9f0


	//   ....[16]....
        /*00cc*/ 	.word	0x0000ca50


	//   ....[17]....
        /*00d0*/ 	.word	0x0000cab0


	//   ....[18]....
        /*00d4*/ 	.word	0x0000cb10


	//   ....[19]....
        /*00d8*/ 	.word	0x0000cb70


	//----- nvinfo : EIATTR_EXIT_INSTR_OFFSETS
	.align		4
.L_1892:
        /*00dc*/ 	.byte	0x04, 0x1c
        /*00de*/ 	.short	(.L_1894 - .L_1893)


	//   ....[0]....
.L_1893:
        /*00e0*/ 	.word	0x00000750


	//   ....[1]....
        /*00e4*/ 	.word	0x0000c5a0


	//----- nvinfo : EIATTR_MAX_THREADS
	.align		4
.L_1894:
        /*00e8*/ 	.byte	0x04, 0x05
        /*00ea*/ 	.short	(.L_1896 - .L_1895)
.L_1895:
        /*00ec*/ 	.word	0x00000080
        /*00f0*/ 	.word	0x00000001
        /*00f4*/ 	.word	0x00000001


	//----- nvinfo : EIATTR_CRS_STACK_SIZE
	.align		4
.L_1896:
        /*00f8*/ 	.byte	0x04, 0x1e
        /*00fa*/ 	.short	(.L_1898 - .L_1897)
.L_1897:
        /*00fc*/ 	.word	0x00000000
.L_1898:


//--------------------- .nv.info._ZN10layer_norm31ln_parallel_residual_fwd_kernelINS_13Kernel_traitsIfffffjLj512ELj1ELj4ELj1ELj16ENS_18Kernel_traits_baseILj512EfffffjLj128EEEEELb1ELb1ELb0EEEvNS_9FwdParamsE --------------------------
	.section	.nv.info._ZN10layer_norm31ln_parallel_residual_fwd_kernelINS_13Kernel_traitsIfffffjLj512ELj1ELj4ELj1ELj16ENS_18Kernel_traits_baseILj512EfffffjLj128EEEEELb1ELb1ELb0EEEvNS_9FwdParamsE,"",@"SHT_CUDA_INFO"
	.sectionflags	@""
	.align	4


	//----- nvinfo : EIATTR_CUDA_API_VERSION
	.align		4
        /*0000*/ 	.byte	0x04, 0x37
        /*0002*/ 	.short	(.L_1900 - .L_1899)
.L_1899:
        /*0004*/ 	.word	0x00000082


	//----- nvinfo : EIATTR_SW2861232_WAR
	.align		4
.L_1900:
        /*0008*/ 	.byte	0x01, 0x35
	.zero		2


	//----- nvinfo : EIATTR_PARAM_CBANK
	.align		4
        /*000c*/ 	.byte	0x04, 0x0a
        /*000e*/ 	.short	(.L_1902 - .L_1901)
	.align		4
.L_1901:
        /*0010*/ 	.word	index@(.nv.constant0._ZN10layer_norm31ln_parallel_residual_fwd_kernelINS_13Kernel_traitsIfffffjLj512ELj1ELj4ELj1ELj16ENS_18Kernel_traits_baseILj512EfffffjLj128EEEEELb1ELb1ELb0EEEvNS_9FwdParamsE)
        /*0014*/ 	.short	0x0160
        /*0016*/ 	.short	0x00e8


	//----- nvinfo : EIATTR_CBANK_PARAM_SIZE
	.align		4
.L_1902:
        /*0018*/ 	.byte	0x03, 0x19
        /*001a*/ 	.short	0x00e8


	//----- nvinfo : EIATTR_KPARAM_INFO
	.align		4
        /*001c*/ 	.byte	0x04, 0x17
        /*001e*/ 	.short	(.L_1904 - .L_1903)
.L_1903:
        /*0020*/ 	.word	0x00000000
        /*0024*/ 	.short	0x0000
        /*0026*/ 	.short	0x0000
        /*0028*/ 	.byte	0x00, 0xf0, 0xa1, 0x03


	//----- nvinfo : EIATTR_MAXREG_COUNT
	.align		4
.L_1904:
        /*002c*/ 	.byte	0x03, 0x1b
        /*002e*/ 	.short	0x00ff


	//----- nvinfo : EIATTR_MERCURY_ISA_VERSION
	.align		4
        /*0030*/ 	.byte	0x03, 0x5f
        /*0032*/ 	.short	0x0000


	//----- nvinfo : EIATTR_COOP_GROUP_MASK_REGIDS
	.align		4
        /*0034*/ 	.byte	0x04, 0x29
        /*0036*/ 	.short	(.L_1906 - .L_1905)


	//   ....[0]....
.L_1905:
        /*0038*/ 	.word	0xffffffff


	//   ....[1]....
        /*003c*/ 	.word	0xffffffff


	//   ....[2]....
        /*0040*/ 	.word	0xffffffff


	//   ....[3]....
        /*0044*/ 	.word	0xffffffff


	//   ....[4]....
        /*0048*/ 	.word	0xffffffff


	//   ....[5]....
        /*004c*/ 	.word	0xffffffff


	//   ....[6]....
        /*0050*/ 	.word	0xffffffff


	//   ....[7]....
        /*0054*/ 	.word	0xffffffff


	//   ....[8]....
        /*0058*/ 	.word	0xffffffff


	//   ....[9]....
        /*005c*/ 	.word	0xffffffff


	//   ....[10]....
        /*0060*/ 	.word	0xffffffff


	//   ....[11]....
        /*0064*/ 	.word	0xffffffff


	//   ....[12]....
        /*0068*/ 	.word	0xffffffff


	//   ....[13]....
        /*006c*/ 	.word	0xffffffff


	//   ....[14]....
        /*0070*/ 	.word	0xffffffff


	//   ....[15]....
        /*0074*/ 	.word	0xffffffff


	//   ....[16]....
        /*0078*/ 	.word	0xffffffff


	//   ....[17]....
        /*007c*/ 	.word	0xffffffff


	//   ....[18]....
        /*0080*/ 	.word	0xffffffff


	//   ....[19]....
        /*0084*/ 	.word	0xffffffff


	//----- nvinfo : EIATTR_COOP_GROUP_INSTR_OFFSETS
	.align		4
.L_1906:
        /*0088*/ 	.byte	0x04, 0x28
        /*008a*/ 	.short	(.L_1908 - .L_1907)


	//   ....[0]....
.L_1907:
        /*008c*/ 	.word	0x0000c320


	//   ....[1]....
        /*0090*/ 	.word	0x0000c350


	//   ....[2]....
        /*0094*/ 	.word	0x0000c380


	//   ....[3]....
        /*0098*/ 	.word	0x0000c3a0


	//   ....[4]....
        /*009c*/ 	.word	0x0000c3c0


	//   ....[5]....
        /*00a0*/ 	.word	0x0000c600


	//   ....[6]....
        /*00a4*/ 	.word	0x0000c620


	//   ....[7]....
        /*00a8*/ 	.word	0x0000c640


	//   ....[8]....
        /*00ac*/ 	.word	0x0000c660


	//   ....[9]....
        /*00b0*/ 	.word	0x0000c680


	//   ....[10]....
        /*00b4*/ 	.word	0x0000cd30


	//   ....[11]....
        /*00b8*/ 	.word	0x0000cdb0


	//   ....[12]....
        /*00bc*/ 	.word	0x0000ce10


	//   ....[13]....
        /*00c0*/ 	.word	0x0000ce70


	//   ....[14]....
        /*00c4*/ 	.word	0x0000ced0


	//   ....[15]....
        /*00c8*/ 	.word	0x0000d160


	//   ....[16]....
        /*00cc*/ 	.word	0x0000d1c0


	//   ....[17]....
        /*00d0*/ 	.word	0x0000d220


	//   ....[18]....
        /*00d4*/ 	.word	0x0000d280


	//   ....[19]....
        /*00d8*/ 	.word	0x0000d2f0


	//----- nvinfo : EIATTR_EXIT_INSTR_OFFSETS
	.align		4
.L_1908:
        /*00dc*/ 	.byte	0x04, 0x1c
        /*00de*/ 	.short	(.L_1910 - .L_1909)


	//   ....[0]....
.L_1909:
        /*00e0*/ 	.word	0x00000940


	//   ....[1]....
        /*00e4*/ 	.word	0x0000ccd0


	//----- nvinfo : EIATTR_MAX_THREADS
	.align		4
.L_1910:
        /*00e8*/ 	.byte	0x04, 0x05
        /*00ea*/ 	.short	(.L_1912 - .L_1911)
.L_1911:
        /*00ec*/ 	.word	0x00000080
        /*00f0*/ 	.word	0x00000001
        /*00f4*/ 	.word	0x00000001


	//----- nvinfo : EIATTR_CRS_STACK_SIZE
	.align		4
.L_1912:
        /*00f8*/ 	.byte	0x04, 0x1e
        /*00fa*/ 	.short	(.L_1914 - .L_1913)
.L_1913:
        /*00fc*/ 	.word	0x00000000
.L_1914:


//--------------------- .nv.info._ZN10layer_norm31ln_parallel_residual_fwd_kernelINS_13Kernel_traitsIfffffjLj512ELj1ELj4ELj1ELj16ENS_18Kernel_traits_baseILj512EfffffjLj128EEEEELb1ELb1ELb1EEEvNS_9FwdParamsE --------------------------
	.section	.nv.info._ZN10layer_norm31ln_parallel_residual_fwd_kernelINS_13Kernel_traitsIfffffjLj512ELj1ELj4ELj1ELj16ENS_18Kernel_traits_baseILj512EfffffjLj128EEEEELb1ELb1ELb1EEEvNS_9FwdParamsE,"",@"SHT_CUDA_INFO"
	.sectionflags	@""
	.align	4


	//----- nvinfo : EIATTR_CUDA_API_VERSION
	.align		4
        /*0000*/ 	.byte	0x04, 0x37
        /*0002*/ 	.short	(.L_1916 - .L_1915)
.L_1915:
        /*0004*/ 	.word	0x00000082


	//----- nvinfo : EIATTR_SW2861232_WAR
	.align		4
.L_1916:
        /*0008*/ 	.byte	0x01, 0x35
	.zero		2


	//----- nvinfo : EIATTR_PARAM_CBANK
	.align		4
        /*000c*/ 	.byte	0x04, 0x0a
        /*000e*/ 	.short	(.L_1918 - .L_1917)
	.align		4
.L_1917:
        /*0010*/ 	.word	index@(.nv.constant0._ZN10layer_norm31ln_parallel_residual_fwd_kernelINS_13Kernel_traitsIfffffjLj512ELj1ELj4ELj1ELj16ENS_18Kernel_traits_baseILj512EfffffjLj128EEEEELb1ELb1ELb1EEEvNS_9FwdParamsE)
        /*0014*/ 	.short	0x0160
        /*0016*/ 	.short	0x00e8


	//----- nvinfo : EIATTR_CBANK_PARAM_SIZE
	.align		4
.L_1918:
        /*0018*/ 	.byte	0x03, 0x19
        /*001a*/ 	.short	0x00e8


	//----- nvinfo : EIATTR_KPARAM_INFO
	.align		4
        /*001c*/ 	.byte	0x04, 0x17
        /*001e*/ 	.short	(.L_1920 - .L_1919)
.L_1919:
        /*0020*/ 	.word	0x00000000
        /*0024*/ 	.short	0x0000
        /*0026*/ 	.short	0x0000
        /*0028*/ 	.byte	0x00, 0xf0, 0xa1, 0x03


	//----- nvinfo : EIATTR_MAXREG_COUNT
	.align		4
.L_1920:
        /*002c*/ 	.byte	0x03, 0x1b
        /*002e*/ 	.short	0x00ff


	//----- nvinfo : EIATTR_MERCURY_ISA_VERSION
	.align		4
        /*0030*/ 	.byte	0x03, 0x5f
        /*0032*/ 	.short	0x0000


	//----- nvinfo : EIATTR_COOP_GROUP_MASK_REGIDS
	.align		4
        /*0034*/ 	.byte	0x04, 0x29
        /*0036*/ 	.short	(.L_1922 - .L_1921)


	//   ....[0]....
.L_1921:
        /*0038*/ 	.word	0xffffffff


	//   ....[1]....
        /*003c*/ 	.word	0xffffffff


	//   ....[2]....
        /*0040*/ 	.word	0xffffffff


	//   ....[3]....
        /*0044*/ 	.word	0xffffffff


	//   ....[4]....
        /*0048*/ 	.word	0xffffffff


	//   ....[5]....
        /*004c*/ 	.word	0xffffffff


	//   ....[6]....
        /*0050*/ 	.word	0xffffffff


	//   ....[7]....
        /*0054*/ 	.word	0xffffffff


	//   ....[8]....
        /*0058*/ 	.word	0xffffffff


	//   ....[9]....
        /*005c*/ 	.word	0xffffffff


	//   ....[10]....
        /*0060*/ 	.word	0xffffffff


	//   ....[11]....
        /*0064*/ 	.word	0xffffffff


	//   ....[12]....
        /*0068*/ 	.word	0xffffffff


	//   ....[13]....
        /*006c*/ 	.word	0xffffffff


	//   ....[14]....
        /*0070*/ 	.word	0xffffffff


	//   ....[15]....
        /*0074*/ 	.word	0xffffffff


	//   ....[16]....
        /*0078*/ 	.word	0xffffffff


	//   ....[17]....
        /*007c*/ 	.word	0xffffffff


	//   ....[18]....
        /*0080*/ 	.word	0xffffffff


	//   ....[19]....
        /*0084*/ 	.word	0xffffffff


	//----- nvinfo : EIATTR_COOP_GROUP_INSTR_OFFSETS
	.align		4
.L_1922:
        /*0088*/ 	.byte	0x04, 0x28
        /*008a*/ 	.short	(.L_1924 - .L_1923)


	//   ....[0]....
.L_1923:
        /*008c*/ 	.word	0x0000ba10


	//   ....[1]....
        /*0090*/ 	.word	0x0000ba40


	//   ....[2]....
        /*0094*/ 	.word	0x0000ba60


	//   ....[3]....
        /*0098*/ 	.word	0x0000ba80


	//   ....[4]....
        /*009c*/ 	.word	0x0000baa0


	//   ....[5]....
        /*00a0*/ 	.word	0x0000bcd0


	//   ....[6]....
        /*00a4*/ 	.word	0x0000bcf0


	//   ....[7]....
        /*00a8*/ 	.word	0x0000bd10


	//   ....[8]....
        /*00ac*/ 	.word	0x0000bd30


	//   ....[9]....
        /*00b0*/ 	.word	0x0000bd50


	//   ....[10]....
        /*00b4*/ 	.word	0x0000c2b0


	//   ....[11]....
        /*00b8*/ 	.word	0x0000c310


	//   ....[12]....
        /*00bc*/ 	.word	0x0000c370


	//   ....[13]....
        /*00c0*/ 	.word	0x0000c3d0


	//   ....[14]....
        /*00c4*/ 	.word	0x0000c430


	//   ....[15]....
        /*00c8*/ 	.word	0x0000c6a0


	//   ....[16]....
        /*00cc*/ 	.word	0x0000c700


	//   ....[17]....
        /*00d0*/ 	.word	0x0000c760


	//   ....[18]....
        /*00d4*/ 	.word	0x0000c7c0


	//   ....[19]....
        /*00d8*/ 	.word	0x0000c820


	//----- nvinfo : EIATTR_EXIT_INSTR_OFFSETS
	.align		4
.L_1924:
        /*00dc*/ 	.byte	0x04, 0x1c
        /*00de*/ 	.short	(.L_1926 - .L_1925)


	//   ....[0]....
.L_1925:
        /*00e0*/ 	.word	0x00000610


	//   ....[1]....
        /*00e4*/ 	.word	0x0000c260


	//----- nvinfo : EIATTR_MAX_THREADS
	.align		4
.L_1926:
        /*00e8*/ 	.byte	0x04, 0x05
        /*00ea*/ 	.short	(.L_1928 - .L_1927)
.L_1927:
        /*00ec*/ 	.word	0x00000080
        /*00f0*/ 	.word	0x00000001
        /*00f4*/ 	.word	0x00000001


	//----- nvinfo : EIATTR_CRS_STACK_SIZE
	.align		4
.L_1928:
        /*00f8*/ 	.byte	0x04, 0x1e
        /*00fa*/ 	.short	(.L_1930 - .L_1929)
.L_1929:
        /*00fc*/ 	.word	0x00000000
.L_1930:


//--------------------- .nv.callgraph             --------------------------
	.section	.nv.callgraph,"",@"SHT_CUDA_CALLGRAPH"
	.align	4
	.sectionentsize	8
	.align		4
        /*0000*/ 	.word	0x00000000
	.align		4
        /*0004*/ 	.word	0xffffffff
	.align		4
        /*0008*/ 	.word	0x00000000
	.align		4
        /*000c*/ 	.word	0xfffffffe
	.align		4
        /*0010*/ 	.word	0x00000000
	.align		4
        /*0014*/ 	.word	0xfffffffd
	.align		4
        /*0018*/ 	.word	0x00000000
	.align		4
        /*001c*/ 	.word	0xfffffffc


//--------------------- .nv.rel.action            --------------------------
	.section	.nv.rel.action,"",@"SHT_CUDA_RELOCINFO"
	.align	8
	.sectionentsize	8
        /*0000*/ 	.byte	0x73, 0x00, 0x00, 0x00, 0x00, 0x00, 0x00, 0x00, 0x00, 0x00, 0x00, 0x11, 0x25, 0x00, 0x05, 0x36


//--------------------- .nv.constant4             --------------------------
	.section	.nv.constant4,"a",@progbits
	.align	8
	.align		8
.nv.constant4:
        /*0000*/ 	.dword	precalc_xorwow_matrix
	.align		8
        /*0008*/ 	.dword	precalc_xorwow_offset_matrix
	.align		8
        /*0010*/ 	.dword	mrg32k3aM1
	.align		8
        /*0018*/ 	.dword	mrg32k3aM2
	.align		8
        /*0020*/ 	.dword	mrg32k3aM1SubSeq
	.align		8
        /*0028*/ 	.dword	mrg32k3aM2SubSeq
	.align		8
        /*0030*/ 	.dword	mrg32k3aM1Seq
	.align		8
        /*0038*/ 	.dword	mrg32k3aM2Seq


//--------------------- .nv.constant3             --------------------------
	.section	.nv.constant3,"a",@progbits
	.align	8
.nv.constant3:
	.type		__cr_lgamma_table,@object
	.size		__cr_lgamma_table,(.L_8 - __cr_lgamma_table)
__cr_lgamma_table:
        /*0000*/ 	.byte	0x00, 0x00, 0x00, 0x00, 0x00, 0x00, 0x00, 0x00, 0x00, 0x00, 0x00, 0x00, 0x00, 0x00, 0x00, 0x00
        /*0010*/ 	.byte	0xef, 0x39, 0xfa, 0xfe, 0x42, 0x2e, 0xe6, 0x3f, 0x02, 0x20, 0x2a, 0xfa, 0x0b, 0xab, 0xfc, 0x3f
        /*0020*/ 	.byte	0xf9, 0x2c, 0x92, 0x7c, 0xa7, 0x6c, 0x09, 0x40, 0xc9, 0x79, 0x44, 0x3c, 0x64, 0x26, 0x13, 0x40
        /*0030*/ 	.byte	0xca, 0x01, 0xcf, 0x3a, 0x27, 0x51, 0x1a, 0x40, 0x30, 0xcc, 0x2d, 0xf3, 0xe1, 0x0c, 0x21, 0x40
        /*0040*/ 	.byte	0x0d, 0xb7, 0xfc, 0x82, 0x8e, 0x35, 0x25, 0x40
.L_8:


//--------------------- .nv.constant0._ZN10layer_norm31ln_parallel_residual_fwd_kernelINS_13Kernel_traitsI13__nv_bfloat16S2_S2_S2_fjLj512ELj1ELj4ELj1ELj16ENS_18Kernel_traits_baseILj512ES2_S2_S2_S2_fjLj128EEEEELb0ELb0ELb0EEEvNS_9FwdParamsE --------------------------
	.section	.nv.constant0._ZN10layer_norm31ln_parallel_residual_fwd_kernelINS_13Kernel_traitsI13__nv_bfloat16S2_S2_S2_fjLj512ELj1ELj4ELj1ELj16ENS_18Kernel_traits_baseILj512ES2_S2_S2_S2_fjLj128EEEEELb0ELb0ELb0EEEvNS_9FwdParamsE,"a",@progbits
	.sectionflags	@""
	.align	4
.nv.constant0._ZN10layer_norm31ln_parallel_residual_fwd_kernelINS_13Kernel_traitsI13__nv_bfloat16S2_S2_S2_fjLj512ELj1ELj4ELj1ELj16ENS_18Kernel_traits_baseILj512ES2_S2_S2_S2_fjLj128EEEEELb0ELb0ELb0EEEvNS_9FwdParamsE:
	.zero		584


//--------------------- .nv.constant0._ZN10layer_norm31ln_parallel_residual_fwd_kernelINS_13Kernel_traitsI13__nv_bfloat16S2_S2_S2_fjLj512ELj1ELj4ELj1ELj16ENS_18Kernel_traits_baseILj512ES2_S2_S2_S2_fjLj128EEEEELb0ELb0ELb1EEEvNS_9FwdParamsE --------------------------
	.section	.nv.constant0._ZN10layer_norm31ln_parallel_residual_fwd_kernelINS_13Kernel_traitsI13__nv_bfloat16S2_S2_S2_fjLj512ELj1ELj4ELj1ELj16ENS_18Kernel_traits_baseILj512ES2_S2_S2_S2_fjLj128EEEEELb0ELb0ELb1EEEvNS_9FwdParamsE,"a",@progbits
	.sectionflags	@""
	.align	4
.nv.constant0._ZN10layer_norm31ln_parallel_residual_fwd_kernelINS_13Kernel_traitsI13__nv_bfloat16S2_S2_S2_fjLj512ELj1ELj4ELj1ELj16ENS_18Kernel_traits_baseILj512ES2_S2_S2_S2_fjLj128EEEEELb0ELb0ELb1EEEvNS_9FwdParamsE:
	.zero		584


//--------------------- .nv.constant0._ZN10layer_norm31ln_parallel_residual_fwd_kernelINS_13Kernel_traitsI13__nv_bfloat16S2_S2_S2_fjLj512ELj1ELj4ELj1ELj16ENS_18Kernel_traits_baseILj512ES2_S2_S2_S2_fjLj128EEEEELb0ELb1ELb0EEEvNS_9FwdParamsE --------------------------
	.section	.nv.constant0._ZN10layer_norm31ln_parallel_residual_fwd_kernelINS_13Kernel_traitsI13__nv_bfloat16S2_S2_S2_fjLj512ELj1ELj4ELj1ELj16ENS_18Kernel_traits_baseILj512ES2_S2_S2_S2_fjLj128EEEEELb0ELb1ELb0EEEvNS_9FwdParamsE,"a",@progbits
	.sectionflags	@""
	.align	4
.nv.constant0._ZN10layer_norm31ln_parallel_residual_fwd_kernelINS_13Kernel_traitsI13__nv_bfloat16S2_S2_S2_fjLj512ELj1ELj4ELj1ELj16ENS_18Kernel_traits_baseILj512ES2_S2_S2_S2_fjLj128EEEEELb0ELb1ELb0EEEvNS_9FwdParamsE:
	.zero		584


//--------------------- .nv.constant0._ZN10layer_norm31ln_parallel_residual_fwd_kernelINS_13Kernel_traitsI13__nv_bfloat16S2_S2_S2_fjLj512ELj1ELj4ELj1ELj16ENS_18Kernel_traits_baseILj512ES2_S2_S2_S2_fjLj128EEEEELb0ELb1ELb1EEEvNS_9FwdParamsE --------------------------
	.section	.nv.constant0._ZN10layer_norm31ln_parallel_residual_fwd_kernelINS_13Kernel_traitsI13__nv_bfloat16S2_S2_S2_fjLj512ELj1ELj4ELj1ELj16ENS_18Kernel_traits_baseILj512ES2_S2_S2_S2_fjLj128EEEEELb0ELb1ELb1EEEvNS_9FwdParamsE,"a",@progbits
	.sectionflags	@""
	.align	4
.nv.constant0._ZN10layer_norm31ln_parallel_residual_fwd_kernelINS_13Kernel_traitsI13__nv_bfloat16S2_S2_S2_fjLj512ELj1ELj4ELj1ELj16ENS_18Kernel_traits_baseILj512ES2_S2_S2_S2_fjLj128EEEEELb0ELb1ELb1EEEvNS_9FwdParamsE:
	.zero		584


//--------------------- .nv.constant0._ZN10layer_norm31ln_parallel_residual_fwd_kernelINS_13Kernel_traitsI13__nv_bfloat16S2_S2_S2_fjLj512ELj1ELj4ELj1ELj16ENS_18Kernel_traits_baseILj512ES2_S2_S2_S2_fjLj128EEEEELb1ELb0ELb0EEEvNS_9FwdParamsE --------------------------
	.section	.nv.constant0._ZN10layer_norm31ln_parallel_residual_fwd_kernelINS_13Kernel_traitsI13__nv_bfloat16S2_S2_S2_fjLj512ELj1ELj4ELj1ELj16ENS_18Kernel_traits_baseILj512ES2_S2_S2_S2_fjLj128EEEEELb1ELb0ELb0EEEvNS_9FwdParamsE,"a",@progbits
	.sectionflags	@""
	.align	4
.nv.constant0._ZN10layer_norm31ln_parallel_residual_fwd_kernelINS_13Kernel_traitsI13__nv_bfloat16S2_S2_S2_fjLj512ELj1ELj4ELj1ELj16ENS_18Kernel_traits_baseILj512ES2_S2_S2_S2_fjLj128EEEEELb1ELb0ELb0EEEvNS_9FwdParamsE:
	.zero		584


//--------------------- .nv.constant0._ZN10layer_norm31ln_parallel_residual_fwd_kernelINS_13Kernel_traitsI13__nv_bfloat16S2_S2_S2_fjLj512ELj1ELj4ELj1ELj16ENS_18Kernel_traits_baseILj512ES2_S2_S2_S2_fjLj128EEEEELb1ELb0ELb1EEEvNS_9FwdParamsE --------------------------
	.section	.nv.constant0._ZN10layer_norm31ln_parallel_residual_fwd_kernelINS_13Kernel_traitsI13__nv_bfloat16S2_S2_S2_fjLj512ELj1ELj4ELj1ELj16ENS_18Kernel_traits_baseILj512ES2_S2_S2_S2_fjLj128EEEEELb1ELb0ELb1EEEvNS_9FwdParamsE,"a",@progbits
	.sectionflags	@""
	.align	4
.nv.constant0._ZN10layer_norm31ln_parallel_residual_fwd_kernelINS_13Kernel_traitsI13__nv_bfloat16S2_S2_S2_fjLj512ELj1ELj4ELj1ELj16ENS_18Kernel_traits_baseILj512ES2_S2_S2_S2_fjLj128EEEEELb1ELb0ELb1EEEvNS_9FwdParamsE:
	.zero		584


//--------------------- .nv.constant0._ZN10layer_norm31ln_parallel_residual_fwd_kernelINS_13Kernel_traitsI13__nv_bfloat16S2_S2_S2_fjLj512ELj1ELj4ELj1ELj16ENS_18Kernel_traits_baseILj512ES2_S2_S2_S2_fjLj128EEEEELb1ELb1ELb0EEEvNS_9FwdParamsE --------------------------
	.section	.nv.constant0._ZN10layer_norm31ln_parallel_residual_fwd_kernelINS_13Kernel_traitsI13__nv_bfloat16S2_S2_S2_fjLj512ELj1ELj4ELj1ELj16ENS_18Kernel_traits_baseILj512ES2_S2_S2_S2_fjLj128EEEEELb1ELb1ELb0EEEvNS_9FwdParamsE,"a",@progbits
	.sectionflags	@""
	.align	4
.nv.constant0._ZN10layer_norm31ln_parallel_residual_fwd_kernelINS_13Kernel_traitsI13__nv_bfloat16S2_S2_S2_fjLj512ELj1ELj4ELj1ELj16ENS_18Kernel_traits_baseILj512ES2_S2_S2_S2_fjLj128EEEEELb1ELb1ELb0EEEvNS_9FwdParamsE:
	.zero		584


//--------------------- .nv.constant0._ZN10layer_norm31ln_parallel_residual_fwd_kernelINS_13Kernel_traitsI13__nv_bfloat16S2_S2_S2_fjLj512ELj1ELj4ELj1ELj16ENS_18Kernel_traits_baseILj512ES2_S2_S2_S2_fjLj128EEEEELb1ELb1ELb1EEEvNS_9FwdParamsE --------------------------
	.section	.nv.constant0._ZN10layer_norm31ln_parallel_residual_fwd_kernelINS_13Kernel_traitsI13__nv_bfloat16S2_S2_S2_fjLj512ELj1ELj4ELj1ELj16ENS_18Kernel_traits_baseILj512ES2_S2_S2_S2_fjLj128EEEEELb1ELb1ELb1EEEvNS_9FwdParamsE,"a",@progbits
	.sectionflags	@""
	.align	4
.nv.constant0._ZN10layer_norm31ln_parallel_residual_fwd_kernelINS_13Kernel_traitsI13__nv_bfloat16S2_S2_S2_fjLj512ELj1ELj4ELj1ELj16ENS_18Kernel_traits_baseILj512ES2_S2_S2_S2_fjLj128EEEEELb1ELb1ELb1EEEvNS_9FwdParamsE:
	.zero		584


//--------------------- .nv.constant0._ZN10layer_norm31ln_parallel_residual_fwd_kernelINS_13Kernel_traitsI6__halfS2_S2_S2_fjLj512ELj1ELj4ELj1ELj16ENS_18Kernel_traits_baseILj512ES2_S2_S2_S2_fjLj128EEEEELb0ELb0ELb0EEEvNS_9FwdParamsE --------------------------
	.section	.nv.constant0._ZN10layer_norm31ln_parallel_residual_fwd_kernelINS_13Kernel_traitsI6__halfS2_S2_S2_fjLj512ELj1ELj4ELj1ELj16ENS_18Kernel_traits_baseILj512ES2_S2_S2_S2_fjLj128EEEEELb0ELb0ELb0EEEvNS_9FwdParamsE,"a",@progbits
	.sectionflags	@""
	.align	4
.nv.constant0._ZN10layer_norm31ln_parallel_residual_fwd_kernelINS_13Kernel_traitsI6__halfS2_S2_S2_fjLj512ELj1ELj4ELj1ELj16ENS_18Kernel_traits_baseILj512ES2_S2_S2_S2_fjLj128EEEEELb0ELb0ELb0EEEvNS_9FwdParamsE:
	.zero		584


//--------------------- .nv.constant0._ZN10layer_norm31ln_parallel_residual_fwd_kernelINS_13Kernel_traitsI6__halfS2_S2_S2_fjLj512ELj1ELj4ELj1ELj16ENS_18Kernel_traits_baseILj512ES2_S2_S2_S2_fjLj128EEEEELb0ELb0ELb1EEEvNS_9FwdParamsE --------------------------
	.section	.nv.constant0._ZN10layer_norm31ln_parallel_residual_fwd_kernelINS_13Kernel_traitsI6__halfS2_S2_S2_fjLj512ELj1ELj4ELj1ELj16ENS_18Kernel_traits_baseILj512ES2_S2_S2_S2_fjLj128EEEEELb0ELb0ELb1EEEvNS_9FwdParamsE,"a",@progbits
	.sectionflags	@""
	.align	4
.nv.constant0._ZN10layer_norm31ln_parallel_residual_fwd_kernelINS_13Kernel_traitsI6__halfS2_S2_S2_fjLj512ELj1ELj4ELj1ELj16ENS_18Kernel_traits_baseILj512ES2_S2_S2_S2_fjLj128EEEEELb0ELb0ELb1EEEvNS_9FwdParamsE:
	.zero		584


//--------------------- .nv.constant0._ZN10layer_norm31ln_parallel_residual_fwd_kernelINS_13Kernel_traitsI6__halfS2_S2_S2_fjLj512ELj1ELj4ELj1ELj16ENS_18Kernel_traits_baseILj512ES2_S2_S2_S2_fjLj128EEEEELb0ELb1ELb0EEEvNS_9FwdParamsE --------------------------
	.section	.nv.constant0._ZN10layer_norm31ln_parallel_residual_fwd_kernelINS_13Kernel_traitsI6__halfS2_S2_S2_fjLj512ELj1ELj4ELj1ELj16ENS_18Kernel_traits_baseILj512ES2_S2_S2_S2_fjLj128EEEEELb0ELb1ELb0EEEvNS_9FwdParamsE,"a",@progbits
	.sectionflags	@""
	.align	4
.nv.constant0._ZN10layer_norm31ln_parallel_residual_fwd_kernelINS_13Kernel_traitsI6__halfS2_S2_S2_fjLj512ELj1ELj4ELj1ELj16ENS_18Kernel_traits_baseILj512ES2_S2_S2_S2_fjLj128EEEEELb0ELb1ELb0EEEvNS_9FwdParamsE:
	.zero		584


//--------------------- .nv.constant0._ZN10layer_norm31ln_parallel_residual_fwd_kernelINS_13Kernel_traitsI6__halfS2_S2_S2_fjLj512ELj1ELj4ELj1ELj16ENS_18Kernel_traits_baseILj512ES2_S2_S2_S2_fjLj128EEEEELb0ELb1ELb1EEEvNS_9FwdParamsE --------------------------
	.section	.nv.constant0._ZN10layer_norm31ln_parallel_residual_fwd_kernelINS_13Kernel_traitsI6__halfS2_S2_S2_fjLj512ELj1ELj4ELj1ELj16ENS_18Kernel_traits_baseILj512ES2_S2_S2_S2_fjLj128EEEEELb0ELb1ELb1EEEvNS_9FwdParamsE,"a",@progbits
	.sectionflags	@""
	.align	4
.nv.constant0._ZN10layer_norm31ln_parallel_residual_fwd_kernelINS_13Kernel_traitsI6__halfS2_S2_S2_fjLj512ELj1ELj4ELj1ELj16ENS_18Kernel_traits_baseILj512ES2_S2_S2_S2_fjLj128EEEEELb0ELb1ELb1EEEvNS_9FwdParamsE:
	.zero		584


//--------------------- .nv.constant0._ZN10layer_norm31ln_parallel_residual_fwd_kernelINS_13Kernel_traitsI6__halfS2_S2_S2_fjLj512ELj1ELj4ELj1ELj16ENS_18Kernel_traits_baseILj512ES2_S2_S2_S2_fjLj128EEEEELb1ELb0ELb0EEEvNS_9FwdParamsE --------------------------
	.section	.nv.constant0._ZN10layer_norm31ln_parallel_residual_fwd_kernelINS_13Kernel_traitsI6__halfS2_S2_S2_fjLj512ELj1ELj4ELj1ELj16ENS_18Kernel_traits_baseILj512ES2_S2_S2_S2_fjLj128EEEEELb1ELb0ELb0EEEvNS_9FwdParamsE,"a",@progbits
	.sectionflags	@""
	.align	4
.nv.constant0._ZN10layer_norm31ln_parallel_residual_fwd_kernelINS_13Kernel_traitsI6__halfS2_S2_S2_fjLj512ELj1ELj4ELj1ELj16ENS_18Kernel_traits_baseILj512ES2_S2_S2_S2_fjLj128EEEEELb1ELb0ELb0EEEvNS_9FwdParamsE:
	.zero		584


//--------------------- .nv.constant0._ZN10layer_norm31ln_parallel_residual_fwd_kernelINS_13Kernel_traitsI6__halfS2_S2_S2_fjLj512ELj1ELj4ELj1ELj16ENS_18Kernel_traits_baseILj512ES2_S2_S2_S2_fjLj128EEEEELb1ELb0ELb1EEEvNS_9FwdParamsE --------------------------
	.section	.nv.constant0._ZN10layer_norm31ln_parallel_residual_fwd_kernelINS_13Kernel_traitsI6__halfS2_S2_S2_fjLj512ELj1ELj4ELj1ELj16ENS_18Kernel_traits_baseILj512ES2_S2_S2_S2_fjLj128EEEEELb1ELb0ELb1EEEvNS_9FwdParamsE,"a",@progbits
	.sectionflags	@""
	.align	4
.nv.constant0._ZN10layer_norm31ln_parallel_residual_fwd_kernelINS_13Kernel_traitsI6__halfS2_S2_S2_fjLj512ELj1ELj4ELj1ELj16ENS_18Kernel_traits_baseILj512ES2_S2_S2_S2_fjLj128EEEEELb1ELb0ELb1EEEvNS_9FwdParamsE:
	.zero		584


//--------------------- .nv.constant0._ZN10layer_norm31ln_parallel_residual_fwd_kernelINS_13Kernel_traitsI6__halfS2_S2_S2_fjLj512ELj1ELj4ELj1ELj16ENS_18Kernel_traits_baseILj512ES2_S2_S2_S2_fjLj128EEEEELb1ELb1ELb0EEEvNS_9FwdParamsE --------------------------
	.section	.nv.constant0._ZN10layer_norm31ln_parallel_residual_fwd_kernelINS_13Kernel_traitsI6__halfS2_S2_S2_fjLj512ELj1ELj4ELj1ELj16ENS_18Kernel_traits_baseILj512ES2_S2_S2_S2_fjLj128EEEEELb1ELb1ELb0EEEvNS_9FwdParamsE,"a",@progbits
	.sectionflags	@""
	.align	4
.nv.constant0._ZN10layer_norm31ln_parallel_residual_fwd_kernelINS_13Kernel_traitsI6__halfS2_S2_S2_fjLj512ELj1ELj4ELj1ELj16ENS_18Kernel_traits_baseILj512ES2_S2_S2_S2_fjLj128EEEEELb1ELb1ELb0EEEvNS_9FwdParamsE:
	.zero		584


//--------------------- .nv.constant0._ZN10layer_norm31ln_parallel_residual_fwd_kernelINS_13Kernel_traitsI6__halfS2_S2_S2_fjLj512ELj1ELj4ELj1ELj16ENS_18Kernel_traits_baseILj512ES2_S2_S2_S2_fjLj128EEEEELb1ELb1ELb1EEEvNS_9FwdParamsE --------------------------
	.section	.nv.constant0._ZN10layer_norm31ln_parallel_residual_fwd_kernelINS_13Kernel_traitsI6__halfS2_S2_S2_fjLj512ELj1ELj4ELj1ELj16ENS_18Kernel_traits_baseILj512ES2_S2_S2_S2_fjLj128EEEEELb1ELb1ELb1EEEvNS_9FwdParamsE,"a",@progbits
	.sectionflags	@""
	.align	4
.nv.constant0._ZN10layer_norm31ln_parallel_residual_fwd_kernelINS_13Kernel_traitsI6__halfS2_S2_S2_fjLj512ELj1ELj4ELj1ELj16ENS_18Kernel_traits_baseILj512ES2_S2_S2_S2_fjLj128EEEEELb1ELb1ELb1EEEvNS_9FwdParamsE:
	.zero		584


//--------------------- .nv.constant0._ZN10layer_norm31ln_parallel_residual_fwd_kernelINS_13Kernel_traitsIf13__nv_bfloat16S2_S2_fjLj512ELj1ELj4ELj1ELj16ENS_18Kernel_traits_baseILj512EfS2_S2_S2_fjLj128EEEEELb0ELb0ELb0EEEvNS_9FwdParamsE --------------------------
	.section	.nv.constant0._ZN10layer_norm31ln_parallel_residual_fwd_kernelINS_13Kernel_traitsIf13__nv_bfloat16S2_S2_fjLj512ELj1ELj4ELj1ELj16ENS_18Kernel_traits_baseILj512EfS2_S2_S2_fjLj128EEEEELb0ELb0ELb0EEEvNS_9FwdParamsE,"a",@progbits
	.sectionflags	@""
	.align	4
.nv.constant0._ZN10layer_norm31ln_parallel_residual_fwd_kernelINS_13Kernel_traitsIf13__nv_bfloat16S2_S2_fjLj512ELj1ELj4ELj1ELj16ENS_18Kernel_traits_baseILj512EfS2_S2_S2_fjLj128EEEEELb0ELb0ELb0EEEvNS_9FwdParamsE:
	.zero		584


//--------------------- .nv.constant0._ZN10layer_norm31ln_parallel_residual_fwd_kernelINS_13Kernel_traitsIf13__nv_bfloat16S2_S2_fjLj512ELj1ELj4ELj1ELj16ENS_18Kernel_traits_baseILj512EfS2_S2_S2_fjLj128EEEEELb0ELb0ELb1EEEvNS_9FwdParamsE --------------------------
	.section	.nv.constant0._ZN10layer_norm31ln_parallel_residual_fwd_kernelINS_13Kernel_traitsIf13__nv_bfloat16S2_S2_fjLj512ELj1ELj4ELj1ELj16ENS_18Kernel_traits_baseILj512EfS2_S2_S2_fjLj128EEEEELb0ELb0ELb1EEEvNS_9FwdParamsE,"a",@progbits
	.sectionflags	@""
	.align	4
.nv.constant0._ZN10layer_norm31ln_parallel_residual_fwd_kernelINS_13Kernel_traitsIf13__nv_bfloat16S2_S2_fjLj512ELj1ELj4ELj1ELj16ENS_18Kernel_traits_baseILj512EfS2_S2_S2_fjLj128EEEEELb0ELb0ELb1EEEvNS_9FwdParamsE:
	.zero		584


//--------------------- .nv.constant0._ZN10layer_norm31ln_parallel_residual_fwd_kernelINS_13Kernel_traitsIf13__nv_bfloat16S2_S2_fjLj512ELj1ELj4ELj1ELj16ENS_18Kernel_traits_baseILj512EfS2_S2_S2_fjLj128EEEEELb0ELb1ELb0EEEvNS_9FwdParamsE --------------------------
	.section	.nv.constant0._ZN10layer_norm31ln_parallel_residual_fwd_kernelINS_13Kernel_traitsIf13__nv_bfloat16S2_S2_fjLj512ELj1ELj4ELj1ELj16ENS_18Kernel_traits_baseILj512EfS2_S2_S2_fjLj128EEEEELb0ELb1ELb0EEEvNS_9FwdParamsE,"a",@progbits
	.sectionflags	@""
	.align	4
.nv.constant0._ZN10layer_norm31ln_parallel_residual_fwd_kernelINS_13Kernel_traitsIf13__nv_bfloat16S2_S2_fjLj512ELj1ELj4ELj1ELj16ENS_18Kernel_traits_baseILj512EfS2_S2_S2_fjLj128EEEEELb0ELb1ELb0EEEvNS_9FwdParamsE:
	.zero		584


//--------------------- .nv.constant0._ZN10layer_norm31ln_parallel_residual_fwd_kernelINS_13Kernel_traitsIf13__nv_bfloat16S2_S2_fjLj512ELj1ELj4ELj1ELj16ENS_18Kernel_traits_baseILj512EfS2_S2_S2_fjLj128EEEEELb0ELb1ELb1EEEvNS_9FwdParamsE --------------------------
	.section	.nv.constant0._ZN10layer_norm31ln_parallel_residual_fwd_kernelINS_13Kernel_traitsIf13__nv_bfloat16S2_S2_fjLj512ELj1ELj4ELj1ELj16ENS_18Kernel_traits_baseILj512EfS2_S2_S2_fjLj128EEEEELb0ELb1ELb1EEEvNS_9FwdParamsE,"a",@progbits
	.sectionflags	@""
	.align	4
.nv.constant0._ZN10layer_norm31ln_parallel_residual_fwd_kernelINS_13Kernel_traitsIf13__nv_bfloat16S2_S2_fjLj512ELj1ELj4ELj1ELj16ENS_18Kernel_traits_baseILj512EfS2_S2_S2_fjLj128EEEEELb0ELb1ELb1EEEvNS_9FwdParamsE:
	.zero		584


//--------------------- .nv.constant0._ZN10layer_norm31ln_parallel_residual_fwd_kernelINS_13Kernel_traitsIf13__nv_bfloat16S2_S2_fjLj512ELj1ELj4ELj1ELj16ENS_18Kernel_traits_baseILj512EfS2_S2_S2_fjLj128EEEEELb1ELb0ELb0EEEvNS_9FwdParamsE --------------------------
	.section	.nv.constant0._ZN10layer_norm31ln_parallel_residual_fwd_kernelINS_13Kernel_traitsIf13__nv_bfloat16S2_S2_fjLj512ELj1ELj4ELj1ELj16ENS_18Kernel_traits_baseILj512EfS2_S2_S2_fjLj128EEEEELb1ELb0ELb0EEEvNS_9FwdParamsE,"a",@progbits
	.sectionflags	@""
	.align	4
.nv.constant0._ZN10layer_norm31ln_parallel_residual_fwd_kernelINS_13Kernel_traitsIf13__nv_bfloat16S2_S2_fjLj512ELj1ELj4ELj1ELj16ENS_18Kernel_traits_baseILj512EfS2_S2_S2_fjLj128EEEEELb1ELb0ELb0EEEvNS_9FwdParamsE:
	.zero		584


//--------------------- .nv.constant0._ZN10layer_norm31ln_parallel_residual_fwd_kernelINS_13Kernel_traitsIf13__nv_bfloat16S2_S2_fjLj512ELj1ELj4ELj1ELj16ENS_18Kernel_traits_baseILj512EfS2_S2_S2_fjLj128EEEEELb1ELb0ELb1EEEvNS_9FwdParamsE --------------------------
	.section	.nv.constant0._ZN10layer_norm31ln_parallel_residual_fwd_kernelINS_13Kernel_traitsIf13__nv_bfloat16S2_S2_fjLj512ELj1ELj4ELj1ELj16ENS_18Kernel_traits_baseILj512EfS2_S2_S2_fjLj128EEEEELb1ELb0ELb1EEEvNS_9FwdParamsE,"a",@progbits
	.sectionflags	@""
	.align	4
.nv.constant0._ZN10layer_norm31ln_parallel_residual_fwd_kernelINS_13Kernel_traitsIf13__nv_bfloat16S2_S2_fjLj512ELj1ELj4ELj1ELj16ENS_18Kernel_traits_baseILj512EfS2_S2_S2_fjLj128EEEEELb1ELb0ELb1EEEvNS_9FwdParamsE:
	.zero		584


//--------------------- .nv.constant0._ZN10layer_norm31ln_parallel_residual_fwd_kernelINS_13Kernel_traitsIf13__nv_bfloat16S2_S2_fjLj512ELj1ELj4ELj1ELj16ENS_18Kernel_traits_baseILj512EfS2_S2_S2_fjLj128EEEEELb1ELb1ELb0EEEvNS_9FwdParamsE --------------------------
	.section	.nv.constant0._ZN10layer_norm31ln_parallel_residual_fwd_kernelINS_13Kernel_traitsIf13__nv_bfloat16S2_S2_fjLj512ELj1ELj4ELj1ELj16ENS_18Kernel_traits_baseILj512EfS2_S2_S2_fjLj128EEEEELb1ELb1ELb0EEEvNS_9FwdParamsE,"a",@progbits
	.sectionflags	@""
	.align	4
.nv.constant0._ZN10layer_norm31ln_parallel_residual_fwd_kernelINS_13Kernel_traitsIf13__nv_bfloat16S2_S2_fjLj512ELj1ELj4ELj1ELj16ENS_18Kernel_traits_baseILj512EfS2_S2_S2_fjLj128EEEEELb1ELb1ELb0EEEvNS_9FwdParamsE:
	.zero		584


//--------------------- .nv.constant0._ZN10layer_norm31ln_parallel_residual_fwd_kernelINS_13Kernel_traitsIf13__nv_bfloat16S2_S2_fjLj512ELj1ELj4ELj1ELj16ENS_18Kernel_traits_baseILj512EfS2_S2_S2_fjLj128EEEEELb1ELb1ELb1EEEvNS_9FwdParamsE --------------------------
	.section	.nv.constant0._ZN10layer_norm31ln_parallel_residual_fwd_kernelINS_13Kernel_traitsIf13__nv_bfloat16S2_S2_fjLj512ELj1ELj4ELj1ELj16ENS_18Kernel_traits_baseILj512EfS2_S2_S2_fjLj128EEEEELb1ELb1ELb1EEEvNS_9FwdParamsE,"a",@progbits
	.sectionflags	@""
	.align	4
.nv.constant0._ZN10layer_norm31ln_parallel_residual_fwd_kernelINS_13Kernel_traitsIf13__nv_bfloat16S2_S2_fjLj512ELj1ELj4ELj1ELj16ENS_18Kernel_traits_baseILj512EfS2_S2_S2_fjLj128EEEEELb1ELb1ELb1EEEvNS_9FwdParamsE:
	.zero		584


//--------------------- .nv.constant0._ZN10layer_norm31ln_parallel_residual_fwd_kernelINS_13Kernel_traitsI13__nv_bfloat16S2_fS2_fjLj512ELj1ELj4ELj1ELj16ENS_18Kernel_traits_baseILj512ES2_S2_fS2_fjLj128EEEEELb0ELb0ELb0EEEvNS_9FwdParamsE --------------------------
	.section	.nv.constant0._ZN10layer_norm31ln_parallel_residual_fwd_kernelINS_13Kernel_traitsI13__nv_bfloat16S2_fS2_fjLj512ELj1ELj4ELj1ELj16ENS_18Kernel_traits_baseILj512ES2_S2_fS2_fjLj128EEEEELb0ELb0ELb0EEEvNS_9FwdParamsE,"a",@progbits
	.sectionflags	@""
	.align	4
.nv.constant0._ZN10layer_norm31ln_parallel_residual_fwd_kernelINS_13Kernel_traitsI13__nv_bfloat16S2_fS2_fjLj512ELj1ELj4ELj1ELj16ENS_18Kernel_traits_baseILj512ES2_S2_fS2_fjLj128EEEEELb0ELb0ELb0EEEvNS_9FwdParamsE:
	.zero		584


//--------------------- .nv.constant0._ZN10layer_norm31ln_parallel_residual_fwd_kernelINS_13Kernel_traitsI13__nv_bfloat16S2_fS2_fjLj512ELj1ELj4ELj1ELj16ENS_18Kernel_traits_baseILj512ES2_S2_fS2_fjLj128EEEEELb0ELb0ELb1EEEvNS_9FwdParamsE --------------------------
	.section	.nv.constant0._ZN10layer_norm31ln_parallel_residual_fwd_kernelINS_13Kernel_traitsI13__nv_bfloat16S2_fS2_fjLj512ELj1ELj4ELj1ELj16ENS_18Kernel_traits_baseILj512ES2_S2_fS2_fjLj128EEEEELb0ELb0ELb1EEEvNS_9FwdParamsE,"a",@progbits
	.sectionflags	@""
	.align	4
.nv.constant0._ZN10layer_norm31ln_parallel_residual_fwd_kernelINS_13Kernel_traitsI13__nv_bfloat16S2_fS2_fjLj512ELj1ELj4ELj1ELj16ENS_18Kernel_traits_baseILj512ES2_S2_fS2_fjLj128EEEEELb0ELb0ELb1EEEvNS_9FwdParamsE:
	.zero		584


//--------------------- .nv.constant0._ZN10layer_norm31ln_parallel_residual_fwd_kernelINS_13Kernel_traitsI13__nv_bfloat16S2_fS2_fjLj512ELj1ELj4ELj1ELj16ENS_18Kernel_traits_baseILj512ES2_S2_fS2_fjLj128EEEEELb0ELb1ELb0EEEvNS_9FwdParamsE --------------------------
	.section	.nv.constant0._ZN10layer_norm31ln_parallel_residual_fwd_kernelINS_13Kernel_traitsI13__nv_bfloat16S2_fS2_fjLj512ELj1ELj4ELj1ELj16ENS_18Kernel_traits_baseILj512ES2_S2_fS2_fjLj128EEEEELb0ELb1ELb0EEEvNS_9FwdParamsE,"a",@progbits
	.sectionflags	@""
	.align	4
.nv.constant0._ZN10layer_norm31ln_parallel_residual_fwd_kernelINS_13Kernel_traitsI13__nv_bfloat16S2_fS2_fjLj512ELj1ELj4ELj1ELj16ENS_18Kernel_traits_baseILj512ES2_S2_fS2_fjLj128EEEEELb0ELb1ELb0EEEvNS_9FwdParamsE:
	.zero		584


//--------------------- .nv.constant0._ZN10layer_norm31ln_parallel_residual_fwd_kernelINS_13Kernel_traitsI13__nv_bfloat16S2_fS2_fjLj512ELj1ELj4ELj1ELj16ENS_18Kernel_traits_baseILj512ES2_S2_fS2_fjLj128EEEEELb0ELb1ELb1EEEvNS_9FwdParamsE --------------------------
	.section	.nv.constant0._ZN10layer_norm31ln_parallel_residual_fwd_kernelINS_13Kernel_traitsI13__nv_bfloat16S2_fS2_fjLj512ELj1ELj4ELj1ELj16ENS_18Kernel_traits_baseILj512ES2_S2_fS2_fjLj128EEEEELb0ELb1ELb1EEEvNS_9FwdParamsE,"a",@progbits
	.sectionflags	@""
	.align	4
.nv.constant0._ZN10layer_norm31ln_parallel_residual_fwd_kernelINS_13Kernel_traitsI13__nv_bfloat16S2_fS2_fjLj512ELj1ELj4ELj1ELj16ENS_18Kernel_traits_baseILj512ES2_S2_fS2_fjLj128EEEEELb0ELb1ELb1EEEvNS_9FwdParamsE:
	.zero		584


//--------------------- .nv.constant0._ZN10layer_norm31ln_parallel_residual_fwd_kernelINS_13Kernel_traitsI13__nv_bfloat16S2_fS2_fjLj512ELj1ELj4ELj1ELj16ENS_18Kernel_traits_baseILj512ES2_S2_fS2_fjLj128EEEEELb1ELb0ELb0EEEvNS_9FwdParamsE --------------------------
	.section	.nv.constant0._ZN10layer_norm31ln_parallel_residual_fwd_kernelINS_13Kernel_traitsI13__nv_bfloat16S2_fS2_fjLj512ELj1ELj4ELj1ELj16ENS_18Kernel_traits_baseILj512ES2_S2_fS2_fjLj128EEEEELb1ELb0ELb0EEEvNS_9FwdParamsE,"a",@progbits
	.sectionflags	@""
	.align	4
.nv.constant0._ZN10layer_norm31ln_parallel_residual_fwd_kernelINS_13Kernel_traitsI13__nv_bfloat16S2_fS2_fjLj512ELj1ELj4ELj1ELj16ENS_18Kernel_traits_baseILj512ES2_S2_fS2_fjLj128EEEEELb1ELb0ELb0EEEvNS_9FwdParamsE:
	.zero		584


//--------------------- .nv.constant0._ZN10layer_norm31ln_parallel_residual_fwd_kernelINS_13Kernel_traitsI13__nv_bfloat16S2_fS2_fjLj512ELj1ELj4ELj1ELj16ENS_18Kernel_traits_baseILj512ES2_S2_fS2_fjLj128EEEEELb1ELb0ELb1EEEvNS_9FwdParamsE --------------------------
	.section	.nv.constant0._ZN10layer_norm31ln_parallel_residual_fwd_kernelINS_13Kernel_traitsI13__nv_bfloat16S2_fS2_fjLj512ELj1ELj4ELj1ELj16ENS_18Kernel_traits_baseILj512ES2_S2_fS2_fjLj128EEEEELb1ELb0ELb1EEEvNS_9FwdParamsE,"a",@progbits
	.sectionflags	@""
	.align	4
.nv.constant0._ZN10layer_norm31ln_parallel_residual_fwd_kernelINS_13Kernel_traitsI13__nv_bfloat16S2_fS2_fjLj512ELj1ELj4ELj1ELj16ENS_18Kernel_traits_baseILj512ES2_S2_fS2_fjLj128EEEEELb1ELb0ELb1EEEvNS_9FwdParamsE:
	.zero		584


//--------------------- .nv.constant0._ZN10layer_norm31ln_parallel_residual_fwd_kernelINS_13Kernel_traitsI13__nv_bfloat16S2_fS2_fjLj512ELj1ELj4ELj1ELj16ENS_18Kernel_traits_baseILj512ES2_S2_fS2_fjLj128EEEEELb1ELb1ELb0EEEvNS_9FwdParamsE --------------------------
	.section	.nv.constant0._ZN10layer_norm31ln_parallel_residual_fwd_kernelINS_13Kernel_traitsI13__nv_bfloat16S2_fS2_fjLj512ELj1ELj4ELj1ELj16ENS_18Kernel_traits_baseILj512ES2_S2_fS2_fjLj128EEEEELb1ELb1ELb0EEEvNS_9FwdParamsE,"a",@progbits
	.sectionflags	@""
	.align	4
.nv.constant0._ZN10layer_norm31ln_parallel_residual_fwd_kernelINS_13Kernel_traitsI13__nv_bfloat16S2_fS2_fjLj512ELj1ELj4ELj1ELj16ENS_18Kernel_traits_baseILj512ES2_S2_fS2_fjLj128EEEEELb1ELb1ELb0EEEvNS_9FwdParamsE:
	.zero		584


//--------------------- .nv.constant0._ZN10layer_norm31ln_parallel_residual_fwd_kernelINS_13Kernel_traitsI13__nv_bfloat16S2_fS2_fjLj512ELj1ELj4ELj1ELj16ENS_18Kernel_traits_baseILj512ES2_S2_fS2_fjLj128EEEEELb1ELb1ELb1EEEvNS_9FwdParamsE --------------------------
	.section	.nv.constant0._ZN10layer_norm31ln_parallel_residual_fwd_kernelINS_13Kernel_traitsI13__nv_bfloat16S2_fS2_fjLj512ELj1ELj4ELj1ELj16ENS_18Kernel_traits_baseILj512ES2_S2_fS2_fjLj128EEEEELb1ELb1ELb1EEEvNS_9FwdParamsE,"a",@progbits
	.sectionflags	@""
	.align	4
.nv.constant0._ZN10layer_norm31ln_parallel_residual_fwd_kernelINS_13Kernel_traitsI13__nv_bfloat16S2_fS2_fjLj512ELj1ELj4ELj1ELj16ENS_18Kernel_traits_baseILj512ES2_S2_fS2_fjLj128EEEEELb1ELb1ELb1EEEvNS_9FwdParamsE:
	.zero		584


//--------------------- .nv.constant0._ZN10layer_norm31ln_parallel_residual_fwd_kernelINS_13Kernel_traitsIf13__nv_bfloat16fS2_fjLj512ELj1ELj4ELj1ELj16ENS_18Kernel_traits_baseILj512EfS2_fS2_fjLj128EEEEELb0ELb0ELb0EEEvNS_9FwdParamsE --------------------------
	.section	.nv.constant0._ZN10layer_norm31ln_parallel_residual_fwd_kernelINS_13Kernel_traitsIf13__nv_bfloat16fS2_fjLj512ELj1ELj4ELj1ELj16ENS_18Kernel_traits_baseILj512EfS2_fS2_fjLj128EEEEELb0ELb0ELb0EEEvNS_9FwdParamsE,"a",@progbits
	.sectionflags	@""
	.align	4
.nv.constant0._ZN10layer_norm31ln_parallel_residual_fwd_kernelINS_13Kernel_traitsIf13__nv_bfloat16fS2_fjLj512ELj1ELj4ELj1ELj16ENS_18Kernel_traits_baseILj512EfS2_fS2_fjLj128EEEEELb0ELb0ELb0EEEvNS_9FwdParamsE:
	.zero		584


//--------------------- .nv.constant0._ZN10layer_norm31ln_parallel_residual_fwd_kernelINS_13Kernel_traitsIf13__nv_bfloat16fS2_fjLj512ELj1ELj4ELj1ELj16ENS_18Kernel_traits_baseILj512EfS2_fS2_fjLj128EEEEELb0ELb0ELb1EEEvNS_9FwdParamsE --------------------------
	.section	.nv.constant0._ZN10layer_norm31ln_parallel_residual_fwd_kernelINS_13Kernel_traitsIf13__nv_bfloat16fS2_fjLj512ELj1ELj4ELj1ELj16ENS_18Kernel_traits_baseILj512EfS2_fS2_fjLj128EEEEELb0ELb0ELb1EEEvNS_9FwdParamsE,"a",@progbits
	.sectionflags	@""
	.align	4
.nv.constant0._ZN10layer_norm31ln_parallel_residual_fwd_kernelINS_13Kernel_traitsIf13__nv_bfloat16fS2_fjLj512ELj1ELj4ELj1ELj16ENS_18Kernel_traits_baseILj512EfS2_fS2_fjLj128EEEEELb0ELb0ELb1EEEvNS_9FwdParamsE:
	.zero		584


//--------------------- .nv.constant0._ZN10layer_norm31ln_parallel_residual_fwd_kernelINS_13Kernel_traitsIf13__nv_bfloat16fS2_fjLj512ELj1ELj4ELj1ELj16ENS_18Kernel_traits_baseILj512EfS2_fS2_fjLj128EEEEELb0ELb1ELb0EEEvNS_9FwdParamsE --------------------------
	.section	.nv.constant0._ZN10layer_norm31ln_parallel_residual_fwd_kernelINS_13Kernel_traitsIf13__nv_bfloat16fS2_fjLj512ELj1ELj4ELj1ELj16ENS_18Kernel_traits_baseILj512EfS2_fS2_fjLj128EEEEELb0ELb1ELb0EEEvNS_9FwdParamsE,"a",@progbits
	.sectionflags	@""
	.align	4
.nv.constant0._ZN10layer_norm31ln_parallel_residual_fwd_kernelINS_13Kernel_traitsIf13__nv_bfloat16fS2_fjLj512ELj1ELj4ELj1ELj16ENS_18Kernel_traits_baseILj512EfS2_fS2_fjLj128EEEEELb0ELb1ELb0EEEvNS_9FwdParamsE:
	.zero		584


//--------------------- .nv.constant0._ZN10layer_norm31ln_parallel_residual_fwd_kernelINS_13Kernel_traitsIf13__nv_bfloat16fS2_fjLj512ELj1ELj4ELj1ELj16ENS_18Kernel_traits_baseILj512EfS2_fS2_fjLj128EEEEELb0ELb1ELb1EEEvNS_9FwdParamsE --------------------------
	.section	.nv.constant0._ZN10layer_norm31ln_parallel_residual_fwd_kernelINS_13Kernel_traitsIf13__nv_bfloat16fS2_fjLj512ELj1ELj4ELj1ELj16ENS_18Kernel_traits_baseILj512EfS2_fS2_fjLj128EEEEELb0ELb1ELb1EEEvNS_9FwdParamsE,"a",@progbits
	.sectionflags	@""
	.align	4
.nv.constant0._ZN10layer_norm31ln_parallel_residual_fwd_kernelINS_13Kernel_traitsIf13__nv_bfloat16fS2_fjLj512ELj1ELj4ELj1ELj16ENS_18Kernel_traits_baseILj512EfS2_fS2_fjLj128EEEEELb0ELb1ELb1EEEvNS_9FwdParamsE:
	.zero		584


//--------------------- .nv.constant0._ZN10layer_norm31ln_parallel_residual_fwd_kernelINS_13Kernel_traitsIf13__nv_bfloat16fS2_fjLj512ELj1ELj4ELj1ELj16ENS_18Kernel_traits_baseILj512EfS2_fS2_fjLj128EEEEELb1ELb0ELb0EEEvNS_9FwdParamsE --------------------------
	.section	.nv.constant0._ZN10layer_norm31ln_parallel_residual_fwd_kernelINS_13Kernel_traitsIf13__nv_bfloat16fS2_fjLj512ELj1ELj4ELj1ELj16ENS_18Kernel_traits_baseILj512EfS2_fS2_fjLj128EEEEELb1ELb0ELb0EEEvNS_9FwdParamsE,"a",@progbits
	.sectionflags	@""
	.align	4
.nv.constant0._ZN10layer_norm31ln_parallel_residual_fwd_kernelINS_13Kernel_traitsIf13__nv_bfloat16fS2_fjLj512ELj1ELj4ELj1ELj16ENS_18Kernel_traits_baseILj512EfS2_fS2_fjLj128EEEEELb1ELb0ELb0EEEvNS_9FwdParamsE:
	.zero		584


//--------------------- .nv.constant0._ZN10layer_norm31ln_parallel_residual_fwd_kernelINS_13Kernel_traitsIf13__nv_bfloat16fS2_fjLj512ELj1ELj4ELj1ELj16ENS_18Kernel_traits_baseILj512EfS2_fS2_fjLj128EEEEELb1ELb0ELb1EEEvNS_9FwdParamsE --------------------------
	.section	.nv.constant0._ZN10layer_norm31ln_parallel_residual_fwd_kernelINS_13Kernel_traitsIf13__nv_bfloat16fS2_fjLj512ELj1ELj4ELj1ELj16ENS_18Kernel_traits_baseILj512EfS2_fS2_fjLj128EEEEELb1ELb0ELb1EEEvNS_9FwdParamsE,"a",@progbits
	.sectionflags	@""
	.align	4
.nv.constant0._ZN10layer_norm31ln_parallel_residual_fwd_kernelINS_13Kernel_traitsIf13__nv_bfloat16fS2_fjLj512ELj1ELj4ELj1ELj16ENS_18Kernel_traits_baseILj512EfS2_fS2_fjLj128EEEEELb1ELb0ELb1EEEvNS_9FwdParamsE:
	.zero		584


//--------------------- .nv.constant0._ZN10layer_norm31ln_parallel_residual_fwd_kernelINS_13Kernel_traitsIf13__nv_bfloat16fS2_fjLj512ELj1ELj4ELj1ELj16ENS_18Kernel_traits_baseILj512EfS2_fS2_fjLj128EEEEELb1ELb1ELb0EEEvNS_9FwdParamsE --------------------------
	.section	.nv.constant0._ZN10layer_norm31ln_parallel_residual_fwd_kernelINS_13Kernel_traitsIf13__nv_bfloat16fS2_fjLj512ELj1ELj4ELj1ELj16ENS_18Kernel_traits_baseILj512EfS2_fS2_fjLj128EEEEELb1ELb1ELb0EEEvNS_9FwdParamsE,"a",@progbits
	.sectionflags	@""
	.align	4
.nv.constant0._ZN10layer_norm31ln_parallel_residual_fwd_kernelINS_13Kernel_traitsIf13__nv_bfloat16fS2_fjLj512ELj1ELj4ELj1ELj16ENS_18Kernel_traits_baseILj512EfS2_fS2_fjLj128EEEEELb1ELb1ELb0EEEvNS_9FwdParamsE:
	.zero		584


//--------------------- .nv.constant0._ZN10layer_norm31ln_parallel_residual_fwd_kernelINS_13Kernel_traitsIf13__nv_bfloat16fS2_fjLj512ELj1ELj4ELj1ELj16ENS_18Kernel_traits_baseILj512EfS2_fS2_fjLj128EEEEELb1ELb1ELb1EEEvNS_9FwdParamsE --------------------------
	.section	.nv.constant0._ZN10layer_norm31ln_parallel_residual_fwd_kernelINS_13Kernel_traitsIf13__nv_bfloat16fS2_fjLj512ELj1ELj4ELj1ELj16ENS_18Kernel_traits_baseILj512EfS2_fS2_fjLj128EEEEELb1ELb1ELb1EEEvNS_9FwdParamsE,"a",@progbits
	.sectionflags	@""
	.align	4
.nv.constant0._ZN10layer_norm31ln_parallel_residual_fwd_kernelINS_13Kernel_traitsIf13__nv_bfloat16fS2_fjLj512ELj1ELj4ELj1ELj16ENS_18Kernel_traits_baseILj512EfS2_fS2_fjLj128EEEEELb1ELb1ELb1EEEvNS_9FwdParamsE:
	.zero		584


//--------------------- .nv.constant0._ZN10layer_norm31ln_parallel_residual_fwd_kernelINS_13Kernel_traitsIf6__halfS2_S2_fjLj512ELj1ELj4ELj1ELj16ENS_18Kernel_traits_baseILj512EfS2_S2_S2_fjLj128EEEEELb0ELb0ELb0EEEvNS_9FwdParamsE --------------------------
	.section	.nv.constant0._ZN10layer_norm31ln_parallel_residual_fwd_kernelINS_13Kernel_traitsIf6__halfS2_S2_fjLj512ELj1ELj4ELj1ELj16ENS_18Kernel_traits_baseILj512EfS2_S2_S2_fjLj128EEEEELb0ELb0ELb0EEEvNS_9FwdParamsE,"a",@progbits
	.sectionflags	@""
	.align	4
.nv.constant0._ZN10layer_norm31ln_parallel_residual_fwd_kernelINS_13Kernel_traitsIf6__halfS2_S2_fjLj512ELj1ELj4ELj1ELj16ENS_18Kernel_traits_baseILj512EfS2_S2_S2_fjLj128EEEEELb0ELb0ELb0EEEvNS_9FwdParamsE:
	.zero		584


//--------------------- .nv.constant0._ZN10layer_norm31ln_parallel_residual_fwd_kernelINS_13Kernel_traitsIf6__halfS2_S2_fjLj512ELj1ELj4ELj1ELj16ENS_18Kernel_traits_baseILj512EfS2_S2_S2_fjLj128EEEEELb0ELb0ELb1EEEvNS_9FwdParamsE --------------------------
	.section	.nv.constant0._ZN10layer_norm31ln_parallel_residual_fwd_kernelINS_13Kernel_traitsIf6__halfS2_S2_fjLj512ELj1ELj4ELj1ELj16ENS_18Kernel_traits_baseILj512EfS2_S2_S2_fjLj128EEEEELb0ELb0ELb1EEEvNS_9FwdParamsE,"a",@progbits
	.sectionflags	@""
	.align	4
.nv.constant0._ZN10layer_norm31ln_parallel_residual_fwd_kernelINS_13Kernel_traitsIf6__halfS2_S2_fjLj512ELj1ELj4ELj1ELj16ENS_18Kernel_traits_baseILj512EfS2_S2_S2_fjLj128EEEEELb0ELb0ELb1EEEvNS_9FwdParamsE:
	.zero		584


//--------------------- .nv.constant0._ZN10layer_norm31ln_parallel_residual_fwd_kernelINS_13Kernel_traitsIf6__halfS2_S2_fjLj512ELj1ELj4ELj1ELj16ENS_18Kernel_traits_baseILj512EfS2_S2_S2_fjLj128EEEEELb0ELb1ELb0EEEvNS_9FwdParamsE --------------------------
	.section	.nv.constant0._ZN10layer_norm31ln_parallel_residual_fwd_kernelINS_13Kernel_traitsIf6__halfS2_S2_fjLj512ELj1ELj4ELj1ELj16ENS_18Kernel_traits_baseILj512EfS2_S2_S2_fjLj128EEEEELb0ELb1ELb0EEEvNS_9FwdParamsE,"a",@progbits
	.sectionflags	@""
	.align	4
.nv.constant0._ZN10layer_norm31ln_parallel_residual_fwd_kernelINS_13Kernel_traitsIf6__halfS2_S2_fjLj512ELj1ELj4ELj1ELj16ENS_18Kernel_traits_baseILj512EfS2_S2_S2_fjLj128EEEEELb0ELb1ELb0EEEvNS_9FwdParamsE:
	.zero		584


//--------------------- .nv.constant0._ZN10layer_norm31ln_parallel_residual_fwd_kernelINS_13Kernel_traitsIf6__halfS2_S2_fjLj512ELj1ELj4ELj1ELj16ENS_18Kernel_traits_baseILj512EfS2_S2_S2_fjLj128EEEEELb0ELb1ELb1EEEvNS_9FwdParamsE --------------------------
	.section	.nv.constant0._ZN10layer_norm31ln_parallel_residual_fwd_kernelINS_13Kernel_traitsIf6__halfS2_S2_fjLj512ELj1ELj4ELj1ELj16ENS_18Kernel_traits_baseILj512EfS2_S2_S2_fjLj128EEEEELb0ELb1ELb1EEEvNS_9FwdParamsE,"a",@progbits
	.sectionflags	@""
	.align	4
.nv.constant0._ZN10layer_norm31ln_parallel_residual_fwd_kernelINS_13Kernel_traitsIf6__halfS2_S2_fjLj512ELj1ELj4ELj1ELj16ENS_18Kernel_traits_baseILj512EfS2_S2_S2_fjLj128EEEEELb0ELb1ELb1EEEvNS_9FwdParamsE:
	.zero		584


//--------------------- .nv.constant0._ZN10layer_norm31ln_parallel_residual_fwd_kernelINS_13Kernel_traitsIf6__halfS2_S2_fjLj512ELj1ELj4ELj1ELj16ENS_18Kernel_traits_baseILj512EfS2_S2_S2_fjLj128EEEEELb1ELb0ELb0EEEvNS_9FwdParamsE --------------------------
	.section	.nv.constant0._ZN10layer_norm31ln_parallel_residual_fwd_kernelINS_13Kernel_traitsIf6__halfS2_S2_fjLj512ELj1ELj4ELj1ELj16ENS_18Kernel_traits_baseILj512EfS2_S2_S2_fjLj128EEEEELb1ELb0ELb0EEEvNS_9FwdParamsE,"a",@progbits
	.sectionflags	@""
	.align	4
.nv.constant0._ZN10layer_norm31ln_parallel_residual_fwd_kernelINS_13Kernel_traitsIf6__halfS2_S2_fjLj512ELj1ELj4ELj1ELj16ENS_18Kernel_traits_baseILj512EfS2_S2_S2_fjLj128EEEEELb1ELb0ELb0EEEvNS_9FwdParamsE:
	.zero		584


//--------------------- .nv.constant0._ZN10layer_norm31ln_parallel_residual_fwd_kernelINS_13Kernel_traitsIf6__halfS2_S2_fjLj512ELj1ELj4ELj1ELj16ENS_18Kernel_traits_baseILj512EfS2_S2_S2_fjLj128EEEEELb1ELb0ELb1EEEvNS_9FwdParamsE --------------------------
	.section	.nv.constant0._ZN10layer_norm31ln_parallel_residual_fwd_kernelINS_13Kernel_traitsIf6__halfS2_S2_fjLj512ELj1ELj4ELj1ELj16ENS_18Kernel_traits_baseILj512EfS2_S2_S2_fjLj128EEEEELb1ELb0ELb1EEEvNS_9FwdParamsE,"a",@progbits
	.sectionflags	@""
	.align	4
.nv.constant0._ZN10layer_norm31ln_parallel_residual_fwd_kernelINS_13Kernel_traitsIf6__halfS2_S2_fjLj512ELj1ELj4ELj1ELj16ENS_18Kernel_traits_baseILj512EfS2_S2_S2_fjLj128EEEEELb1ELb0ELb1EEEvNS_9FwdParamsE:
	.zero		584


//--------------------- .nv.constant0._ZN10layer_norm31ln_parallel_residual_fwd_kernelINS_13Kernel_traitsIf6__halfS2_S2_fjLj512ELj1ELj4ELj1ELj16ENS_18Kernel_traits_baseILj512EfS2_S2_S2_fjLj128EEEEELb1ELb1ELb0EEEvNS_9FwdParamsE --------------------------
	.section	.nv.constant0._ZN10layer_norm31ln_parallel_residual_fwd_kernelINS_13Kernel_traitsIf6__halfS2_S2_fjLj512ELj1ELj4ELj1ELj16ENS_18Kernel_traits_baseILj512EfS2_S2_S2_fjLj128EEEEELb1ELb1ELb0EEEvNS_9FwdParamsE,"a",@progbits
	.sectionflags	@""
	.align	4
.nv.constant0._ZN10layer_norm31ln_parallel_residual_fwd_kernelINS_13Kernel_traitsIf6__halfS2_S2_fjLj512ELj1ELj4ELj1ELj16ENS_18Kernel_traits_baseILj512EfS2_S2_S2_fjLj128EEEEELb1ELb1ELb0EEEvNS_9FwdParamsE:
	.zero		584


//--------------------- .nv.constant0._ZN10layer_norm31ln_parallel_residual_fwd_kernelINS_13Kernel_traitsIf6__halfS2_S2_fjLj512ELj1ELj4ELj1ELj16ENS_18Kernel_traits_baseILj512EfS2_S2_S2_fjLj128EEEEELb1ELb1ELb1EEEvNS_9FwdParamsE --------------------------
	.section	.nv.constant0._ZN10layer_norm31ln_parallel_residual_fwd_kernelINS_13Kernel_traitsIf6__halfS2_S2_fjLj512ELj1ELj4ELj1ELj16ENS_18Kernel_traits_baseILj512EfS2_S2_S2_fjLj128EEEEELb1ELb1ELb1EEEvNS_9FwdParamsE,"a",@progbits
	.sectionflags	@""
	.align	4
.nv.constant0._ZN10layer_norm31ln_parallel_residual_fwd_kernelINS_13Kernel_traitsIf6__halfS2_S2_fjLj512ELj1ELj4ELj1ELj16ENS_18Kernel_traits_baseILj512EfS2_S2_S2_fjLj128EEEEELb1ELb1ELb1EEEvNS_9FwdParamsE:
	.zero		584


//--------------------- .nv.constant0._ZN10layer_norm31ln_parallel_residual_fwd_kernelINS_13Kernel_traitsI6__halfS2_fS2_fjLj512ELj1ELj4ELj1ELj16ENS_18Kernel_traits_baseILj512ES2_S2_fS2_fjLj128EEEEELb0ELb0ELb0EEEvNS_9FwdParamsE --------------------------
	.section	.nv.constant0._ZN10layer_norm31ln_parallel_residual_fwd_kernelINS_13Kernel_traitsI6__halfS2_fS2_fjLj512ELj1ELj4ELj1ELj16ENS_18Kernel_traits_baseILj512ES2_S2_fS2_fjLj128EEEEELb0ELb0ELb0EEEvNS_9FwdParamsE,"a",@progbits
	.sectionflags	@""
	.align	4
.nv.constant0._ZN10layer_norm31ln_parallel_residual_fwd_kernelINS_13Kernel_traitsI6__halfS2_fS2_fjLj512ELj1ELj4ELj1ELj16ENS_18Kernel_traits_baseILj512ES2_S2_fS2_fjLj128EEEEELb0ELb0ELb0EEEvNS_9FwdParamsE:
	.zero		584


//--------------------- .nv.constant0._ZN10layer_norm31ln_parallel_residual_fwd_kernelINS_13Kernel_traitsI6__halfS2_fS2_fjLj512ELj1ELj4ELj1ELj16ENS_18Kernel_traits_baseILj512ES2_S2_fS2_fjLj128EEEEELb0ELb0ELb1EEEvNS_9FwdParamsE --------------------------
	.section	.nv.constant0._ZN10layer_norm31ln_parallel_residual_fwd_kernelINS_13Kernel_traitsI6__halfS2_fS2_fjLj512ELj1ELj4ELj1ELj16ENS_18Kernel_traits_baseILj512ES2_S2_fS2_fjLj128EEEEELb0ELb0ELb1EEEvNS_9FwdParamsE,"a",@progbits
	.sectionflags	@""
	.align	4
.nv.constant0._ZN10layer_norm31ln_parallel_residual_fwd_kernelINS_13Kernel_traitsI6__halfS2_fS2_fjLj512ELj1ELj4ELj1ELj16ENS_18Kernel_traits_baseILj512ES2_S2_fS2_fjLj128EEEEELb0ELb0ELb1EEEvNS_9FwdParamsE:
	.zero		584


//--------------------- .nv.constant0._ZN10layer_norm31ln_parallel_residual_fwd_kernelINS_13Kernel_traitsI6__halfS2_fS2_fjLj512ELj1ELj4ELj1ELj16ENS_18Kernel_traits_baseILj512ES2_S2_fS2_fjLj128EEEEELb0ELb1ELb0EEEvNS_9FwdParamsE --------------------------
	.section	.nv.constant0._ZN10layer_norm31ln_parallel_residual_fwd_kernelINS_13Kernel_traitsI6__halfS2_fS2_fjLj512ELj1ELj4ELj1ELj16ENS_18Kernel_traits_baseILj512ES2_S2_fS2_fjLj128EEEEELb0ELb1ELb0EEEvNS_9FwdParamsE,"a",@progbits
	.sectionflags	@""
	.align	4
.nv.constant0._ZN10layer_norm31ln_parallel_residual_fwd_kernelINS_13Kernel_traitsI6__halfS2_fS2_fjLj512ELj1ELj4ELj1ELj16ENS_18Kernel_traits_baseILj512ES2_S2_fS2_fjLj128EEEEELb0ELb1ELb0EEEvNS_9FwdParamsE:
	.zero		584


//--------------------- .nv.constant0._ZN10layer_norm31ln_parallel_residual_fwd_kernelINS_13Kernel_traitsI6__halfS2_fS2_fjLj512ELj1ELj4ELj1ELj16ENS_18Kernel_traits_baseILj512ES2_S2_fS2_fjLj128EEEEELb0ELb1ELb1EEEvNS_9FwdParamsE --------------------------
	.section	.nv.constant0._ZN10layer_norm31ln_parallel_residual_fwd_kernelINS_13Kernel_traitsI6__halfS2_fS2_fjLj512ELj1ELj4ELj1ELj16ENS_18Kernel_traits_baseILj512ES2_S2_fS2_fjLj128EEEEELb0ELb1ELb1EEEvNS_9FwdParamsE,"a",@progbits
	.sectionflags	@""
	.align	4
.nv.constant0._ZN10layer_norm31ln_parallel_residual_fwd_kernelINS_13Kernel_traitsI6__halfS2_fS2_fjLj512ELj1ELj4ELj1ELj16ENS_18Kernel_traits_baseILj512ES2_S2_fS2_fjLj128EEEEELb0ELb1ELb1EEEvNS_9FwdParamsE:
	.zero		584


//--------------------- .nv.constant0._ZN10layer_norm31ln_parallel_residual_fwd_kernelINS_13Kernel_traitsI6__halfS2_fS2_fjLj512ELj1ELj4ELj1ELj16ENS_18Kernel_traits_baseILj512ES2_S2_fS2_fjLj128EEEEELb1ELb0ELb0EEEvNS_9FwdParamsE --------------------------
	.section	.nv.constant0._ZN10layer_norm31ln_parallel_residual_fwd_kernelINS_13Kernel_traitsI6__halfS2_fS2_fjLj512ELj1ELj4ELj1ELj16ENS_18Kernel_traits_baseILj512ES2_S2_fS2_fjLj128EEEEELb1ELb0ELb0EEEvNS_9FwdParamsE,"a",@progbits
	.sectionflags	@""
	.align	4
.nv.constant0._ZN10layer_norm31ln_parallel_residual_fwd_kernelINS_13Kernel_traitsI6__halfS2_fS2_fjLj512ELj1ELj4ELj1ELj16ENS_18Kernel_traits_baseILj512ES2_S2_fS2_fjLj128EEEEELb1ELb0ELb0EEEvNS_9FwdParamsE:
	.zero		584


//--------------------- .nv.constant0._ZN10layer_norm31ln_parallel_residual_fwd_kernelINS_13Kernel_traitsI6__halfS2_fS2_fjLj512ELj1ELj4ELj1ELj16ENS_18Kernel_traits_baseILj512ES2_S2_fS2_fjLj128EEEEELb1ELb0ELb1EEEvNS_9FwdParamsE --------------------------
	.section	.nv.constant0._ZN10layer_norm31ln_parallel_residual_fwd_kernelINS_13Kernel_traitsI6__halfS2_fS2_fjLj512ELj1ELj4ELj1ELj16ENS_18Kernel_traits_baseILj512ES2_S2_fS2_fjLj128EEEEELb1ELb0ELb1EEEvNS_9FwdParamsE,"a",@progbits
	.sectionflags	@""
	.align	4
.nv.constant0._ZN10layer_norm31ln_parallel_residual_fwd_kernelINS_13Kernel_traitsI6__halfS2_fS2_fjLj512ELj1ELj4ELj1ELj16ENS_18Kernel_traits_baseILj512ES2_S2_fS2_fjLj128EEEEELb1ELb0ELb1EEEvNS_9FwdParamsE:
	.zero		584


//--------------------- .nv.constant0._ZN10layer_norm31ln_parallel_residual_fwd_kernelINS_13Kernel_traitsI6__halfS2_fS2_fjLj512ELj1ELj4ELj1ELj16ENS_18Kernel_traits_baseILj512ES2_S2_fS2_fjLj128EEEEELb1ELb1ELb0EEEvNS_9FwdParamsE --------------------------
	.section	.nv.constant0._ZN10layer_norm31ln_parallel_residual_fwd_kernelINS_13Kernel_traitsI6__halfS2_fS2_fjLj512ELj1ELj4ELj1ELj16ENS_18Kernel_traits_baseILj512ES2_S2_fS2_fjLj128EEEEELb1ELb1ELb0EEEvNS_9FwdParamsE,"a",@progbits
	.sectionflags	@""
	.align	4
.nv.constant0._ZN10layer_norm31ln_parallel_residual_fwd_kernelINS_13Kernel_traitsI6__halfS2_fS2_fjLj512ELj1ELj4ELj1ELj16ENS_18Kernel_traits_baseILj512ES2_S2_fS2_fjLj128EEEEELb1ELb1ELb0EEEvNS_9FwdParamsE:
	.zero		584


//--------------------- .nv.constant0._ZN10layer_norm31ln_parallel_residual_fwd_kernelINS_13Kernel_traitsI6__halfS2_fS2_fjLj512ELj1ELj4ELj1ELj16ENS_18Kernel_traits_baseILj512ES2_S2_fS2_fjLj128EEEEELb1ELb1ELb1EEEvNS_9FwdParamsE --------------------------
	.section	.nv.constant0._ZN10layer_norm31ln_parallel_residual_fwd_kernelINS_13Kernel_traitsI6__halfS2_fS2_fjLj512ELj1ELj4ELj1ELj16ENS_18Kernel_traits_baseILj512ES2_S2_fS2_fjLj128EEEEELb1ELb1ELb1EEEvNS_9FwdParamsE,"a",@progbits
	.sectionflags	@""
	.align	4
.nv.constant0._ZN10layer_norm31ln_parallel_residual_fwd_kernelINS_13Kernel_traitsI6__halfS2_fS2_fjLj512ELj1ELj4ELj1ELj16ENS_18Kernel_traits_baseILj512ES2_S2_fS2_fjLj128EEEEELb1ELb1ELb1EEEvNS_9FwdParamsE:
	.zero		584


//--------------------- .nv.constant0._ZN10layer_norm31ln_parallel_residual_fwd_kernelINS_13Kernel_traitsIf6__halffS2_fjLj512ELj1ELj4ELj1ELj16ENS_18Kernel_traits_baseILj512EfS2_fS2_fjLj128EEEEELb0ELb0ELb0EEEvNS_9FwdParamsE --------------------------
	.section	.nv.constant0._ZN10layer_norm31ln_parallel_residual_fwd_kernelINS_13Kernel_traitsIf6__halffS2_fjLj512ELj1ELj4ELj1ELj16ENS_18Kernel_traits_baseILj512EfS2_fS2_fjLj128EEEEELb0ELb0ELb0EEEvNS_9FwdParamsE,"a",@progbits
	.sectionflags	@""
	.align	4
.nv.constant0._ZN10layer_norm31ln_parallel_residual_fwd_kernelINS_13Kernel_traitsIf6__halffS2_fjLj512ELj1ELj4ELj1ELj16ENS_18Kernel_traits_baseILj512EfS2_fS2_fjLj128EEEEELb0ELb0ELb0EEEvNS_9FwdParamsE:
	.zero		584


//--------------------- .nv.constant0._ZN10layer_norm31ln_parallel_residual_fwd_kernelINS_13Kernel_traitsIf6__halffS2_fjLj512ELj1ELj4ELj1ELj16ENS_18Kernel_traits_baseILj512EfS2_fS2_fjLj128EEEEELb0ELb0ELb1EEEvNS_9FwdParamsE --------------------------
	.section	.nv.constant0._ZN10layer_norm31ln_parallel_residual_fwd_kernelINS_13Kernel_traitsIf6__halffS2_fjLj512ELj1ELj4ELj1ELj16ENS_18Kernel_traits_baseILj512EfS2_fS2_fjLj128EEEEELb0ELb0ELb1EEEvNS_9FwdParamsE,"a",@progbits
	.sectionflags	@""
	.align	4
.nv.constant0._ZN10layer_norm31ln_parallel_residual_fwd_kernelINS_13Kernel_traitsIf6__halffS2_fjLj512ELj1ELj4ELj1ELj16ENS_18Kernel_traits_baseILj512EfS2_fS2_fjLj128EEEEELb0ELb0ELb1EEEvNS_9FwdParamsE:
	.zero		584


//--------------------- .nv.constant0._ZN10layer_norm31ln_parallel_residual_fwd_kernelINS_13Kernel_traitsIf6__halffS2_fjLj512ELj1ELj4ELj1ELj16ENS_18Kernel_traits_baseILj512EfS2_fS2_fjLj128EEEEELb0ELb1ELb0EEEvNS_9FwdParamsE --------------------------
	.section	.nv.constant0._ZN10layer_norm31ln_parallel_residual_fwd_kernelINS_13Kernel_traitsIf6__halffS2_fjLj512ELj1ELj4ELj1ELj16ENS_18Kernel_traits_baseILj512EfS2_fS2_fjLj128EEEEELb0ELb1ELb0EEEvNS_9FwdParamsE,"a",@progbits
	.sectionflags	@""
	.align	4
.nv.constant0._ZN10layer_norm31ln_parallel_residual_fwd_kernelINS_13Kernel_traitsIf6__halffS2_fjLj512ELj1ELj4ELj1ELj16ENS_18Kernel_traits_baseILj512EfS2_fS2_fjLj128EEEEELb0ELb1ELb0EEEvNS_9FwdParamsE:
	.zero		584


//--------------------- .nv.constant0._ZN10layer_norm31ln_parallel_residual_fwd_kernelINS_13Kernel_traitsIf6__halffS2_fjLj512ELj1ELj4ELj1ELj16ENS_18Kernel_traits_baseILj512EfS2_fS2_fjLj128EEEEELb0ELb1ELb1EEEvNS_9FwdParamsE --------------------------
	.section	.nv.constant0._ZN10layer_norm31ln_parallel_residual_fwd_kernelINS_13Kernel_traitsIf6__halffS2_fjLj512ELj1ELj4ELj1ELj16ENS_18Kernel_traits_baseILj512EfS2_fS2_fjLj128EEEEELb0ELb1ELb1EEEvNS_9FwdParamsE,"a",@progbits
	.sectionflags	@""
	.align	4
.nv.constant0._ZN10layer_norm31ln_parallel_residual_fwd_kernelINS_13Kernel_traitsIf6__halffS2_fjLj512ELj1ELj4ELj1ELj16ENS_18Kernel_traits_baseILj512EfS2_fS2_fjLj128EEEEELb0ELb1ELb1EEEvNS_9FwdParamsE:
	.zero		584


//--------------------- .nv.constant0._ZN10layer_norm31ln_parallel_residual_fwd_kernelINS_13Kernel_traitsIf6__halffS2_fjLj512ELj1ELj4ELj1ELj16ENS_18Kernel_traits_baseILj512EfS2_fS2_fjLj128EEEEELb1ELb0ELb0EEEvNS_9FwdParamsE --------------------------
	.section	.nv.constant0._ZN10layer_norm31ln_parallel_residual_fwd_kernelINS_13Kernel_traitsIf6__halffS2_fjLj512ELj1ELj4ELj1ELj16ENS_18Kernel_traits_baseILj512EfS2_fS2_fjLj128EEEEELb1ELb0ELb0EEEvNS_9FwdParamsE,"a",@progbits
	.sectionflags	@""
	.align	4
.nv.constant0._ZN10layer_norm31ln_parallel_residual_fwd_kernelINS_13Kernel_traitsIf6__halffS2_fjLj512ELj1ELj4ELj1ELj16ENS_18Kernel_traits_baseILj512EfS2_fS2_fjLj128EEEEELb1ELb0ELb0EEEvNS_9FwdParamsE:
	.zero		584


//--------------------- .nv.constant0._ZN10layer_norm31ln_parallel_residual_fwd_kernelINS_13Kernel_traitsIf6__halffS2_fjLj512ELj1ELj4ELj1ELj16ENS_18Kernel_traits_baseILj512EfS2_fS2_fjLj128EEEEELb1ELb0ELb1EEEvNS_9FwdParamsE --------------------------
	.section	.nv.constant0._ZN10layer_norm31ln_parallel_residual_fwd_kernelINS_13Kernel_traitsIf6__halffS2_fjLj512ELj1ELj4ELj1ELj16ENS_18Kernel_traits_baseILj512EfS2_fS2_fjLj128EEEEELb1ELb0ELb1EEEvNS_9FwdParamsE,"a",@progbits
	.sectionflags	@""
	.align	4
.nv.constant0._ZN10layer_norm31ln_parallel_residual_fwd_kernelINS_13Kernel_traitsIf6__halffS2_fjLj512ELj1ELj4ELj1ELj16ENS_18Kernel_traits_baseILj512EfS2_fS2_fjLj128EEEEELb1ELb0ELb1EEEvNS_9FwdParamsE:
	.zero		584


//--------------------- .nv.constant0._ZN10layer_norm31ln_parallel_residual_fwd_kernelINS_13Kernel_traitsIf6__halffS2_fjLj512ELj1ELj4ELj1ELj16ENS_18Kernel_traits_baseILj512EfS2_fS2_fjLj128EEEEELb1ELb1ELb0EEEvNS_9FwdParamsE --------------------------
	.section	.nv.constant0._ZN10layer_norm31ln_parallel_residual_fwd_kernelINS_13Kernel_traitsIf6__halffS2_fjLj512ELj1ELj4ELj1ELj16ENS_18Kernel_traits_baseILj512EfS2_fS2_fjLj128EEEEELb1ELb1ELb0EEEvNS_9FwdParamsE,"a",@progbits
	.sectionflags	@""
	.align	4
.nv.constant0._ZN10layer_norm31ln_parallel_residual_fwd_kernelINS_13Kernel_traitsIf6__halffS2_fjLj512ELj1ELj4ELj1ELj16ENS_18Kernel_traits_baseILj512EfS2_fS2_fjLj128EEEEELb1ELb1ELb0EEEvNS_9FwdParamsE:
	.zero		584


//--------------------- .nv.constant0._ZN10layer_norm31ln_parallel_residual_fwd_kernelINS_13Kernel_traitsIf6__halffS2_fjLj512ELj1ELj4ELj1ELj16ENS_18Kernel_traits_baseILj512EfS2_fS2_fjLj128EEEEELb1ELb1ELb1EEEvNS_9FwdParamsE --------------------------
	.section	.nv.constant0._ZN10layer_norm31ln_parallel_residual_fwd_kernelINS_13Kernel_traitsIf6__halffS2_fjLj512ELj1ELj4ELj1ELj16ENS_18Kernel_traits_baseILj512EfS2_fS2_fjLj128EEEEELb1ELb1ELb1EEEvNS_9FwdParamsE,"a",@progbits
	.sectionflags	@""
	.align	4
.nv.constant0._ZN10layer_norm31ln_parallel_residual_fwd_kernelINS_13Kernel_traitsIf6__halffS2_fjLj512ELj1ELj4ELj1ELj16ENS_18Kernel_traits_baseILj512EfS2_fS2_fjLj128EEEEELb1ELb1ELb1EEEvNS_9FwdParamsE:
	.zero		584


//--------------------- .nv.constant0._ZN10layer_norm31ln_parallel_residual_fwd_kernelINS_13Kernel_traitsI6__halfffffjLj512ELj1ELj4ELj1ELj16ENS_18Kernel_traits_baseILj512ES2_ffffjLj128EEEEELb0ELb0ELb0EEEvNS_9FwdParamsE --------------------------
	.section	.nv.constant0._ZN10layer_norm31ln_parallel_residual_fwd_kernelINS_13Kernel_traitsI6__halfffffjLj512ELj1ELj4ELj1ELj16ENS_18Kernel_traits_baseILj512ES2_ffffjLj128EEEEELb0ELb0ELb0EEEvNS_9FwdParamsE,"a",@progbits
	.sectionflags	@""
	.align	4
.nv.constant0._ZN10layer_norm31ln_parallel_residual_fwd_kernelINS_13Kernel_traitsI6__halfffffjLj512ELj1ELj4ELj1ELj16ENS_18Kernel_traits_baseILj512ES2_ffffjLj128EEEEELb0ELb0ELb0EEEvNS_9FwdParamsE:
	.zero		584


//--------------------- .nv.constant0._ZN10layer_norm31ln_parallel_residual_fwd_kernelINS_13Kernel_traitsI6__halfffffjLj512ELj1ELj4ELj1ELj16ENS_18Kernel_traits_baseILj512ES2_ffffjLj128EEEEELb0ELb0ELb1EEEvNS_9FwdParamsE --------------------------
	.section	.nv.constant0._ZN10layer_norm31ln_parallel_residual_fwd_kernelINS_13Kernel_traitsI6__halfffffjLj512ELj1ELj4ELj1ELj16ENS_18Kernel_traits_baseILj512ES2_ffffjLj128EEEEELb0ELb0ELb1EEEvNS_9FwdParamsE,"a",@progbits
	.sectionflags	@""
	.align	4
.nv.constant0._ZN10layer_norm31ln_parallel_residual_fwd_kernelINS_13Kernel_traitsI6__halfffffjLj512ELj1ELj4ELj1ELj16ENS_18Kernel_traits_baseILj512ES2_ffffjLj128EEEEELb0ELb0ELb1EEEvNS_9FwdParamsE:
	.zero		584


//--------------------- .nv.constant0._ZN10layer_norm31ln_parallel_residual_fwd_kernelINS_13Kernel_traitsI6__halfffffjLj512ELj1ELj4ELj1ELj16ENS_18Kernel_traits_baseILj512ES2_ffffjLj128EEEEELb0ELb1ELb0EEEvNS_9FwdParamsE --------------------------
	.section	.nv.constant0._ZN10layer_norm31ln_parallel_residual_fwd_kernelINS_13Kernel_traitsI6__halfffffjLj512ELj1ELj4ELj1ELj16ENS_18Kernel_traits_baseILj512ES2_ffffjLj128EEEEELb0ELb1ELb0EEEvNS_9FwdParamsE,"a",@progbits
	.sectionflags	@""
	.align	4
.nv.constant0._ZN10layer_norm31ln_parallel_residual_fwd_kernelINS_13Kernel_traitsI6__halfffffjLj512ELj1ELj4ELj1ELj16ENS_18Kernel_traits_baseILj512ES2_ffffjLj128EEEEELb0ELb1ELb0EEEvNS_9FwdParamsE:
	.zero		584


//--------------------- .nv.constant0._ZN10layer_norm31ln_parallel_residual_fwd_kernelINS_13Kernel_traitsI6__halfffffjLj512ELj1ELj4ELj1ELj16ENS_18Kernel_traits_baseILj512ES2_ffffjLj128EEEEELb0ELb1ELb1EEEvNS_9FwdParamsE --------------------------
	.section	.nv.constant0._ZN10layer_norm31ln_parallel_residual_fwd_kernelINS_13Kernel_traitsI6__halfffffjLj512ELj1ELj4ELj1ELj16ENS_18Kernel_traits_baseILj512ES2_ffffjLj128EEEEELb0ELb1ELb1EEEvNS_9FwdParamsE,"a",@progbits
	.sectionflags	@""
	.align	4
.nv.constant0._ZN10layer_norm31ln_parallel_residual_fwd_kernelINS_13Kernel_traitsI6__halfffffjLj512ELj1ELj4ELj1ELj16ENS_18Kernel_traits_baseILj512ES2_ffffjLj128EEEEELb0ELb1ELb1EEEvNS_9FwdParamsE:
	.zero		584


//--------------------- .nv.constant0._ZN10layer_norm31ln_parallel_residual_fwd_kernelINS_13Kernel_traitsI6__halfffffjLj512ELj1ELj4ELj1ELj16ENS_18Kernel_traits_baseILj512ES2_ffffjLj128EEEEELb1ELb0ELb0EEEvNS_9FwdParamsE --------------------------
	.section	.nv.constant0._ZN10layer_norm31ln_parallel_residual_fwd_kernelINS_13Kernel_traitsI6__halfffffjLj512ELj1ELj4ELj1ELj16ENS_18Kernel_traits_baseILj512ES2_ffffjLj128EEEEELb1ELb0ELb0EEEvNS_9FwdParamsE,"a",@progbits
	.sectionflags	@""
	.align	4
.nv.constant0._ZN10layer_norm31ln_parallel_residual_fwd_kernelINS_13Kernel_traitsI6__halfffffjLj512ELj1ELj4ELj1ELj16ENS_18Kernel_traits_baseILj512ES2_ffffjLj128EEEEELb1ELb0ELb0EEEvNS_9FwdParamsE:
	.zero		584


//--------------------- .nv.constant0._ZN10layer_norm31ln_parallel_residual_fwd_kernelINS_13Kernel_traitsI6__halfffffjLj512ELj1ELj4ELj1ELj16ENS_18Kernel_traits_baseILj512ES2_ffffjLj128EEEEELb1ELb0ELb1EEEvNS_9FwdParamsE --------------------------
	.section	.nv.constant0._ZN10layer_norm31ln_parallel_residual_fwd_kernelINS_13Kernel_traitsI6__halfffffjLj512ELj1ELj4ELj1ELj16ENS_18Kernel_traits_baseILj512ES2_ffffjLj128EEEEELb1ELb0ELb1EEEvNS_9FwdParamsE,"a",@progbits
	.sectionflags	@""
	.align	4
.nv.constant0._ZN10layer_norm31ln_parallel_residual_fwd_kernelINS_13Kernel_traitsI6__halfffffjLj512ELj1ELj4ELj1ELj16ENS_18Kernel_traits_baseILj512ES2_ffffjLj128EEEEELb1ELb0ELb1EEEvNS_9FwdParamsE:
	.zero		584


//--------------------- .nv.constant0._ZN10layer_norm31ln_parallel_residual_fwd_kernelINS_13Kernel_traitsI6__halfffffjLj512ELj1ELj4ELj1ELj16ENS_18Kernel_traits_baseILj512ES2_ffffjLj128EEEEELb1ELb1ELb0EEEvNS_9FwdParamsE --------------------------
	.section	.nv.constant0._ZN10layer_norm31ln_parallel_residual_fwd_kernelINS_13Kernel_traitsI6__halfffffjLj512ELj1ELj4ELj1ELj16ENS_18Kernel_traits_baseILj512ES2_ffffjLj128EEEEELb1ELb1ELb0EEEvNS_9FwdParamsE,"a",@progbits
	.sectionflags	@""
	.align	4
.nv.constant0._ZN10layer_norm31ln_parallel_residual_fwd_kernelINS_13Kernel_traitsI6__halfffffjLj512ELj1ELj4ELj1ELj16ENS_18Kernel_traits_baseILj512ES2_ffffjLj128EEEEELb1ELb1ELb0EEEvNS_9FwdParamsE:
	.zero		584


//--------------------- .nv.constant0._ZN10layer_norm31ln_parallel_residual_fwd_kernelINS_13Kernel_traitsI6__halfffffjLj512ELj1ELj4ELj1ELj16ENS_18Kernel_traits_baseILj512ES2_ffffjLj128EEEEELb1ELb1ELb1EEEvNS_9FwdParamsE --------------------------
	.section	.nv.constant0._ZN10layer_norm31ln_parallel_residual_fwd_kernelINS_13Kernel_traitsI6__halfffffjLj512ELj1ELj4ELj1ELj16ENS_18Kernel_traits_baseILj512ES2_ffffjLj128EEEEELb1ELb1ELb1EEEvNS_9FwdParamsE,"a",@progbits
	.sectionflags	@""
	.align	4
.nv.constant0._ZN10layer_norm31ln_parallel_residual_fwd_kernelINS_13Kernel_traitsI6__halfffffjLj512ELj1ELj4ELj1ELj16ENS_18Kernel_traits_baseILj512ES2_ffffjLj128EEEEELb1ELb1ELb1EEEvNS_9FwdParamsE:
	.zero		584


//--------------------- .nv.constant0._ZN10layer_norm31ln_parallel_residual_fwd_kernelINS_13Kernel_traitsIfffffjLj512ELj1ELj4ELj1ELj16ENS_18Kernel_traits_baseILj512EfffffjLj128EEEEELb0ELb0ELb0EEEvNS_9FwdParamsE --------------------------
	.section	.nv.constant0._ZN10layer_norm31ln_parallel_residual_fwd_kernelINS_13Kernel_traitsIfffffjLj512ELj1ELj4ELj1ELj16ENS_18Kernel_traits_baseILj512EfffffjLj128EEEEELb0ELb0ELb0EEEvNS_9FwdParamsE,"a",@progbits
	.sectionflags	@""
	.align	4
.nv.constant0._ZN10layer_norm31ln_parallel_residual_fwd_kernelINS_13Kernel_traitsIfffffjLj512ELj1ELj4ELj1ELj16ENS_18Kernel_traits_baseILj512EfffffjLj128EEEEELb0ELb0ELb0EEEvNS_9FwdParamsE:
	.zero		584


//--------------------- .nv.constant0._ZN10layer_norm31ln_parallel_residual_fwd_kernelINS_13Kernel_traitsIfffffjLj512ELj1ELj4ELj1ELj16ENS_18Kernel_traits_baseILj512EfffffjLj128EEEEELb0ELb0ELb1EEEvNS_9FwdParamsE --------------------------
	.section	.nv.constant0._ZN10layer_norm31ln_parallel_residual_fwd_kernelINS_13Kernel_traitsIfffffjLj512ELj1ELj4ELj1ELj16ENS_18Kernel_traits_baseILj512EfffffjLj128EEEEELb0ELb0ELb1EEEvNS_9FwdParamsE,"a",@progbits
	.sectionflags	@""
	.align	4
.nv.constant0._ZN10layer_norm31ln_parallel_residual_fwd_kernelINS_13Kernel_traitsIfffffjLj512ELj1ELj4ELj1ELj16ENS_18Kernel_traits_baseILj512EfffffjLj128EEEEELb0ELb0ELb1EEEvNS_9FwdParamsE:
	.zero		584


//--------------------- .nv.constant0._ZN10layer_norm31ln_parallel_residual_fwd_kernelINS_13Kernel_traitsIfffffjLj512ELj1ELj4ELj1ELj16ENS_18Kernel_traits_baseILj512EfffffjLj128EEEEELb0ELb1ELb0EEEvNS_9FwdParamsE --------------------------
	.section	.nv.constant0._ZN10layer_norm31ln_parallel_residual_fwd_kernelINS_13Kernel_traitsIfffffjLj512ELj1ELj4ELj1ELj16ENS_18Kernel_traits_baseILj512EfffffjLj128EEEEELb0ELb1ELb0EEEvNS_9FwdParamsE,"a",@progbits
	.sectionflags	@""
	.align	4
.nv.constant0._ZN10layer_norm31ln_parallel_residual_fwd_kernelINS_13Kernel_traitsIfffffjLj512ELj1ELj4ELj1ELj16ENS_18Kernel_traits_baseILj512EfffffjLj128EEEEELb0ELb1ELb0EEEvNS_9FwdParamsE:
	.zero		584


//--------------------- .nv.constant0._ZN10layer_norm31ln_parallel_residual_fwd_kernelINS_13Kernel_traitsIfffffjLj512ELj1ELj4ELj1ELj16ENS_18Kernel_traits_baseILj512EfffffjLj128EEEEELb0ELb1ELb1EEEvNS_9FwdParamsE --------------------------
	.section	.nv.constant0._ZN10layer_norm31ln_parallel_residual_fwd_kernelINS_13Kernel_traitsIfffffjLj512ELj1ELj4ELj1ELj16ENS_18Kernel_traits_baseILj512EfffffjLj128EEEEELb0ELb1ELb1EEEvNS_9FwdParamsE,"a",@progbits
	.sectionflags	@""
	.align	4
.nv.constant0._ZN10layer_norm31ln_parallel_residual_fwd_kernelINS_13Kernel_traitsIfffffjLj512ELj1ELj4ELj1ELj16ENS_18Kernel_traits_baseILj512EfffffjLj128EEEEELb0ELb1ELb1EEEvNS_9FwdParamsE:
	.zero		584


//--------------------- .nv.constant0._ZN10layer_norm31ln_parallel_residual_fwd_kernelINS_13Kernel_traitsIfffffjLj512ELj1ELj4ELj1ELj16ENS_18Kernel_traits_baseILj512EfffffjLj128EEEEELb1ELb0ELb0EEEvNS_9FwdParamsE --------------------------
	.section	.nv.constant0._ZN10layer_norm31ln_parallel_residual_fwd_kernelINS_13Kernel_traitsIfffffjLj512ELj1ELj4ELj1ELj16ENS_18Kernel_traits_baseILj512EfffffjLj128EEEEELb1ELb0ELb0EEEvNS_9FwdParamsE,"a",@progbits
	.sectionflags	@""
	.align	4
.nv.constant0._ZN10layer_norm31ln_parallel_residual_fwd_kernelINS_13Kernel_traitsIfffffjLj512ELj1ELj4ELj1ELj16ENS_18Kernel_traits_baseILj512EfffffjLj128EEEEELb1ELb0ELb0EEEvNS_9FwdParamsE:
	.zero		584


//--------------------- .nv.constant0._ZN10layer_norm31ln_parallel_residual_fwd_kernelINS_13Kernel_traitsIfffffjLj512ELj1ELj4ELj1ELj16ENS_18Kernel_traits_baseILj512EfffffjLj128EEEEELb1ELb0ELb1EEEvNS_9FwdParamsE --------------------------
	.section	.nv.constant0._ZN10layer_norm31ln_parallel_residual_fwd_kernelINS_13Kernel_traitsIfffffjLj512ELj1ELj4ELj1ELj16ENS_18Kernel_traits_baseILj512EfffffjLj128EEEEELb1ELb0ELb1EEEvNS_9FwdParamsE,"a",@progbits
	.sectionflags	@""
	.align	4
.nv.constant0._ZN10layer_norm31ln_parallel_residual_fwd_kernelINS_13Kernel_traitsIfffffjLj512ELj1ELj4ELj1ELj16ENS_18Kernel_traits_baseILj512EfffffjLj128EEEEELb1ELb0ELb1EEEvNS_9FwdParamsE:
	.zero		584


//--------------------- .nv.constant0._ZN10layer_norm31ln_parallel_residual_fwd_kernelINS_13Kernel_traitsIfffffjLj512ELj1ELj4ELj1ELj16ENS_18Kernel_traits_baseILj512EfffffjLj128EEEEELb1ELb1ELb0EEEvNS_9FwdParamsE --------------------------
	.section	.nv.constant0._ZN10layer_norm31ln_parallel_residual_fwd_kernelINS_13Kernel_traitsIfffffjLj512ELj1ELj4ELj1ELj16ENS_18Kernel_traits_baseILj512EfffffjLj128EEEEELb1ELb1ELb0EEEvNS_9FwdParamsE,"a",@progbits
	.sectionflags	@""
	.align	4
.nv.constant0._ZN10layer_norm31ln_parallel_residual_fwd_kernelINS_13Kernel_traitsIfffffjLj512ELj1ELj4ELj1ELj16ENS_18Kernel_traits_baseILj512EfffffjLj128EEEEELb1ELb1ELb0EEEvNS_9FwdParamsE:
	.zero		584


//--------------------- .nv.constant0._ZN10layer_norm31ln_parallel_residual_fwd_kernelINS_13Kernel_traitsIfffffjLj512ELj1ELj4ELj1ELj16ENS_18Kernel_traits_baseILj512EfffffjLj128EEEEELb1ELb1ELb1EEEvNS_9FwdParamsE --------------------------
	.section	.nv.constant0._ZN10layer_norm31ln_parallel_residual_fwd_kernelINS_13Kernel_traitsIfffffjLj512ELj1ELj4ELj1ELj16ENS_18Kernel_traits_baseILj512EfffffjLj128EEEEELb1ELb1ELb1EEEvNS_9FwdParamsE,"a",@progbits
	.sectionflags	@""
	.align	4
.nv.constant0._ZN10layer_norm31ln_parallel_residual_fwd_kernelINS_13Kernel_traitsIfffffjLj512ELj1ELj4ELj1ELj16ENS_18Kernel_traits_baseILj512EfffffjLj128EEEEELb1ELb1ELb1EEEvNS_9FwdParamsE:
	.zero		584


//--------------------- .text._ZN10layer_norm31ln_parallel_residual_fwd_kernelINS_13Kernel_traitsI13__nv_bfloat16S2_S2_S2_fjLj512ELj1ELj4ELj1ELj16ENS_18Kernel_traits_baseILj512ES2_S2_S2_S2_fjLj128EEEEELb0ELb0ELb0EEEvNS_9FwdParamsE --------------------------
	.section	.text._ZN10layer_norm31ln_parallel_residual_fwd_kernelINS_13Kernel_traitsI13__nv_bfloat16S2_S2_S2_fjLj512ELj1ELj4ELj1ELj16ENS_18Kernel_traits_baseILj512ES2_S2_S2_S2_fjLj128EEEEELb0ELb0ELb0EEEvNS_9FwdParamsE,"ax",@progbits
	.sectioninfo	@"SHI_REGISTERS=116"
	.align	128
        .global         _ZN10layer_norm31ln_parallel_residual_fwd_kernelINS_13Kernel_traitsI13__nv_bfloat16S2_S2_S2_fjLj512ELj1ELj4ELj1ELj16ENS_18Kernel_traits_baseILj512ES2_S2_S2_S2_fjLj128EEEEELb0ELb0ELb0EEEvNS_9FwdParamsE
        .type           _ZN10layer_norm31ln_parallel_residual_fwd_kernelINS_13Kernel_traitsI13__nv_bfloat16S2_S2_S2_fjLj512ELj1ELj4ELj1ELj16ENS_18Kernel_traits_baseILj512ES2_S2_S2_S2_fjLj128EEEEELb0ELb0ELb0EEEvNS_9FwdParamsE,@function
        .size           _ZN10layer_norm31ln_parallel_residual_fwd_kernelINS_13Kernel_traitsI13__nv_bfloat16S2_S2_S2_fjLj512ELj1ELj4ELj1ELj16ENS_18Kernel_traits_baseILj512ES2_S2_S2_S2_fjLj128EEEEELb0ELb0ELb0EEEvNS_9FwdParamsE,(.L_x_13540 - _ZN10layer_norm31ln_parallel_residual_fwd_kernelINS_13Kernel_traitsI13__nv_bfloat16S2_S2_S2_fjLj512ELj1ELj4ELj1ELj16ENS_18Kernel_traits_baseILj512ES2_S2_S2_S2_fjLj128EEEEELb0ELb0ELb0EEEvNS_9FwdParamsE)
        .other          _ZN10layer_norm31ln_parallel_residual_fwd_kernelINS_13Kernel_traitsI13__nv_bfloat16S2_S2_S2_fjLj512ELj1ELj4ELj1ELj16ENS_18Kernel_traits_baseILj512ES2_S2_S2_S2_fjLj128EEEEELb0ELb0ELb0EEEvNS_9FwdParamsE,@"STO_CUDA_ENTRY STV_DEFAULT"
_ZN10layer_norm31ln_parallel_residual_fwd_kernelINS_13Kernel_traitsI13__nv_bfloat16S2_S2_S2_fjLj512ELj1ELj4ELj1ELj16ENS_18Kernel_traits_baseILj512ES2_S2_S2_S2_fjLj128EEEEELb0ELb0ELb0EEEvNS_9FwdParamsE:
.text._ZN10layer_norm31ln_parallel_residual_fwd_kernelINS_13Kernel_traitsI13__nv_bfloat16S2_S2_S2_fjLj512ELj1ELj4ELj1ELj16ENS_18Kernel_traits_baseILj512ES2_S2_S2_S2_fjLj128EEEEELb0ELb0ELb0EEEvNS_9FwdParamsE:
[----:B------:R-:W-:Y:S02]  /*0000*/  IMAD.MOV.U32 R1, RZ, RZ, c[0x0][0x28] ;  /* 0x00000a00ff017624 */ /* 0x000fe400078e00ff */
[----:B------:R-:W0:Y:S01]  /*0010*/  S2R R32, SR_TID.X ;  /* 0x0000000000207919 */ /* 0x000e220000002100 */
[----:B------:R-:W-:Y:S01]  /*0020*/  IMAD.MOV.U32 R0, RZ, RZ, c[0x0][0x168] ;  /* 0x00005a00ff007624 */ /* 0x000fe200078e00ff */
[----:B------:R-:W-:Y:S01]  /*0030*/  ULDC.64 UR4, c[0x0][0x118] ;  /* 0x0000460000047ab9 */ /* 0x000fe20000000a00 */
[----:B------:R-:W-:Y:S01]  /*0040*/  IMAD.MOV.U32 R4, RZ, RZ, c[0x0][0x180] ;  /* 0x00006000ff047624 */ /* 0x000fe200078e00ff */
[----:B------:R-:W1:Y:S01]  /*0050*/  S2R R2, SR_CTAID.X ;  /* 0x0000000000027919 */ /* 0x000e620000002500 */
[----:B------:R-:W-:Y:S01]  /*0060*/  BSSY B0, `(.L_x_0) ;  /* 0x0000026000007945 */ /* 0x000fe20003800000 */
[----:B------:R-:W-:Y:S02]  /*0070*/  SHF.R.S32.HI R0, RZ, 0x1f, R0 ;  /* 0x0000001fff007819 */ /* 0x000fe40000011400 */
[----:B------:R-:W-:Y:S01]  /*0080*/  LOP3.LUT P0, RZ, R4, c[0x0][0x178], RZ, 0xfc, !PT ;  /* 0x00005e0004ff7a12 */ /* 0x000fe2000780fcff */
[----:B------:R-:W-:Y:S01]  /*0090*/  IMAD.MOV.U32 R4, RZ, RZ, c[0x0][0x184] ;  /* 0x00006100ff047624 */ /* 0x000fe200078e00ff */
[----:B------:R-:W-:-:S04]  /*00a0*/  LEA.HI R0, R0, c[0x0][0x168], RZ, 0x3 ;  /* 0x00005a0000007a11 */ /* 0x000fc800078f18ff */
[----:B------:R-:W-:Y:S02]  /*00b0*/  LOP3.LUT P0, RZ, R4, c[0x0][0x17c], RZ, 0xfc, P0 ;  /* 0x00005f0004ff7a12 */ /* 0x000fe4000000fcff */
[----:B0-----:R-:W-:Y:S02]  /*00c0*/  LOP3.LUT R3, R32, 0x1f, RZ, 0xc, !PT ;  /* 0x0000001f20037812 */ /* 0x001fe400078e0cff */
[----:B------:R-:W-:Y:S02]  /*00d0*/  SHF.R.U32.HI R19, RZ, 0x5, R32 ;  /* 0x00000005ff137819 */ /* 0x000fe40000011620 */
[----:B------:R-:W-:Y:S02]  /*00e0*/  LEA.HI.SX32 R18, R0, R3, 0x1d ;  /* 0x0000000300127211 */ /* 0x000fe400078feaff */
[----:B------:R-:W-:Y:S01]  /*00f0*/  LOP3.LUT R32, R32, 0x1f, RZ, 0xc0, !PT ;  /* 0x0000001f20207812 */ /* 0x000fe200078ec0ff */
[----:B-1----:R-:W-:Y:S01]  /*0100*/  IMAD R19, R2, 0x4, R19 ;  /* 0x0000000402137824 */ /* 0x002fe200078e0213 */
[----:B------:R-:W-:-:S02]  /*0110*/  LOP3.LUT P3, RZ, R18, 0xffffffe0, RZ, 0xc0, !PT ;  /* 0xffffffe012ff7812 */ /* 0x000fc4000786c0ff */
[----:B------:R-:W-:Y:S02]  /*0120*/  ISETP.GE.U32.AND P4, PT, R18, 0x40, PT ;  /* 0x000000401200780c */ /* 0x000fe40003f86070 */
[----:B------:R-:W-:-:S09]  /*0130*/  ISETP.GE.AND P5, PT, R19, c[0x0][0x164], PT ;  /* 0x0000590013007a0c */ /* 0x000fd20003fa6270 */
[----:B------:R-:W-:Y:S05]  /*0140*/  @!P3 BRA `(.L_x_1) ;  /* 0x000001700000b947 */ /* 0x000fea0003800000 */
[----:B------:R-:W-:Y:S01]  /*0150*/  ISETP.NE.U32.AND P1, PT, RZ, c[0x0][0x218], PT ;  /* 0x00008600ff007a0c */ /* 0x000fe20003f25070 */
[C---:B------:R-:W-:Y:S01]  /*0160*/  IMAD.SHL.U32 R24, R32.reuse, 0x10, RZ ;  /* 0x0000001020187824 */ /* 0x040fe200078e00ff */
[----:B------:R-:W-:Y:S02]  /*0170*/  ISETP.NE.U32.AND P2, PT, RZ, c[0x0][0x220], PT ;  /* 0x00008800ff007a0c */ /* 0x000fe40003f45070 */
[----:B------:R-:W-:Y:S02]  /*0180*/  ISETP.NE.AND.EX P1, PT, RZ, c[0x0][0x21c], PT, P1 ;  /* 0x00008700ff007a0c */ /* 0x000fe40003f25310 */
[----:B------:R-:W-:Y:S02]  /*0190*/  ISETP.NE.AND.EX P2, PT, RZ, c[0x0][0x224], PT, P2 ;  /* 0x00008900ff007a0c */ /* 0x000fe40003f45320 */
[----:B------:R-:W-:-:S09]  /*01a0*/  SHF.L.U64.HI R0, R32, 0x4, RZ ;  /* 0x0000000420007819 */ /* 0x000fd200000102ff */
[----:B------:R-:W-:-:S04]  /*01b0*/  @P1 LEA R22, P6, R32, c[0x0][0x218], 0x4 ;  /* 0x0000860020161a11 */ /* 0x000fc800078c20ff */
[----:B------:R-:W-:Y:S02]  /*01c0*/  @P1 LEA.HI.X R23, R32, c[0x0][0x21c], RZ, 0x4, P6 ;  /* 0x0000870020171a11 */ /* 0x000fe400030f24ff */
[----:B------:R-:W-:Y:S01]  /*01d0*/  @P2 IADD3 R46, P6, R24, c[0x0][0x220], RZ ;  /* 0x00008800182e2a10 */ /* 0x000fe20007fde0ff */
[----:B------:R-:W-:-:S03]  /*01e0*/  IMAD.MOV.U32 R3, RZ, RZ, 0x10 ;  /* 0x00000010ff037424 */ /* 0x000fc600078e00ff */
[----:B------:R-:W-:Y:S01]  /*01f0*/  @P2 IADD3.X R47, R0, c[0x0][0x224], RZ, P6, !PT ;  /* 0x00008900002f2a10 */ /* 0x000fe200037fe4ff */
[----:B------:R-:W5:Y:S01]  /*0200*/  @P1 LDG.E.128 R20, [R22.64] ;  /* 0x0000000416141981 */ /* 0x000f62000c1e1d00 */
[----:B------:R-:W-:Y:S01]  /*0210*/  IADD3 R24, P6, R24, c[0x0][0x1b8], RZ ;  /* 0x00006e0018187a10 */ /* 0x000fe20007fde0ff */
[----:B------:R-:W-:-:S03]  /*0220*/  IMAD.WIDE.U32 R2, R32, R3, c[0x0][0x1b0] ;  /* 0x00006c0020027625 */ /* 0x000fc600078e0003 */
[----:B------:R-:W-:Y:S01]  /*0230*/  IADD3.X R25, R0, c[0x0][0x1bc], RZ, P6, !PT ;  /* 0x00006f0000197a10 */ /* 0x000fe200037fe4ff */
[----:B------:R-:W5:Y:S04]  /*0240*/  @P2 LDG.E.128 R44, [R46.64] ;  /* 0x000000042e2c2981 */ /* 0x000f68000c1e1d00 */
[----:B------:R0:W5:Y:S04]  /*0250*/  LDG.E.128 R8, [R2.64] ;  /* 0x0000000402087981 */ /* 0x000168000c1e1d00 */
[----:B------:R-:W5:Y:S01]  /*0260*/  LDG.E.128 R24, [R24.64] ;  /* 0x0000000418187981 */ /* 0x000f62000c1e1d00 */
[----:B------:R-:W-:Y:S01]  /*0270*/  LOP3.LUT R32, R32, 0x20, RZ, 0xfc, !PT ;  /* 0x0000002020207812 */ /* 0x000fe200078efcff */
[----:B------:R-:W-:Y:S01]  /*0280*/  @!P1 CS2R R20, SRZ ;  /* 0x0000000000149805 */ /* 0x000fe2000001ff00 */
[----:B------:R-:W-:Y:S01]  /*0290*/  @!P1 CS2R R22, SRZ ;  /* 0x0000000000169805 */ /* 0x000fe2000001ff00 */
[----:B------:R-:W-:Y:S01]  /*02a0*/  @!P2 CS2R R44, SRZ ;  /* 0x00000000002ca805 */ /* 0x000fe2000001ff00 */
[----:B------:R-:W-:-:S02]  /*02b0*/  @!P2 CS2R R46, SRZ ;  /* 0x00000000002ea805 */ /* 0x000fc4000001ff00 */
.L_x_1:
[----:B0-----:R-:W-:Y:S05]  /*02c0*/  BSYNC B0 ;  /* 0x0000000000007941 */ /* 0x001fea0003800000 */
.L_x_0:
[----:B------:R-:W-:Y:S01]  /*02d0*/  BSSY B0, `(.L_x_2) ;  /* 0x0000018000007945 */ /* 0x000fe20003800000 */
[----:B------:R-:W-:Y:S05]  /*02e0*/  @!P4 BRA `(.L_x_3) ;  /* 0x000001600000c947 */ /* 0x000fea0003800000 */
[----:B------:R-:W-:Y:S01]  /*02f0*/  ISETP.NE.U32.AND P1, PT, RZ, c[0x0][0x218], PT ;  /* 0x00008600ff007a0c */ /* 0x000fe20003f25070 */
[----:B------:R-:W-:Y:S01]  /*0300*/  IMAD.SHL.U32 R28, R32, 0x10, RZ ;  /* 0x00000010201c7824 */ /* 0x000fe200078e00ff */
[----:B------:R-:W-:-:S02]  /*0310*/  ISETP.NE.U32.AND P2, PT, RZ, c[0x0][0x220], PT ;  /* 0x00008800ff007a0c */ /* 0x000fc40003f45070 */
[----:B------:R-:W-:Y:S02]  /*0320*/  ISETP.NE.AND.EX P1, PT, RZ, c[0x0][0x21c], PT, P1 ;  /* 0x00008700ff007a0c */ /* 0x000fe40003f25310 */
[----:B------:R-:W-:Y:S02]  /*0330*/  ISETP.NE.AND.EX P2, PT, RZ, c[0x0][0x224], PT, P2 ;  /* 0x00008900ff007a0c */ /* 0x000fe40003f45320 */
[----:B------:R-:W-:-:S09]  /*0340*/  SHF.R.U32.HI R0, RZ, 0x1c, R32 ;  /* 0x0000001cff007819 */ /* 0x000fd20000011620 */
[----:B------:R-:W-:-:S04]  /*0350*/  @P1 LEA R2, P6, R32, c[0x0][0x218], 0x4 ;  /* 0x0000860020021a11 */ /* 0x000fc800078c20ff */
[----:B------:R-:W-:Y:S02]  /*0360*/  @P1 LEA.HI.X R3, R32, c[0x0][0x21c], RZ, 0x4, P6 ;  /* 0x0000870020031a11 */ /* 0x000fe400030f24ff */
[----:B------:R-:W-:Y:S01]  /*0370*/  @P2 IADD3 R38, P6, R28, c[0x0][0x220], RZ ;  /* 0x000088001c262a10 */ /* 0x000fe20007fde0ff */
[----:B------:R-:W-:Y:S02]  /*0380*/  IMAD.MOV.U32 R33, RZ, RZ, 0x10 ;  /* 0x00000010ff217424 */ /* 0x000fe400078e00ff */
[----:B------:R0:W5:Y:S01]  /*0390*/  @P1 LDG.E.128 R40, [R2.64] ;  /* 0x0000000402281981 */ /* 0x000162000c1e1d00 */
[----:B------:R-:W-:Y:S02]  /*03a0*/  @P2 IADD3.X R39, R0, c[0x0][0x224], RZ, P6, !PT ;  /* 0x0000890000272a10 */ /* 0x000fe400037fe4ff */
[----:B------:R-:W-:Y:S01]  /*03b0*/  IADD3 R28, P6, R28, c[0x0][0x1b8], RZ ;  /* 0x00006e001c1c7a10 */ /* 0x000fe20007fde0ff */
[----:B------:R-:W-:-:S03]  /*03c0*/  IMAD.WIDE.U32 R32, R32, R33, c[0x0][0x1b0] ;  /* 0x00006c0020207625 */ /* 0x000fc600078e0021 */
[----:B------:R-:W-:Y:S01]  /*03d0*/  IADD3.X R29, R0, c[0x0][0x1bc], RZ, P6, !PT ;  /* 0x00006f00001d7a10 */ /* 0x000fe200037fe4ff */
[----:B------:R-:W5:Y:S04]  /*03e0*/  @P2 LDG.E.128 R36, [R38.64] ;  /* 0x0000000426242981 */ /* 0x000f68000c1e1d00 */
[----:B------:R-:W5:Y:S04]  /*03f0*/  LDG.E.128 R32, [R32.64] ;  /* 0x0000000420207981 */ /* 0x000f68000c1e1d00 */
[----:B------:R-:W5:Y:S01]  /*0400*/  LDG.E.128 R28, [R28.64] ;  /* 0x000000041c1c7981 */ /* 0x000f62000c1e1d00 */
[----:B------:R-:W-:Y:S01]  /*0410*/  @!P1 CS2R R40, SRZ ;  /* 0x0000000000289805 */ /* 0x000fe2000001ff00 */
[----:B------:R-:W-:Y:S01]  /*0420*/  @!P1 CS2R R42, SRZ ;  /* 0x00000000002a9805 */ /* 0x000fe2000001ff00 */
[----:B------:R-:W-:Y:S01]  /*0430*/  @!P2 CS2R R36, SRZ ;  /* 0x000000000024a805 */ /* 0x000fe2000001ff00 */
[----:B------:R-:W-:-:S02]  /*0440*/  @!P2 CS2R R38, SRZ ;  /* 0x000000000026a805 */ /* 0x000fc4000001ff00 */
.L_x_3:
[----:B0-----:R-:W-:Y:S05]  /*0450*/  BSYNC B0 ;  /* 0x0000000000007941 */ /* 0x001fea0003800000 */
.L_x_2:
[----:B------:R-:W-:Y:S05]  /*0460*/  @P5 EXIT ;  /* 0x000000000000594d */ /* 0x000fea0003800000 */
[--C-:B-----5:R-:W-:Y:S01]  /*0470*/  PRMT R16, RZ, 0x5410, R8.reuse ;  /* 0x00005410ff107816 */ /* 0x120fe20000000008 */
[----:B------:R-:W-:Y:S01]  /*0480*/  ULDC.U8 UR6, c[0x0][0x1f0] ;  /* 0x00007c0000067ab9 */ /* 0x000fe20000000000 */
[----:B------:R-:W-:-:S02]  /*0490*/  PRMT R17, RZ, 0x7610, R8 ;  /* 0x00007610ff117816 */ /* 0x000fc40000000008 */
[--C-:B------:R-:W-:Y:S02]  /*04a0*/  PRMT R14, RZ, 0x5410, R9.reuse ;  /* 0x00005410ff0e7816 */ /* 0x100fe40000000009 */
[----:B------:R-:W-:Y:S02]  /*04b0*/  PRMT R15, RZ, 0x7610, R9 ;  /* 0x00007610ff0f7816 */ /* 0x000fe40000000009 */
[--C-:B------:R-:W-:Y:S02]  /*04c0*/  PRMT R7, RZ, 0x5410, R21.reuse ;  /* 0x00005410ff077816 */ /* 0x100fe40000000015 */
[----:B------:R-:W-:Y:S02]  /*04d0*/  PRMT R6, RZ, 0x7610, R21 ;  /* 0x00007610ff067816 */ /* 0x000fe40000000015 */
[--C-:B------:R-:W-:Y:S02]  /*04e0*/  PRMT R12, RZ, 0x5410, R10.reuse ;  /* 0x00005410ff0c7816 */ /* 0x100fe4000000000a */
        /* <DEDUP_REMOVED lines=9> */
[----:B------:R-:W-:Y:S02]  /*0580*/  PRMT R10, RZ, 0x5410, R11 ;  /* 0x00005410ff0a7816 */ /* 0x000fe4000000000b */
[--C-:B------:R-:W-:Y:S02]  /*0590*/  PRMT R20, RZ, 0x5410, R25.reuse ;  /* 0x00005410ff147816 */ /* 0x100fe40000000019 */
[----:B------:R-:W-:Y:S02]  /*05a0*/  PRMT R23, RZ, 0x7610, R25 ;  /* 0x00007610ff177816 */ /* 0x000fe40000000019 */
[----:B------:R-:W-:-:S02]  /*05b0*/  PRMT R22, RZ, 0x5410, R26 ;  /* 0x00005410ff167816 */ /* 0x000fc4000000001a */
[----:B------:R-:W-:Y:S02]  /*05c0*/  PRMT R24, RZ, 0x5410, R27 ;  /* 0x00005410ff187816 */ /* 0x000fe4000000001b */
[----:B------:R-:W-:Y:S02]  /*05d0*/  PRMT R11, RZ, 0x7610, R11 ;  /* 0x00007610ff0b7816 */ /* 0x000fe4000000000b */
[----:B------:R-:W-:Y:S02]  /*05e0*/  PRMT R26, RZ, 0x7610, R26 ;  /* 0x00007610ff1a7816 */ /* 0x000fe4000000001a */
        /* <DEDUP_REMOVED lines=41> */
.L_x_79:
[----:B------:R-:W0:Y:S01]  /*0880*/  S2R R72, SR_TID.X ;  /* 0x0000000000487919 */ /* 0x000e220000002100 */
[----:B------:R-:W-:Y:S01]  /*0890*/  IMAD R40, R19, c[0x0][0x168], RZ ;  /* 0x00005a0013287a24 */ /* 0x000fe200078e02ff */
[----:B------:R-:W-:Y:S04]  /*08a0*/  BSSY B0, `(.L_x_4) ;  /* 0x000009a000007945 */ /* 0x000fe80003800000 */
[----:B------:R-:W-:-:S04]  /*08b0*/  SHF.R.S32.HI R41, RZ, 0x1f, R40 ;  /* 0x0000001fff297819 */ /* 0x000fc80000011428 */
[----:B------:R-:W-:Y:S02]  /*08c0*/  LEA.HI R41, R41, R40, RZ, 0x3 ;  /* 0x0000002829297211 */ /* 0x000fe400078f18ff */
[----:B0-----:R-:W-:-:S04]  /*08d0*/  LOP3.LUT R72, R72, 0x1f, RZ, 0xc0, !PT ;  /* 0x0000001f48487812 */ /* 0x001fc800078ec0ff */
[----:B------:R-:W-:-:S05]  /*08e0*/  LEA.HI.SX32 R99, R41, R72, 0x1d ;  /* 0x0000004829637211 */ /* 0x000fca00078feaff */
[----:B------:R-:W-:Y:S01]  /*08f0*/  IMAD.MOV.U32 R73, RZ, RZ, R99 ;  /* 0x000000ffff497224 */ /* 0x000fe200078e0063 */
[----:B------:R-:W-:Y:S05]  /*0900*/  @!P3 BRA `(.L_x_5) ;  /* 0x000009300000b947 */ /* 0x000fea0003800000 */
[----:B------:R-:W-:Y:S01]  /*0910*/  ISETP.NE.U32.AND P1, PT, RZ, c[0x0][0x180], PT ;  /* 0x00006000ff007a0c */ /* 0x000fe20003f25070 */
[----:B------:R-:W-:Y:S01]  /*0920*/  IMAD.MOV.U32 R40, RZ, RZ, 0x10 ;  /* 0x00000010ff287424 */ /* 0x000fe200078e00ff */
[----:B------:R-:W-:Y:S02]  /*0930*/  ISETP.NE.U32.AND P2, PT, RZ, c[0x0][0x178], PT ;  /* 0x00005e00ff007a0c */ /* 0x000fe40003f45070 */
[----:B------:R-:W-:Y:S01]  /*0940*/  ISETP.NE.AND.EX P1, PT, RZ, c[0x0][0x184], PT, P1 ;  /* 0x00006100ff007a0c */ /* 0x000fe20003f25310 */
[----:B------:R-:W-:Y:S01]  /*0950*/  IMAD.WIDE.U32 R40, R99, R40, c[0x0][0x170] ;  /* 0x00005c0063287625 */ /* 0x000fe200078e0028 */
[----:B------:R-:W-:-:S05]  /*0960*/  ISETP.NE.AND.EX P2, PT, RZ, c[0x0][0x17c], PT, P2 ;  /* 0x00005f00ff007a0c */ /* 0x000fca0003f45320 */
[----:B------:R-:W2:Y:S06]  /*0970*/  LDG.E.128 R40, [R40.64] ;  /* 0x0000000428287981 */ /* 0x000eac000c1e1d00 */
[C---:B------:R-:W-:Y:S02]  /*0980*/  @P1 LEA R44, P6, R99.reuse, c[0x0][0x180], 0x4 ;  /* 0x00006000632c1a11 */ /* 0x040fe400078c20ff */
[C---:B------:R-:W-:Y:S02]  /*0990*/  @P2 LEA R46, P5, R99.reuse, c[0x0][0x178], 0x4 ;  /* 0x00005e00632e2a11 */ /* 0x040fe400078a20ff */
[----:B------:R-:W-:-:S02]  /*09a0*/  @P1 LEA.HI.X R45, R99, c[0x0][0x184], RZ, 0x4, P6 ;  /* 0x00006100632d1a11 */ /* 0x000fc400030f24ff */
[----:B------:R-:W-:-:S03]  /*09b0*/  @P2 LEA.HI.X R47, R99, c[0x0][0x17c], RZ, 0x4, P5 ;  /* 0x00005f00632f2a11 */ /* 0x000fc600028f24ff */
[----:B------:R0:W5:Y:S04]  /*09c0*/  @P1 LDG.E.128 R32, [R44.64] ;  /* 0x000000042c201981 */ /* 0x000168000c1e1d00 */
[----:B------:R0:W5:Y:S01]  /*09d0*/  @P2 LDG.E.128 R28, [R46.64] ;  /* 0x000000042e1c2981 */ /* 0x000162000c1e1d00 */
[----:B------:R-:W-:-:S04]  /*09e0*/  ISETP.NE.U32.AND P2, PT, RZ, c[0x0][0x178], PT ;  /* 0x00005e00ff007a0c */ /* 0x000fc80003f45070 */
[----:B------:R-:W-:Y:S02]  /*09f0*/  ISETP.NE.AND.EX P2, PT, RZ, c[0x0][0x17c], PT, P2 ;  /* 0x00005f00ff007a0c */ /* 0x000fe40003f45320 */
[----:B--2---:R-:W-:-:S11]  /*0a00*/  PRMT R90, RZ, 0x5410, R40 ;  /* 0x00005410ff5a7816 */ /* 0x004fd60000000028 */
[----:B------:R-:W-:Y:S05]  /*0a10*/  @P2 BRA `(.L_x_6) ;  /* 0x0000008000002947 */ /* 0x000fea0003800000 */
[----:B0-----:R-:W-:-:S04]  /*0a20*/  ISETP.NE.U32.AND P5, PT, RZ, c[0x0][0x180], PT ;  /* 0x00006000ff007a0c */ /* 0x001fc80003fa5070 */
[----:B------:R-:W-:-:S13]  /*0a30*/  ISETP.NE.AND.EX P5, PT, RZ, c[0x0][0x184], PT, P5 ;  /* 0x00006100ff007a0c */ /* 0x000fda0003fa5350 */
[----:B------:R-:W-:Y:S05]  /*0a40*/  @P5 BRA `(.L_x_7) ;  /* 0x0000002000005947 */ /* 0x000fea0003800000 */
[----:B------:R-:W-:Y:S05]  /*0a50*/  @P0 BRA `(.L_x_8) ;  /* 0x0000008000000947 */ /* 0x000fea0003800000 */
[----:B------:R-:W-:Y:S05]  /*0a60*/  BRA `(.L_x_9) ;  /* 0x0000009000007947 */ /* 0x000fea0003800000 */
.L_x_7:
[----:B-----5:R-:W-:-:S05]  /*0a70*/  PRMT R45, RZ, 0x5410, R32 ;  /* 0x00005410ff2d7816 */ /* 0x020fca0000000020 */
[----:B------:R-:W-:Y:S01]  /*0a80*/  FADD.FTZ R90, R45, R90 ;  /* 0x0000005a2d5a7221 */ /* 0x000fe20000010000 */
[----:B------:R-:W-:Y:S05]  /*0a90*/  BRA `(.L_x_8) ;  /* 0x0000004000007947 */ /* 0x000fea0003800000 */
.L_x_6:
[----:B0----5:R-:W-:-:S05]  /*0aa0*/  PRMT R45, RZ, 0x5410, R28 ;  /* 0x00005410ff2d7816 */ /* 0x021fca000000001c */
[----:B------:R-:W-:Y:S01]  /*0ab0*/  FADD.FTZ R90, R45, R90 ;  /* 0x0000005a2d5a7221 */ /* 0x000fe20000010000 */
[----:B------:R-:W-:-:S05]  /*0ac0*/  @P1 PRMT R45, RZ, 0x5410, R32 ;  /* 0x00005410ff2d1816 */ /* 0x000fca0000000020 */
[----:B------:R-:W-:-:S05]  /*0ad0*/  @P1 FADD.FTZ R90, R45, R90 ;  /* 0x0000005a2d5a1221 */ /* 0x000fca0000010000 */
.L_x_8:
[----:B------:R-:W-:-:S04]  /*0ae0*/  F2FP.BF16.PACK_AB R44, RZ, R90 ;  /* 0x0000005aff2c723e */ /* 0x000fc800000010ff */
[----:B------:R-:W-:Y:S02]  /*0af0*/  PRMT R36, R44, 0x7610, R36 ;  /* 0x000076102c247816 */ /* 0x000fe40000000024 */
.L_x_9:
[----:B------:R-:W-:Y:S01]  /*0b00*/  PRMT R94, RZ, 0x7610, R40 ;  /* 0x00007610ff5e7816 */ /* 0x000fe20000000028 */
[----:B------:R-:W-:Y:S05]  /*0b10*/  @P2 BRA `(.L_x_10) ;  /* 0x0000008000002947 */ /* 0x000fea0003800000 */
[----:B------:R-:W-:-:S04]  /*0b20*/  ISETP.NE.U32.AND P5, PT, RZ, c[0x0][0x180], PT ;  /* 0x00006000ff007a0c */ /* 0x000fc80003fa5070 */
[----:B------:R-:W-:-:S13]  /*0b30*/  ISETP.NE.AND.EX P5, PT, RZ, c[0x0][0x184], PT, P5 ;  /* 0x00006100ff007a0c */ /* 0x000fda0003fa5350 */
[----:B------:R-:W-:Y:S05]  /*0b40*/  @P5 BRA `(.L_x_11) ;  /* 0x0000002000005947 */ /* 0x000fea0003800000 */
[----:B------:R-:W-:Y:S05]  /*0b50*/  @P0 BRA `(.L_x_12) ;  /* 0x0000008000000947 */ /* 0x000fea0003800000 */
[----:B------:R-:W-:Y:S05]  /*0b60*/  BRA `(.L_x_13) ;  /* 0x0000009000007947 */ /* 0x000fea0003800000 */
.L_x_11:
[----:B-----5:R-:W-:-:S05]  /*0b70*/  PRMT R45, RZ, 0x7610, R32 ;  /* 0x00007610ff2d7816 */ /* 0x020fca0000000020 */
[----:B------:R-:W-:Y:S01]  /*0b80*/  FADD.FTZ R94, R45, R94 ;  /* 0x0000005e2d5e7221 */ /* 0x000fe20000010000 */
[----:B------:R-:W-:Y:S05]  /*0b90*/  BRA `(.L_x_12) ;  /* 0x0000004000007947 */ /* 0x000fea0003800000 */
.L_x_10:
[----:B-----5:R-:W-:-:S05]  /*0ba0*/  PRMT R45, RZ, 0x7610, R28 ;  /* 0x00007610ff2d7816 */ /* 0x020fca000000001c */
[----:B------:R-:W-:Y:S01]  /*0bb0*/  FADD.FTZ R94, R45, R94 ;  /* 0x0000005e2d5e7221 */ /* 0x000fe20000010000 */
[----:B------:R-:W-:-:S05]  /*0bc0*/  @P1 PRMT R45, RZ, 0x7610, R32 ;  /* 0x00007610ff2d1816 */ /* 0x000fca0000000020 */
[----:B------:R-:W-:-:S05]  /*0bd0*/  @P1 FADD.FTZ R94, R45, R94 ;  /* 0x0000005e2d5e1221 */ /* 0x000fca0000010000 */
.L_x_12:
[----:B------:R-:W-:-:S04]  /*0be0*/  F2FP.BF16.PACK_AB R40, RZ, R94 ;  /* 0x0000005eff28723e */ /* 0x000fc800000010ff */
[----:B------:R-:W-:Y:S02]  /*0bf0*/  PRMT R36, R36, 0x5410, R40 ;  /* 0x0000541024247816 */ /* 0x000fe40000000028 */
.L_x_13:
[----:B------:R-:W-:Y:S01]  /*0c00*/  PRMT R93, RZ, 0x5410, R41 ;  /* 0x00005410ff5d7816 */ /* 0x000fe20000000029 */
[----:B------:R-:W-:Y:S05]  /*0c10*/  @P2 BRA `(.L_x_14) ;  /* 0x0000008000002947 */ /* 0x000fea0003800000 */
[----:B------:R-:W-:-:S04]  /*0c20*/  ISETP.NE.U32.AND P5, PT, RZ, c[0x0][0x180], PT ;  /* 0x00006000ff007a0c */ /* 0x000fc80003fa5070 */
[----:B------:R-:W-:-:S13]  /*0c30*/  ISETP.NE.AND.EX P5, PT, RZ, c[0x0][0x184], PT, P5 ;  /* 0x00006100ff007a0c */ /* 0x000fda0003fa5350 */
[----:B------:R-:W-:Y:S05]  /*0c40*/  @P5 BRA `(.L_x_15) ;  /* 0x0000002000005947 */ /* 0x000fea0003800000 */
[----:B------:R-:W-:Y:S05]  /*0c50*/  @P0 BRA `(.L_x_16) ;  /* 0x0000008000000947 */ /* 0x000fea0003800000 */
[----:B------:R-:W-:Y:S05]  /*0c60*/  BRA `(.L_x_17) ;  /* 0x0000009000007947 */ /* 0x000fea0003800000 */
.L_x_15:
[----:B-----5:R-:W-:-:S05]  /*0c70*/  PRMT R40, RZ, 0x5410, R33 ;  /* 0x00005410ff287816 */ /* 0x020fca0000000021 */
[----:B------:R-:W-:Y:S01]  /*0c80*/  FADD.FTZ R93, R40, R93 ;  /* 0x0000005d285d7221 */ /* 0x000fe20000010000 */
[----:B------:R-:W-:Y:S05]  /*0c90*/  BRA `(.L_x_16) ;  /* 0x0000004000007947 */ /* 0x000fea0003800000 */
.L_x_14:
[----:B-----5:R-:W-:-:S05]  /*0ca0*/  PRMT R40, RZ, 0x5410, R29 ;  /* 0x00005410ff287816 */ /* 0x020fca000000001d */
[----:B------:R-:W-:Y:S01]  /*0cb0*/  FADD.FTZ R93, R40, R93 ;  /* 0x0000005d285d7221 */ /* 0x000fe20000010000 */
[----:B------:R-:W-:-:S05]  /*0cc0*/  @P1 PRMT R40, RZ, 0x5410, R33 ;  /* 0x00005410ff281816 */ /* 0x000fca0000000021 */
[----:B------:R-:W-:-:S05]  /*0cd0*/  @P1 FADD.FTZ R93, R40, R93 ;  /* 0x0000005d285d1221 */ /* 0x000fca0000010000 */
.L_x_16:
[----:B------:R-:W-:-:S04]  /*0ce0*/  F2FP.BF16.PACK_AB R40, RZ, R93 ;  /* 0x0000005dff28723e */ /* 0x000fc800000010ff */
[----:B------:R-:W-:Y:S02]  /*0cf0*/  PRMT R37, R40, 0x7610, R37 ;  /* 0x0000761028257816 */ /* 0x000fe40000000025 */
.L_x_17:
[----:B------:R-:W-:Y:S01]  /*0d00*/  PRMT R98, RZ, 0x7610, R41 ;  /* 0x00007610ff627816 */ /* 0x000fe20000000029 */
[----:B------:R-:W-:Y:S05]  /*0d10*/  @P2 BRA `(.L_x_18) ;  /* 0x0000008000002947 */ /* 0x000fea0003800000 */
[----:B------:R-:W-:-:S04]  /*0d20*/  ISETP.NE.U32.AND P5, PT, RZ, c[0x0][0x180], PT ;  /* 0x00006000ff007a0c */ /* 0x000fc80003fa5070 */
[----:B------:R-:W-:-:S13]  /*0d30*/  ISETP.NE.AND.EX P5, PT, RZ, c[0x0][0x184], PT, P5 ;  /* 0x00006100ff007a0c */ /* 0x000fda0003fa5350 */
[----:B------:R-:W-:Y:S05]  /*0d40*/  @P5 BRA `(.L_x_19) ;  /* 0x0000002000005947 */ /* 0x000fea0003800000 */
[----:B------:R-:W-:Y:S05]  /*0d50*/  @P0 BRA `(.L_x_20) ;  /* 0x0000008000000947 */ /* 0x000fea0003800000 */
[----:B------:R-:W-:Y:S05]  /*0d60*/  BRA `(.L_x_21) ;  /* 0x0000009000007947 */ /* 0x000fea0003800000 */
.L_x_19:
[----:B-----5:R-:W-:-:S05]  /*0d70*/  PRMT R41, RZ, 0x7610, R33 ;  /* 0x00007610ff297816 */ /* 0x020fca0000000021 */
[----:B------:R-:W-:Y:S01]  /*0d80*/  FADD.FTZ R98, R41, R98 ;  /* 0x0000006229627221 */ /* 0x000fe20000010000 */
[----:B------:R-:W-:Y:S05]  /*0d90*/  BRA `(.L_x_20) ;  /* 0x0000004000007947 */ /* 0x000fea0003800000 */
.L_x_18:
[----:B-----5:R-:W-:-:S05]  /*0da0*/  PRMT R41, RZ, 0x7610, R29 ;  /* 0x00007610ff297816 */ /* 0x020fca000000001d */
[----:B------:R-:W-:Y:S01]  /*0db0*/  FADD.FTZ R98, R41, R98 ;  /* 0x0000006229627221 */ /* 0x000fe20000010000 */
[----:B------:R-:W-:-:S05]  /*0dc0*/  @P1 PRMT R41, RZ, 0x7610, R33 ;  /* 0x00007610ff291816 */ /* 0x000fca0000000021 */
[----:B------:R-:W-:-:S05]  /*0dd0*/  @P1 FADD.FTZ R98, R41, R98 ;  /* 0x0000006229621221 */ /* 0x000fca0000010000 */
.L_x_20:
[----:B------:R-:W-:-:S04]  /*0de0*/  F2FP.BF16.PACK_AB R40, RZ, R98 ;  /* 0x00000062ff28723e */ /* 0x000fc800000010ff */
[----:B------:R-:W-:Y:S02]  /*0df0*/  PRMT R37, R37, 0x5410, R40 ;  /* 0x0000541025257816 */ /* 0x000fe40000000028 */
.L_x_21:
[----:B------:R-:W-:Y:S01]  /*0e00*/  PRMT R97, RZ, 0x5410, R42 ;  /* 0x00005410ff617816 */ /* 0x000fe2000000002a */
[----:B------:R-:W-:Y:S05]  /*0e10*/  @P2 BRA `(.L_x_22) ;  /* 0x0000008000002947 */ /* 0x000fea0003800000 */
[----:B------:R-:W-:-:S04]  /*0e20*/  ISETP.NE.U32.AND P5, PT, RZ, c[0x0][0x180], PT ;  /* 0x00006000ff007a0c */ /* 0x000fc80003fa5070 */
[----:B------:R-:W-:-:S13]  /*0e30*/  ISETP.NE.AND.EX P5, PT, RZ, c[0x0][0x184], PT, P5 ;  /* 0x00006100ff007a0c */ /* 0x000fda0003fa5350 */
[----:B------:R-:W-:Y:S05]  /*0e40*/  @P5 BRA `(.L_x_23) ;  /* 0x0000002000005947 */ /* 0x000fea0003800000 */
[----:B------:R-:W-:Y:S05]  /*0e50*/  @P0 BRA `(.L_x_24) ;  /* 0x0000008000000947 */ /* 0x000fea0003800000 */
[----:B------:R-:W-:Y:S05]  /*0e60*/  BRA `(.L_x_25) ;  /* 0x0000009000007947 */ /* 0x000fea0003800000 */
.L_x_23:
[----:B-----5:R-:W-:-:S05]  /*0e70*/  PRMT R40, RZ, 0x5410, R34 ;  /* 0x00005410ff287816 */ /* 0x020fca0000000022 */
[----:B------:R-:W-:Y:S01]  /*0e80*/  FADD.FTZ R97, R40, R97 ;  /* 0x0000006128617221 */ /* 0x000fe20000010000 */
[----:B------:R-:W-:Y:S05]  /*0e90*/  BRA `(.L_x_24) ;  /* 0x0000004000007947 */ /* 0x000fea0003800000 */
.L_x_22:
[----:B-----5:R-:W-:-:S05]  /*0ea0*/  PRMT R40, RZ, 0x5410, R30 ;  /* 0x00005410ff287816 */ /* 0x020fca000000001e */
[----:B------:R-:W-:Y:S01]  /*0eb0*/  FADD.FTZ R97, R40, R97 ;  /* 0x0000006128617221 */ /* 0x000fe20000010000 */
[----:B------:R-:W-:-:S05]  /*0ec0*/  @P1 PRMT R40, RZ, 0x5410, R34 ;  /* 0x00005410ff281816 */ /* 0x000fca0000000022 */
[----:B------:R-:W-:-:S05]  /*0ed0*/  @P1 FADD.FTZ R97, R40, R97 ;  /* 0x0000006128611221 */ /* 0x000fca0000010000 */
.L_x_24:
[----:B------:R-:W-:-:S04]  /*0ee0*/  F2FP.BF16.PACK_AB R40, RZ, R97 ;  /* 0x00000061ff28723e */ /* 0x000fc800000010ff */
[----:B------:R-:W-:Y:S02]  /*0ef0*/  PRMT R38, R40, 0x7610, R38 ;  /* 0x0000761028267816 */ /* 0x000fe40000000026 */
.L_x_25:
[----:B------:R-:W-:Y:S01]  /*0f00*/  PRMT R105, RZ, 0x7610, R42 ;  /* 0x00007610ff697816 */ /* 0x000fe2000000002a */
[----:B------:R-:W-:Y:S05]  /*0f10*/  @P2 BRA `(.L_x_26) ;  /* 0x0000008000002947 */ /* 0x000fea0003800000 */
[----:B------:R-:W-:-:S04]  /*0f20*/  ISETP.NE.U32.AND P5, PT, RZ, c[0x0][0x180], PT ;  /* 0x00006000ff007a0c */ /* 0x000fc80003fa5070 */
[----:B------:R-:W-:-:S13]  /*0f30*/  ISETP.NE.AND.EX P5, PT, RZ, c[0x0][0x184], PT, P5 ;  /* 0x00006100ff007a0c */ /* 0x000fda0003fa5350 */
[----:B------:R-:W-:Y:S05]  /*0f40*/  @P5 BRA `(.L_x_27) ;  /* 0x0000002000005947 */ /* 0x000fea0003800000 */
[----:B------:R-:W-:Y:S05]  /*0f50*/  @P0 BRA `(.L_x_28) ;  /* 0x0000008000000947 */ /* 0x000fea0003800000 */
[----:B------:R-:W-:Y:S05]  /*0f60*/  BRA `(.L_x_29) ;  /* 0x0000009000007947 */ /* 0x000fea0003800000 */
.L_x_27:
[----:B-----5:R-:W-:-:S05]  /*0f70*/  PRMT R40, RZ, 0x7610, R34 ;  /* 0x00007610ff287816 */ /* 0x020fca0000000022 */
[----:B------:R-:W-:Y:S01]  /*0f80*/  FADD.FTZ R105, R40, R105 ;  /* 0x0000006928697221 */ /* 0x000fe20000010000 */
[----:B------:R-:W-:Y:S05]  /*0f90*/  BRA `(.L_x_28) ;  /* 0x0000004000007947 */ /* 0x000fea0003800000 */
.L_x_26:
[----:B-----5:R-:W-:-:S05]  /*0fa0*/  PRMT R40, RZ, 0x7610, R30 ;  /* 0x00007610ff287816 */ /* 0x020fca000000001e */
[----:B------:R-:W-:Y:S01]  /*0fb0*/  FADD.FTZ R105, R40, R105 ;  /* 0x0000006928697221 */ /* 0x000fe20000010000 */
[----:B------:R-:W-:-:S05]  /*0fc0*/  @P1 PRMT R40, RZ, 0x7610, R34 ;  /* 0x00007610ff281816 */ /* 0x000fca0000000022 */
[----:B------:R-:W-:-:S05]  /*0fd0*/  @P1 FADD.FTZ R105, R40, R105 ;  /* 0x0000006928691221 */ /* 0x000fca0000010000 */
.L_x_28:
[----:B------:R-:W-:-:S04]  /*0fe0*/  F2FP.BF16.PACK_AB R40, RZ, R105 ;  /* 0x00000069ff28723e */ /* 0x000fc800000010ff */
[----:B------:R-:W-:Y:S02]  /*0ff0*/  PRMT R38, R38, 0x5410, R40 ;  /* 0x0000541026267816 */ /* 0x000fe40000000028 */
.L_x_29:
[----:B------:R-:W-:Y:S01]  /*1000*/  PRMT R104, RZ, 0x5410, R43 ;  /* 0x00005410ff687816 */ /* 0x000fe2000000002b */
[----:B------:R-:W-:Y:S05]  /*1010*/  @P2 BRA `(.L_x_30) ;  /* 0x0000008000002947 */ /* 0x000fea0003800000 */
[----:B------:R-:W-:-:S04]  /*1020*/  ISETP.NE.U32.AND P5, PT, RZ, c[0x0][0x180], PT ;  /* 0x00006000ff007a0c */ /* 0x000fc80003fa5070 */
[----:B------:R-:W-:-:S13]  /*1030*/  ISETP.NE.AND.EX P5, PT, RZ, c[0x0][0x184], PT, P5 ;  /* 0x00006100ff007a0c */ /* 0x000fda0003fa5350 */
[----:B------:R-:W-:Y:S05]  /*1040*/  @P5 BRA `(.L_x_31) ;  /* 0x0000002000005947 */ /* 0x000fea0003800000 */
[----:B------:R-:W-:Y:S05]  /*1050*/  @P0 BRA `(.L_x_32) ;  /* 0x0000008000000947 */ /* 0x000fea0003800000 */
[----:B------:R-:W-:Y:S05]  /*1060*/  BRA `(.L_x_33) ;  /* 0x0000009000007947 */ /* 0x000fea0003800000 */
.L_x_31:
[----:B-----5:R-:W-:-:S05]  /*1070*/  PRMT R41, RZ, 0x5410, R35 ;  /* 0x00005410ff297816 */ /* 0x020fca0000000023 */
[----:B------:R-:W-:Y:S01]  /*1080*/  FADD.FTZ R104, R41, R104 ;  /* 0x0000006829687221 */ /* 0x000fe20000010000 */
[----:B------:R-:W-:Y:S05]  /*1090*/  BRA `(.L_x_32) ;  /* 0x0000004000007947 */ /* 0x000fea0003800000 */
.L_x_30:
[----:B-----5:R-:W-:-:S05]  /*10a0*/  PRMT R41, RZ, 0x5410, R31 ;  /* 0x00005410ff297816 */ /* 0x020fca000000001f */
[----:B------:R-:W-:Y:S01]  /*10b0*/  FADD.FTZ R104, R41, R104 ;  /* 0x0000006829687221 */ /* 0x000fe20000010000 */
[----:B------:R-:W-:-:S05]  /*10c0*/  @P1 PRMT R41, RZ, 0x5410, R35 ;  /* 0x00005410ff291816 */ /* 0x000fca0000000023 */
[----:B------:R-:W-:-:S05]  /*10d0*/  @P1 FADD.FTZ R104, R41, R104 ;  /* 0x0000006829681221 */ /* 0x000fca0000010000 */
.L_x_32:
[----:B------:R-:W-:-:S04]  /*10e0*/  F2FP.BF16.PACK_AB R40, RZ, R104 ;  /* 0x00000068ff28723e */ /* 0x000fc800000010ff */
[----:B------:R-:W-:Y:S02]  /*10f0*/  PRMT R39, R40, 0x7610, R39 ;  /* 0x0000761028277816 */ /* 0x000fe40000000027 */
.L_x_33:
[----:B------:R-:W-:Y:S01]  /*1100*/  PRMT R106, RZ, 0x7610, R43 ;  /* 0x00007610ff6a7816 */ /* 0x000fe2000000002b */
[----:B------:R-:W-:Y:S05]  /*1110*/  @P2 BRA `(.L_x_34) ;  /* 0x0000008000002947 */ /* 0x000fea0003800000 */
[----:B------:R-:W-:-:S04]  /*1120*/  ISETP.NE.U32.AND P1, PT, RZ, c[0x0][0x180], PT ;  /* 0x00006000ff007a0c */ /* 0x000fc80003f25070 */
[----:B------:R-:W-:-:S13]  /*1130*/  ISETP.NE.AND.EX P1, PT, RZ, c[0x0][0x184], PT, P1 ;  /* 0x00006100ff007a0c */ /* 0x000fda0003f25310 */
[----:B------:R-:W-:Y:S05]  /*1140*/  @P1 BRA `(.L_x_35) ;  /* 0x0000002000001947 */ /* 0x000fea0003800000 */
[----:B------:R-:W-:Y:S05]  /*1150*/  @P0 BRA `(.L_x_36) ;  /* 0x0000008000000947 */ /* 0x000fea0003800000 */
[----:B------:R-:W-:Y:S05]  /*1160*/  BRA `(.L_x_37) ;  /* 0x0000009000007947 */ /* 0x000fea0003800000 */
.L_x_35:
[----:B-----5:R-:W-:-:S05]  /*1170*/  PRMT R41, RZ, 0x7610, R35 ;  /* 0x00007610ff297816 */ /* 0x020fca0000000023 */
[----:B------:R-:W-:Y:S01]  /*1180*/  FADD.FTZ R106, R41, R106 ;  /* 0x0000006a296a7221 */ /* 0x000fe20000010000 */
[----:B------:R-:W-:Y:S05]  /*1190*/  BRA `(.L_x_36) ;  /* 0x0000004000007947 */ /* 0x000fea0003800000 */
.L_x_34:
[----:B-----5:R-:W-:-:S05]  /*11a0*/  PRMT R41, RZ, 0x7610, R31 ;  /* 0x00007610ff297816 */ /* 0x020fca000000001f */
[----:B------:R-:W-:Y:S01]  /*11b0*/  FADD.FTZ R106, R41, R106 ;  /* 0x0000006a296a7221 */ /* 0x000fe20000010000 */
[----:B------:R-:W-:-:S05]  /*11c0*/  @P1 PRMT R41, RZ, 0x7610, R35 ;  /* 0x00007610ff291816 */ /* 0x000fca0000000023 */
[----:B------:R-:W-:-:S05]  /*11d0*/  @P1 FADD.FTZ R106, R41, R106 ;  /* 0x0000006a296a1221 */ /* 0x000fca0000010000 */
.L_x_36:
[----:B------:R-:W-:-:S04]  /*11e0*/  F2FP.BF16.PACK_AB R40, RZ, R106 ;  /* 0x0000006aff28723e */ /* 0x000fc800000010ff */
[----:B------:R-:W-:Y:S02]  /*11f0*/  PRMT R39, R39, 0x5410, R40 ;  /* 0x0000541027277816 */ /* 0x000fe40000000028 */
.L_x_37:
[C---:B------:R-:W-:Y:S02]  /*1200*/  @P0 LEA R40, P1, R99.reuse, c[0x0][0x188], 0x4 ;  /* 0x0000620063280a11 */ /* 0x040fe400078220ff */
[C---:B------:R-:W-:Y:S02]  /*1210*/  IADD3 R73, R99.reuse, 0x20, RZ ;  /* 0x0000002063497810 */ /* 0x040fe40007ffe0ff */
[----:B------:R-:W-:-:S05]  /*1220*/  @P0 LEA.HI.X R41, R99, c[0x0][0x18c], RZ, 0x4, P1 ;  /* 0x0000630063290a11 */ /* 0x000fca00008f24ff */
[----:B------:R0:W-:Y:S04]  /*1230*/  @P0 STG.E.128 [R40.64], R36 ;  /* 0x0000002428000986 */ /* 0x0001e8000c101d04 */
.L_x_5:
[----:B------:R-:W-:Y:S05]  /*1240*/  BSYNC B0 ;  /* 0x0000000000007941 */ /* 0x000fea0003800000 */
.L_x_4:
[----:B------:R-:W-:Y:S01]  /*1250*/  BSSY B0, `(.L_x_38) ;  /* 0x0000094000007945 */ /* 0x000fe20003800000 */
[----:B------:R-:W-:Y:S05]  /*1260*/  @!P4 BRA `(.L_x_39) ;  /* 0x000009200000c947 */ /* 0x000fea0003800000 */
[----:B------:R-:W-:Y:S01]  /*1270*/  ISETP.NE.U32.AND P1, PT, RZ, c[0x0][0x180], PT ;  /* 0x00006000ff007a0c */ /* 0x000fe20003f25070 */
[----:B0-----:R-:W-:Y:S01]  /*1280*/  IMAD.MOV.U32 R40, RZ, RZ, 0x10 ;  /* 0x00000010ff287424 */ /* 0x001fe200078e00ff */
        /* <DEDUP_REMOVED lines=9> */
[----:B-----5:R0:W5:Y:S04]  /*1320*/  @P1 LDG.E.128 R32, [R44.64] ;  /* 0x000000042c201981 */ /* 0x020168000c1e1d00 */
        /* <DEDUP_REMOVED lines=10> */
.L_x_41:
[----:B-----5:R-:W-:-:S05]  /*13d0*/  PRMT R45, RZ, 0x5410, R32 ;  /* 0x00005410ff2d7816 */ /* 0x020fca0000000020 */
[----:B------:R-:W-:Y:S01]  /*13e0*/  FADD.FTZ R92, R45, R92 ;  /* 0x0000005c2d5c7221 */ /* 0x000fe20000010000 */
[----:B------:R-:W-:Y:S05]  /*13f0*/  BRA `(.L_x_42) ;  /* 0x0000004000007947 */ /* 0x000fea0003800000 */
.L_x_40:
[----:B0----5:R-:W-:-:S05]  /*1400*/  PRMT R45, RZ, 0x5410, R28 ;  /* 0x00005410ff2d7816 */ /* 0x021fca000000001c */
[----:B------:R-:W-:Y:S01]  /*1410*/  FADD.FTZ R92, R45, R92 ;  /* 0x0000005c2d5c7221 */ /* 0x000fe20000010000 */
[----:B------:R-:W-:-:S05]  /*1420*/  @P1 PRMT R45, RZ, 0x5410, R32 ;  /* 0x00005410ff2d1816 */ /* 0x000fca0000000020 */
[----:B------:R-:W-:-:S05]  /*1430*/  @P1 FADD.FTZ R92, R45, R92 ;  /* 0x0000005c2d5c1221 */ /* 0x000fca0000010000 */
.L_x_42:
[----:B------:R-:W-:-:S04]  /*1440*/  F2FP.BF16.PACK_AB R44, RZ, R92 ;  /* 0x0000005cff2c723e */ /* 0x000fc800000010ff */
[----:B------:R-:W-:Y:S02]  /*1450*/  PRMT R36, R44, 0x7610, R36 ;  /* 0x000076102c247816 */ /* 0x000fe40000000024 */
.L_x_43:
[----:B------:R-:W-:Y:S01]  /*1460*/  PRMT R95, RZ, 0x7610, R40 ;  /* 0x00007610ff5f7816 */ /* 0x000fe20000000028 */
[----:B------:R-:W-:Y:S05]  /*1470*/  @P2 BRA `(.L_x_44) ;  /* 0x0000008000002947 */ /* 0x000fea0003800000 */
[----:B------:R-:W-:-:S04]  /*1480*/  ISETP.NE.U32.AND P5, PT, RZ, c[0x0][0x180], PT ;  /* 0x00006000ff007a0c */ /* 0x000fc80003fa5070 */
[----:B------:R-:W-:-:S13]  /*1490*/  ISETP.NE.AND.EX P5, PT, RZ, c[0x0][0x184], PT, P5 ;  /* 0x00006100ff007a0c */ /* 0x000fda0003fa5350 */
[----:B------:R-:W-:Y:S05]  /*14a0*/  @P5 BRA `(.L_x_45) ;  /* 0x0000002000005947 */ /* 0x000fea0003800000 */
[----:B------:R-:W-:Y:S05]  /*14b0*/  @P0 BRA `(.L_x_46) ;  /* 0x0000008000000947 */ /* 0x000fea0003800000 */
[----:B------:R-:W-:Y:S05]  /*14c0*/  BRA `(.L_x_47) ;  /* 0x0000009000007947 */ /* 0x000fea0003800000 */
.L_x_45:
[----:B-----5:R-:W-:-:S05]  /*14d0*/  PRMT R40, RZ, 0x7610, R32 ;  /* 0x00007610ff287816 */ /* 0x020fca0000000020 */
[----:B------:R-:W-:Y:S01]  /*14e0*/  FADD.FTZ R95, R40, R95 ;  /* 0x0000005f285f7221 */ /* 0x000fe20000010000 */
[----:B------:R-:W-:Y:S05]  /*14f0*/  BRA `(.L_x_46) ;  /* 0x0000004000007947 */ /* 0x000fea0003800000 */
.L_x_44:
[----:B-----5:R-:W-:-:S05]  /*1500*/  PRMT R40, RZ, 0x7610, R28 ;  /* 0x00007610ff287816 */ /* 0x020fca000000001c */
[----:B------:R-:W-:Y:S01]  /*1510*/  FADD.FTZ R95, R40, R95 ;  /* 0x0000005f285f7221 */ /* 0x000fe20000010000 */
[----:B------:R-:W-:-:S05]  /*1520*/  @P1 PRMT R40, RZ, 0x7610, R32 ;  /* 0x00007610ff281816 */ /* 0x000fca0000000020 */
[----:B------:R-:W-:-:S05]  /*1530*/  @P1 FADD.FTZ R95, R40, R95 ;  /* 0x0000005f285f1221 */ /* 0x000fca0000010000 */
.L_x_46:
[----:B------:R-:W-:-:S04]  /*1540*/  F2FP.BF16.PACK_AB R40, RZ, R95 ;  /* 0x0000005fff28723e */ /* 0x000fc800000010ff */
[----:B------:R-:W-:Y:S02]  /*1550*/  PRMT R36, R36, 0x5410, R40 ;  /* 0x0000541024247816 */ /* 0x000fe40000000028 */
.L_x_47:
[----:B------:R-:W-:Y:S01]  /*1560*/  PRMT R96, RZ, 0x5410, R41 ;  /* 0x00005410ff607816 */ /* 0x000fe20000000029 */
[----:B------:R-:W-:Y:S05]  /*1570*/  @P2 BRA `(.L_x_48) ;  /* 0x0000008000002947 */ /* 0x000fea0003800000 */
[----:B------:R-:W-:-:S04]  /*1580*/  ISETP.NE.U32.AND P5, PT, RZ, c[0x0][0x180], PT ;  /* 0x00006000ff007a0c */ /* 0x000fc80003fa5070 */
[----:B------:R-:W-:-:S13]  /*1590*/  ISETP.NE.AND.EX P5, PT, RZ, c[0x0][0x184], PT, P5 ;  /* 0x00006100ff007a0c */ /* 0x000fda0003fa5350 */
[----:B------:R-:W-:Y:S05]  /*15a0*/  @P5 BRA `(.L_x_49) ;  /* 0x0000002000005947 */ /* 0x000fea0003800000 */
[----:B------:R-:W-:Y:S05]  /*15b0*/  @P0 BRA `(.L_x_50) ;  /* 0x0000008000000947 */ /* 0x000fea0003800000 */
[----:B------:R-:W-:Y:S05]  /*15c0*/  BRA `(.L_x_51) ;  /* 0x0000009000007947 */ /* 0x000fea0003800000 */
.L_x_49:
[----:B-----5:R-:W-:-:S05]  /*15d0*/  PRMT R45, RZ, 0x5410, R33 ;  /* 0x00005410ff2d7816 */ /* 0x020fca0000000021 */
[----:B------:R-:W-:Y:S01]  /*15e0*/  FADD.FTZ R96, R45, R96 ;  /* 0x000000602d607221 */ /* 0x000fe20000010000 */
[----:B------:R-:W-:Y:S05]  /*15f0*/  BRA `(.L_x_50) ;  /* 0x0000004000007947 */ /* 0x000fea0003800000 */
.L_x_48:
[----:B-----5:R-:W-:-:S05]  /*1600*/  PRMT R45, RZ, 0x5410, R29 ;  /* 0x00005410ff2d7816 */ /* 0x020fca000000001d */
[----:B------:R-:W-:Y:S01]  /*1610*/  FADD.FTZ R96, R45, R96 ;  /* 0x000000602d607221 */ /* 0x000fe20000010000 */
[----:B------:R-:W-:-:S05]  /*1620*/  @P1 PRMT R45, RZ, 0x5410, R33 ;  /* 0x00005410ff2d1816 */ /* 0x000fca0000000021 */
[----:B------:R-:W-:-:S05]  /*1630*/  @P1 FADD.FTZ R96, R45, R96 ;  /* 0x000000602d601221 */ /* 0x000fca0000010000 */
.L_x_50:
[----:B------:R-:W-:-:S04]  /*1640*/  F2FP.BF16.PACK_AB R40, RZ, R96 ;  /* 0x00000060ff28723e */ /* 0x000fc800000010ff */
[----:B------:R-:W-:Y:S02]  /*1650*/  PRMT R37, R40, 0x7610, R37 ;  /* 0x0000761028257816 */ /* 0x000fe40000000025 */
.L_x_51:
[----:B------:R-:W-:Y:S01]  /*1660*/  PRMT R100, RZ, 0x7610, R41 ;  /* 0x00007610ff647816 */ /* 0x000fe20000000029 */
[----:B------:R-:W-:Y:S05]  /*1670*/  @P2 BRA `(.L_x_52) ;  /* 0x0000008000002947 */ /* 0x000fea0003800000 */
[----:B------:R-:W-:-:S04]  /*1680*/  ISETP.NE.U32.AND P5, PT, RZ, c[0x0][0x180], PT ;  /* 0x00006000ff007a0c */ /* 0x000fc80003fa5070 */
[----:B------:R-:W-:-:S13]  /*1690*/  ISETP.NE.AND.EX P5, PT, RZ, c[0x0][0x184], PT, P5 ;  /* 0x00006100ff007a0c */ /* 0x000fda0003fa5350 */
[----:B------:R-:W-:Y:S05]  /*16a0*/  @P5 BRA `(.L_x_53) ;  /* 0x0000002000005947 */ /* 0x000fea0003800000 */
[----:B------:R-:W-:Y:S05]  /*16b0*/  @P0 BRA `(.L_x_54) ;  /* 0x0000008000000947 */ /* 0x000fea0003800000 */
[----:B------:R-:W-:Y:S05]  /*16c0*/  BRA `(.L_x_55) ;  /* 0x0000009000007947 */ /* 0x000fea0003800000 */
.L_x_53:
[----:B-----5:R-:W-:-:S05]  /*16d0*/  PRMT R41, RZ, 0x7610, R33 ;  /* 0x00007610ff297816 */ /* 0x020fca0000000021 */
[----:B------:R-:W-:Y:S01]  /*16e0*/  FADD.FTZ R100, R41, R100 ;  /* 0x0000006429647221 */ /* 0x000fe20000010000 */
[----:B------:R-:W-:Y:S05]  /*16f0*/  BRA `(.L_x_54) ;  /* 0x0000004000007947 */ /* 0x000fea0003800000 */
.L_x_52:
[----:B-----5:R-:W-:-:S05]  /*1700*/  PRMT R41, RZ, 0x7610, R29 ;  /* 0x00007610ff297816 */ /* 0x020fca000000001d */
[----:B------:R-:W-:Y:S01]  /*1710*/  FADD.FTZ R100, R41, R100 ;  /* 0x0000006429647221 */ /* 0x000fe20000010000 */
[----:B------:R-:W-:-:S05]  /*1720*/  @P1 PRMT R41, RZ, 0x7610, R33 ;  /* 0x00007610ff291816 */ /* 0x000fca0000000021 */
[----:B------:R-:W-:-:S05]  /*1730*/  @P1 FADD.FTZ R100, R41, R100 ;  /* 0x0000006429641221 */ /* 0x000fca0000010000 */
.L_x_54:
[----:B------:R-:W-:-:S04]  /*1740*/  F2FP.BF16.PACK_AB R40, RZ, R100 ;  /* 0x00000064ff28723e */ /* 0x000fc800000010ff */
[----:B------:R-:W-:Y:S02]  /*1750*/  PRMT R37, R37, 0x5410, R40 ;  /* 0x0000541025257816 */ /* 0x000fe40000000028 */
.L_x_55:
[----:B------:R-:W-:Y:S01]  /*1760*/  PRMT R101, RZ, 0x5410, R42 ;  /* 0x00005410ff657816 */ /* 0x000fe2000000002a */
[----:B------:R-:W-:Y:S05]  /*1770*/  @P2 BRA `(.L_x_56) ;  /* 0x0000008000002947 */ /* 0x000fea0003800000 */
[----:B------:R-:W-:-:S04]  /*1780*/  ISETP.NE.U32.AND P5, PT, RZ, c[0x0][0x180], PT ;  /* 0x00006000ff007a0c */ /* 0x000fc80003fa5070 */
[----:B------:R-:W-:-:S13]  /*1790*/  ISETP.NE.AND.EX P5, PT, RZ, c[0x0][0x184], PT, P5 ;  /* 0x00006100ff007a0c */ /* 0x000fda0003fa5350 */
[----:B------:R-:W-:Y:S05]  /*17a0*/  @P5 BRA `(.L_x_57) ;  /* 0x0000002000005947 */ /* 0x000fea0003800000 */
[----:B------:R-:W-:Y:S05]  /*17b0*/  @P0 BRA `(.L_x_58) ;  /* 0x0000008000000947 */ /* 0x000fea0003800000 */
[----:B------:R-:W-:Y:S05]  /*17c0*/  BRA `(.L_x_59) ;  /* 0x0000009000007947 */ /* 0x000fea0003800000 */
.L_x_57:
[----:B-----5:R-:W-:-:S05]  /*17d0*/  PRMT R40, RZ, 0x5410, R34 ;  /* 0x00005410ff287816 */ /* 0x020fca0000000022 */
[----:B------:R-:W-:Y:S01]  /*17e0*/  FADD.FTZ R101, R40, R101 ;  /* 0x0000006528657221 */ /* 0x000fe20000010000 */
[----:B------:R-:W-:Y:S05]  /*17f0*/  BRA `(.L_x_58) ;  /* 0x0000004000007947 */ /* 0x000fea0003800000 */
.L_x_56:
[----:B-----5:R-:W-:-:S05]  /*1800*/  PRMT R40, RZ, 0x5410, R30 ;  /* 0x00005410ff287816 */ /* 0x020fca000000001e */
[----:B------:R-:W-:Y:S01]  /*1810*/  FADD.FTZ R101, R40, R101 ;  /* 0x0000006528657221 */ /* 0x000fe20000010000 */
[----:B------:R-:W-:-:S05]  /*1820*/  @P1 PRMT R40, RZ, 0x5410, R34 ;  /* 0x00005410ff281816 */ /* 0x000fca0000000022 */
[----:B------:R-:W-:-:S05]  /*1830*/  @P1 FADD.FTZ R101, R40, R101 ;  /* 0x0000006528651221 */ /* 0x000fca0000010000 */
.L_x_58:
[----:B------:R-:W-:-:S04]  /*1840*/  F2FP.BF16.PACK_AB R40, RZ, R101 ;  /* 0x00000065ff28723e */ /* 0x000fc800000010ff */
[----:B------:R-:W-:Y:S02]  /*1850*/  PRMT R38, R40, 0x7610, R38 ;  /* 0x0000761028267816 */ /* 0x000fe40000000026 */
.L_x_59:
[----:B------:R-:W-:Y:S01]  /*1860*/  PRMT R103, RZ, 0x7610, R42 ;  /* 0x00007610ff677816 */ /* 0x000fe2000000002a */
[----:B------:R-:W-:Y:S05]  /*1870*/  @P2 BRA `(.L_x_60) ;  /* 0x0000008000002947 */ /* 0x000fea0003800000 */
[----:B------:R-:W-:-:S04]  /*1880*/  ISETP.NE.U32.AND P5, PT, RZ, c[0x0][0x180], PT ;  /* 0x00006000ff007a0c */ /* 0x000fc80003fa5070 */
[----:B------:R-:W-:-:S13]  /*1890*/  ISETP.NE.AND.EX P5, PT, RZ, c[0x0][0x184], PT, P5 ;  /* 0x00006100ff007a0c */ /* 0x000fda0003fa5350 */
[----:B------:R-:W-:Y:S05]  /*18a0*/  @P5 BRA `(.L_x_61) ;  /* 0x0000002000005947 */ /* 0x000fea0003800000 */
[----:B------:R-:W-:Y:S05]  /*18b0*/  @P0 BRA `(.L_x_62) ;  /* 0x0000008000000947 */ /* 0x000fea0003800000 */
[----:B------:R-:W-:Y:S05]  /*18c0*/  BRA `(.L_x_63) ;  /* 0x0000009000007947 */ /* 0x000fea0003800000 */
.L_x_61:
[----:B-----5:R-:W-:-:S05]  /*18d0*/  PRMT R40, RZ, 0x7610, R34 ;  /* 0x00007610ff287816 */ /* 0x020fca0000000022 */
[----:B------:R-:W-:Y:S01]  /*18e0*/  FADD.FTZ R103, R40, R103 ;  /* 0x0000006728677221 */ /* 0x000fe20000010000 */
[----:B------:R-:W-:Y:S05]  /*18f0*/  BRA `(.L_x_62) ;  /* 0x0000004000007947 */ /* 0x000fea0003800000 */
.L_x_60:
[----:B-----5:R-:W-:-:S05]  /*1900*/  PRMT R40, RZ, 0x7610, R30 ;  /* 0x00007610ff287816 */ /* 0x020fca000000001e */
[----:B------:R-:W-:Y:S01]  /*1910*/  FADD.FTZ R103, R40, R103 ;  /* 0x0000006728677221 */ /* 0x000fe20000010000 */
[----:B------:R-:W-:-:S05]  /*1920*/  @P1 PRMT R40, RZ, 0x7610, R34 ;  /* 0x00007610ff281816 */ /* 0x000fca0000000022 */
[----:B------:R-:W-:-:S05]  /*1930*/  @P1 FADD.FTZ R103, R40, R103 ;  /* 0x0000006728671221 */ /* 0x000fca0000010000 */
.L_x_62:
[----:B------:R-:W-:-:S04]  /*1940*/  F2FP.BF16.PACK_AB R40, RZ, R103 ;  /* 0x00000067ff28723e */ /* 0x000fc800000010ff */
[----:B------:R-:W-:Y:S02]  /*1950*/  PRMT R38, R38, 0x5410, R40 ;  /* 0x0000541026267816 */ /* 0x000fe40000000028 */
.L_x_63:
[----:B------:R-:W-:Y:S01]  /*1960*/  PRMT R102, RZ, 0x5410, R43 ;  /* 0x00005410ff667816 */ /* 0x000fe2000000002b */
[----:B------:R-:W-:Y:S05]  /*1970*/  @P2 BRA `(.L_x_64) ;  /* 0x0000008000002947 */ /* 0x000fea0003800000 */
[----:B------:R-:W-:-:S04]  /*1980*/  ISETP.NE.U32.AND P5, PT, RZ, c[0x0][0x180], PT ;  /* 0x00006000ff007a0c */ /* 0x000fc80003fa5070 */
[----:B------:R-:W-:-:S13]  /*1990*/  ISETP.NE.AND.EX P5, PT, RZ, c[0x0][0x184], PT, P5 ;  /* 0x00006100ff007a0c */ /* 0x000fda0003fa5350 */
[----:B------:R-:W-:Y:S05]  /*19a0*/  @P5 BRA `(.L_x_65) ;  /* 0x0000002000005947 */ /* 0x000fea0003800000 */
[----:B------:R-:W-:Y:S05]  /*19b0*/  @P0 BRA `(.L_x_66) ;  /* 0x0000008000000947 */ /* 0x000fea0003800000 */
[----:B------:R-:W-:Y:S05]  /*19c0*/  BRA `(.L_x_67) ;  /* 0x0000009000007947 */ /* 0x000fea0003800000 */
.L_x_65:
[----:B-----5:R-:W-:-:S05]  /*19d0*/  PRMT R41, RZ, 0x5410, R35 ;  /* 0x00005410ff297816 */ /* 0x020fca0000000023 */
[----:B------:R-:W-:Y:S01]  /*19e0*/  FADD.FTZ R102, R41, R102 ;  /* 0x0000006629667221 */ /* 0x000fe20000010000 */
[----:B------:R-:W-:Y:S05]  /*19f0*/  BRA `(.L_x_66) ;  /* 0x0000004000007947 */ /* 0x000fea0003800000 */
.L_x_64:
[----:B-----5:R-:W-:-:S05]  /*1a00*/  PRMT R41, RZ, 0x5410, R31 ;  /* 0x00005410ff297816 */ /* 0x020fca000000001f */
[----:B------:R-:W-:Y:S01]  /*1a10*/  FADD.FTZ R102, R41, R102 ;  /* 0x0000006629667221 */ /* 0x000fe20000010000 */
[----:B------:R-:W-:-:S05]  /*1a20*/  @P1 PRMT R41, RZ, 0x5410, R35 ;  /* 0x00005410ff291816 */ /* 0x000fca0000000023 */
[----:B------:R-:W-:-:S05]  /*1a30*/  @P1 FADD.FTZ R102, R41, R102 ;  /* 0x0000006629661221 */ /* 0x000fca0000010000 */
.L_x_66:
[----:B------:R-:W-:-:S04]  /*1a40*/  F2FP.BF16.PACK_AB R40, RZ, R102 ;  /* 0x00000066ff28723e */ /* 0x000fc800000010ff */
[----:B------:R-:W-:Y:S02]  /*1a50*/  PRMT R39, R40, 0x7610, R39 ;  /* 0x0000761028277816 */ /* 0x000fe40000000027 */
.L_x_67:
[----:B------:R-:W-:Y:S01]  /*1a60*/  PRMT R107, RZ, 0x7610, R43 ;  /* 0x00007610ff6b7816 */ /* 0x000fe2000000002b */
[----:B------:R-:W-:Y:S05]  /*1a70*/  @P2 BRA `(.L_x_68) ;  /* 0x0000008000002947 */ /* 0x000fea0003800000 */
[----:B------:R-:W-:-:S04]  /*1a80*/  ISETP.NE.U32.AND P1, PT, RZ, c[0x0][0x180], PT ;  /* 0x00006000ff007a0c */ /* 0x000fc80003f25070 */
[----:B------:R-:W-:-:S13]  /*1a90*/  ISETP.NE.AND.EX P1, PT, RZ, c[0x0][0x184], PT, P1 ;  /* 0x00006100ff007a0c */ /* 0x000fda0003f25310 */
[----:B------:R-:W-:Y:S05]  /*1aa0*/  @P1 BRA `(.L_x_69) ;  /* 0x0000002000001947 */ /* 0x000fea0003800000 */
[----:B------:R-:W-:Y:S05]  /*1ab0*/  @P0 BRA `(.L_x_70) ;  /* 0x0000008000000947 */ /* 0x000fea0003800000 */
[----:B------:R-:W-:Y:S05]  /*1ac0*/  BRA `(.L_x_71) ;  /* 0x0000009000007947 */ /* 0x000fea0003800000 */
.L_x_69:
[----:B-----5:R-:W-:-:S05]  /*1ad0*/  PRMT R40, RZ, 0x7610, R35 ;  /* 0x00007610ff287816 */ /* 0x020fca0000000023 */
[----:B------:R-:W-:Y:S01]  /*1ae0*/  FADD.FTZ R107, R40, R107 ;  /* 0x0000006b286b7221 */ /* 0x000fe20000010000 */
[----:B------:R-:W-:Y:S05]  /*1af0*/  BRA `(.L_x_70) ;  /* 0x0000004000007947 */ /* 0x000fea0003800000 */
.L_x_68:
[----:B-----5:R-:W-:-:S05]  /*1b00*/  PRMT R40, RZ, 0x7610, R31 ;  /* 0x00007610ff287816 */ /* 0x020fca000000001f */
[----:B------:R-:W-:Y:S01]  /*1b10*/  FADD.FTZ R107, R40, R107 ;  /* 0x0000006b286b7221 */ /* 0x000fe20000010000 */
[----:B------:R-:W-:-:S05]  /*1b20*/  @P1 PRMT R40, RZ, 0x7610, R35 ;  /* 0x00007610ff281816 */ /* 0x000fca0000000023 */
[----:B------:R-:W-:-:S05]  /*1b30*/  @P1 FADD.FTZ R107, R40, R107 ;  /* 0x0000006b286b1221 */ /* 0x000fca0000010000 */
.L_x_70:
[----:B------:R-:W-:-:S04]  /*1b40*/  F2FP.BF16.PACK_AB R40, RZ, R107 ;  /* 0x0000006bff28723e */ /* 0x000fc800000010ff */
[----:B------:R-:W-:Y:S02]  /*1b50*/  PRMT R39, R39, 0x5410, R40 ;  /* 0x0000541027277816 */ /* 0x000fe40000000028 */
.L_x_71:
[----:B------:R-:W-:-:S04]  /*1b60*/  @P0 LEA R40, P1, R73, c[0x0][0x188], 0x4 ;  /* 0x0000620049280a11 */ /* 0x000fc800078220ff */
[----:B------:R-:W-:-:S05]  /*1b70*/  @P0 LEA.HI.X R41, R73, c[0x0][0x18c], RZ, 0x4, P1 ;  /* 0x0000630049290a11 */ /* 0x000fca00008f24ff */
[----:B------:R0:W-:Y:S04]  /*1b80*/  @P0 STG.E.128 [R40.64], R36 ;  /* 0x0000002428000986 */ /* 0x0001e8000c101d04 */
.L_x_39:
[----:B------:R-:W-:Y:S05]  /*1b90*/  BSYNC B0 ;  /* 0x0000000000007941 */ /* 0x000fea0003800000 */
.L_x_38:
[----:B0-----:R-:W-:Y:S01]  /*1ba0*/  FADD.FTZ R41, RZ, R90 ;  /* 0x0000005aff297221 */ /* 0x001fe20000010000 */
[----:B------:R-:W-:Y:S02]  /*1bb0*/  ISETP.GT.U32.AND P1, PT, R18, 0x3f, PT ;  /* 0x0000003f1200780c */ /* 0x000fe40003f24070 */
[----:B------:R-:W-:Y:S01]  /*1bc0*/  ISETP.NE.AND P2, PT, R72, RZ, PT ;  /* 0x000000ff4800720c */ /* 0x000fe20003f45270 */
[----:B------:R-:W-:-:S04]  /*1bd0*/  FADD.FTZ R40, R94, R41 ;  /* 0x000000295e287221 */ /* 0x000fc80000010000 */
[----:B------:R-:W-:-:S04]  /*1be0*/  FADD.FTZ R41, R93, R40 ;  /* 0x000000285d297221 */ /* 0x000fc80000010000 */
[----:B------:R-:W-:-:S04]  /*1bf0*/  FADD.FTZ R40, R98, R41 ;  /* 0x0000002962287221 */ /* 0x000fc80000010000 */
[----:B------:R-:W-:-:S04]  /*1c00*/  FADD.FTZ R40, R97, R40 ;  /* 0x0000002861287221 */ /* 0x000fc80000010000 */
[----:B------:R-:W-:-:S04]  /*1c10*/  FADD.FTZ R41, R105, R40 ;  /* 0x0000002869297221 */ /* 0x000fc80000010000 */
[----:B------:R-:W-:-:S04]  /*1c20*/  FADD.FTZ R41, R104, R41 ;  /* 0x0000002968297221 */ /* 0x000fc80000010000 */
[----:B------:R-:W-:-:S05]  /*1c30*/  FADD.FTZ R41, R106, R41 ;  /* 0x000000296a297221 */ /* 0x000fca0000010000 */
[----:B------:R-:W-:-:S05]  /*1c40*/  FSEL R43, R41, RZ, P3 ;  /* 0x000000ff292b7208 */ /* 0x000fca0001800000 */
[----:B------:R-:W-:-:S04]  /*1c50*/  FADD.FTZ R40, R92, R43 ;  /* 0x0000002b5c287221 */ /* 0x000fc80000010000 */
[----:B------:R-:W-:-:S04]  /*1c60*/  FADD.FTZ R41, R95, R40 ;  /* 0x000000285f297221 */ /* 0x000fc80000010000 */
[----:B------:R-:W-:-:S04]  /*1c70*/  FADD.FTZ R41, R96, R41 ;  /* 0x0000002960297221 */ /* 0x000fc80000010000 */
[----:B------:R-:W-:-:S04]  /*1c80*/  FADD.FTZ R40, R100, R41 ;  /* 0x0000002964287221 */ /* 0x000fc80000010000 */
[----:B------:R-:W-:-:S04]  /*1c90*/  FADD.FTZ R40, R101, R40 ;  /* 0x0000002865287221 */ /* 0x000fc80000010000 */
[----:B------:R-:W-:-:S04]  /*1ca0*/  FADD.FTZ R41, R103, R40 ;  /* 0x0000002867297221 */ /* 0x000fc80000010000 */
[----:B------:R-:W-:-:S04]  /*1cb0*/  FADD.FTZ R40, R102, R41 ;  /* 0x0000002966287221 */ /* 0x000fc80000010000 */
[----:B------:R-:W-:Y:S01]  /*1cc0*/  @P1 FADD.FTZ R43, R107, R40 ;  /* 0x000000286b2b1221 */ /* 0x000fe20000010000 */
[----:B------:R-:W-:Y:S05]  /*1cd0*/  BRA.DIV ~URZ, `(.L_x_72) ;  /* 0x00000ac27f007947 */ /* 0x000fea000b800000 */
[----:B------:R0:W1:Y:S02]  /*1ce0*/  SHFL.BFLY PT, R40, R43, 0x1, 0x1f ;  /* 0x0c201f002b287f89 */ /* 0x00006400000e0000 */
.L_x_80:
[----:B-1----:R-:W-:Y:S01]  /*1cf0*/  FADD.FTZ R47, R43, R40 ;  /* 0x000000282b2f7221 */ /* 0x002fe20000010000 */
[----:B------:R-:W-:Y:S05]  /*1d00*/  BRA.DIV ~URZ, `(.L_x_73) ;  /* 0x00000b027f007947 */ /* 0x000fea000b800000 */
[----:B------:R-:W1:Y:S02]  /*1d10*/  SHFL.BFLY PT, R40, R47, 0x2, 0x1f ;  /* 0x0c401f002f287f89 */ /* 0x000e6400000e0000 */
[----:B-1----:R-:W-:-:S05]  /*1d20*/  FADD.FTZ R40, R47, R40 ;  /* 0x000000282f287221 */ /* 0x002fca0000010000 */
[----:B------:R-:W1:Y:S02]  /*1d30*/  SHFL.BFLY PT, R41, R40, 0x4, 0x1f ;  /* 0x0c801f0028297f89 */ /* 0x000e6400000e0000 */
[----:B-1----:R-:W-:-:S05]  /*1d40*/  FADD.FTZ R41, R40, R41 ;  /* 0x0000002928297221 */ /* 0x002fca0000010000 */
[----:B------:R-:W1:Y:S02]  /*1d50*/  SHFL.BFLY PT, R42, R41, 0x8, 0x1f ;  /* 0x0d001f00292a7f89 */ /* 0x000e6400000e0000 */
[----:B-1----:R-:W-:-:S05]  /*1d60*/  FADD.FTZ R42, R41, R42 ;  /* 0x0000002a292a7221 */ /* 0x002fca0000010000 */
[----:B0-----:R-:W0:Y:S02]  /*1d70*/  SHFL.BFLY PT, R43, R42, 0x10, 0x1f ;  /* 0x0e001f002a2b7f89 */ /* 0x001e2400000e0000 */
[----:B0-----:R-:W-:-:S04]  /*1d80*/  FADD.FTZ R43, R42, R43 ;  /* 0x0000002b2a2b7221 */ /* 0x001fc80000010000 */
[----:B------:R-:W-:-:S04]  /*1d90*/  FMUL.FTZ R45, R43, c[0x0][0x1e0] ;  /* 0x000078002b2d7a20 */ /* 0x000fc80000410000 */
[--C-:B------:R-:W-:Y:S02]  /*1da0*/  FADD.FTZ R43, R90, -R45.reuse ;  /* 0x8000002d5a2b7221 */ /* 0x100fe40000010000 */
[--C-:B------:R-:W-:Y:S02]  /*1db0*/  FADD.FTZ R44, R94, -R45.reuse ;  /* 0x8000002d5e2c7221 */ /* 0x100fe40000010000 */
[----:B------:R-:W-:Y:S02]  /*1dc0*/  FFMA.FTZ R43, R43, R43, RZ ;  /* 0x0000002b2b2b7223 */ /* 0x000fe400000100ff */
[----:B------:R-:W-:Y:S02]  /*1dd0*/  FADD.FTZ R46, R93, -R45 ;  /* 0x8000002d5d2e7221 */ /* 0x000fe40000010000 */
[----:B------:R-:W-:Y:S02]  /*1de0*/  FFMA.FTZ R43, R44, R44, R43 ;  /* 0x0000002c2c2b7223 */ /* 0x000fe4000001002b */
[----:B------:R-:W-:-:S02]  /*1df0*/  FADD.FTZ R40, R98, -R45 ;  /* 0x8000002d62287221 */ /* 0x000fc40000010000 */
[----:B------:R-:W-:Y:S02]  /*1e00*/  FFMA.FTZ R43, R46, R46, R43 ;  /* 0x0000002e2e2b7223 */ /* 0x000fe4000001002b */
[----:B------:R-:W-:Y:S02]  /*1e10*/  FADD.FTZ R44, R97, -R45 ;  /* 0x8000002d612c7221 */ /* 0x000fe40000010000 */
[----:B------:R-:W-:Y:S02]  /*1e20*/  FFMA.FTZ R43, R40, R40, R43 ;  /* 0x00000028282b7223 */ /* 0x000fe4000001002b */
        /* <DEDUP_REMOVED lines=9> */
[----:B------:R-:W-:Y:S01]  /*1ec0*/  FADD.FTZ R47, R96, -R45 ;  /* 0x8000002d602f7221 */ /* 0x000fe20000010000 */
[----:B------:R-:W-:-:S05]  /*1ed0*/  FSEL R43, R43, RZ, P3 ;  /* 0x000000ff2b2b7208 */ /* 0x000fca0001800000 */
[----:B------:R-:W-:-:S04]  /*1ee0*/  FFMA.FTZ R40, R40, R40, R43 ;  /* 0x0000002828287223 */ /* 0x000fc8000001002b */
[----:B------:R-:W-:Y:S02]  /*1ef0*/  FFMA.FTZ R40, R41, R41, R40 ;  /* 0x0000002929287223 */ /* 0x000fe40000010028 */
[--C-:B------:R-:W-:Y:S02]  /*1f00*/  FADD.FTZ R41, R100, -R45.reuse ;  /* 0x8000002d64297221 */ /* 0x100fe40000010000 */
[----:B------:R-:W-:Y:S02]  /*1f10*/  FFMA.FTZ R40, R47, R47, R40 ;  /* 0x0000002f2f287223 */ /* 0x000fe40000010028 */
[--C-:B------:R-:W-:Y:S02]  /*1f20*/  FADD.FTZ R47, R101, -R45.reuse ;  /* 0x8000002d652f7221 */ /* 0x100fe40000010000 */
[----:B------:R-:W-:Y:S02]  /*1f30*/  FFMA.FTZ R40, R41, R41, R40 ;  /* 0x0000002929287223 */ /* 0x000fe40000010028 */
[----:B------:R-:W-:-:S02]  /*1f40*/  FADD.FTZ R41, R103, -R45 ;  /* 0x8000002d67297221 */ /* 0x000fc40000010000 */
[----:B------:R-:W-:Y:S02]  /*1f50*/  FFMA.FTZ R40, R47, R47, R40 ;  /* 0x0000002f2f287223 */ /* 0x000fe40000010028 */
[--C-:B------:R-:W-:Y:S02]  /*1f60*/  FADD.FTZ R47, R102, -R45.reuse ;  /* 0x8000002d662f7221 */ /* 0x100fe40000010000 */
[----:B------:R-:W-:Y:S02]  /*1f70*/  FFMA.FTZ R40, R41, R41, R40 ;  /* 0x0000002929287223 */ /* 0x000fe40000010028 */
[----:B------:R-:W-:Y:S02]  /*1f80*/  FADD.FTZ R41, R107, -R45 ;  /* 0x8000002d6b297221 */ /* 0x000fe40000010000 */
[----:B------:R-:W-:-:S04]  /*1f90*/  FFMA.FTZ R40, R47, R47, R40 ;  /* 0x0000002f2f287223 */ /* 0x000fc80000010028 */
[----:B------:R-:W-:-:S05]  /*1fa0*/  @P1 FFMA.FTZ R43, R41, R41, R40 ;  /* 0x00000029292b1223 */ /* 0x000fca0000010028 */
[----:B------:R-:W0:Y:S02]  /*1fb0*/  SHFL.BFLY PT, R40, R43, 0x1, 0x1f ;  /* 0x0c201f002b287f89 */ /* 0x000e2400000e0000 */
[----:B0-----:R-:W-:-:S05]  /*1fc0*/  FADD.FTZ R40, R43, R40 ;  /* 0x000000282b287221 */ /* 0x001fca0000010000 */
[----:B------:R-:W0:Y:S02]  /*1fd0*/  SHFL.BFLY PT, R41, R40, 0x2, 0x1f ;  /* 0x0c401f0028297f89 */ /* 0x000e2400000e0000 */
[----:B0-----:R-:W-:-:S05]  /*1fe0*/  FADD.FTZ R41, R40, R41 ;  /* 0x0000002928297221 */ /* 0x001fca0000010000 */
[----:B------:R-:W0:Y:S02]  /*1ff0*/  SHFL.BFLY PT, R42, R41, 0x4, 0x1f ;  /* 0x0c801f00292a7f89 */ /* 0x000e2400000e0000 */
[----:B0-----:R-:W-:-:S05]  /*2000*/  FADD.FTZ R42, R41, R42 ;  /* 0x0000002a292a7221 */ /* 0x001fca0000010000 */
[----:B------:R-:W0:Y:S02]  /*2010*/  SHFL.BFLY PT, R47, R42, 0x8, 0x1f ;  /* 0x0d001f002a2f7f89 */ /* 0x000e2400000e0000 */
[----:B0-----:R-:W-:-:S05]  /*2020*/  FADD.FTZ R47, R42, R47 ;  /* 0x0000002f2a2f7221 */ /* 0x001fca0000010000 */
[----:B------:R0:W1:Y:S02]  /*2030*/  SHFL.BFLY PT, R44, R47, 0x10, 0x1f ;  /* 0x0e001f002f2c7f89 */ /* 0x00006400000e0000 */
.L_x_81:
[C---:B------:R-:W-:Y:S01]  /*2040*/  FMUL.FTZ R40, R45.reuse, R45 ;  /* 0x0000002d2d287220 */ /* 0x040fe20000410000 */
[----:B------:R-:W-:Y:S01]  /*2050*/  ISETP.NE.AND P1, PT, RZ, UR6, PT ;  /* 0x00000006ff007c0c */ /* 0x000fe2000bf25270 */
[----:B------:R-:W-:Y:S01]  /*2060*/  IMAD.MOV.U32 R42, RZ, RZ, c[0x0][0x1e0] ;  /* 0x00007800ff2a7624 */ /* 0x000fe200078e00ff */
[----:B------:R-:W-:Y:S01]  /*2070*/  BSSY B0, `(.L_x_74) ;  /* 0x000003c000007945 */ /* 0x000fe20003800000 */
[----:B01----:R-:W-:Y:S01]  /*2080*/  FADD.FTZ R47, R44, R47 ;  /* 0x0000002f2c2f7221 */ /* 0x003fe20000010000 */
[----:B------:R-:W-:Y:S02]  /*2090*/  FSEL R41, R40, RZ, P1 ;  /* 0x000000ff28297208 */ /* 0x000fe40000800000 */
[----:B------:R-:W-:Y:S01]  /*20a0*/  FSEL R111, R45, RZ, !P1 ;  /* 0x000000ff2d6f7208 */ /* 0x000fe20004800000 */
[----:B------:R-:W-:Y:S02]  /*20b0*/  FFMA.FTZ R40, R47, R42, c[0x0][0x228] ;  /* 0x00008a002f287623 */ /* 0x000fe4000001002a */
[----:B------:R-:W-:-:S02]  /*20c0*/  @!P2 IMAD.MOV.U32 R42, RZ, RZ, 0x4 ;  /* 0x00000004ff2aa424 */ /* 0x000fc400078e00ff */
[----:B------:R-:W-:Y:S02]  /*20d0*/  FADD.FTZ R109, R40, R41 ;  /* 0x00000029286d7221 */ /* 0x000fe40000010000 */
[----:B------:R-:W-:Y:S02]  /*20e0*/  @!P2 IMAD.MOV.U32 R40, RZ, RZ, 0x4 ;  /* 0x00000004ff28a424 */ /* 0x000fe400078e00ff */
[C---:B------:R-:W-:Y:S02]  /*20f0*/  @!P2 IMAD.WIDE R42, R19.reuse, R42, c[0x0][0x1a0] ;  /* 0x00006800132aa625 */ /* 0x040fe400078e022a */
[----:B------:R-:W0:Y:S02]  /*2100*/  MUFU.RSQ R109, R109 ;  /* 0x0000006d006d7308 */ /* 0x000e240000001400 */
[----:B------:R-:W-:Y:S01]  /*2110*/  @!P2 IMAD.WIDE R40, R19, R40, c[0x0][0x1a8] ;  /* 0x00006a001328a625 */ /* 0x000fe200078e0228 */
[----:B------:R1:W-:Y:S04]  /*2120*/  @!P2 STG.E [R42.64], R45 ;  /* 0x0000002d2a00a986 */ /* 0x0003e8000c101904 */
[----:B0-----:R1:W-:Y:S01]  /*2130*/  @!P2 STG.E [R40.64], R109 ;  /* 0x0000006d2800a986 */ /* 0x0013e2000c101904 */
[----:B------:R-:W-:Y:S05]  /*2140*/  @!P3 BRA `(.L_x_75) ;  /* 0x000002e00000b947 */ /* 0x000fea0003800000 */
[--C-:B-1----:R-:W-:Y:S02]  /*2150*/  FADD.FTZ R40, R90, -R111.reuse ;  /* 0x8000006f5a287221 */ /* 0x102fe40000010000 */
[----:B------:R-:W-:-:S02]  /*2160*/  FADD.FTZ R44, R94, -R111 ;  /* 0x8000006f5e2c7221 */ /* 0x000fc40000010000 */
[--C-:B------:R-:W-:Y:S02]  /*2170*/  FADD.FTZ R42, R93, -R111.reuse ;  /* 0x8000006f5d2a7221 */ /* 0x100fe40000010000 */
[--C-:B------:R-:W-:Y:S02]  /*2180*/  FADD.FTZ R72, R98, -R111.reuse ;  /* 0x8000006f62487221 */ /* 0x100fe40000010000 */
[--C-:B------:R-:W-:Y:S02]  /*2190*/  FADD.FTZ R74, R97, -R111.reuse ;  /* 0x8000006f614a7221 */ /* 0x100fe40000010000 */
[----:B------:R-:W-:Y:S02]  /*21a0*/  FADD.FTZ R108, R105, -R111 ;  /* 0x8000006f696c7221 */ /* 0x000fe40000010000 */
[C---:B------:R-:W-:Y:S02]  /*21b0*/  FMUL.FTZ R46, R109.reuse, R40 ;  /* 0x000000286d2e7220 */ /* 0x040fe40000410000 */
[----:B------:R-:W-:-:S02]  /*21c0*/  FMUL.FTZ R44, R109, R44 ;  /* 0x0000002c6d2c7220 */ /* 0x000fc40000410000 */
[--C-:B------:R-:W-:Y:S02]  /*21d0*/  FADD.FTZ R110, R104, -R111.reuse ;  /* 0x8000006f686e7221 */ /* 0x100fe40000010000 */
[----:B------:R-:W-:Y:S02]  /*21e0*/  FADD.FTZ R112, R106, -R111 ;  /* 0x8000006f6a707221 */ /* 0x000fe40000010000 */
[C---:B------:R-:W-:Y:S02]  /*21f0*/  FMUL.FTZ R47, R109.reuse, R42 ;  /* 0x0000002a6d2f7220 */ /* 0x040fe40000410000 */
[C---:B------:R-:W-:Y:S02]  /*2200*/  FMUL.FTZ R45, R109.reuse, R72 ;  /* 0x000000486d2d7220 */ /* 0x040fe40000410000 */
[C---:B------:R-:W-:Y:S02]  /*2210*/  FMUL.FTZ R73, R109.reuse, R74 ;  /* 0x0000004a6d497220 */ /* 0x040fe40000410000 */
[----:B------:R-:W-:-:S02]  /*2220*/  FMUL.FTZ R108, R109, R108 ;  /* 0x0000006c6d6c7220 */ /* 0x000fc40000410000 */
[----:B------:R-:W-:Y:S02]  /*2230*/  FFMA.FTZ R40, R16, R46, R9 ;  /* 0x0000002e10287223 */ /* 0x000fe40000010009 */
[----:B------:R-:W-:Y:S02]  /*2240*/  FFMA.FTZ R41, R17, R44, R8 ;  /* 0x0000002c11297223 */ /* 0x000fe40000010008 */
[C---:B------:R-:W-:Y:S02]  /*2250*/  FMUL.FTZ R110, R109.reuse, R110 ;  /* 0x0000006e6d6e7220 */ /* 0x040fe40000410000 */
[----:B------:R-:W-:Y:S01]  /*2260*/  FMUL.FTZ R112, R109, R112 ;  /* 0x000000706d707220 */ /* 0x000fe20000410000 */
[----:B------:R-:W-:Y:S01]  /*2270*/  F2FP.BF16.PACK_AB R40, R41, R40 ;  /* 0x000000282928723e */ /* 0x000fe200000010ff */
[----:B------:R-:W-:Y:S02]  /*2280*/  FFMA.FTZ R42, R14, R47, R7 ;  /* 0x0000002f0e2a7223 */ /* 0x000fe40000010007 */
[----:B------:R-:W-:-:S02]  /*2290*/  FFMA.FTZ R43, R15, R45, R6 ;  /* 0x0000002d0f2b7223 */ /* 0x000fc40000010006 */
[-C--:B------:R-:W-:Y:S02]  /*22a0*/  FFMA.FTZ R72, R12, R73.reuse, R5 ;  /* 0x000000490c487223 */ /* 0x080fe40000010005 */
[----:B------:R-:W-:Y:S01]  /*22b0*/  FFMA.FTZ R75, R13, R108, R4 ;  /* 0x0000006c0d4b7223 */ /* 0x000fe20000010004 */
[----:B------:R-:W-:Y:S01]  /*22c0*/  F2FP.BF16.PACK_AB R41, R43, R42 ;  /* 0x0000002a2b29723e */ /* 0x000fe200000010ff */
[----:B------:R-:W-:Y:S02]  /*22d0*/  FFMA.FTZ R74, R10, R110, R3 ;  /* 0x0000006e0a4a7223 */ /* 0x000fe40000010003 */
[----:B------:R-:W-:Y:S01]  /*22e0*/  FFMA.FTZ R113, R11, R112, R2 ;  /* 0x000000700b717223 */ /* 0x000fe20000010002 */
[----:B------:R-:W-:Y:S01]  /*22f0*/  F2FP.BF16.PACK_AB R42, R75, R72 ;  /* 0x000000484b2a723e */ /* 0x000fe200000010ff */
[----:B------:R-:W-:Y:S02]  /*2300*/  FFMA.FTZ R72, R0, R46, R25 ;  /* 0x0000002e00487223 */ /* 0x000fe40000010019 */
[----:B------:R-:W-:Y:S01]  /*2310*/  FFMA.FTZ R46, R22, R73, R51 ;  /* 0x00000049162e7223 */ /* 0x000fe20000010033 */
[----:B------:R-:W-:Y:S01]  /*2320*/  F2FP.BF16.PACK_AB R43, R113, R74 ;  /* 0x0000004a712b723e */ /* 0x000fe200000010ff */
[----:B------:R-:W-:-:S02]  /*2330*/  FFMA.FTZ R73, R21, R44, R48 ;  /* 0x0000002c15497223 */ /* 0x000fc40000010030 */
[----:B------:R-:W-:Y:S02]  /*2340*/  FFMA.FTZ R74, R20, R47, R49 ;  /* 0x0000002f144a7223 */ /* 0x000fe40000010031 */
[----:B------:R-:W-:Y:S01]  /*2350*/  FFMA.FTZ R75, R26, R108, R55 ;  /* 0x0000006c1a4b7223 */ /* 0x000fe20000010037 */
[----:B------:R-:W-:Y:S01]  /*2360*/  F2FP.BF16.PACK_AB R44, R73, R72 ;  /* 0x00000048492c723e */ /* 0x000fe200000010ff */
[----:B------:R-:W-:Y:S02]  /*2370*/  FFMA.FTZ R45, R23, R45, R50 ;  /* 0x0000002d172d7223 */ /* 0x000fe40000010032 */
[----:B------:R-:W-:Y:S01]  /*2380*/  FFMA.FTZ R47, R24, R110, R53 ;  /* 0x0000006e182f7223 */ /* 0x000fe20000010035 */
[----:B------:R-:W-:Y:S01]  /*2390*/  F2FP.BF16.PACK_AB R46, R75, R46 ;  /* 0x0000002e4b2e723e */ /* 0x000fe200000010ff */
[----:B------:R-:W-:Y:S01]  /*23a0*/  FFMA.FTZ R112, R27, R112, R54 ;  /* 0x000000701b707223 */ /* 0x000fe20000010036 */
[----:B------:R-:W-:Y:S01]  /*23b0*/  F2FP.BF16.PACK_AB R45, R45, R74 ;  /* 0x0000004a2d2d723e */ /* 0x000fe200000010ff */
[----:B------:R-:W-:-:S03]  /*23c0*/  IMAD.MOV.U32 R108, RZ, RZ, 0x10 ;  /* 0x00000010ff6c7424 */ /* 0x000fc600078e00ff */
[----:B------:R-:W-:Y:S01]  /*23d0*/  F2FP.BF16.PACK_AB R47, R112, R47 ;  /* 0x0000002f702f723e */ /* 0x000fe200000010ff */
[----:B------:R-:W-:-:S04]  /*23e0*/  IMAD.WIDE.U32 R72, R99, R108, c[0x0][0x208] ;  /* 0x0000820063487625 */ /* 0x000fc800078e006c */
[C---:B------:R-:W-:Y:S01]  /*23f0*/  IMAD.WIDE.U32 R74, R99.reuse, R108, c[0x0][0x210] ;  /* 0x00008400634a7625 */ /* 0x040fe200078e006c */
[----:B------:R0:W-:Y:S01]  /*2400*/  STG.E.128 [R72.64], R40 ;  /* 0x0000002848007986 */ /* 0x0001e2000c101d04 */
[----:B------:R-:W-:-:S03]  /*2410*/  IADD3 R99, R99, 0x20, RZ ;  /* 0x0000002063637810 */ /* 0x000fc60007ffe0ff */
[----:B------:R0:W-:Y:S04]  /*2420*/  STG.E.128 [R74.64], R44 ;  /* 0x0000002c4a007986 */ /* 0x0001e8000c101d04 */
.L_x_75:
[----:B------:R-:W-:Y:S05]  /*2430*/  BSYNC B0 ;  /* 0x0000000000007941 */ /* 0x000fea0003800000 */
.L_x_74:
[----:B------:R-:W-:Y:S01]  /*2440*/  BSSY B0, `(.L_x_76) ;  /* 0x000002f000007945 */ /* 0x000fe20003800000 */
[----:B------:R-:W-:Y:S05]  /*2450*/  @!P4 BRA `(.L_x_77) ;  /* 0x000002d00000c947 */ /* 0x000fea0003800000 */
[--C-:B01----:R-:W-:Y:S02]  /*2460*/  FADD.FTZ R40, R92, -R111.reuse ;  /* 0x8000006f5c287221 */ /* 0x103fe40000010000 */
[--C-:B------:R-:W-:Y:S02]  /*2470*/  FADD.FTZ R44, R95, -R111.reuse ;  /* 0x8000006f5f2c7221 */ /* 0x100fe40000010000 */
[--C-:B------:R-:W-:Y:S02]  /*2480*/  FADD.FTZ R42, R96, -R111.reuse ;  /* 0x8000006f602a7221 */ /* 0x100fe40000010000 */
[--C-:B------:R-:W-:Y:S02]  /*2490*/  FADD.FTZ R72, R100, -R111.reuse ;  /* 0x8000006f64487221 */ /* 0x100fe40000010000 */
[--C-:B------:R-:W-:Y:S02]  /*24a0*/  FADD.FTZ R74, R101, -R111.reuse ;  /* 0x8000006f654a7221 */ /* 0x100fe40000010000 */
[----:B------:R-:W-:-:S02]  /*24b0*/  FADD.FTZ R108, R103, -R111 ;  /* 0x8000006f676c7221 */ /* 0x000fc40000010000 */
[C---:B------:R-:W-:Y:S02]  /*24c0*/  FMUL.FTZ R46, R109.reuse, R40 ;  /* 0x000000286d2e7220 */ /* 0x040fe40000410000 */
[----:B------:R-:W-:Y:S02]  /*24d0*/  FMUL.FTZ R44, R109, R44 ;  /* 0x0000002c6d2c7220 */ /* 0x000fe40000410000 */
[--C-:B------:R-:W-:Y:S02]  /*24e0*/  FADD.FTZ R110, R102, -R111.reuse ;  /* 0x8000006f666e7221 */ /* 0x100fe40000010000 */
[----:B------:R-:W-:Y:S02]  /*24f0*/  FADD.FTZ R112, R107, -R111 ;  /* 0x8000006f6b707221 */ /* 0x000fe40000010000 */
[C---:B------:R-:W-:Y:S02]  /*2500*/  FMUL.FTZ R47, R109.reuse, R42 ;  /* 0x0000002a6d2f7220 */ /* 0x040fe40000410000 */
[----:B------:R-:W-:-:S02]  /*2510*/  FMUL.FTZ R45, R109, R72 ;  /* 0x000000486d2d7220 */ /* 0x000fc40000410000 */
[C---:B------:R-:W-:Y:S02]  /*2520*/  FMUL.FTZ R73, R109.reuse, R74 ;  /* 0x0000004a6d497220 */ /* 0x040fe40000410000 */
[----:B------:R-:W-:Y:S02]  /*2530*/  FMUL.FTZ R108, R109, R108 ;  /* 0x0000006c6d6c7220 */ /* 0x000fe40000410000 */
[----:B------:R-:W-:Y:S02]  /*2540*/  FFMA.FTZ R40, R52, R46, R63 ;  /* 0x0000002e34287223 */ /* 0x000fe4000001003f */
[----:B------:R-:W-:Y:S02]  /*2550*/  FFMA.FTZ R41, R57, R44, R64 ;  /* 0x0000002c39297223 */ /* 0x000fe40000010040 */
[C---:B------:R-:W-:Y:S02]  /*2560*/  FMUL.FTZ R110, R109.reuse, R110 ;  /* 0x0000006e6d6e7220 */ /* 0x040fe40000410000 */
[----:B------:R-:W-:Y:S01]  /*2570*/  FMUL.FTZ R112, R109, R112 ;  /* 0x000000706d707220 */ /* 0x000fe20000410000 */
[----:B------:R-:W-:Y:S01]  /*2580*/  F2FP.BF16.PACK_AB R40, R41, R40 ;  /* 0x000000282928723e */ /* 0x000fe200000010ff */
[----:B------:R-:W-:-:S02]  /*2590*/  FFMA.FTZ R42, R56, R47, R65 ;  /* 0x0000002f382a7223 */ /* 0x000fc40000010041 */
[----:B------:R-:W-:Y:S02]  /*25a0*/  FFMA.FTZ R43, R59, R45, R66 ;  /* 0x0000002d3b2b7223 */ /* 0x000fe40000010042 */
[----:B------:R-:W-:Y:S02]  /*25b0*/  FFMA.FTZ R72, R58, R73, R67 ;  /* 0x000000493a487223 */ /* 0x000fe40000010043 */
[----:B------:R-:W-:Y:S01]  /*25c0*/  FFMA.FTZ R75, R61, R108, R68 ;  /* 0x0000006c3d4b7223 */ /* 0x000fe20000010044 */
[----:B------:R-:W-:Y:S01]  /*25d0*/  F2FP.BF16.PACK_AB R41, R43, R42 ;  /* 0x0000002a2b29723e */ /* 0x000fe200000010ff */
[----:B------:R-:W-:Y:S02]  /*25e0*/  FFMA.FTZ R74, R60, R110, R69 ;  /* 0x0000006e3c4a7223 */ /* 0x000fe40000010045 */
[----:B------:R-:W-:Y:S01]  /*25f0*/  FFMA.FTZ R109, R62, R112, R71 ;  /* 0x000000703e6d7223 */ /* 0x000fe20000010047 */
[----:B------:R-:W-:Y:S01]  /*2600*/  F2FP.BF16.PACK_AB R42, R75, R72 ;  /* 0x000000484b2a723e */ /* 0x000fe200000010ff */
[----:B------:R-:W-:-:S02]  /*2610*/  FFMA.FTZ R72, R70, R46, R83 ;  /* 0x0000002e46487223 */ /* 0x000fc40000010053 */
[----:B------:R-:W-:Y:S01]  /*2620*/  FFMA.FTZ R46, R78, R73, R87 ;  /* 0x000000494e2e7223 */ /* 0x000fe20000010057 */
[----:B------:R-:W-:Y:S01]  /*2630*/  F2FP.BF16.PACK_AB R43, R109, R74 ;  /* 0x0000004a6d2b723e */ /* 0x000fe200000010ff */
[----:B------:R-:W-:Y:S02]  /*2640*/  FFMA.FTZ R73, R77, R44, R84 ;  /* 0x0000002c4d497223 */ /* 0x000fe40000010054 */
        /* <DEDUP_REMOVED lines=11> */
[----:B------:R-:W-:Y:S01]  /*2700*/  IMAD.WIDE.U32 R74, R99, R108, c[0x0][0x210] ;  /* 0x00008400634a7625 */ /* 0x000fe200078e006c */
[----:B------:R0:W-:Y:S04]  /*2710*/  STG.E.128 [R72.64], R40 ;  /* 0x0000002848007986 */ /* 0x0001e8000c101d04 */
[----:B------:R0:W-:Y:S02]  /*2720*/  STG.E.128 [R74.64], R44 ;  /* 0x0000002c4a007986 */ /* 0x0001e4000c101d04 */
.L_x_77:
[----:B------:R-:W-:Y:S05]  /*2730*/  BSYNC B0 ;  /* 0x0000000000007941 */ /* 0x000fea0003800000 */
.L_x_76:
[----:B01----:R-:W-:-:S04]  /*2740*/  IMAD.MOV.U32 R40, RZ, RZ, 0x4 ;  /* 0x00000004ff287424 */ /* 0x003fc800078e00ff */
[----:B------:R-:W-:-:S05]  /*2750*/  IMAD R19, R40, c[0x0][0x160], R19 ;  /* 0x0000580028137a24 */ /* 0x000fca00078e0213 */
[----:B------:R-:W-:-:S13]  /*2760*/  ISETP.GE.AND P1, PT, R19, c[0x0][0x164], PT ;  /* 0x0000590013007a0c */ /* 0x000fda0003f26270 */
[----:B-----5:R-:W-:Y:S01]  /*2770*/  @P1 CALL.REL.NOINC `(.L_x_78) ;  /* 0x0000001000001944 */ /* 0x020fe20003c00000 */
[----:B------:R-:W-:Y:S05]  /*2780*/  BRA `(.L_x_79) ;  /* 0xffffe0f000007947 */ /* 0x000fea000383ffff */
.L_x_78:
[----:B------:R-:W-:Y:S05]  /*2790*/  EXIT ;  /* 0x000000000000794d */ /* 0x000fea0003800000 */
.L_x_72:
[----:B------:R-:W-:Y:S01]  /*27a0*/  IMAD.MOV.U32 R44, RZ, RZ, 0x1 ;  /* 0x00000001ff2c7424 */ /* 0x000fe200078e00ff */
[----:B------:R-:W-:Y:S01]  /*27b0*/  MOV R40, 0x27f0 ;  /* 0x000027f000287802 */ /* 0x000fe20000000f00 */
[----:B------:R-:W-:Y:S02]  /*27c0*/  IMAD.MOV.U32 R42, RZ, RZ, 0x1f ;  /* 0x0000001fff2a7424 */ /* 0x000fe400078e00ff */
[----:B------:R-:W-:Y:S02]  /*27d0*/  IMAD.MOV.U32 R73, RZ, RZ, -0x1 ;  /* 0xffffffffff497424 */ /* 0x000fe400078e00ff */
[----:B-----5:R-:W-:Y:S05]  /*27e0*/  CALL.REL.NOINC `($__internal_0_$__cuda_sm70_shflsync_bfly_p) ;  /* 0x000005c000007944 */ /* 0x020fea0003c00000 */
[----:B-1----:R-:W-:Y:S01]  /*27f0*/  IMAD.MOV.U32 R40, RZ, RZ, R44 ;  /* 0x000000ffff287224 */ /* 0x002fe200078e002c */
[----:B0-----:R-:W-:Y:S05]  /*2800*/  BRA `(.L_x_80) ;  /* 0xfffff4e000007947 */ /* 0x001fea000383ffff */
.L_x_73:
[----:B0-----:R-:W-:Y:S01]  /*2810*/  IMAD.MOV.U32 R43, RZ, RZ, R47 ;  /* 0x000000ffff2b7224 */ /* 0x001fe200078e002f */
[----:B------:R-:W-:Y:S01]  /*2820*/  MOV R40, 0x2870 ;  /* 0x0000287000287802 */ /* 0x000fe20000000f00 */
[----:B------:R-:W-:Y:S02]  /*2830*/  IMAD.MOV.U32 R44, RZ, RZ, 0x2 ;  /* 0x00000002ff2c7424 */ /* 0x000fe400078e00ff */
[----:B------:R-:W-:Y:S02]  /*2840*/  IMAD.MOV.U32 R42, RZ, RZ, 0x1f ;  /* 0x0000001fff2a7424 */ /* 0x000fe400078e00ff */
[----:B------:R-:W-:-:S02]  /*2850*/  IMAD.MOV.U32 R73, RZ, RZ, -0x1 ;  /* 0xffffffffff497424 */ /* 0x000fc400078e00ff */
[----:B-----5:R-:W-:Y:S05]  /*2860*/  CALL.REL.NOINC `($__internal_0_$__cuda_sm70_shflsync_bfly_p) ;  /* 0x0000054000007944 */ /* 0x020fea0003c00000 */
[----:B01----:R-:W-:Y:S01]  /*2870*/  FADD.FTZ R43, R47, R44 ;  /* 0x0000002c2f2b7221 */ /* 0x003fe20000010000 */
[----:B------:R-:W-:Y:S01]  /*2880*/  MOV R40, 0x28d0 ;  /* 0x000028d000287802 */ /* 0x000fe20000000f00 */
[----:B------:R-:W-:-:S02]  /*2890*/  IMAD.MOV.U32 R44, RZ, RZ, 0x4 ;  /* 0x00000004ff2c7424 */ /* 0x000fc400078e00ff */
[----:B------:R-:W-:Y:S02]  /*28a0*/  IMAD.MOV.U32 R42, RZ, RZ, 0x1f ;  /* 0x0000001fff2a7424 */ /* 0x000fe400078e00ff */
[----:B------:R-:W-:Y:S02]  /*28b0*/  IMAD.MOV.U32 R73, RZ, RZ, -0x1 ;  /* 0xffffffffff497424 */ /* 0x000fe400078e00ff */
[----:B------:R-:W-:Y:S05]  /*28c0*/  CALL.REL.NOINC `($__internal_0_$__cuda_sm70_shflsync_bfly_p) ;  /* 0x000004e000007944 */ /* 0x000fea0003c00000 */
[----:B01----:R-:W-:Y:S01]  /*28d0*/  FADD.FTZ R43, R43, R44 ;  /* 0x0000002c2b2b7221 */ /* 0x003fe20000010000 */
[----:B------:R-:W-:Y:S01]  /*28e0*/  MOV R40, 0x2930 ;  /* 0x0000293000287802 */ /* 0x000fe20000000f00 */
[----:B------:R-:W-:Y:S02]  /*28f0*/  IMAD.MOV.U32 R44, RZ, RZ, 0x8 ;  /* 0x00000008ff2c7424 */ /* 0x000fe400078e00ff */
[----:B------:R-:W-:Y:S02]  /*2900*/  IMAD.MOV.U32 R42, RZ, RZ, 0x1f ;  /* 0x0000001fff2a7424 */ /* 0x000fe400078e00ff */
[----:B------:R-:W-:Y:S02]  /*2910*/  IMAD.MOV.U32 R73, RZ, RZ, -0x1 ;  /* 0xffffffffff497424 */ /* 0x000fe400078e00ff */
[----:B------:R-:W-:Y:S05]  /*2920*/  CALL.REL.NOINC `($__internal_0_$__cuda_sm70_shflsync_bfly_p) ;  /* 0x0000048000007944 */ /* 0x000fea0003c00000 */
[----:B01----:R-:W-:Y:S01]  /*2930*/  FADD.FTZ R43, R43, R44 ;  /* 0x0000002c2b2b7221 */ /* 0x003fe20000010000 */
[----:B------:R-:W-:Y:S01]  /*2940*/  MOV R40, 0x2990 ;  /* 0x0000299000287802 */ /* 0x000fe20000000f00 */
[----:B------:R-:W-:-:S02]  /*2950*/  IMAD.MOV.U32 R44, RZ, RZ, 0x10 ;  /* 0x00000010ff2c7424 */ /* 0x000fc400078e00ff */
[----:B------:R-:W-:Y:S02]  /*2960*/  IMAD.MOV.U32 R42, RZ, RZ, 0x1f ;  /* 0x0000001fff2a7424 */ /* 0x000fe400078e00ff */
[----:B------:R-:W-:Y:S02]  /*2970*/  IMAD.MOV.U32 R73, RZ, RZ, -0x1 ;  /* 0xffffffffff497424 */ /* 0x000fe400078e00ff */
[----:B------:R-:W-:Y:S05]  /*2980*/  CALL.REL.NOINC `($__internal_0_$__cuda_sm70_shflsync_bfly_p) ;  /* 0x0000042000007944 */ /* 0x000fea0003c00000 */
[----:B-1----:R-:W-:Y:S02]  /*2990*/  FADD.FTZ R44, R43, R44 ;  /* 0x0000002c2b2c7221 */ /* 0x002fe40000010000 */
[----:B0-----:R-:W-:Y:S02]  /*29a0*/  IMAD.MOV.U32 R42, RZ, RZ, 0x1f ;  /* 0x0000001fff2a7424 */ /* 0x001fe400078e00ff */
[----:B------:R-:W-:Y:S02]  /*29b0*/  FMUL.FTZ R45, R44, c[0x0][0x1e0] ;  /* 0x000078002c2d7a20 */ /* 0x000fe40000410000 */
[----:B------:R-:W-:Y:S02]  /*29c0*/  IMAD.MOV.U32 R44, RZ, RZ, 0x1 ;  /* 0x00000001ff2c7424 */ /* 0x000fe400078e00ff */
[----:B------:R-:W-:-:S02]  /*29d0*/  FADD.FTZ R40, R90, -R45 ;  /* 0x8000002d5a287221 */ /* 0x000fc40000010000 */
[--C-:B------:R-:W-:Y:S02]  /*29e0*/  FADD.FTZ R41, R94, -R45.reuse ;  /* 0x8000002d5e297221 */ /* 0x100fe40000010000 */
[----:B------:R-:W-:Y:S02]  /*29f0*/  FFMA.FTZ R40, R40, R40, RZ ;  /* 0x0000002828287223 */ /* 0x000fe400000100ff */
[--C-:B------:R-:W-:Y:S02]  /*2a00*/  FADD.FTZ R43, R93, -R45.reuse ;  /* 0x8000002d5d2b7221 */ /* 0x100fe40000010000 */
[----:B------:R-:W-:Y:S02]  /*2a10*/  FFMA.FTZ R40, R41, R41, R40 ;  /* 0x0000002929287223 */ /* 0x000fe40000010028 */
[----:B------:R-:W-:Y:S02]  /*2a20*/  FADD.FTZ R41, R98, -R45 ;  /* 0x8000002d62297221 */ /* 0x000fe40000010000 */
[----:B------:R-:W-:-:S02]  /*2a30*/  FFMA.FTZ R40, R43, R43, R40 ;  /* 0x0000002b2b287223 */ /* 0x000fc40000010028 */
[--C-:B------:R-:W-:Y:S02]  /*2a40*/  FADD.FTZ R43, R97, -R45.reuse ;  /* 0x8000002d612b7221 */ /* 0x100fe40000010000 */
[----:B------:R-:W-:Y:S02]  /*2a50*/  FFMA.FTZ R40, R41, R41, R40 ;  /* 0x0000002929287223 */ /* 0x000fe40000010028 */
        /* <DEDUP_REMOVED lines=8> */
[--C-:B------:R-:W-:Y:S02]  /*2ae0*/  FADD.FTZ R41, R95, -R45.reuse ;  /* 0x8000002d5f297221 */ /* 0x100fe40000010000 */
[----:B------:R-:W-:Y:S01]  /*2af0*/  IMAD.MOV.U32 R73, RZ, RZ, -0x1 ;  /* 0xffffffffff497424 */ /* 0x000fe200078e00ff */
[----:B------:R-:W-:Y:S01]  /*2b00*/  FSEL R43, R40, RZ, P3 ;  /* 0x000000ff282b7208 */ /* 0x000fe20001800000 */
[----:B------:R-:W-:-:S04]  /*2b10*/  FADD.FTZ R40, R92, -R45 ;  /* 0x8000002d5c287221 */ /* 0x000fc80000010000 */
        /* <DEDUP_REMOVED lines=12> */
[----:B------:R-:W-:Y:S01]  /*2be0*/  @P1 FFMA.FTZ R43, R41, R41, R40 ;  /* 0x00000029292b1223 */ /* 0x000fe20000010028 */
[----:B------:R-:W-:Y:S02]  /*2bf0*/  MOV R40, 0x2c10 ;  /* 0x00002c1000287802 */ /* 0x000fe40000000f00 */
        /* <DEDUP_REMOVED lines=9> */
[----:B------:R-:W-:Y:S02]  /*2c90*/  IMAD.MOV.U32 R44, RZ, RZ, 0x4 ;  /* 0x00000004ff2c7424 */ /* 0x000fe400078e00ff */
[----:B------:R-:W-:-:S02]  /*2ca0*/  IMAD.MOV.U32 R42, RZ, RZ, 0x1f ;  /* 0x0000001fff2a7424 */ /* 0x000fc400078e00ff */
        /* <DEDUP_REMOVED lines=8> */
[----:B-1----:R-:W-:Y:S01]  /*2d30*/  FADD.FTZ R47, R43, R44 ;  /* 0x0000002c2b2f7221 */ /* 0x002fe20000010000 */
[----:B------:R-:W-:Y:S01]  /*2d40*/  MOV R40, 0x2da0 ;  /* 0x00002da000287802 */ /* 0x000fe20000000f00 */
[----:B------:R-:W-:Y:S02]  /*2d50*/  IMAD.MOV.U32 R44, RZ, RZ, 0x10 ;  /* 0x00000010ff2c7424 */ /* 0x000fe400078e00ff */
[----:B0-----:R-:W-:-:S02]  /*2d60*/  IMAD.MOV.U32 R42, RZ, RZ, 0x1f ;  /* 0x0000001fff2a7424 */ /* 0x001fc400078e00ff */
[----:B------:R-:W-:Y:S02]  /*2d70*/  IMAD.MOV.U32 R73, RZ, RZ, -0x1 ;  /* 0xffffffffff497424 */ /* 0x000fe400078e00ff */
[----:B------:R-:W-:Y:S02]  /*2d80*/  IMAD.MOV.U32 R43, RZ, RZ, R47 ;  /* 0x000000ffff2b7224 */ /* 0x000fe400078e002f */
[----:B------:R-:W-:Y:S05]  /*2d90*/  CALL.REL.NOINC `($__internal_0_$__cuda_sm70_shflsync_bfly_p) ;  /* 0x0000001000007944 */ /* 0x000fea0003c00000 */
[----:B01----:R-:W-:Y:S05]  /*2da0*/  BRA `(.L_x_81) ;  /* 0xfffff29000007947 */ /* 0x003fea000383ffff */
        .weak           $__internal_0_$__cuda_sm70_shflsync_bfly_p
        .type           $__internal_0_$__cuda_sm70_shflsync_bfly_p,@function
        .size           $__internal_0_$__cuda_sm70_shflsync_bfly_p,(.L_x_13540 - $__internal_0_$__cuda_sm70_shflsync_bfly_p)
$__internal_0_$__cuda_sm70_shflsync_bfly_p:
[----:B------:R-:W-:Y:S01]  /*2db0*/  IMAD.MOV.U32 R41, RZ, RZ, 0x0 ;  /* 0x00000000ff297424 */ /* 0x000fe200078e00ff */
[----:B------:R-:W-:Y:S04]  /*2dc0*/  WARPSYNC R73 ;  /* 0x0000004900007348 */ /* 0x000fe80003800000 */
[----:B------:R0:W1:Y:S01]  /*2dd0*/  SHFL.BFLY PT, R44, R43, R44, R42 ;  /* 0x0c00002c2b2c7389 */ /* 0x00006200000e002a */
[----:B------:R-:W-:Y:S05]  /*2de0*/  RET.REL.NODEC R40 `(_ZN10layer_norm31ln_parallel_residual_fwd_kernelINS_13Kernel_traitsI13__nv_bfloat16S2_S2_S2_fjLj512ELj1ELj4ELj1ELj16ENS_18Kernel_traits_baseILj512ES2_S2_S2_S2_fjLj128EEEEELb0ELb0ELb0EEEvNS_9FwdParamsE) ;  /* 0xffffd21028007950 */ /* 0x000fea0003c3ffff */
.L_x_82:
[----:B------:R-:W-:-:S00]  /*2df0*/  BRA `(.L_x_82) ;  /* 0xfffffff000007947 */ /* 0x000fc0000383ffff */
[----:B------:R-:W-:-:S00]  /*2e00*/  NOP ;  /* 0x0000000000007918 */ /* 0x000fc00000000000 */
[----:B------:R-:W-:-:S00]  /*2e10*/  NOP ;  /* 0x0000000000007918 */ /* 0x000fc00000000000 */
[----:B------:R-:W-:-:S00]  /*2e20*/  NOP ;  /* 0x0000000000007918 */ /* 0x000fc00000000000 */
[----:B------:R-:W-:-:S00]  /*2e30*/  NOP ;  /* 0x0000000000007918 */ /* 0x000fc00000000000 */
[----:B------:R-:W-:-:S00]  /*2e40*/  NOP ;  /* 0x0000000000007918 */ /* 0x000fc00000000000 */
[----:B------:R-:W-:-:S00]  /*2e50*/  NOP ;  /* 0x0000000000007918 */ /* 0x000fc00000000000 */
[----:B------:R-:W-:-:S00]  /*2e60*/  NOP ;  /* 0x0000000000007918 */ /* 0x000fc00000000000 */
[----:B------:R-:W-:-:S00]  /*2e70*/  NOP ;  /* 0x0000000000007918 */ /* 0x000fc00000000000 */
.L_x_13540:


//--------------------- .text._ZN10layer_norm31ln_parallel_residual_fwd_kernelINS_13Kernel_traitsI13__nv_bfloat16S2_S2_S2_fjLj512ELj1ELj4ELj1ELj16ENS_18Kernel_traits_baseILj512ES2_S2_S2_S2_fjLj128EEEEELb0ELb0ELb1EEEvNS_9FwdParamsE --------------------------
	.section	.text._ZN10layer_norm31ln_parallel_residual_fwd_kernelINS_13Kernel_traitsI13__nv_bfloat16S2_S2_S2_fjLj512ELj1ELj4ELj1ELj16ENS_18Kernel_traits_baseILj512ES2_S2_S2_S2_fjLj128EEEEELb0ELb0ELb1EEEvNS_9FwdParamsE,"ax",@progbits
	.sectioninfo	@"SHI_REGISTERS=105"
	.align	128
        .global         _ZN10layer_norm31ln_parallel_residual_fwd_kernelINS_13Kernel_traitsI13__nv_bfloat16S2_S2_S2_fjLj512ELj1ELj4ELj1ELj16ENS_18Kernel_traits_baseILj512ES2_S2_S2_S2_fjLj128EEEEELb0ELb0ELb1EEEvNS_9FwdParamsE
        .type           _ZN10layer_norm31ln_parallel_residual_fwd_kernelINS_13Kernel_traitsI13__nv_bfloat16S2_S2_S2_fjLj512ELj1ELj4ELj1ELj16ENS_18Kernel_traits_baseILj512ES2_S2_S2_S2_fjLj128EEEEELb0ELb0ELb1EEEvNS_9FwdParamsE,@function
        .size           _ZN10layer_norm31ln_parallel_residual_fwd_kernelINS_13Kernel_traitsI13__nv_bfloat16S2_S2_S2_fjLj512ELj1ELj4ELj1ELj16ENS_18Kernel_traits_baseILj512ES2_S2_S2_S2_fjLj128EEEEELb0ELb0ELb1EEEvNS_9FwdParamsE,(.L_x_13541 - _ZN10layer_norm31ln_parallel_residual_fwd_kernelINS_13Kernel_traitsI13__nv_bfloat16S2_S2_S2_fjLj512ELj1ELj4ELj1ELj16ENS_18Kernel_traits_baseILj512ES2_S2_S2_S2_fjLj128EEEEELb0ELb0ELb1EEEvNS_9FwdParamsE)
        .other          _ZN10layer_norm31ln_parallel_residual_fwd_kernelINS_13Kernel_traitsI13__nv_bfloat16S2_S2_S2_fjLj512ELj1ELj4ELj1ELj16ENS_18Kernel_traits_baseILj512ES2_S2_S2_S2_fjLj128EEEEELb0ELb0ELb1EEEvNS_9FwdParamsE,@"STO_CUDA_ENTRY STV_DEFAULT"
_ZN10layer_norm31ln_parallel_residual_fwd_kernelINS_13Kernel_traitsI13__nv_bfloat16S2_S2_S2_fjLj512ELj1ELj4ELj1ELj16ENS_18Kernel_traits_baseILj512ES2_S2_S2_S2_fjLj128EEEEELb0ELb0ELb1EEEvNS_9FwdParamsE:
.text._ZN10layer_norm31ln_parallel_residual_fwd_kernelINS_13Kernel_traitsI13__nv_bfloat16S2_S2_S2_fjLj512ELj1ELj4ELj1ELj16ENS_18Kernel_traits_baseILj512ES2_S2_S2_S2_fjLj128EEEEELb0ELb0ELb1EEEvNS_9FwdParamsE:
[----:B------:R-:W-:Y:S02]  /*0000*/  IMAD.MOV.U32 R1, RZ, RZ, c[0x0][0x28] ;  /* 0x00000a00ff017624 */ /* 0x000fe400078e00ff */
[----:B------:R-:W0:Y:S01]  /*0010*/  S2R R64, SR_TID.X ;  /* 0x0000000000407919 */ /* 0x000e220000002100 */
[----:B------:R-:W-:Y:S01]  /*0020*/  ISETP.NE.U32.AND P2, PT, RZ, c[0x0][0x220], PT ;  /* 0x00008800ff007a0c */ /* 0x000fe20003f45070 */
[----:B------:R-:W-:Y:S01]  /*0030*/  ULDC.64 UR4, c[0x0][0x118] ;  /* 0x0000460000047ab9 */ /* 0x000fe20000000a00 */
[----:B------:R-:W-:Y:S02]  /*0040*/  ISETP.NE.U32.AND P1, PT, RZ, c[0x0][0x218], PT ;  /* 0x00008600ff007a0c */ /* 0x000fe40003f25070 */
[----:B------:R-:W-:Y:S01]  /*0050*/  ISETP.NE.AND.EX P2, PT, RZ, c[0x0][0x224], PT, P2 ;  /* 0x00008900ff007a0c */ /* 0x000fe20003f45320 */
[----:B------:R-:W1:Y:S01]  /*0060*/  S2R R7, SR_CTAID.X ;  /* 0x0000000000077919 */ /* 0x000e620000002500 */
[----:B------:R-:W-:Y:S01]  /*0070*/  ISETP.NE.AND.EX P1, PT, RZ, c[0x0][0x21c], PT, P1 ;  /* 0x00008700ff007a0c */ /* 0x000fe20003f25310 */
[C---:B0-----:R-:W-:Y:S01]  /*0080*/  IMAD.SHL.U32 R0, R64.reuse, 0x10, RZ ;  /* 0x0000001040007824 */ /* 0x041fe200078e00ff */
[----:B------:R-:W-:-:S04]  /*0090*/  LOP3.LUT R65, R64, 0x1f, RZ, 0xc0, !PT ;  /* 0x0000001f40417812 */ /* 0x000fc800078ec0ff */
[----:B------:R-:W-:Y:S01]  /*00a0*/  LOP3.LUT R0, R0, 0x1f0, RZ, 0xc0, !PT ;  /* 0x000001f000007812 */ /* 0x000fe200078ec0ff */
[----:B------:R-:W-:-:S03]  /*00b0*/  IMAD.SHL.U32 R28, R65, 0x10, RZ ;  /* 0x00000010411c7824 */ /* 0x000fc600078e00ff */
[----:B------:R-:W-:-:S05]  /*00c0*/  IADD3 R2, P0, R0, c[0x0][0x218], RZ ;  /* 0x0000860000027a10 */ /* 0x000fca0007f1e0ff */
[----:B------:R-:W-:Y:S01]  /*00d0*/  IMAD.X R3, RZ, RZ, c[0x0][0x21c], P0 ;  /* 0x00008700ff037624 */ /* 0x000fe200000e06ff */
[----:B------:R-:W-:Y:S02]  /*00e0*/  IADD3 R4, P0, R28, c[0x0][0x220], RZ ;  /* 0x000088001c047a10 */ /* 0x000fe40007f1e0ff */
[----:B------:R-:W-:Y:S02]  /*00f0*/  SHF.R.U32.HI R64, RZ, 0x5, R64 ;  /* 0x00000005ff407819 */ /* 0x000fe40000011640 */
[----:B------:R0:W5:Y:S01]  /*0100*/  @P1 LDG.E.128 R32, [R2.64] ;  /* 0x0000000402201981 */ /* 0x000162000c1e1d00 */
[----:B------:R-:W-:-:S03]  /*0110*/  IMAD.X R5, RZ, RZ, c[0x0][0x224], P0 ;  /* 0x00008900ff057624 */ /* 0x000fc600000e06ff */
[----:B------:R0:W5:Y:S04]  /*0120*/  @P1 LDG.E.128 R24, [R2.64+0x200] ;  /* 0x0002000402181981 */ /* 0x000168000c1e1d00 */
[----:B------:R2:W5:Y:S04]  /*0130*/  @P2 LDG.E.128 R16, [R4.64] ;  /* 0x0000000404102981 */ /* 0x000568000c1e1d00 */
[----:B------:R2:W5:Y:S01]  /*0140*/  @P2 LDG.E.128 R20, [R4.64+0x200] ;  /* 0x0002000404142981 */ /* 0x000562000c1e1d00 */
[----:B-1----:R-:W-:Y:S01]  /*0150*/  IMAD R64, R7, 0x4, R64 ;  /* 0x0000000407407824 */ /* 0x002fe200078e0240 */
[----:B0-----:R-:W-:-:S02]  /*0160*/  IADD3 R2, P3, R0, c[0x0][0x1b0], RZ ;  /* 0x00006c0000027a10 */ /* 0x001fc40007f7e0ff */
[----:B------:R-:W-:Y:S02]  /*0170*/  IADD3 R28, P4, R28, c[0x0][0x1b8], RZ ;  /* 0x00006e001c1c7a10 */ /* 0x000fe40007f9e0ff */
[----:B------:R-:W-:Y:S01]  /*0180*/  ISETP.GE.AND P0, PT, R64, c[0x0][0x164], PT ;  /* 0x0000590040007a0c */ /* 0x000fe20003f06270 */
[----:B------:R-:W-:Y:S02]  /*0190*/  IMAD.X R3, RZ, RZ, c[0x0][0x1b4], P3 ;  /* 0x00006d00ff037624 */ /* 0x000fe400018e06ff */
[----:B------:R-:W-:-:S10]  /*01a0*/  IMAD.X R29, RZ, RZ, c[0x0][0x1bc], P4 ;  /* 0x00006f00ff1d7624 */ /* 0x000fd400020e06ff */
[----:B------:R-:W-:Y:S05]  /*01b0*/  @P0 EXIT ;  /* 0x000000000000094d */ /* 0x000fea0003800000 */
[----:B--2---:R-:W2:Y:S04]  /*01c0*/  LDG.E.128 R56, [R2.64+0x200] ;  /* 0x0002000402387981 */ /* 0x004ea8000c1e1d00 */
[----:B------:R-:W3:Y:S04]  /*01d0*/  LDG.E.128 R12, [R28.64+0x200] ;  /* 0x000200041c0c7981 */ /* 0x000ee8000c1e1d00 */
[----:B------:R-:W4:Y:S04]  /*01e0*/  LDG.E.128 R8, [R2.64] ;  /* 0x0000000402087981 */ /* 0x000f28000c1e1d00 */
[----:B------:R0:W5:Y:S01]  /*01f0*/  LDG.E.128 R4, [R28.64] ;  /* 0x000000041c047981 */ /* 0x000162000c1e1d00 */
[----:B------:R-:W-:Y:S01]  /*0200*/  IMAD.MOV.U32 R0, RZ, RZ, c[0x0][0x180] ;  /* 0x00006000ff007624 */ /* 0x000fe200078e00ff */
[----:B-----5:R-:W-:Y:S01]  /*0210*/  @!P1 CS2R R32, SRZ ;  /* 0x0000000000209805 */ /* 0x020fe2000001ff00 */
[----:B------:R-:W-:Y:S01]  /*0220*/  @!P1 CS2R R34, SRZ ;  /* 0x0000000000229805 */ /* 0x000fe2000001ff00 */
[----:B------:R-:W-:Y:S01]  /*0230*/  @!P1 CS2R R24, SRZ ;  /* 0x0000000000189805 */ /* 0x000fe2000001ff00 */
[----:B------:R-:W-:Y:S01]  /*0240*/  @!P1 CS2R R26, SRZ ;  /* 0x00000000001a9805 */ /* 0x000fe2000001ff00 */
[----:B------:R-:W-:Y:S01]  /*0250*/  LOP3.LUT P0, RZ, R0, c[0x0][0x178], RZ, 0xfc, !PT ;  /* 0x00005e0000ff7a12 */ /* 0x000fe2000780fcff */
[----:B------:R-:W-:Y:S01]  /*0260*/  IMAD.MOV.U32 R0, RZ, RZ, c[0x0][0x184] ;  /* 0x00006100ff007624 */ /* 0x000fe200078e00ff */
[----:B------:R-:W-:Y:S01]  /*0270*/  @!P2 CS2R R16, SRZ ;  /* 0x000000000010a805 */ /* 0x000fe2000001ff00 */
[----:B------:R-:W-:Y:S01]  /*0280*/  @!P2 CS2R R18, SRZ ;  /* 0x000000000012a805 */ /* 0x000fe2000001ff00 */
[----:B------:R-:W-:Y:S01]  /*0290*/  @!P2 CS2R R20, SRZ ;  /* 0x000000000014a805 */ /* 0x000fe2000001ff00 */
[----:B------:R-:W-:Y:S01]  /*02a0*/  @!P2 CS2R R22, SRZ ;  /* 0x000000000016a805 */ /* 0x000fe2000001ff00 */
[----:B------:R-:W-:Y:S01]  /*02b0*/  LOP3.LUT P0, RZ, R0, c[0x0][0x17c], RZ, 0xfc, P0 ;  /* 0x00005f0000ff7a12 */ /* 0x000fe2000000fcff */
[----:B------:R-:W-:Y:S01]  /*02c0*/  ULDC.U8 UR6, c[0x0][0x1f0] ;  /* 0x00007c0000067ab9 */ /* 0x000fe20000000000 */
[----:B------:R-:W-:-:S02]  /*02d0*/  PRMT R63, RZ, 0x5410, R32 ;  /* 0x00005410ff3f7816 */ /* 0x000fc40000000020 */
[----:B------:R-:W-:Y:S02]  /*02e0*/  PRMT R62, RZ, 0x7610, R32 ;  /* 0x00007610ff3e7816 */ /* 0x000fe40000000020 */
[--C-:B------:R-:W-:Y:S02]  /*02f0*/  PRMT R61, RZ, 0x5410, R33.reuse ;  /* 0x00005410ff3d7816 */ /* 0x100fe40000000021 */
[----:B------:R-:W-:Y:S02]  /*0300*/  PRMT R60, RZ, 0x7610, R33 ;  /* 0x00007610ff3c7816 */ /* 0x000fe40000000021 */
[--C-:B------:R-:W-:Y:S02]  /*0310*/  PRMT R55, RZ, 0x5410, R34.reuse ;  /* 0x00005410ff377816 */ /* 0x100fe40000000022 */
[----:B------:R-:W-:Y:S02]  /*0320*/  PRMT R54, RZ, 0x7610, R34 ;  /* 0x00007610ff367816 */ /* 0x000fe40000000022 */
        /* <DEDUP_REMOVED lines=26> */
[--C-:B--2---:R-:W-:Y:S02]  /*04d0*/  PRMT R84, RZ, 0x5410, R58.reuse ;  /* 0x00005410ff547816 */ /* 0x104fe4000000003a */
[----:B------:R-:W-:Y:S02]  /*04e0*/  PRMT R81, RZ, 0x7610, R58 ;  /* 0x00007610ff517816 */ /* 0x000fe4000000003a */
[----:B------:R-:W-:Y:S02]  /*04f0*/  PRMT R82, RZ, 0x5410, R57 ;  /* 0x00005410ff527816 */ /* 0x000fe40000000039 */
[----:B---3--:R-:W-:Y:S02]  /*0500*/  PRMT R58, RZ, 0x5410, R13 ;  /* 0x00005410ff3a7816 */ /* 0x008fe4000000000d */
[----:B------:R-:W-:-:S02]  /*0510*/  PRMT R86, RZ, 0x5410, R14 ;  /* 0x00005410ff567816 */ /* 0x000fc4000000000e */
[----:B------:R-:W-:Y:S02]  /*0520*/  PRMT R83, RZ, 0x7610, R14 ;  /* 0x00007610ff537816 */ /* 0x000fe4000000000e */
[----:B------:R-:W-:Y:S02]  /*0530*/  PRMT R57, RZ, 0x7610, R57 ;  /* 0x00007610ff397816 */ /* 0x000fe40000000039 */
[----:B------:R-:W-:Y:S02]  /*0540*/  PRMT R13, RZ, 0x7610, R13 ;  /* 0x00007610ff0d7816 */ /* 0x000fe4000000000d */
[----:B------:R-:W-:Y:S02]  /*0550*/  PRMT R85, RZ, 0x7610, R56 ;  /* 0x00007610ff557816 */ /* 0x000fe40000000038 */
[----:B------:R-:W-:Y:S02]  /*0560*/  PRMT R87, RZ, 0x7610, R12 ;  /* 0x00007610ff577816 */ /* 0x000fe4000000000c */
[----:B----4-:R-:W-:-:S02]  /*0570*/  PRMT R89, RZ, 0x7610, R8 ;  /* 0x00007610ff597816 */ /* 0x010fc40000000008 */
[----:B0-----:R-:W-:Y:S02]  /*0580*/  PRMT R14, RZ, 0x5410, R10 ;  /* 0x00005410ff0e7816 */ /* 0x001fe4000000000a */
.L_x_150:
[----:B------:R-:W-:Y:S01]  /*0590*/  IMAD R2, R64, c[0x0][0x168], RZ ;  /* 0x00005a0040027a24 */ /* 0x000fe200078e02ff */
[----:B------:R-:W-:Y:S01]  /*05a0*/  ISETP.NE.U32.AND P1, PT, RZ, c[0x0][0x178], PT ;  /* 0x00005e00ff007a0c */ /* 0x000fe20003f25070 */
[----:B------:R-:W-:Y:S01]  /*05b0*/  IMAD.MOV.U32 R35, RZ, RZ, 0x10 ;  /* 0x00000010ff237424 */ /* 0x000fe200078e00ff */
[----:B------:R-:W-:Y:S02]  /*05c0*/  ISETP.NE.U32.AND P2, PT, RZ, c[0x0][0x180], PT ;  /* 0x00006000ff007a0c */ /* 0x000fe40003f45070 */
[----:B------:R-:W-:Y:S02]  /*05d0*/  SHF.R.S32.HI R3, RZ, 0x1f, R2 ;  /* 0x0000001fff037819 */ /* 0x000fe40000011402 */
[----:B------:R-:W-:Y:S02]  /*05e0*/  ISETP.NE.AND.EX P1, PT, RZ, c[0x0][0x17c], PT, P1 ;  /* 0x00005f00ff007a0c */ /* 0x000fe40003f25310 */
[----:B------:R-:W-:Y:S02]  /*05f0*/  ISETP.NE.AND.EX P2, PT, RZ, c[0x0][0x184], PT, P2 ;  /* 0x00006100ff007a0c */ /* 0x000fe40003f45320 */
[----:B------:R-:W-:-:S04]  /*0600*/  LEA.HI R2, R3, R2, RZ, 0x3 ;  /* 0x0000000203027211 */ /* 0x000fc800078f18ff */
[----:B------:R-:W-:-:S05]  /*0610*/  LEA.HI.SX32 R37, R2, R65, 0x1d ;  /* 0x0000004102257211 */ /* 0x000fca00078feaff */
[C---:B------:R-:W-:Y:S01]  /*0620*/  IMAD.WIDE.U32 R28, R37.reuse, R35, c[0x0][0x170] ;  /* 0x00005c00251c7625 */ /* 0x040fe200078e0023 */
[C---:B------:R-:W-:Y:S02]  /*0630*/  @P1 LEA R2, P3, R37.reuse, c[0x0][0x178], 0x4 ;  /* 0x00005e0025021a11 */ /* 0x040fe400078620ff */
[C---:B------:R-:W-:Y:S02]  /*0640*/  @P2 LEA R32, P4, R37.reuse, c[0x0][0x180], 0x4 ;  /* 0x0000600025202a11 */ /* 0x040fe400078820ff */
[C---:B------:R-:W-:Y:S01]  /*0650*/  @P1 LEA.HI.X R3, R37.reuse, c[0x0][0x17c], RZ, 0x4, P3 ;  /* 0x00005f0025031a11 */ /* 0x040fe200018f24ff */
[----:B------:R-:W2:Y:S01]  /*0660*/  LDG.E.128 R28, [R28.64] ;  /* 0x000000041c1c7981 */ /* 0x000ea2000c1e1d00 */
        /* <DEDUP_REMOVED lines=12> */
.L_x_84:
[----:B-----5:R-:W-:-:S05]  /*0730*/  PRMT R3, RZ, 0x5410, R20 ;  /* 0x00005410ff037816 */ /* 0x020fca0000000014 */
[----:B------:R-:W-:Y:S01]  /*0740*/  FADD.FTZ R36, R36, R3 ;  /* 0x0000000324247221 */ /* 0x000fe20000010000 */
[----:B------:R-:W-:Y:S05]  /*0750*/  BRA `(.L_x_85) ;  /* 0x0000004000007947 */ /* 0x000fea0003800000 */
.L_x_83:
[----:B0----5:R-:W-:-:S05]  /*0760*/  PRMT R3, RZ, 0x5410, R16 ;  /* 0x00005410ff037816 */ /* 0x021fca0000000010 */
[----:B------:R-:W-:Y:S01]  /*0770*/  FADD.FTZ R36, R36, R3 ;  /* 0x0000000324247221 */ /* 0x000fe20000010000 */
[----:B------:R-:W-:-:S05]  /*0780*/  @P2 PRMT R3, RZ, 0x5410, R20 ;  /* 0x00005410ff032816 */ /* 0x000fca0000000014 */
[----:B------:R-:W-:-:S05]  /*0790*/  @P2 FADD.FTZ R36, R36, R3 ;  /* 0x0000000324242221 */ /* 0x000fca0000010000 */
.L_x_85:
[----:B------:R-:W-:-:S04]  /*07a0*/  F2FP.BF16.PACK_AB R2, RZ, R36 ;  /* 0x00000024ff02723e */ /* 0x000fc800000010ff */
[----:B------:R-:W-:Y:S02]  /*07b0*/  PRMT R24, R2, 0x7610, R24 ;  /* 0x0000761002187816 */ /* 0x000fe40000000018 */
.L_x_86:
[----:B------:R-:W-:Y:S01]  /*07c0*/  PRMT R38, RZ, 0x7610, R28 ;  /* 0x00007610ff267816 */ /* 0x000fe2000000001c */
[----:B------:R-:W-:Y:S05]  /*07d0*/  @P3 BRA `(.L_x_87) ;  /* 0x0000008000003947 */ /* 0x000fea0003800000 */
[----:B------:R-:W-:-:S04]  /*07e0*/  ISETP.NE.U32.AND P4, PT, RZ, c[0x0][0x180], PT ;  /* 0x00006000ff007a0c */ /* 0x000fc80003f85070 */
[----:B------:R-:W-:-:S13]  /*07f0*/  ISETP.NE.AND.EX P4, PT, RZ, c[0x0][0x184], PT, P4 ;  /* 0x00006100ff007a0c */ /* 0x000fda0003f85340 */
[----:B------:R-:W-:Y:S05]  /*0800*/  @P4 BRA `(.L_x_88) ;  /* 0x0000002000004947 */ /* 0x000fea0003800000 */
[----:B------:R-:W-:Y:S05]  /*0810*/  @P0 BRA `(.L_x_89) ;  /* 0x0000008000000947 */ /* 0x000fea0003800000 */
[----:B------:R-:W-:Y:S05]  /*0820*/  BRA `(.L_x_90) ;  /* 0x0000009000007947 */ /* 0x000fea0003800000 */
.L_x_88:
[----:B-----5:R-:W-:-:S05]  /*0830*/  PRMT R3, RZ, 0x7610, R20 ;  /* 0x00007610ff037816 */ /* 0x020fca0000000014 */
[----:B------:R-:W-:Y:S01]  /*0840*/  FADD.FTZ R38, R38, R3 ;  /* 0x0000000326267221 */ /* 0x000fe20000010000 */
[----:B------:R-:W-:Y:S05]  /*0850*/  BRA `(.L_x_89) ;  /* 0x0000004000007947 */ /* 0x000fea0003800000 */
.L_x_87:
[----:B-----5:R-:W-:-:S05]  /*0860*/  PRMT R3, RZ, 0x7610, R16 ;  /* 0x00007610ff037816 */ /* 0x020fca0000000010 */
[----:B------:R-:W-:Y:S01]  /*0870*/  FADD.FTZ R38, R38, R3 ;  /* 0x0000000326267221 */ /* 0x000fe20000010000 */
[----:B------:R-:W-:-:S05]  /*0880*/  @P2 PRMT R3, RZ, 0x7610, R20 ;  /* 0x00007610ff032816 */ /* 0x000fca0000000014 */
[----:B------:R-:W-:-:S05]  /*0890*/  @P2 FADD.FTZ R38, R38, R3 ;  /* 0x0000000326262221 */ /* 0x000fca0000010000 */
.L_x_89:
[----:B------:R-:W-:-:S04]  /*08a0*/  F2FP.BF16.PACK_AB R2, RZ, R38 ;  /* 0x00000026ff02723e */ /* 0x000fc800000010ff */
[----:B------:R-:W-:Y:S02]  /*08b0*/  PRMT R24, R24, 0x5410, R2 ;  /* 0x0000541018187816 */ /* 0x000fe40000000002 */
.L_x_90:
[----:B------:R-:W-:Y:S01]  /*08c0*/  PRMT R39, RZ, 0x5410, R29 ;  /* 0x00005410ff277816 */ /* 0x000fe2000000001d */
[----:B------:R-:W-:Y:S05]  /*08d0*/  @P3 BRA `(.L_x_91) ;  /* 0x0000008000003947 */ /* 0x000fea0003800000 */
[----:B------:R-:W-:-:S04]  /*08e0*/  ISETP.NE.U32.AND P4, PT, RZ, c[0x0][0x180], PT ;  /* 0x00006000ff007a0c */ /* 0x000fc80003f85070 */
[----:B------:R-:W-:-:S13]  /*08f0*/  ISETP.NE.AND.EX P4, PT, RZ, c[0x0][0x184], PT, P4 ;  /* 0x00006100ff007a0c */ /* 0x000fda0003f85340 */
[----:B------:R-:W-:Y:S05]  /*0900*/  @P4 BRA `(.L_x_92) ;  /* 0x0000002000004947 */ /* 0x000fea0003800000 */
[----:B------:R-:W-:Y:S05]  /*0910*/  @P0 BRA `(.L_x_93) ;  /* 0x0000008000000947 */ /* 0x000fea0003800000 */
[----:B------:R-:W-:Y:S05]  /*0920*/  BRA `(.L_x_94) ;  /* 0x0000009000007947 */ /* 0x000fea0003800000 */
.L_x_92:
[----:B-----5:R-:W-:-:S05]  /*0930*/  PRMT R2, RZ, 0x5410, R21 ;  /* 0x00005410ff027816 */ /* 0x020fca0000000015 */
[----:B------:R-:W-:Y:S01]  /*0940*/  FADD.FTZ R39, R39, R2 ;  /* 0x0000000227277221 */ /* 0x000fe20000010000 */
[----:B------:R-:W-:Y:S05]  /*0950*/  BRA `(.L_x_93) ;  /* 0x0000004000007947 */ /* 0x000fea0003800000 */
.L_x_91:
[----:B-----5:R-:W-:-:S05]  /*0960*/  PRMT R2, RZ, 0x5410, R17 ;  /* 0x00005410ff027816 */ /* 0x020fca0000000011 */
[----:B------:R-:W-:Y:S01]  /*0970*/  FADD.FTZ R39, R39, R2 ;  /* 0x0000000227277221 */ /* 0x000fe20000010000 */
[----:B------:R-:W-:-:S05]  /*0980*/  @P2 PRMT R2, RZ, 0x5410, R21 ;  /* 0x00005410ff022816 */ /* 0x000fca0000000015 */
[----:B------:R-:W-:-:S05]  /*0990*/  @P2 FADD.FTZ R39, R39, R2 ;  /* 0x0000000227272221 */ /* 0x000fca0000010000 */
.L_x_93:
[----:B------:R-:W-:-:S04]  /*09a0*/  F2FP.BF16.PACK_AB R2, RZ, R39 ;  /* 0x00000027ff02723e */ /* 0x000fc800000010ff */
[----:B------:R-:W-:Y:S02]  /*09b0*/  PRMT R25, R2, 0x7610, R25 ;  /* 0x0000761002197816 */ /* 0x000fe40000000019 */
.L_x_94:
[----:B------:R-:W-:Y:S01]  /*09c0*/  PRMT R41, RZ, 0x7610, R29 ;  /* 0x00007610ff297816 */ /* 0x000fe2000000001d */
[----:B------:R-:W-:Y:S05]  /*09d0*/  @P3 BRA `(.L_x_95) ;  /* 0x0000008000003947 */ /* 0x000fea0003800000 */
[----:B------:R-:W-:-:S04]  /*09e0*/  ISETP.NE.U32.AND P4, PT, RZ, c[0x0][0x180], PT ;  /* 0x00006000ff007a0c */ /* 0x000fc80003f85070 */
[----:B------:R-:W-:-:S13]  /*09f0*/  ISETP.NE.AND.EX P4, PT, RZ, c[0x0][0x184], PT, P4 ;  /* 0x00006100ff007a0c */ /* 0x000fda0003f85340 */
[----:B------:R-:W-:Y:S05]  /*0a00*/  @P4 BRA `(.L_x_96) ;  /* 0x0000002000004947 */ /* 0x000fea0003800000 */
[----:B------:R-:W-:Y:S05]  /*0a10*/  @P0 BRA `(.L_x_97) ;  /* 0x0000008000000947 */ /* 0x000fea0003800000 */
[----:B------:R-:W-:Y:S05]  /*0a20*/  BRA `(.L_x_98) ;  /* 0x0000009000007947 */ /* 0x000fea0003800000 */
.L_x_96:
[----:B-----5:R-:W-:-:S05]  /*0a30*/  PRMT R2, RZ, 0x7610, R21 ;  /* 0x00007610ff027816 */ /* 0x020fca0000000015 */
[----:B------:R-:W-:Y:S01]  /*0a40*/  FADD.FTZ R41, R41, R2 ;  /* 0x0000000229297221 */ /* 0x000fe20000010000 */
[----:B------:R-:W-:Y:S05]  /*0a50*/  BRA `(.L_x_97) ;  /* 0x0000004000007947 */ /* 0x000fea0003800000 */
.L_x_95:
[----:B-----5:R-:W-:-:S05]  /*0a60*/  PRMT R2, RZ, 0x7610, R17 ;  /* 0x00007610ff027816 */ /* 0x020fca0000000011 */
[----:B------:R-:W-:Y:S01]  /*0a70*/  FADD.FTZ R41, R41, R2 ;  /* 0x0000000229297221 */ /* 0x000fe20000010000 */
[----:B------:R-:W-:-:S05]  /*0a80*/  @P2 PRMT R2, RZ, 0x7610, R21 ;  /* 0x00007610ff022816 */ /* 0x000fca0000000015 */
[----:B------:R-:W-:-:S05]  /*0a90*/  @P2 FADD.FTZ R41, R41, R2 ;  /* 0x0000000229292221 */ /* 0x000fca0000010000 */
.L_x_97:
[----:B------:R-:W-:-:S04]  /*0aa0*/  F2FP.BF16.PACK_AB R2, RZ, R41 ;  /* 0x00000029ff02723e */ /* 0x000fc800000010ff */
[----:B------:R-:W-:Y:S02]  /*0ab0*/  PRMT R25, R25, 0x5410, R2 ;  /* 0x0000541019197816 */ /* 0x000fe40000000002 */
.L_x_98:
[----:B------:R-:W-:Y:S01]  /*0ac0*/  PRMT R42, RZ, 0x5410, R30 ;  /* 0x00005410ff2a7816 */ /* 0x000fe2000000001e */
[----:B------:R-:W-:Y:S05]  /*0ad0*/  @P3 BRA `(.L_x_99) ;  /* 0x0000008000003947 */ /* 0x000fea0003800000 */
[----:B------:R-:W-:-:S04]  /*0ae0*/  ISETP.NE.U32.AND P4, PT, RZ, c[0x0][0x180], PT ;  /* 0x00006000ff007a0c */ /* 0x000fc80003f85070 */
[----:B------:R-:W-:-:S13]  /*0af0*/  ISETP.NE.AND.EX P4, PT, RZ, c[0x0][0x184], PT, P4 ;  /* 0x00006100ff007a0c */ /* 0x000fda0003f85340 */
[----:B------:R-:W-:Y:S05]  /*0b00*/  @P4 BRA `(.L_x_100) ;  /* 0x0000002000004947 */ /* 0x000fea0003800000 */
[----:B------:R-:W-:Y:S05]  /*0b10*/  @P0 BRA `(.L_x_101) ;  /* 0x0000008000000947 */ /* 0x000fea0003800000 */
[----:B------:R-:W-:Y:S05]  /*0b20*/  BRA `(.L_x_102) ;  /* 0x0000009000007947 */ /* 0x000fea0003800000 */
.L_x_100:
[----:B-----5:R-:W-:-:S05]  /*0b30*/  PRMT R3, RZ, 0x5410, R22 ;  /* 0x00005410ff037816 */ /* 0x020fca0000000016 */
[----:B------:R-:W-:Y:S01]  /*0b40*/  FADD.FTZ R42, R42, R3 ;  /* 0x000000032a2a7221 */ /* 0x000fe20000010000 */
[----:B------:R-:W-:Y:S05]  /*0b50*/  BRA `(.L_x_101) ;  /* 0x0000004000007947 */ /* 0x000fea0003800000 */
.L_x_99:
[----:B-----5:R-:W-:-:S05]  /*0b60*/  PRMT R3, RZ, 0x5410, R18 ;  /* 0x00005410ff037816 */ /* 0x020fca0000000012 */
[----:B------:R-:W-:Y:S01]  /*0b70*/  FADD.FTZ R42, R42, R3 ;  /* 0x000000032a2a7221 */ /* 0x000fe20000010000 */
[----:B------:R-:W-:-:S05]  /*0b80*/  @P2 PRMT R3, RZ, 0x5410, R22 ;  /* 0x00005410ff032816 */ /* 0x000fca0000000016 */
[----:B------:R-:W-:-:S05]  /*0b90*/  @P2 FADD.FTZ R42, R42, R3 ;  /* 0x000000032a2a2221 */ /* 0x000fca0000010000 */
.L_x_101:
[----:B------:R-:W-:-:S04]  /*0ba0*/  F2FP.BF16.PACK_AB R2, RZ, R42 ;  /* 0x0000002aff02723e */ /* 0x000fc800000010ff */
[----:B------:R-:W-:Y:S02]  /*0bb0*/  PRMT R26, R2, 0x7610, R26 ;  /* 0x00007610021a7816 */ /* 0x000fe4000000001a */
.L_x_102:
[----:B------:R-:W-:Y:S01]  /*0bc0*/  PRMT R43, RZ, 0x7610, R30 ;  /* 0x00007610ff2b7816 */ /* 0x000fe2000000001e */
[----:B------:R-:W-:Y:S05]  /*0bd0*/  @P3 BRA `(.L_x_103) ;  /* 0x0000008000003947 */ /* 0x000fea0003800000 */
[----:B------:R-:W-:-:S04]  /*0be0*/  ISETP.NE.U32.AND P4, PT, RZ, c[0x0][0x180], PT ;  /* 0x00006000ff007a0c */ /* 0x000fc80003f85070 */
[----:B------:R-:W-:-:S13]  /*0bf0*/  ISETP.NE.AND.EX P4, PT, RZ, c[0x0][0x184], PT, P4 ;  /* 0x00006100ff007a0c */ /* 0x000fda0003f85340 */
[----:B------:R-:W-:Y:S05]  /*0c00*/  @P4 BRA `(.L_x_104) ;  /* 0x0000002000004947 */ /* 0x000fea0003800000 */
[----:B------:R-:W-:Y:S05]  /*0c10*/  @P0 BRA `(.L_x_105) ;  /* 0x0000008000000947 */ /* 0x000fea0003800000 */
[----:B------:R-:W-:Y:S05]  /*0c20*/  BRA `(.L_x_106) ;  /* 0x0000009000007947 */ /* 0x000fea0003800000 */
.L_x_104:
[----:B-----5:R-:W-:-:S05]  /*0c30*/  PRMT R2, RZ, 0x7610, R22 ;  /* 0x00007610ff027816 */ /* 0x020fca0000000016 */
[----:B------:R-:W-:Y:S01]  /*0c40*/  FADD.FTZ R43, R43, R2 ;  /* 0x000000022b2b7221 */ /* 0x000fe20000010000 */
[----:B------:R-:W-:Y:S05]  /*0c50*/  BRA `(.L_x_105) ;  /* 0x0000004000007947 */ /* 0x000fea0003800000 */
.L_x_103:
[----:B-----5:R-:W-:-:S05]  /*0c60*/  PRMT R2, RZ, 0x7610, R18 ;  /* 0x00007610ff027816 */ /* 0x020fca0000000012 */
[----:B------:R-:W-:Y:S01]  /*0c70*/  FADD.FTZ R43, R43, R2 ;  /* 0x000000022b2b7221 */ /* 0x000fe20000010000 */
[----:B------:R-:W-:-:S05]  /*0c80*/  @P2 PRMT R2, RZ, 0x7610, R22 ;  /* 0x00007610ff022816 */ /* 0x000fca0000000016 */
[----:B------:R-:W-:-:S05]  /*0c90*/  @P2 FADD.FTZ R43, R43, R2 ;  /* 0x000000022b2b2221 */ /* 0x000fca0000010000 */
.L_x_105:
[----:B------:R-:W-:-:S04]  /*0ca0*/  F2FP.BF16.PACK_AB R2, RZ, R43 ;  /* 0x0000002bff02723e */ /* 0x000fc800000010ff */
[----:B------:R-:W-:Y:S02]  /*0cb0*/  PRMT R26, R26, 0x5410, R2 ;  /* 0x000054101a1a7816 */ /* 0x000fe40000000002 */
.L_x_106:
[----:B------:R-:W-:Y:S01]  /*0cc0*/  PRMT R88, RZ, 0x5410, R31 ;  /* 0x00005410ff587816 */ /* 0x000fe2000000001f */
[----:B------:R-:W-:Y:S05]  /*0cd0*/  @P3 BRA `(.L_x_107) ;  /* 0x0000008000003947 */ /* 0x000fea0003800000 */
[----:B------:R-:W-:-:S04]  /*0ce0*/  ISETP.NE.U32.AND P4, PT, RZ, c[0x0][0x180], PT ;  /* 0x00006000ff007a0c */ /* 0x000fc80003f85070 */
[----:B------:R-:W-:-:S13]  /*0cf0*/  ISETP.NE.AND.EX P4, PT, RZ, c[0x0][0x184], PT, P4 ;  /* 0x00006100ff007a0c */ /* 0x000fda0003f85340 */
[----:B------:R-:W-:Y:S05]  /*0d00*/  @P4 BRA `(.L_x_108) ;  /* 0x0000002000004947 */ /* 0x000fea0003800000 */
[----:B------:R-:W-:Y:S05]  /*0d10*/  @P0 BRA `(.L_x_109) ;  /* 0x0000008000000947 */ /* 0x000fea0003800000 */
[----:B------:R-:W-:Y:S05]  /*0d20*/  BRA `(.L_x_110) ;  /* 0x0000009000007947 */ /* 0x000fea0003800000 */
.L_x_108:
[----:B-----5:R-:W-:-:S05]  /*0d30*/  PRMT R3, RZ, 0x5410, R23 ;  /* 0x00005410ff037816 */ /* 0x020fca0000000017 */
[----:B------:R-:W-:Y:S01]  /*0d40*/  FADD.FTZ R88, R88, R3 ;  /* 0x0000000358587221 */ /* 0x000fe20000010000 */
[----:B------:R-:W-:Y:S05]  /*0d50*/  BRA `(.L_x_109) ;  /* 0x0000004000007947 */ /* 0x000fea0003800000 */
.L_x_107:
[----:B-----5:R-:W-:-:S05]  /*0d60*/  PRMT R3, RZ, 0x5410, R19 ;  /* 0x00005410ff037816 */ /* 0x020fca0000000013 */
[----:B------:R-:W-:Y:S01]  /*0d70*/  FADD.FTZ R88, R88, R3 ;  /* 0x0000000358587221 */ /* 0x000fe20000010000 */
[----:B------:R-:W-:-:S05]  /*0d80*/  @P2 PRMT R3, RZ, 0x5410, R23 ;  /* 0x00005410ff032816 */ /* 0x000fca0000000017 */
[----:B------:R-:W-:-:S05]  /*0d90*/  @P2 FADD.FTZ R88, R88, R3 ;  /* 0x0000000358582221 */ /* 0x000fca0000010000 */
.L_x_109:
[----:B------:R-:W-:-:S04]  /*0da0*/  F2FP.BF16.PACK_AB R2, RZ, R88 ;  /* 0x00000058ff02723e */ /* 0x000fc800000010ff */
[----:B------:R-:W-:Y:S02]  /*0db0*/  PRMT R27, R2, 0x7610, R27 ;  /* 0x00007610021b7816 */ /* 0x000fe4000000001b */
.L_x_110:
[----:B------:R-:W-:Y:S01]  /*0dc0*/  PRMT R90, RZ, 0x7610, R31 ;  /* 0x00007610ff5a7816 */ /* 0x000fe2000000001f */
[----:B------:R-:W-:Y:S05]  /*0dd0*/  @P3 BRA `(.L_x_111) ;  /* 0x0000008000003947 */ /* 0x000fea0003800000 */
[----:B------:R-:W-:-:S04]  /*0de0*/  ISETP.NE.U32.AND P4, PT, RZ, c[0x0][0x180], PT ;  /* 0x00006000ff007a0c */ /* 0x000fc80003f85070 */
[----:B------:R-:W-:-:S13]  /*0df0*/  ISETP.NE.AND.EX P4, PT, RZ, c[0x0][0x184], PT, P4 ;  /* 0x00006100ff007a0c */ /* 0x000fda0003f85340 */
[----:B------:R-:W-:Y:S05]  /*0e00*/  @P4 BRA `(.L_x_112) ;  /* 0x0000002000004947 */ /* 0x000fea0003800000 */
[----:B------:R-:W-:Y:S05]  /*0e10*/  @P0 BRA `(.L_x_113) ;  /* 0x0000008000000947 */ /* 0x000fea0003800000 */
[----:B------:R-:W-:Y:S05]  /*0e20*/  BRA `(.L_x_114) ;  /* 0x0000009000007947 */ /* 0x000fea0003800000 */
.L_x_112:
[----:B-----5:R-:W-:-:S05]  /*0e30*/  PRMT R3, RZ, 0x7610, R23 ;  /* 0x00007610ff037816 */ /* 0x020fca0000000017 */
[----:B------:R-:W-:Y:S01]  /*0e40*/  FADD.FTZ R90, R90, R3 ;  /* 0x000000035a5a7221 */ /* 0x000fe20000010000 */
[----:B------:R-:W-:Y:S05]  /*0e50*/  BRA `(.L_x_113) ;  /* 0x0000004000007947 */ /* 0x000fea0003800000 */
.L_x_111:
[----:B-----5:R-:W-:-:S05]  /*0e60*/  PRMT R3, RZ, 0x7610, R19 ;  /* 0x00007610ff037816 */ /* 0x020fca0000000013 */
[----:B------:R-:W-:Y:S01]  /*0e70*/  FADD.FTZ R90, R90, R3 ;  /* 0x000000035a5a7221 */ /* 0x000fe20000010000 */
[----:B------:R-:W-:-:S05]  /*0e80*/  @P2 PRMT R3, RZ, 0x7610, R23 ;  /* 0x00007610ff032816 */ /* 0x000fca0000000017 */
[----:B------:R-:W-:-:S05]  /*0e90*/  @P2 FADD.FTZ R90, R90, R3 ;  /* 0x000000035a5a2221 */ /* 0x000fca0000010000 */
.L_x_113:
[----:B------:R-:W-:-:S04]  /*0ea0*/  F2FP.BF16.PACK_AB R2, RZ, R90 ;  /* 0x0000005aff02723e */ /* 0x000fc800000010ff */
[----:B------:R-:W-:Y:S02]  /*0eb0*/  PRMT R27, R27, 0x5410, R2 ;  /* 0x000054101b1b7816 */ /* 0x000fe40000000002 */
.L_x_114:
[C---:B------:R-:W-:Y:S02]  /*0ec0*/  IADD3 R40, R37.reuse, 0x20, RZ ;  /* 0x0000002025287810 */ /* 0x040fe40007ffe0ff */
[C---:B------:R-:W-:Y:S02]  /*0ed0*/  @P0 LEA R32, P4, R37.reuse, c[0x0][0x188], 0x4 ;  /* 0x0000620025200a11 */ /* 0x040fe400078820ff */
[C---:B------:R-:W-:Y:S01]  /*0ee0*/  @P2 LEA R34, P5, R40.reuse, c[0x0][0x180], 0x4 ;  /* 0x0000600028222a11 */ /* 0x040fe200078a20ff */
[C---:B------:R-:W-:Y:S01]  /*0ef0*/  IMAD.WIDE.U32 R28, R40.reuse, R35, c[0x0][0x170] ;  /* 0x00005c00281c7625 */ /* 0x040fe200078e0023 */
[----:B------:R-:W-:Y:S02]  /*0f00*/  @P0 LEA.HI.X R33, R37, c[0x0][0x18c], RZ, 0x4, P4 ;  /* 0x0000630025210a11 */ /* 0x000fe400020f24ff */
[C---:B------:R-:W-:Y:S02]  /*0f10*/  @P1 LEA R2, P4, R40.reuse, c[0x0][0x178], 0x4 ;  /* 0x00005e0028021a11 */ /* 0x040fe400078820ff */
[C---:B------:R-:W-:Y:S01]  /*0f20*/  @P2 LEA.HI.X R35, R40.reuse, c[0x0][0x184], RZ, 0x4, P5 ;  /* 0x0000610028232a11 */ /* 0x040fe200028f24ff */
[----:B------:R0:W-:Y:S01]  /*0f30*/  @P0 STG.E.128 [R32.64], R24 ;  /* 0x0000001820000986 */ /* 0x0001e2000c101d04 */
[----:B------:R-:W-:-:S03]  /*0f40*/  @P1 LEA.HI.X R3, R40, c[0x0][0x17c], RZ, 0x4, P4 ;  /* 0x00005f0028031a11 */ /* 0x000fc600020f24ff */
[----:B------:R-:W0:Y:S04]  /*0f50*/  LDG.E.128 R28, [R28.64] ;  /* 0x000000041c1c7981 */ /* 0x000e28000c1e1d00 */
[----:B-----5:R1:W5:Y:S04]  /*0f60*/  @P1 LDG.E.128 R16, [R2.64] ;  /* 0x0000000402101981 */ /* 0x020368000c1e1d00 */
[----:B------:R1:W5:Y:S01]  /*0f70*/  @P2 LDG.E.128 R20, [R34.64] ;  /* 0x0000000422142981 */ /* 0x000362000c1e1d00 */
[----:B0-----:R-:W-:Y:S01]  /*0f80*/  PRMT R32, RZ, 0x5410, R28 ;  /* 0x00005410ff207816 */ /* 0x001fe2000000001c */
[----:B------:R-:W-:Y:S05]  /*0f90*/  @P3 BRA `(.L_x_115) ;  /* 0x0000008000003947 */ /* 0x000fea0003800000 */
[----:B-1----:R-:W-:-:S04]  /*0fa0*/  ISETP.NE.U32.AND P1, PT, RZ, c[0x0][0x180], PT ;  /* 0x00006000ff007a0c */ /* 0x002fc80003f25070 */
[----:B------:R-:W-:-:S13]  /*0fb0*/  ISETP.NE.AND.EX P1, PT, RZ, c[0x0][0x184], PT, P1 ;  /* 0x00006100ff007a0c */ /* 0x000fda0003f25310 */
[----:B------:R-:W-:Y:S05]  /*0fc0*/  @P1 BRA `(.L_x_116) ;  /* 0x0000002000001947 */ /* 0x000fea0003800000 */
[----:B------:R-:W-:Y:S05]  /*0fd0*/  @P0 BRA `(.L_x_117) ;  /* 0x0000008000000947 */ /* 0x000fea0003800000 */
[----:B------:R-:W-:Y:S05]  /*0fe0*/  BRA `(.L_x_118) ;  /* 0x0000009000007947 */ /* 0x000fea0003800000 */
.L_x_116:
[----:B-----5:R-:W-:-:S05]  /*0ff0*/  PRMT R3, RZ, 0x5410, R20 ;  /* 0x00005410ff037816 */ /* 0x020fca0000000014 */
[----:B------:R-:W-:Y:S01]  /*1000*/  FADD.FTZ R32, R3, R32 ;  /* 0x0000002003207221 */ /* 0x000fe20000010000 */
[----:B------:R-:W-:Y:S05]  /*1010*/  BRA `(.L_x_117) ;  /* 0x0000004000007947 */ /* 0x000fea0003800000 */
.L_x_115:
[----:B-1---5:R-:W-:-:S05]  /*1020*/  PRMT R3, RZ, 0x5410, R16 ;  /* 0x00005410ff037816 */ /* 0x022fca0000000010 */
[----:B------:R-:W-:Y:S01]  /*1030*/  FADD.FTZ R32, R3, R32 ;  /* 0x0000002003207221 */ /* 0x000fe20000010000 */
[----:B------:R-:W-:-:S05]  /*1040*/  @P2 PRMT R3, RZ, 0x5410, R20 ;  /* 0x00005410ff032816 */ /* 0x000fca0000000014 */
[----:B------:R-:W-:-:S05]  /*1050*/  @P2 FADD.FTZ R32, R3, R32 ;  /* 0x0000002003202221 */ /* 0x000fca0000010000 */
.L_x_117:
[----:B------:R-:W-:-:S04]  /*1060*/  F2FP.BF16.PACK_AB R2, RZ, R32 ;  /* 0x00000020ff02723e */ /* 0x000fc800000010ff */
[----:B------:R-:W-:Y:S02]  /*1070*/  PRMT R24, R2, 0x7610, R24 ;  /* 0x0000761002187816 */ /* 0x000fe40000000018 */
.L_x_118:
[----:B------:R-:W-:Y:S01]  /*1080*/  PRMT R33, RZ, 0x7610, R28 ;  /* 0x00007610ff217816 */ /* 0x000fe2000000001c */
[----:B------:R-:W-:Y:S05]  /*1090*/  @P3 BRA `(.L_x_119) ;  /* 0x0000008000003947 */ /* 0x000fea0003800000 */
[----:B------:R-:W-:-:S04]  /*10a0*/  ISETP.NE.U32.AND P1, PT, RZ, c[0x0][0x180], PT ;  /* 0x00006000ff007a0c */ /* 0x000fc80003f25070 */
[----:B------:R-:W-:-:S13]  /*10b0*/  ISETP.NE.AND.EX P1, PT, RZ, c[0x0][0x184], PT, P1 ;  /* 0x00006100ff007a0c */ /* 0x000fda0003f25310 */
[----:B------:R-:W-:Y:S05]  /*10c0*/  @P1 BRA `(.L_x_120) ;  /* 0x0000002000001947 */ /* 0x000fea0003800000 */
[----:B------:R-:W-:Y:S05]  /*10d0*/  @P0 BRA `(.L_x_121) ;  /* 0x0000008000000947 */ /* 0x000fea0003800000 */
[----:B------:R-:W-:Y:S05]  /*10e0*/  BRA `(.L_x_122) ;  /* 0x0000009000007947 */ /* 0x000fea0003800000 */
.L_x_120:
[----:B-----5:R-:W-:-:S05]  /*10f0*/  PRMT R2, RZ, 0x7610, R20 ;  /* 0x00007610ff027816 */ /* 0x020fca0000000014 */
[----:B------:R-:W-:Y:S01]  /*1100*/  FADD.FTZ R33, R2, R33 ;  /* 0x0000002102217221 */ /* 0x000fe20000010000 */
[----:B------:R-:W-:Y:S05]  /*1110*/  BRA `(.L_x_121) ;  /* 0x0000004000007947 */ /* 0x000fea0003800000 */
.L_x_119:
[----:B-----5:R-:W-:-:S05]  /*1120*/  PRMT R2, RZ, 0x7610, R16 ;  /* 0x00007610ff027816 */ /* 0x020fca0000000010 */
[----:B------:R-:W-:Y:S01]  /*1130*/  FADD.FTZ R33, R2, R33 ;  /* 0x0000002102217221 */ /* 0x000fe20000010000 */
[----:B------:R-:W-:-:S05]  /*1140*/  @P2 PRMT R2, RZ, 0x7610, R20 ;  /* 0x00007610ff022816 */ /* 0x000fca0000000014 */
[----:B------:R-:W-:-:S05]  /*1150*/  @P2 FADD.FTZ R33, R2, R33 ;  /* 0x0000002102212221 */ /* 0x000fca0000010000 */
.L_x_121:
[----:B------:R-:W-:-:S04]  /*1160*/  F2FP.BF16.PACK_AB R2, RZ, R33 ;  /* 0x00000021ff02723e */ /* 0x000fc800000010ff */
[----:B------:R-:W-:Y:S02]  /*1170*/  PRMT R24, R24, 0x5410, R2 ;  /* 0x0000541018187816 */ /* 0x000fe40000000002 */
.L_x_122:
[----:B------:R-:W-:Y:S01]  /*1180*/  PRMT R34, RZ, 0x5410, R29 ;  /* 0x00005410ff227816 */ /* 0x000fe2000000001d */
[----:B------:R-:W-:Y:S05]  /*1190*/  @P3 BRA `(.L_x_123) ;  /* 0x0000008000003947 */ /* 0x000fea0003800000 */
[----:B------:R-:W-:-:S04]  /*11a0*/  ISETP.NE.U32.AND P1, PT, RZ, c[0x0][0x180], PT ;  /* 0x00006000ff007a0c */ /* 0x000fc80003f25070 */
[----:B------:R-:W-:-:S13]  /*11b0*/  ISETP.NE.AND.EX P1, PT, RZ, c[0x0][0x184], PT, P1 ;  /* 0x00006100ff007a0c */ /* 0x000fda0003f25310 */
[----:B------:R-:W-:Y:S05]  /*11c0*/  @P1 BRA `(.L_x_124) ;  /* 0x0000002000001947 */ /* 0x000fea0003800000 */
[----:B------:R-:W-:Y:S05]  /*11d0*/  @P0 BRA `(.L_x_125) ;  /* 0x0000008000000947 */ /* 0x000fea0003800000 */
[----:B------:R-:W-:Y:S05]  /*11e0*/  BRA `(.L_x_126) ;  /* 0x0000009000007947 */ /* 0x000fea0003800000 */
.L_x_124:
[----:B-----5:R-:W-:-:S05]  /*11f0*/  PRMT R3, RZ, 0x5410, R21 ;  /* 0x00005410ff037816 */ /* 0x020fca0000000015 */
[----:B------:R-:W-:Y:S01]  /*1200*/  FADD.FTZ R34, R3, R34 ;  /* 0x0000002203227221 */ /* 0x000fe20000010000 */
[----:B------:R-:W-:Y:S05]  /*1210*/  BRA `(.L_x_125) ;  /* 0x0000004000007947 */ /* 0x000fea0003800000 */
.L_x_123:
[----:B-----5:R-:W-:-:S05]  /*1220*/  PRMT R3, RZ, 0x5410, R17 ;  /* 0x00005410ff037816 */ /* 0x020fca0000000011 */
[----:B------:R-:W-:Y:S01]  /*1230*/  FADD.FTZ R34, R3, R34 ;  /* 0x0000002203227221 */ /* 0x000fe20000010000 */
[----:B------:R-:W-:-:S05]  /*1240*/  @P2 PRMT R3, RZ, 0x5410, R21 ;  /* 0x00005410ff032816 */ /* 0x000fca0000000015 */
[----:B------:R-:W-:-:S05]  /*1250*/  @P2 FADD.FTZ R34, R3, R34 ;  /* 0x0000002203222221 */ /* 0x000fca0000010000 */
.L_x_125:
[----:B------:R-:W-:-:S04]  /*1260*/  F2FP.BF16.PACK_AB R2, RZ, R34 ;  /* 0x00000022ff02723e */ /* 0x000fc800000010ff */
[----:B------:R-:W-:Y:S02]  /*1270*/  PRMT R25, R2, 0x7610, R25 ;  /* 0x0000761002197816 */ /* 0x000fe40000000019 */
.L_x_126:
[----:B------:R-:W-:Y:S01]  /*1280*/  PRMT R35, RZ, 0x7610, R29 ;  /* 0x00007610ff237816 */ /* 0x000fe2000000001d */
[----:B------:R-:W-:Y:S05]  /*1290*/  @P3 BRA `(.L_x_127) ;  /* 0x0000008000003947 */ /* 0x000fea0003800000 */
[----:B------:R-:W-:-:S04]  /*12a0*/  ISETP.NE.U32.AND P1, PT, RZ, c[0x0][0x180], PT ;  /* 0x00006000ff007a0c */ /* 0x000fc80003f25070 */
[----:B------:R-:W-:-:S13]  /*12b0*/  ISETP.NE.AND.EX P1, PT, RZ, c[0x0][0x184], PT, P1 ;  /* 0x00006100ff007a0c */ /* 0x000fda0003f25310 */
[----:B------:R-:W-:Y:S05]  /*12c0*/  @P1 BRA `(.L_x_128) ;  /* 0x0000002000001947 */ /* 0x000fea0003800000 */
[----:B------:R-:W-:Y:S05]  /*12d0*/  @P0 BRA `(.L_x_129) ;  /* 0x0000008000000947 */ /* 0x000fea0003800000 */
[----:B------:R-:W-:Y:S05]  /*12e0*/  BRA `(.L_x_130) ;  /* 0x0000009000007947 */ /* 0x000fea0003800000 */
.L_x_128:
[----:B-----5:R-:W-:-:S05]  /*12f0*/  PRMT R2, RZ, 0x7610, R21 ;  /* 0x00007610ff027816 */ /* 0x020fca0000000015 */
[----:B------:R-:W-:Y:S01]  /*1300*/  FADD.FTZ R35, R2, R35 ;  /* 0x0000002302237221 */ /* 0x000fe20000010000 */
[----:B------:R-:W-:Y:S05]  /*1310*/  BRA `(.L_x_129) ;  /* 0x0000004000007947 */ /* 0x000fea0003800000 */
.L_x_127:
[----:B-----5:R-:W-:-:S05]  /*1320*/  PRMT R2, RZ, 0x7610, R17 ;  /* 0x00007610ff027816 */ /* 0x020fca0000000011 */
[----:B------:R-:W-:Y:S01]  /*1330*/  FADD.FTZ R35, R2, R35 ;  /* 0x0000002302237221 */ /* 0x000fe20000010000 */
[----:B------:R-:W-:-:S05]  /*1340*/  @P2 PRMT R2, RZ, 0x7610, R21 ;  /* 0x00007610ff022816 */ /* 0x000fca0000000015 */
[----:B------:R-:W-:-:S05]  /*1350*/  @P2 FADD.FTZ R35, R2, R35 ;  /* 0x0000002302232221 */ /* 0x000fca0000010000 */
.L_x_129:
[----:B------:R-:W-:-:S04]  /*1360*/  F2FP.BF16.PACK_AB R2, RZ, R35 ;  /* 0x00000023ff02723e */ /* 0x000fc800000010ff */
[----:B------:R-:W-:Y:S02]  /*1370*/  PRMT R25, R25, 0x5410, R2 ;  /* 0x0000541019197816 */ /* 0x000fe40000000002 */
.L_x_130:
[----:B------:R-:W-:Y:S01]  /*1380*/  PRMT R92, RZ, 0x5410, R30 ;  /* 0x00005410ff5c7816 */ /* 0x000fe2000000001e */
[----:B------:R-:W-:Y:S05]  /*1390*/  @P3 BRA `(.L_x_131) ;  /* 0x0000008000003947 */ /* 0x000fea0003800000 */
[----:B------:R-:W-:-:S04]  /*13a0*/  ISETP.NE.U32.AND P1, PT, RZ, c[0x0][0x180], PT ;  /* 0x00006000ff007a0c */ /* 0x000fc80003f25070 */
[----:B------:R-:W-:-:S13]  /*13b0*/  ISETP.NE.AND.EX P1, PT, RZ, c[0x0][0x184], PT, P1 ;  /* 0x00006100ff007a0c */ /* 0x000fda0003f25310 */
[----:B------:R-:W-:Y:S05]  /*13c0*/  @P1 BRA `(.L_x_132) ;  /* 0x0000002000001947 */ /* 0x000fea0003800000 */
[----:B------:R-:W-:Y:S05]  /*13d0*/  @P0 BRA `(.L_x_133) ;  /* 0x0000008000000947 */ /* 0x000fea0003800000 */
[----:B------:R-:W-:Y:S05]  /*13e0*/  BRA `(.L_x_134) ;  /* 0x0000009000007947 */ /* 0x000fea0003800000 */
.L_x_132:
[----:B-----5:R-:W-:-:S05]  /*13f0*/  PRMT R3, RZ, 0x5410, R22 ;  /* 0x00005410ff037816 */ /* 0x020fca0000000016 */
[----:B------:R-:W-:Y:S01]  /*1400*/  FADD.FTZ R92, R3, R92 ;  /* 0x0000005c035c7221 */ /* 0x000fe20000010000 */
[----:B------:R-:W-:Y:S05]  /*1410*/  BRA `(.L_x_133) ;  /* 0x0000004000007947 */ /* 0x000fea0003800000 */
.L_x_131:
[----:B-----5:R-:W-:-:S05]  /*1420*/  PRMT R3, RZ, 0x5410, R18 ;  /* 0x00005410ff037816 */ /* 0x020fca0000000012 */
[----:B------:R-:W-:Y:S01]  /*1430*/  FADD.FTZ R92, R3, R92 ;  /* 0x0000005c035c7221 */ /* 0x000fe20000010000 */
[----:B------:R-:W-:-:S05]  /*1440*/  @P2 PRMT R3, RZ, 0x5410, R22 ;  /* 0x00005410ff032816 */ /* 0x000fca0000000016 */
[----:B------:R-:W-:-:S05]  /*1450*/  @P2 FADD.FTZ R92, R3, R92 ;  /* 0x0000005c035c2221 */ /* 0x000fca0000010000 */
.L_x_133:
[----:B------:R-:W-:-:S04]  /*1460*/  F2FP.BF16.PACK_AB R2, RZ, R92 ;  /* 0x0000005cff02723e */ /* 0x000fc800000010ff */
[----:B------:R-:W-:Y:S02]  /*1470*/  PRMT R26, R2, 0x7610, R26 ;  /* 0x00007610021a7816 */ /* 0x000fe4000000001a */
.L_x_134:
[----:B------:R-:W-:Y:S01]  /*1480*/  PRMT R30, RZ, 0x7610, R30 ;  /* 0x00007610ff1e7816 */ /* 0x000fe2000000001e */
[----:B------:R-:W-:Y:S05]  /*1490*/  @P3 BRA `(.L_x_135) ;  /* 0x0000008000003947 */ /* 0x000fea0003800000 */
[----:B------:R-:W-:-:S04]  /*14a0*/  ISETP.NE.U32.AND P1, PT, RZ, c[0x0][0x180], PT ;  /* 0x00006000ff007a0c */ /* 0x000fc80003f25070 */
[----:B------:R-:W-:-:S13]  /*14b0*/  ISETP.NE.AND.EX P1, PT, RZ, c[0x0][0x184], PT, P1 ;  /* 0x00006100ff007a0c */ /* 0x000fda0003f25310 */
[----:B------:R-:W-:Y:S05]  /*14c0*/  @P1 BRA `(.L_x_136) ;  /* 0x0000002000001947 */ /* 0x000fea0003800000 */
[----:B------:R-:W-:Y:S05]  /*14d0*/  @P0 BRA `(.L_x_137) ;  /* 0x0000008000000947 */ /* 0x000fea0003800000 */
[----:B------:R-:W-:Y:S05]  /*14e0*/  BRA `(.L_x_138) ;  /* 0x0000009000007947 */ /* 0x000fea0003800000 */
.L_x_136:
[----:B-----5:R-:W-:-:S05]  /*14f0*/  PRMT R3, RZ, 0x7610, R22 ;  /* 0x00007610ff037816 */ /* 0x020fca0000000016 */
[----:B------:R-:W-:Y:S01]  /*1500*/  FADD.FTZ R30, R3, R30 ;  /* 0x0000001e031e7221 */ /* 0x000fe20000010000 */
[----:B------:R-:W-:Y:S05]  /*1510*/  BRA `(.L_x_137) ;  /* 0x0000004000007947 */ /* 0x000fea0003800000 */
.L_x_135:
[----:B-----5:R-:W-:-:S05]  /*1520*/  PRMT R3, RZ, 0x7610, R18 ;  /* 0x00007610ff037816 */ /* 0x020fca0000000012 */
[----:B------:R-:W-:Y:S01]  /*1530*/  FADD.FTZ R30, R3, R30 ;  /* 0x0000001e031e7221 */ /* 0x000fe20000010000 */
[----:B------:R-:W-:-:S05]  /*1540*/  @P2 PRMT R3, RZ, 0x7610, R22 ;  /* 0x00007610ff032816 */ /* 0x000fca0000000016 */
[----:B------:R-:W-:-:S05]  /*1550*/  @P2 FADD.FTZ R30, R3, R30 ;  /* 0x0000001e031e2221 */ /* 0x000fca0000010000 */
.L_x_137:
[----:B------:R-:W-:-:S04]  /*1560*/  F2FP.BF16.PACK_AB R2, RZ, R30 ;  /* 0x0000001eff02723e */ /* 0x000fc800000010ff */
[----:B------:R-:W-:Y:S02]  /*1570*/  PRMT R26, R26, 0x5410, R2 ;  /* 0x000054101a1a7816 */ /* 0x000fe40000000002 */
.L_x_138:
[----:B------:R-:W-:Y:S01]  /*1580*/  PRMT R93, RZ, 0x5410, R31 ;  /* 0x00005410ff5d7816 */ /* 0x000fe2000000001f */
[----:B------:R-:W-:Y:S05]  /*1590*/  @P3 BRA `(.L_x_139) ;  /* 0x0000008000003947 */ /* 0x000fea0003800000 */
[----:B------:R-:W-:-:S04]  /*15a0*/  ISETP.NE.U32.AND P1, PT, RZ, c[0x0][0x180], PT ;  /* 0x00006000ff007a0c */ /* 0x000fc80003f25070 */
[----:B------:R-:W-:-:S13]  /*15b0*/  ISETP.NE.AND.EX P1, PT, RZ, c[0x0][0x184], PT, P1 ;  /* 0x00006100ff007a0c */ /* 0x000fda0003f25310 */
[----:B------:R-:W-:Y:S05]  /*15c0*/  @P1 BRA `(.L_x_140) ;  /* 0x0000002000001947 */ /* 0x000fea0003800000 */
[----:B------:R-:W-:Y:S05]  /*15d0*/  @P0 BRA `(.L_x_141) ;  /* 0x0000008000000947 */ /* 0x000fea0003800000 */
[----:B------:R-:W-:Y:S05]  /*15e0*/  BRA `(.L_x_142) ;  /* 0x0000009000007947 */ /* 0x000fea0003800000 */
.L_x_140:
[----:B-----5:R-:W-:-:S05]  /*15f0*/  PRMT R2, RZ, 0x5410, R23 ;  /* 0x00005410ff027816 */ /* 0x020fca0000000017 */
[----:B------:R-:W-:Y:S01]  /*1600*/  FADD.FTZ R93, R2, R93 ;  /* 0x0000005d025d7221 */ /* 0x000fe20000010000 */
[----:B------:R-:W-:Y:S05]  /*1610*/  BRA `(.L_x_141) ;  /* 0x0000004000007947 */ /* 0x000fea0003800000 */
.L_x_139:
[----:B-----5:R-:W-:-:S05]  /*1620*/  PRMT R2, RZ, 0x5410, R19 ;  /* 0x00005410ff027816 */ /* 0x020fca0000000013 */
[----:B------:R-:W-:Y:S01]  /*1630*/  FADD.FTZ R93, R2, R93 ;  /* 0x0000005d025d7221 */ /* 0x000fe20000010000 */
[----:B------:R-:W-:-:S05]  /*1640*/  @P2 PRMT R2, RZ, 0x5410, R23 ;  /* 0x00005410ff022816 */ /* 0x000fca0000000017 */
[----:B------:R-:W-:-:S05]  /*1650*/  @P2 FADD.FTZ R93, R2, R93 ;  /* 0x0000005d025d2221 */ /* 0x000fca0000010000 */
.L_x_141:
[----:B------:R-:W-:-:S04]  /*1660*/  F2FP.BF16.PACK_AB R2, RZ, R93 ;  /* 0x0000005dff02723e */ /* 0x000fc800000010ff */
[----:B------:R-:W-:Y:S02]  /*1670*/  PRMT R27, R2, 0x7610, R27 ;  /* 0x00007610021b7816 */ /* 0x000fe4000000001b */
.L_x_142:
[----:B------:R-:W-:Y:S01]  /*1680*/  PRMT R31, RZ, 0x7610, R31 ;  /* 0x00007610ff1f7816 */ /* 0x000fe2000000001f */
[----:B------:R-:W-:Y:S05]  /*1690*/  @P3 BRA `(.L_x_143) ;  /* 0x0000008000003947 */ /* 0x000fea0003800000 */
[----:B------:R-:W-:-:S04]  /*16a0*/  ISETP.NE.U32.AND P1, PT, RZ, c[0x0][0x180], PT ;  /* 0x00006000ff007a0c */ /* 0x000fc80003f25070 */
[----:B------:R-:W-:-:S13]  /*16b0*/  ISETP.NE.AND.EX P1, PT, RZ, c[0x0][0x184], PT, P1 ;  /* 0x00006100ff007a0c */ /* 0x000fda0003f25310 */
[----:B------:R-:W-:Y:S05]  /*16c0*/  @P1 BRA `(.L_x_144) ;  /* 0x0000002000001947 */ /* 0x000fea0003800000 */
[----:B------:R-:W-:Y:S05]  /*16d0*/  @P0 BRA `(.L_x_145) ;  /* 0x0000008000000947 */ /* 0x000fea0003800000 */
[----:B------:R-:W-:Y:S05]  /*16e0*/  BRA `(.L_x_146) ;  /* 0x0000009000007947 */ /* 0x000fea0003800000 */
.L_x_144:
[----:B-----5:R-:W-:-:S05]  /*16f0*/  PRMT R2, RZ, 0x7610, R23 ;  /* 0x00007610ff027816 */ /* 0x020fca0000000017 */
[----:B------:R-:W-:Y:S01]  /*1700*/  FADD.FTZ R31, R2, R31 ;  /* 0x0000001f021f7221 */ /* 0x000fe20000010000 */
[----:B------:R-:W-:Y:S05]  /*1710*/  BRA `(.L_x_145) ;  /* 0x0000004000007947 */ /* 0x000fea0003800000 */
.L_x_143:
[----:B-----5:R-:W-:-:S05]  /*1720*/  PRMT R2, RZ, 0x7610, R19 ;  /* 0x00007610ff027816 */ /* 0x020fca0000000013 */
[----:B------:R-:W-:Y:S01]  /*1730*/  FADD.FTZ R31, R2, R31 ;  /* 0x0000001f021f7221 */ /* 0x000fe20000010000 */
[----:B------:R-:W-:-:S05]  /*1740*/  @P2 PRMT R2, RZ, 0x7610, R23 ;  /* 0x00007610ff022816 */ /* 0x000fca0000000017 */
[----:B------:R-:W-:-:S05]  /*1750*/  @P2 FADD.FTZ R31, R2, R31 ;  /* 0x0000001f021f2221 */ /* 0x000fca0000010000 */
.L_x_145:
[----:B------:R-:W-:-:S04]  /*1760*/  F2FP.BF16.PACK_AB R2, RZ, R31 ;  /* 0x0000001fff02723e */ /* 0x000fc800000010ff */
[----:B------:R-:W-:Y:S02]  /*1770*/  PRMT R27, R27, 0x5410, R2 ;  /* 0x000054101b1b7816 */ /* 0x000fe40000000002 */
.L_x_146:
[----:B------:R-:W-:Y:S01]  /*1780*/  FADD.FTZ R3, RZ, R36 ;  /* 0x00000024ff037221 */ /* 0x000fe20000010000 */
[----:B------:R-:W-:-:S03]  /*1790*/  ISETP.NE.AND P2, PT, R65, RZ, PT ;  /* 0x000000ff4100720c */ /* 0x000fc60003f45270 */
[----:B------:R-:W-:-:S04]  /*17a0*/  FADD.FTZ R2, R3, R38 ;  /* 0x0000002603027221 */ /* 0x000fc80000010000 */
[----:B------:R-:W-:-:S04]  /*17b0*/  FADD.FTZ R2, R2, R39 ;  /* 0x0000002702027221 */ /* 0x000fc80000010000 */
[----:B------:R-:W-:-:S04]  /*17c0*/  FADD.FTZ R3, R2, R41 ;  /* 0x0000002902037221 */ /* 0x000fc80000010000 */
[----:B------:R-:W-:-:S04]  /*17d0*/  FADD.FTZ R2, R3, R42 ;  /* 0x0000002a03027221 */ /* 0x000fc80000010000 */
[----:B------:R-:W-:Y:S01]  /*17e0*/  FADD.FTZ R3, R2, R43 ;  /* 0x0000002b02037221 */ /* 0x000fe20000010000 */
[----:B------:R-:W-:-:S03]  /*17f0*/  @P0 LEA R2, P1, R40, c[0x0][0x188], 0x4 ;  /* 0x0000620028020a11 */ /* 0x000fc600078220ff */
[----:B------:R-:W-:-:S04]  /*1800*/  FADD.FTZ R3, R3, R88 ;  /* 0x0000005803037221 */ /* 0x000fc80000010000 */
[----:B------:R-:W-:-:S04]  /*1810*/  FADD.FTZ R3, R3, R90 ;  /* 0x0000005a03037221 */ /* 0x000fc80000010000 */
[----:B------:R-:W-:Y:S01]  /*1820*/  FADD.FTZ R28, R3, R32 ;  /* 0x00000020031c7221 */ /* 0x000fe20000010000 */
[----:B------:R-:W-:-:S03]  /*1830*/  @P0 LEA.HI.X R3, R40, c[0x0][0x18c], RZ, 0x4, P1 ;  /* 0x0000630028030a11 */ /* 0x000fc600008f24ff */
[----:B------:R-:W-:Y:S02]  /*1840*/  FADD.FTZ R29, R28, R33 ;  /* 0x000000211c1d7221 */ /* 0x000fe40000010000 */
[----:B------:R0:W-:Y:S02]  /*1850*/  @P0 STG.E.128 [R2.64], R24 ;  /* 0x0000001802000986 */ /* 0x0001e4000c101d04 */
[----:B------:R-:W-:-:S04]  /*1860*/  FADD.FTZ R28, R29, R34 ;  /* 0x000000221d1c7221 */ /* 0x000fc80000010000 */
[----:B------:R-:W-:-:S04]  /*1870*/  FADD.FTZ R29, R28, R35 ;  /* 0x000000231c1d7221 */ /* 0x000fc80000010000 */
[----:B------:R-:W-:-:S04]  /*1880*/  FADD.FTZ R29, R29, R92 ;  /* 0x0000005c1d1d7221 */ /* 0x000fc80000010000 */
[----:B------:R-:W-:-:S04]  /*1890*/  FADD.FTZ R28, R29, R30 ;  /* 0x0000001e1d1c7221 */ /* 0x000fc80000010000 */
[----:B------:R-:W-:-:S04]  /*18a0*/  FADD.FTZ R28, R28, R93 ;  /* 0x0000005d1c1c7221 */ /* 0x000fc80000010000 */
[----:B------:R-:W-:Y:S01]  /*18b0*/  FADD.FTZ R91, R28, R31 ;  /* 0x0000001f1c5b7221 */ /* 0x000fe20000010000 */
[----:B------:R-:W-:Y:S05]  /*18c0*/  BRA.DIV ~URZ, `(.L_x_147) ;  /* 0x00000bc27f007947 */ /* 0x000fea000b800000 */
[----:B0-----:R0:W1:Y:S02]  /*18d0*/  SHFL.BFLY PT, R2, R91, 0x1, 0x1f ;  /* 0x0c201f005b027f89 */ /* 0x00106400000e0000 */
.L_x_151:
[----:B01----:R-:W-:Y:S01]  /*18e0*/  FADD.FTZ R91, R91, R2 ;  /* 0x000000025b5b7221 */ /* 0x003fe20000010000 */
[----:B------:R-:W-:Y:S05]  /*18f0*/  BRA.DIV ~URZ, `(.L_x_148) ;  /* 0x00000c027f007947 */ /* 0x000fea000b800000 */
[----:B------:R-:W0:Y:S02]  /*1900*/  SHFL.BFLY PT, R2, R91, 0x2, 0x1f ;  /* 0x0c401f005b027f89 */ /* 0x000e2400000e0000 */
[----:B0-----:R-:W-:-:S05]  /*1910*/  FADD.FTZ R2, R91, R2 ;  /* 0x000000025b027221 */ /* 0x001fca0000010000 */
[----:B------:R-:W0:Y:S02]  /*1920*/  SHFL.BFLY PT, R3, R2, 0x4, 0x1f ;  /* 0x0c801f0002037f89 */ /* 0x000e2400000e0000 */
[----:B0-----:R-:W-:-:S05]  /*1930*/  FADD.FTZ R3, R2, R3 ;  /* 0x0000000302037221 */ /* 0x001fca0000010000 */
[----:B------:R-:W0:Y:S02]  /*1940*/  SHFL.BFLY PT, R28, R3, 0x8, 0x1f ;  /* 0x0d001f00031c7f89 */ /* 0x000e2400000e0000 */
[----:B0-----:R-:W-:-:S05]  /*1950*/  FADD.FTZ R28, R3, R28 ;  /* 0x0000001c031c7221 */ /* 0x001fca0000010000 */
[----:B------:R-:W0:Y:S02]  /*1960*/  SHFL.BFLY PT, R29, R28, 0x10, 0x1f ;  /* 0x0e001f001c1d7f89 */ /* 0x000e2400000e0000 */
[----:B0-----:R-:W-:-:S04]  /*1970*/  FADD.FTZ R29, R28, R29 ;  /* 0x0000001d1c1d7221 */ /* 0x001fc80000010000 */
[----:B------:R-:W-:-:S04]  /*1980*/  FMUL.FTZ R95, R29, c[0x0][0x1e0] ;  /* 0x000078001d5f7a20 */ /* 0x000fc80000410000 */
[C---:B------:R-:W-:Y:S02]  /*1990*/  FADD.FTZ R29, -R95.reuse, R36 ;  /* 0x000000245f1d7221 */ /* 0x040fe40000010100 */
[----:B------:R-:W-:Y:S02]  /*19a0*/  FADD.FTZ R94, -R95, R38 ;  /* 0x000000265f5e7221 */ /* 0x000fe40000010100 */
[----:B------:R-:W-:Y:S02]  /*19b0*/  FFMA.FTZ R29, R29, R29, RZ ;  /* 0x0000001d1d1d7223 */ /* 0x000fe400000100ff */
[C---:B------:R-:W-:Y:S02]  /*19c0*/  FADD.FTZ R96, -R95.reuse, R39 ;  /* 0x000000275f607221 */ /* 0x040fe40000010100 */
[----:B------:R-:W-:Y:S02]  /*19d0*/  FFMA.FTZ R29, R94, R94, R29 ;  /* 0x0000005e5e1d7223 */ /* 0x000fe4000001001d */
[----:B------:R-:W-:-:S02]  /*19e0*/  FADD.FTZ R2, -R95, R41 ;  /* 0x000000295f027221 */ /* 0x000fc40000010100 */
[----:B------:R-:W-:Y:S02]  /*19f0*/  FFMA.FTZ R29, R96, R96, R29 ;  /* 0x00000060601d7223 */ /* 0x000fe4000001001d */
[C---:B------:R-:W-:Y:S02]  /*1a00*/  FADD.FTZ R94, -R95.reuse, R42 ;  /* 0x0000002a5f5e7221 */ /* 0x040fe40000010100 */
[----:B------:R-:W-:Y:S02]  /*1a10*/  FFMA.FTZ R29, R2, R2, R29 ;  /* 0x00000002021d7223 */ /* 0x000fe4000001001d */
        /* <DEDUP_REMOVED lines=21> */
[----:B------:R-:W-:-:S04]  /*1b70*/  FFMA.FTZ R29, R28, R28, R29 ;  /* 0x0000001c1c1d7223 */ /* 0x000fc8000001001d */
[----:B------:R-:W-:-:S05]  /*1b80*/  FFMA.FTZ R29, R2, R2, R29 ;  /* 0x00000002021d7223 */ /* 0x000fca000001001d */
        /* <DEDUP_REMOVED lines=9> */
.L_x_152:
[C---:B------:R-:W-:Y:S01]  /*1c20*/  FMUL.FTZ R2, R95.reuse, R95 ;  /* 0x0000005f5f027220 */ /* 0x040fe20000410000 */
[----:B------:R-:W-:Y:S01]  /*1c30*/  ISETP.NE.AND P1, PT, RZ, UR6, PT ;  /* 0x00000006ff007c0c */ /* 0x000fe2000bf25270 */
[----:B-1----:R-:W-:Y:S02]  /*1c40*/  FADD.FTZ R3, R94, R91 ;  /* 0x0000005b5e037221 */ /* 0x002fe40000010000 */
[----:B------:R-:W-:Y:S01]  /*1c50*/  IMAD.MOV.U32 R28, RZ, RZ, c[0x0][0x1e0] ;  /* 0x00007800ff1c7624 */ /* 0x000fe200078e00ff */
[----:B------:R-:W-:Y:S01]  /*1c60*/  FSEL R29, R2, RZ, P1 ;  /* 0x000000ff021d7208 */ /* 0x000fe20000800000 */
[----:B0-----:R-:W-:Y:S01]  /*1c70*/  IMAD.MOV.U32 R91, RZ, RZ, 0x4 ;  /* 0x00000004ff5b7424 */ /* 0x001fe200078e00ff */
[----:B------:R-:W-:Y:S01]  /*1c80*/  FSEL R97, R95, RZ, !P1 ;  /* 0x000000ff5f617208 */ /* 0x000fe20004800000 */
[----:B------:R-:W-:Y:S02]  /*1c90*/  FFMA.FTZ R28, R3, R28, c[0x0][0x228] ;  /* 0x00008a00031c7623 */ /* 0x000fe4000001001c */
[----:B------:R-:W-:-:S04]  /*1ca0*/  @!P2 IMAD.WIDE R2, R64, R91, c[0x0][0x1a0] ;  /* 0x000068004002a625 */ /* 0x000fc800078e025b */
[----:B------:R-:W-:Y:S01]  /*1cb0*/  FADD.FTZ R94, R28, R29 ;  /* 0x0000001d1c5e7221 */ /* 0x000fe20000010000 */
[----:B------:R0:W-:Y:S01]  /*1cc0*/  @!P2 STG.E [R2.64], R95 ;  /* 0x0000005f0200a986 */ /* 0x0001e2000c101904 */
[C---:B------:R-:W-:Y:S02]  /*1cd0*/  FADD.FTZ R90, -R97.reuse, R90 ;  /* 0x0000005a615a7221 */ /* 0x040fe40000010100 */
[----:B------:R1:W0:Y:S01]  /*1ce0*/  MUFU.RSQ R101, R94 ;  /* 0x0000005e00657308 */ /* 0x0002220000001400 */
[C---:B------:R-:W-:Y:S02]  /*1cf0*/  FADD.FTZ R36, -R97.reuse, R36 ;  /* 0x0000002461247221 */ /* 0x040fe40000010100 */
[C---:B------:R-:W-:Y:S02]  /*1d00*/  FADD.FTZ R99, -R97.reuse, R93 ;  /* 0x0000005d61637221 */ /* 0x040fe40000010100 */
[C---:B------:R-:W-:Y:S02]  /*1d10*/  FADD.FTZ R39, -R97.reuse, R39 ;  /* 0x0000002761277221 */ /* 0x040fe40000010100 */
[----:B------:R-:W-:-:S02]  /*1d20*/  FADD.FTZ R31, -R97, R31 ;  /* 0x0000001f611f7221 */ /* 0x000fc40000010100 */
[C---:B------:R-:W-:Y:S02]  /*1d30*/  FADD.FTZ R88, -R97.reuse, R88 ;  /* 0x0000005861587221 */ /* 0x040fe40000010100 */
[C---:B-1----:R-:W-:Y:S02]  /*1d40*/  FADD.FTZ R94, -R97.reuse, R35 ;  /* 0x00000023615e7221 */ /* 0x042fe40000010100 */
[C---:B------:R-:W-:Y:S02]  /*1d50*/  FADD.FTZ R41, -R97.reuse, R41 ;  /* 0x0000002961297221 */ /* 0x040fe40000010100 */
[----:B------:R-:W-:Y:S02]  /*1d60*/  FADD.FTZ R43, -R97, R43 ;  /* 0x0000002b612b7221 */ /* 0x000fe40000010100 */
[C---:B0-----:R-:W-:Y:S02]  /*1d70*/  FMUL.FTZ R95, R101.reuse, R90 ;  /* 0x0000005a655f7220 */ /* 0x041fe40000410000 */
[C---:B------:R-:W-:Y:S01]  /*1d80*/  FMUL.FTZ R35, R101.reuse, R36 ;  /* 0x0000002465237220 */ /* 0x040fe20000410000 */
[----:B------:R-:W-:Y:S01]  /*1d90*/  PRMT R36, RZ, 0x5410, R9 ;  /* 0x00005410ff247816 */ /* 0x000fe20000000009 */
[----:B------:R-:W-:-:S02]  /*1da0*/  FMUL.FTZ R90, R101, R99 ;  /* 0x00000063655a7220 */ /* 0x000fc40000410000 */
[C---:B------:R-:W-:Y:S01]  /*1db0*/  FMUL.FTZ R96, R101.reuse, R39 ;  /* 0x0000002765607220 */ /* 0x040fe20000410000 */
[----:B------:R-:W-:Y:S01]  /*1dc0*/  PRMT R39, RZ, 0x5410, R11 ;  /* 0x00005410ff277816 */ /* 0x000fe2000000000b */
[C---:B------:R-:W-:Y:S01]  /*1dd0*/  FMUL.FTZ R99, R101.reuse, R31 ;  /* 0x0000001f65637220 */ /* 0x040fe20000410000 */
[----:B------:R-:W-:Y:S01]  /*1de0*/  PRMT R31, RZ, 0x5410, R7 ;  /* 0x00005410ff1f7816 */ /* 0x000fe20000000007 */
[----:B------:R-:W-:Y:S02]  /*1df0*/  FMUL.FTZ R88, R101, R88 ;  /* 0x0000005865587220 */ /* 0x000fe40000410000 */
[----:B------:R-:W-:-:S04]  /*1e00*/  @!P2 IMAD.WIDE R28, R64, R91, c[0x0][0x1a8] ;  /* 0x00006a00401ca625 */ /* 0x000fc800078e025b */
[C---:B------:R-:W-:Y:S01]  /*1e10*/  FADD.FTZ R42, -R97.reuse, R42 ;  /* 0x0000002a612a7221 */ /* 0x040fe20000010100 */
[----:B------:R0:W-:Y:S01]  /*1e20*/  @!P2 STG.E [R28.64], R101 ;  /* 0x000000651c00a986 */ /* 0x0001e2000c101904 */
[C---:B------:R-:W-:Y:S02]  /*1e30*/  FADD.FTZ R33, -R97.reuse, R33 ;  /* 0x0000002161217221 */ /* 0x040fe40000010100 */
[C---:B------:R-:W-:Y:S02]  /*1e40*/  FADD.FTZ R34, -R97.reuse, R34 ;  /* 0x0000002261227221 */ /* 0x040fe40000010100 */
[----:B------:R-:W-:Y:S01]  /*1e50*/  FFMA.FTZ R100, R96, R36, R61 ;  /* 0x0000002460647223 */ /* 0x000fe2000001003d */
[----:B------:R-:W-:Y:S01]  /*1e60*/  PRMT R36, RZ, 0x7610, R9 ;  /* 0x00007610ff247816 */ /* 0x000fe20000000009 */
[C---:B------:R-:W-:Y:S02]  /*1e70*/  FADD.FTZ R38, -R97.reuse, R38 ;  /* 0x0000002661267221 */ /* 0x040fe40000010100 */
[----:B------:R-:W-:-:S02]  /*1e80*/  FADD.FTZ R32, -R97, R32 ;  /* 0x0000002061207221 */ /* 0x000fc40000010100 */
[C---:B------:R-:W-:Y:S01]  /*1e90*/  FADD.FTZ R92, -R97.reuse, R92 ;  /* 0x0000005c615c7221 */ /* 0x040fe20000010100 */
[----:B0-----:R-:W-:Y:S01]  /*1ea0*/  PRMT R29, RZ, 0x7610, R6 ;  /* 0x00007610ff1d7816 */ /* 0x001fe20000000006 */
[----:B------:R-:W-:Y:S01]  /*1eb0*/  FADD.FTZ R98, -R97, R30 ;  /* 0x0000001e61627221 */ /* 0x000fe20000010100 */
[----:B------:R-:W-:Y:S01]  /*1ec0*/  PRMT R28, RZ, 0x7610, R7 ;  /* 0x00007610ff1c7816 */ /* 0x000fe20000000007 */
[C---:B------:R-:W-:Y:S02]  /*1ed0*/  FFMA.FTZ R39, R88.reuse, R39, R53 ;  /* 0x0000002758277223 */ /* 0x040fe40000010035 */
[----:B------:R-:W-:Y:S01]  /*1ee0*/  FFMA.FTZ R31, R88, R31, R71 ;  /* 0x0000001f581f7223 */ /* 0x000fe20000010047 */
[----:B------:R-:W-:Y:S01]  /*1ef0*/  PRMT R88, RZ, 0x7610, R5 ;  /* 0x00007610ff587816 */ /* 0x000fe20000000005 */
[C---:B------:R-:W-:Y:S02]  /*1f00*/  FMUL.FTZ R97, R101.reuse, R41 ;  /* 0x0000002965617220 */ /* 0x040fe40000410000 */
[----:B------:R-:W-:-:S02]  /*1f10*/  FMUL.FTZ R93, R101, R43 ;  /* 0x0000002b655d7220 */ /* 0x000fc40000410000 */
[C---:B------:R-:W-:Y:S02]  /*1f20*/  FMUL.FTZ R3, R101.reuse, R42 ;  /* 0x0000002a65037220 */ /* 0x040fe40000410000 */
[C---:B------:R-:W-:Y:S02]  /*1f30*/  FMUL.FTZ R41, R101.reuse, R33 ;  /* 0x0000002165297220 */ /* 0x040fe40000410000 */
[C---:B------:R-:W-:Y:S02]  /*1f40*/  FMUL.FTZ R43, R101.reuse, R34 ;  /* 0x00000022652b7220 */ /* 0x040fe40000410000 */
[C---:B------:R-:W-:Y:S01]  /*1f50*/  FMUL.FTZ R2, R101.reuse, R38 ;  /* 0x0000002665027220 */ /* 0x040fe20000410000 */
[----:B------:R-:W-:Y:S01]  /*1f60*/  PRMT R38, RZ, 0x7610, R10 ;  /* 0x00007610ff267816 */ /* 0x000fe2000000000a */
[C---:B------:R-:W-:Y:S01]  /*1f70*/  FMUL.FTZ R30, R101.reuse, R32 ;  /* 0x00000020651e7220 */ /* 0x040fe20000410000 */
[----:B------:R-:W-:Y:S01]  /*1f80*/  PRMT R32, RZ, 0x7610, R11 ;  /* 0x00007610ff207816 */ /* 0x000fe2000000000b */
[C---:B------:R-:W-:Y:S01]  /*1f90*/  FMUL.FTZ R42, R101.reuse, R94 ;  /* 0x0000005e652a7220 */ /* 0x040fe20000410000 */
[----:B------:R-:W-:Y:S01]  /*1fa0*/  PRMT R94, RZ, 0x5410, R59 ;  /* 0x00005410ff5e7816 */ /* 0x000fe2000000003b */
[C---:B------:R-:W-:Y:S01]  /*1fb0*/  FMUL.FTZ R33, R101.reuse, R92 ;  /* 0x0000005c65217220 */ /* 0x040fe20000410000 */
[----:B------:R-:W-:Y:S01]  /*1fc0*/  PRMT R92, RZ, 0x7610, R15 ;  /* 0x00007610ff5c7816 */ /* 0x000fe2000000000f */
[----:B------:R-:W-:-:S02]  /*1fd0*/  FMUL.FTZ R34, R101, R98 ;  /* 0x0000006265227220 */ /* 0x000fc40000410000 */
[C---:B------:R-:W-:Y:S01]  /*1fe0*/  FFMA.FTZ R101, R97.reuse, R36, R60 ;  /* 0x0000002461657223 */ /* 0x040fe2000001003c */
[----:B------:R-:W-:Y:S01]  /*1ff0*/  PRMT R36, RZ, 0x5410, R8 ;  /* 0x00005410ff247816 */ /* 0x000fe20000000008 */
[----:B------:R-:W-:Y:S01]  /*2000*/  FFMA.FTZ R97, R97, R88, R69 ;  /* 0x0000005861617223 */ /* 0x000fe20000010045 */
[----:B------:R-:W-:Y:S01]  /*2010*/  PRMT R88, RZ, 0x5410, R4 ;  /* 0x00005410ff587816 */ /* 0x000fe20000000004 */
[C---:B------:R-:W-:Y:S02]  /*2020*/  FFMA.FTZ R38, R93.reuse, R38, R54 ;  /* 0x000000265d267223 */ /* 0x040fe40000010036 */
[----:B------:R-:W-:Y:S01]  /*2030*/  FFMA.FTZ R29, R93, R29, R70 ;  /* 0x0000001d5d1d7223 */ /* 0x000fe20000010046 */
[----:B------:R-:W-:Y:S01]  /*2040*/  PRMT R93, RZ, 0x5410, R5 ;  /* 0x00005410ff5d7816 */ /* 0x000fe20000000005 */
[C---:B------:R-:W-:Y:S02]  /*2050*/  FFMA.FTZ R36, R35.reuse, R36, R63 ;  /* 0x0000002423247223 */ /* 0x040fe4000001003f */
[----:B------:R-:W-:Y:S01]  /*2060*/  FFMA.FTZ R98, R35, R88, R0 ;  /* 0x0000005823627223 */ /* 0x000fe20000010000 */
[----:B------:R-:W-:Y:S01]  /*2070*/  PRMT R35, RZ, 0x7610, R59 ;  /* 0x00007610ff237816 */ /* 0x000fe2000000003b */
[----:B------:R-:W-:Y:S01]  /*2080*/  FFMA.FTZ R96, R96, R93, R66 ;  /* 0x0000005d60607223 */ /* 0x000fe20000010042 */
[----:B------:R-:W-:Y:S01]  /*2090*/  PRMT R88, RZ, 0x7610, R4 ;  /* 0x00007610ff587816 */ /* 0x000fe20000000004 */
[C---:B------:R-:W-:Y:S01]  /*20a0*/  FFMA.FTZ R32, R95.reuse, R32, R52 ;  /* 0x000000205f207223 */ /* 0x040fe20000010034 */
[----:B------:R-:W-:Y:S01]  /*20b0*/  PRMT R93, RZ, 0x5410, R15 ;  /* 0x00005410ff5d7816 */ /* 0x000fe2000000000f */
[----:B------:R-:W-:-:S02]  /*20c0*/  FFMA.FTZ R28, R95, R28, R72 ;  /* 0x0000001c5f1c7223 */ /* 0x000fc40000010048 */
[C---:B------:R-:W-:Y:S01]  /*20d0*/  FFMA.FTZ R35, R99.reuse, R35, R44 ;  /* 0x0000002363237223 */ /* 0x040fe2000001002c */
[----:B------:R-:W-:Y:S01]  /*20e0*/  F2FP.BF16.PACK_AB R39, R32, R39 ;  /* 0x000000272027723e */ /* 0x000fe200000010ff */
[----:B------:R-:W-:Y:S01]  /*20f0*/  FFMA.FTZ R92, R99, R92, R80 ;  /* 0x0000005c635c7223 */ /* 0x000fe20000010050 */
[----:B------:R-:W-:Y:S01]  /*2100*/  PRMT R32, RZ, 0x5410, R56 ;  /* 0x00005410ff207816 */ /* 0x000fe20000000038 */
[----:B------:R-:W-:Y:S01]  /*2110*/  FFMA.FTZ R99, R2, R88, R67 ;  /* 0x0000005802637223 */ /* 0x000fe20000010043 */
[----:B------:R-:W-:Y:S01]  /*2120*/  SHF.R.U32.HI R88, RZ, 0x1c, R37 ;  /* 0x0000001cff587819 */ /* 0x000fe20000011625 */
[----:B------:R-:W-:Y:S01]  /*2130*/  FFMA.FTZ R95, R89, R2, R62 ;  /* 0x00000002595f7223 */ /* 0x000fe2000001003e */
[----:B------:R-:W-:Y:S01]  /*2140*/  PRMT R2, RZ, 0x5410, R6 ;  /* 0x00005410ff027816 */ /* 0x000fe20000000006 */
[----:B------:R-:W-:Y:S01]  /*2150*/  FFMA.FTZ R94, R90, R94, R45 ;  /* 0x0000005e5a5e7223 */ /* 0x000fe2000001002d */
[----:B------:R-:W-:Y:S01]  /*2160*/  F2FP.BF16.PACK_AB R31, R28, R31 ;  /* 0x0000001f1c1f723e */ /* 0x000fe200000010ff */
[----:B------:R-:W-:Y:S01]  /*2170*/  FFMA.FTZ R93, R90, R93, R79 ;  /* 0x0000005d5a5d7223 */ /* 0x000fe2000001004f */
[----:B------:R-:W-:Y:S01]  /*2180*/  F2FP.BF16.PACK_AB R36, R95, R36 ;  /* 0x000000245f24723e */ /* 0x000fe200000010ff */
[----:B------:R-:W-:Y:S01]  /*2190*/  IMAD.SHL.U32 R90, R37, 0x10, RZ ;  /* 0x00000010255a7824 */ /* 0x000fe200078e00ff */
[----:B------:R-:W-:Y:S01]  /*21a0*/  F2FP.BF16.PACK_AB R37, R101, R100 ;  /* 0x000000646525723e */ /* 0x000fe200000010ff */
[----:B------:R-:W-:Y:S01]  /*21b0*/  FFMA.FTZ R102, R3, R2, R68 ;  /* 0x0000000203667223 */ /* 0x000fe20000010044 */
[----:B------:R-:W-:Y:S01]  /*21c0*/  PRMT R95, RZ, 0x5410, R12 ;  /* 0x00005410ff5f7816 */ /* 0x000fe2000000000c */
[----:B------:R-:W-:Y:S01]  /*21d0*/  FFMA.FTZ R3, R14, R3, R55 ;  /* 0x000000030e037223 */ /* 0x000fe20000010037 */
[----:B------:R-:W-:Y:S01]  /*21e0*/  IADD3 R2, P1, R90, c[0x0][0x208], RZ ;  /* 0x000082005a027a10 */ /* 0x000fe20007f3e0ff */
[C---:B------:R-:W-:Y:S01]  /*21f0*/  FFMA.FTZ R32, R30.reuse, R32, R51 ;  /* 0x000000201e207223 */ /* 0x040fe20000010033 */
[----:B------:R-:W-:Y:S01]  /*2200*/  F2FP.BF16.PACK_AB R28, R99, R98 ;  /* 0x00000062631c723e */ /* 0x000fe200000010ff */
[----:B------:R-:W-:Y:S01]  /*2210*/  FFMA.FTZ R95, R30, R95, R73 ;  /* 0x0000005f1e5f7223 */ /* 0x000fe20000010049 */
[----:B------:R-:W-:Y:S01]  /*2220*/  F2FP.BF16.PACK_AB R38, R38, R3 ;  /* 0x000000032626723e */ /* 0x000fe200000010ff */
[----:B------:R-:W-:Y:S01]  /*2230*/  FFMA.FTZ R99, R57, R42, R48 ;  /* 0x0000002a39637223 */ /* 0x000fe20000010030 */
[----:B------:R-:W-:Y:S01]  /*2240*/  IADD3.X R3, R88, c[0x0][0x20c], RZ, P1, !PT ;  /* 0x0000830058037a10 */ /* 0x000fe20000ffe4ff */
[----:B------:R-:W-:Y:S01]  /*2250*/  FFMA.FTZ R98, R84, R33, R47 ;  /* 0x0000002154627223 */ /* 0x000fe2000001002f */
[----:B------:R-:W-:Y:S01]  /*2260*/  F2FP.BF16.PACK_AB R30, R29, R102 ;  /* 0x000000661d1e723e */ /* 0x000fe200000010ff */
[----:B------:R-:W-:Y:S01]  /*2270*/  FFMA.FTZ R101, R81, R34, R46 ;  /* 0x0000002251657223 */ /* 0x000fe2000001002e */
[----:B------:R-:W-:Y:S01]  /*2280*/  F2FP.BF16.PACK_AB R29, R97, R96 ;  /* 0x00000060611d723e */ /* 0x000fe200000010ff */
[----:B------:R0:W-:Y:S01]  /*2290*/  STG.E.128 [R2.64], R36 ;  /* 0x0000002402007986 */ /* 0x0001e2000c101d04 */
[----:B------:R-:W-:Y:S01]  /*22a0*/  FFMA.FTZ R97, R85, R41, R50 ;  /* 0x0000002955617223 */ /* 0x000fe20000010032 */
[----:B------:R-:W-:Y:S01]  /*22b0*/  F2FP.BF16.PACK_AB R35, R35, R94 ;  /* 0x0000005e2323723e */ /* 0x000fe200000010ff */
[----:B------:R-:W-:-:S02]  /*22c0*/  FFMA.FTZ R96, R82, R43, R49 ;  /* 0x0000002b52607223 */ /* 0x000fc40000010031 */
[----:B------:R-:W-:Y:S01]  /*22d0*/  IMAD R64, R91, c[0x0][0x160], R64 ;  /* 0x000058005b407a24 */ /* 0x000fe200078e0240 */
[----:B------:R-:W-:Y:S01]  /*22e0*/  F2FP.BF16.PACK_AB R32, R97, R32 ;  /* 0x000000206120723e */ /* 0x000fe200000010ff */
[----:B0-----:R-:W-:Y:S01]  /*22f0*/  FFMA.FTZ R38, R86, R33, R77 ;  /* 0x0000002156267223 */ /* 0x001fe2000001004d */
[----:B------:R-:W-:Y:S01]  /*2300*/  F2FP.BF16.PACK_AB R39, R92, R93 ;  /* 0x0000005d5c27723e */ /* 0x000fe200000010ff */
[----:B------:R-:W-:Y:S01]  /*2310*/  FFMA.FTZ R3, R83, R34, R78 ;  /* 0x0000002253037223 */ /* 0x000fe2000001004e */
[----:B------:R-:W-:Y:S01]  /*2320*/  SHF.R.U32.HI R92, RZ, 0x1c, R40 ;  /* 0x0000001cff5c7819 */ /* 0x000fe20000011628 */
[----:B------:R-:W-:Y:S01]  /*2330*/  FFMA.FTZ R37, R58, R43, R75 ;  /* 0x0000002b3a257223 */ /* 0x000fe2000001004b */
[----:B------:R-:W-:Y:S01]  /*2340*/  IADD3 R2, P1, R90, c[0x0][0x210], RZ ;  /* 0x000084005a027a10 */ /* 0x000fe20007f3e0ff */
[----:B------:R-:W-:Y:S01]  /*2350*/  FFMA.FTZ R90, R13, R42, R76 ;  /* 0x0000002a0d5a7223 */ /* 0x000fe2000001004c */
[----:B------:R-:W-:Y:S01]  /*2360*/  F2FP.BF16.PACK_AB R38, R3, R38 ;  /* 0x000000260326723e */ /* 0x000fe200000010ff */
[----:B------:R-:W-:Y:S01]  /*2370*/  IMAD.SHL.U32 R3, R40, 0x10, RZ ;  /* 0x0000001028037824 */ /* 0x000fe200078e00ff */
[----:B------:R-:W-:Y:S01]  /*2380*/  F2FP.BF16.PACK_AB R33, R99, R96 ;  /* 0x000000606321723e */ /* 0x000fe200000010ff */
[----:B------:R-:W-:Y:S01]  /*2390*/  FFMA.FTZ R36, R87, R41, R74 ;  /* 0x0000002957247223 */ /* 0x000fe2000001004a */
[----:B------:R-:W-:-:S02]  /*23a0*/  F2FP.BF16.PACK_AB R34, R101, R98 ;  /* 0x000000626522723e */ /* 0x000fc400000010ff */
[C---:B------:R-:W-:Y:S02]  /*23b0*/  IADD3 R40, P2, R3.reuse, c[0x0][0x208], RZ ;  /* 0x0000820003287a10 */ /* 0x040fe40007f5e0ff */
[----:B------:R-:W-:Y:S02]  /*23c0*/  IADD3 R42, P3, R3, c[0x0][0x210], RZ ;  /* 0x00008400032a7a10 */ /* 0x000fe40007f7e0ff */
[----:B------:R-:W-:Y:S02]  /*23d0*/  IADD3.X R3, R88, c[0x0][0x214], RZ, P1, !PT ;  /* 0x0000850058037a10 */ /* 0x000fe40000ffe4ff */
[----:B------:R-:W-:Y:S02]  /*23e0*/  IADD3.X R41, R92, c[0x0][0x20c], RZ, P2, !PT ;  /* 0x000083005c297a10 */ /* 0x000fe400017fe4ff */
[----:B------:R-:W-:Y:S01]  /*23f0*/  F2FP.BF16.PACK_AB R37, R90, R37 ;  /* 0x000000255a25723e */ /* 0x000fe200000010ff */
[----:B------:R0:W-:Y:S01]  /*2400*/  STG.E.128 [R2.64], R28 ;  /* 0x0000001c02007986 */ /* 0x0001e2000c101d04 */
[----:B------:R-:W-:-:S02]  /*2410*/  F2FP.BF16.PACK_AB R36, R36, R95 ;  /* 0x0000005f2424723e */ /* 0x000fc400000010ff */
[----:B------:R-:W-:Y:S01]  /*2420*/  IADD3.X R43, R92, c[0x0][0x214], RZ, P3, !PT ;  /* 0x000085005c2b7a10 */ /* 0x000fe20001ffe4ff */
[----:B------:R0:W-:Y:S01]  /*2430*/  STG.E.128 [R40.64], R32 ;  /* 0x0000002028007986 */ /* 0x0001e2000c101d04 */
[----:B------:R-:W-:-:S03]  /*2440*/  ISETP.GE.AND P1, PT, R64, c[0x0][0x164], PT ;  /* 0x0000590040007a0c */ /* 0x000fc60003f26270 */
[----:B------:R0:W-:Y:S10]  /*2450*/  STG.E.128 [R42.64], R36 ;  /* 0x000000242a007986 */ /* 0x0001f4000c101d04 */
[----:B0----5:R-:W-:Y:S01]  /*2460*/  @P1 CALL.REL.NOINC `(.L_x_149) ;  /* 0x0000001000001944 */ /* 0x021fe20003c00000 */
[----:B------:R-:W-:Y:S05]  /*2470*/  BRA `(.L_x_150) ;  /* 0xffffe11000007947 */ /* 0x000fea000383ffff */
.L_x_149:
[----:B------:R-:W-:Y:S05]  /*2480*/  EXIT ;  /* 0x000000000000794d */ /* 0x000fea0003800000 */
.L_x_147:
[----:B0-----:R-:W-:Y:S01]  /*2490*/  IMAD.MOV.U32 R94, RZ, RZ, 0x1 ;  /* 0x00000001ff5e7424 */ /* 0x001fe200078e00ff */
[----:B------:R-:W-:Y:S01]  /*24a0*/  MOV R2, 0x24e0 ;  /* 0x000024e000027802 */ /* 0x000fe20000000f00 */
[----:B------:R-:W-:-:S02]  /*24b0*/  IMAD.MOV.U32 R28, RZ, RZ, 0x1f ;  /* 0x0000001fff1c7424 */ /* 0x000fc400078e00ff */
[----:B------:R-:W-:Y:S02]  /*24c0*/  IMAD.MOV.U32 R29, RZ, RZ, -0x1 ;  /* 0xffffffffff1d7424 */ /* 0x000fe400078e00ff */
[----:B-----5:R-:W-:Y:S05]  /*24d0*/  CALL.REL.NOINC `($__internal_1_$__cuda_sm70_shflsync_bfly_p) ;  /* 0x0000059000007944 */ /* 0x020fea0003c00000 */
[----:B-1----:R-:W-:Y:S01]  /*24e0*/  IMAD.MOV.U32 R2, RZ, RZ, R94 ;  /* 0x000000ffff027224 */ /* 0x002fe200078e005e */
[----:B0-----:R-:W-:Y:S05]  /*24f0*/  BRA `(.L_x_151) ;  /* 0xfffff3e000007947 */ /* 0x001fea000383ffff */
.L_x_148:
[----:B------:R-:W-:Y:S01]  /*2500*/  IMAD.MOV.U32 R94, RZ, RZ, 0x2 ;  /* 0x00000002ff5e7424 */ /* 0x000fe200078e00ff */
[----:B------:R-:W-:Y:S01]  /*2510*/  MOV R2, 0x2550 ;  /* 0x0000255000027802 */ /* 0x000fe20000000f00 */
[----:B------:R-:W-:Y:S02]  /*2520*/  IMAD.MOV.U32 R28, RZ, RZ, 0x1f ;  /* 0x0000001fff1c7424 */ /* 0x000fe400078e00ff */
[----:B------:R-:W-:Y:S02]  /*2530*/  IMAD.MOV.U32 R29, RZ, RZ, -0x1 ;  /* 0xffffffffff1d7424 */ /* 0x000fe400078e00ff */
[----:B-----5:R-:W-:Y:S05]  /*2540*/  CALL.REL.NOINC `($__internal_1_$__cuda_sm70_shflsync_bfly_p) ;  /* 0x0000052000007944 */ /* 0x020fea0003c00000 */
[----:B01----:R-:W-:Y:S01]  /*2550*/  FADD.FTZ R91, R91, R94 ;  /* 0x0000005e5b5b7221 */ /* 0x003fe20000010000 */
[----:B------:R-:W-:Y:S01]  /*2560*/  MOV R2, 0x25b0 ;  /* 0x000025b000027802 */ /* 0x000fe20000000f00 */
[----:B------:R-:W-:Y:S02]  /*2570*/  IMAD.MOV.U32 R94, RZ, RZ, 0x4 ;  /* 0x00000004ff5e7424 */ /* 0x000fe400078e00ff */
[----:B------:R-:W-:Y:S02]  /*2580*/  IMAD.MOV.U32 R28, RZ, RZ, 0x1f ;  /* 0x0000001fff1c7424 */ /* 0x000fe400078e00ff */
[----:B------:R-:W-:-:S02]  /*2590*/  IMAD.MOV.U32 R29, RZ, RZ, -0x1 ;  /* 0xffffffffff1d7424 */ /* 0x000fc400078e00ff */
[----:B------:R-:W-:Y:S05]  /*25a0*/  CALL.REL.NOINC `($__internal_1_$__cuda_sm70_shflsync_bfly_p) ;  /* 0x000004c000007944 */ /* 0x000fea0003c00000 */
[----:B01----:R-:W-:Y:S01]  /*25b0*/  FADD.FTZ R91, R91, R94 ;  /* 0x0000005e5b5b7221 */ /* 0x003fe20000010000 */
[----:B------:R-:W-:Y:S01]  /*25c0*/  MOV R2, 0x2610 ;  /* 0x0000261000027802 */ /* 0x000fe20000000f00 */
[----:B------:R-:W-:-:S02]  /*25d0*/  IMAD.MOV.U32 R94, RZ, RZ, 0x8 ;  /* 0x00000008ff5e7424 */ /* 0x000fc400078e00ff */
[----:B------:R-:W-:Y:S02]  /*25e0*/  IMAD.MOV.U32 R28, RZ, RZ, 0x1f ;  /* 0x0000001fff1c7424 */ /* 0x000fe400078e00ff */
[----:B------:R-:W-:Y:S02]  /*25f0*/  IMAD.MOV.U32 R29, RZ, RZ, -0x1 ;  /* 0xffffffffff1d7424 */ /* 0x000fe400078e00ff */
[----:B------:R-:W-:Y:S05]  /*2600*/  CALL.REL.NOINC `($__internal_1_$__cuda_sm70_shflsync_bfly_p) ;  /* 0x0000046000007944 */ /* 0x000fea0003c00000 */
[----:B01----:R-:W-:Y:S01]  /*2610*/  FADD.FTZ R91, R91, R94 ;  /* 0x0000005e5b5b7221 */ /* 0x003fe20000010000 */
[----:B------:R-:W-:Y:S01]  /*2620*/  MOV R2, 0x2670 ;  /* 0x0000267000027802 */ /* 0x000fe20000000f00 */
[----:B------:R-:W-:Y:S02]  /*2630*/  IMAD.MOV.U32 R94, RZ, RZ, 0x10 ;  /* 0x00000010ff5e7424 */ /* 0x000fe400078e00ff */
[----:B------:R-:W-:Y:S02]  /*2640*/  IMAD.MOV.U32 R28, RZ, RZ, 0x1f ;  /* 0x0000001fff1c7424 */ /* 0x000fe400078e00ff */
[----:B------:R-:W-:Y:S02]  /*2650*/  IMAD.MOV.U32 R29, RZ, RZ, -0x1 ;  /* 0xffffffffff1d7424 */ /* 0x000fe400078e00ff */
[----:B------:R-:W-:Y:S05]  /*2660*/  CALL.REL.NOINC `($__internal_1_$__cuda_sm70_shflsync_bfly_p) ;  /* 0x0000040000007944 */ /* 0x000fea0003c00000 */
[----:B-1----:R-:W-:Y:S02]  /*2670*/  FADD.FTZ R94, R91, R94 ;  /* 0x0000005e5b5e7221 */ /* 0x002fe40000010000 */
[----:B0-----:R-:W-:-:S02]  /*2680*/  IMAD.MOV.U32 R28, RZ, RZ, 0x1f ;  /* 0x0000001fff1c7424 */ /* 0x001fc400078e00ff */
[----:B------:R-:W-:Y:S02]  /*2690*/  FMUL.FTZ R95, R94, c[0x0][0x1e0] ;  /* 0x000078005e5f7a20 */ /* 0x000fe40000410000 */
[----:B------:R-:W-:Y:S02]  /*26a0*/  IMAD.MOV.U32 R94, RZ, RZ, 0x1 ;  /* 0x00000001ff5e7424 */ /* 0x000fe400078e00ff */
[C---:B------:R-:W-:Y:S02]  /*26b0*/  FADD.FTZ R2, -R95.reuse, R36 ;  /* 0x000000245f027221 */ /* 0x040fe40000010100 */
[C---:B------:R-:W-:Y:S02]  /*26c0*/  FADD.FTZ R3, -R95.reuse, R38 ;  /* 0x000000265f037221 */ /* 0x040fe40000010100 */
[----:B------:R-:W-:Y:S02]  /*26d0*/  FFMA.FTZ R2, R2, R2, RZ ;  /* 0x0000000202027223 */ /* 0x000fe400000100ff */
[----:B------:R-:W-:-:S02]  /*26e0*/  FADD.FTZ R29, -R95, R39 ;  /* 0x000000275f1d7221 */ /* 0x000fc40000010100 */
[----:B------:R-:W-:Y:S02]  /*26f0*/  FFMA.FTZ R2, R3, R3, R2 ;  /* 0x0000000303027223 */ /* 0x000fe40000010002 */
[----:B------:R-:W-:Y:S02]  /*2700*/  FADD.FTZ R3, -R95, R41 ;  /* 0x000000295f037221 */ /* 0x000fe40000010100 */
[----:B------:R-:W-:Y:S02]  /*2710*/  FFMA.FTZ R2, R29, R29, R2 ;  /* 0x0000001d1d027223 */ /* 0x000fe40000010002 */
[----:B------:R-:W-:Y:S02]  /*2720*/  FADD.FTZ R29, -R95, R42 ;  /* 0x0000002a5f1d7221 */ /* 0x000fe40000010100 */
[----:B------:R-:W-:Y:S02]  /*2730*/  FFMA.FTZ R2, R3, R3, R2 ;  /* 0x0000000303027223 */ /* 0x000fe40000010002 */
        /* <DEDUP_REMOVED lines=22> */
[----:B------:R-:W-:Y:S02]  /*28a0*/  IMAD.MOV.U32 R29, RZ, RZ, -0x1 ;  /* 0xffffffffff1d7424 */ /* 0x000fe400078e00ff */
[----:B------:R-:W-:Y:S01]  /*28b0*/  FFMA.FTZ R91, R3, R3, R2 ;  /* 0x00000003035b7223 */ /* 0x000fe20000010002 */
[----:B------:R-:W-:Y:S02]  /*28c0*/  MOV R2, 0x28e0 ;  /* 0x000028e000027802 */ /* 0x000fe40000000f00 */
        /* <DEDUP_REMOVED lines=25> */
[----:B01----:R-:W-:Y:S05]  /*2a60*/  BRA `(.L_x_152) ;  /* 0xfffff1b000007947 */ /* 0x003fea000383ffff */
        .weak           $__internal_1_$__cuda_sm70_shflsync_bfly_p
        .type           $__internal_1_$__cuda_sm70_shflsync_bfly_p,@function
        .size           $__internal_1_$__cuda_sm70_shflsync_bfly_p,(.L_x_13541 - $__internal_1_$__cuda_sm70_shflsync_bfly_p)
$__internal_1_$__cuda_sm70_shflsync_bfly_p:
[----:B------:R-:W-:Y:S01]  /*2a70*/  IMAD.MOV.U32 R3, RZ, RZ, 0x0 ;  /* 0x00000000ff037424 */ /* 0x000fe200078e00ff */
[----:B------:R-:W-:Y:S04]  /*2a80*/  WARPSYNC R29 ;  /* 0x0000001d00007348 */ /* 0x000fe80003800000 */
[----:B------:R0:W1:Y:S01]  /*2a90*/  SHFL.BFLY PT, R94, R91, R94, R28 ;  /* 0x0c00005e5b5e7389 */ /* 0x00006200000e001c */
[----:B------:R-:W-:Y:S05]  /*2aa0*/  RET.REL.NODEC R2 `(_ZN10layer_norm31ln_parallel_residual_fwd_kernelINS_13Kernel_traitsI13__nv_bfloat16S2_S2_S2_fjLj512ELj1ELj4ELj1ELj16ENS_18Kernel_traits_baseILj512ES2_S2_S2_S2_fjLj128EEEEELb0ELb0ELb1EEEvNS_9FwdParamsE) ;  /* 0xffffd55002007950 */ /* 0x000fea0003c3ffff */
.L_x_153:
        /* <DEDUP_REMOVED lines=13> */
.L_x_13541:


//--------------------- .text._ZN10layer_norm31ln_parallel_residual_fwd_kernelINS_13Kernel_traitsI13__nv_bfloat16S2_S2_S2_fjLj512ELj1ELj4ELj1ELj16ENS_18Kernel_traits_baseILj512ES2_S2_S2_S2_fjLj128EEEEELb0ELb1ELb0EEEvNS_9FwdParamsE --------------------------
	.section	.text._ZN10layer_norm31ln_parallel_residual_fwd_kernelINS_13Kernel_traitsI13__nv_bfloat16S2_S2_S2_fjLj512ELj1ELj4ELj1ELj16ENS_18Kernel_traits_baseILj512ES2_S2_S2_S2_fjLj128EEEEELb0ELb1ELb0EEEvNS_9FwdParamsE,"ax",@progbits
	.sectioninfo	@"SHI_REGISTERS=79"
	.align	128
        .global         _ZN10layer_norm31ln_parallel_residual_fwd_kernelINS_13Kernel_traitsI13__nv_bfloat16S2_S2_S2_fjLj512ELj1ELj4ELj1ELj16ENS_18Kernel_traits_baseILj512ES2_S2_S2_S2_fjLj128EEEEELb0ELb1ELb0EEEvNS_9FwdParamsE
        .type           _ZN10layer_norm31ln_parallel_residual_fwd_kernelINS_13Kernel_traitsI13__nv_bfloat16S2_S2_S2_fjLj512ELj1ELj4ELj1ELj16ENS_18Kernel_traits_baseILj512ES2_S2_S2_S2_fjLj128EEEEELb0ELb1ELb0EEEvNS_9FwdParamsE,@function
        .size           _ZN10layer_norm31ln_parallel_residual_fwd_kernelINS_13Kernel_traitsI13__nv_bfloat16S2_S2_S2_fjLj512ELj1ELj4ELj1ELj16ENS_18Kernel_traits_baseILj512ES2_S2_S2_S2_fjLj128EEEEELb0ELb1ELb0EEEvNS_9FwdParamsE,(.L_x_13542 - _ZN10layer_norm31ln_parallel_residual_fwd_kernelINS_13Kernel_traitsI13__nv_bfloat16S2_S2_S2_fjLj512ELj1ELj4ELj1ELj16ENS_18Kernel_traits_baseILj512ES2_S2_S2_S2_fjLj128EEEEELb0ELb1ELb0EEEvNS_9FwdParamsE)
        .other          _ZN10layer_norm31ln_parallel_residual_fwd_kernelINS_13Kernel_traitsI13__nv_bfloat16S2_S2_S2_fjLj512ELj1ELj4ELj1ELj16ENS_18Kernel_traits_baseILj512ES2_S2_S2_S2_fjLj128EEEEELb0ELb1ELb0EEEvNS_9FwdParamsE,@"STO_CUDA_ENTRY STV_DEFAULT"
_ZN10layer_norm31ln_parallel_residual_fwd_kernelINS_13Kernel_traitsI13__nv_bfloat16S2_S2_S2_fjLj512ELj1ELj4ELj1ELj16ENS_18Kernel_traits_baseILj512ES2_S2_S2_S2_fjLj128EEEEELb0ELb1ELb0EEEvNS_9FwdParamsE:
.text._ZN10layer_norm31ln_parallel_residual_fwd_kernelINS_13Kernel_traitsI13__nv_bfloat16S2_S2_S2_fjLj512ELj1ELj4ELj1ELj16ENS_18Kernel_traits_baseILj512ES2_S2_S2_S2_fjLj128EEEEELb0ELb1ELb0EEEvNS_9FwdParamsE:
        /* <DEDUP_REMOVED lines=15> */
[----:B-1----:R-:W-:Y:S02]  /*00f0*/  LEA R11, R2, R11, 0x2 ;  /* 0x0000000b020b7211 */ /* 0x002fe400078e10ff */
[----:B------:R-:W-:-:S02]  /*0100*/  LOP3.LUT P3, RZ, R10, 0xffffffe0, RZ, 0xc0, !PT ;  /* 0xffffffe00aff7812 */ /* 0x000fc4000786c0ff */
[----:B------:R-:W-:Y:S02]  /*0110*/  ISETP.GE.AND P2, PT, R11, c[0x0][0x164], PT ;  /* 0x000059000b007a0c */ /* 0x000fe40003f46270 */
[----:B------:R-:W-:Y:S02]  /*0120*/  ISETP.GE.U32.AND P4, PT, R10, 0x40, PT ;  /* 0x000000400a00780c */ /* 0x000fe40003f86070 */
[----:B------:R-:W-:-:S07]  /*0130*/  LOP3.LUT R20, R20, 0x1f, RZ, 0xc0, !PT ;  /* 0x0000001f14147812 */ /* 0x000fce00078ec0ff */
[----:B------:R-:W-:Y:S05]  /*0140*/  @!P3 BRA `(.L_x_155) ;  /* 0x000000b00000b947 */ /* 0x000fea0003800000 */
[----:B------:R-:W-:Y:S01]  /*0150*/  ISETP.NE.U32.AND P1, PT, RZ, c[0x0][0x218], PT ;  /* 0x00008600ff007a0c */ /* 0x000fe20003f25070 */
[----:B------:R-:W-:-:S03]  /*0160*/  IMAD.MOV.U32 R3, RZ, RZ, 0x10 ;  /* 0x00000010ff037424 */ /* 0x000fc600078e00ff */
[----:B------:R-:W-:Y:S01]  /*0170*/  ISETP.NE.AND.EX P1, PT, RZ, c[0x0][0x21c], PT, P1 ;  /* 0x00008700ff007a0c */ /* 0x000fe20003f25310 */
[----:B------:R-:W-:-:S05]  /*0180*/  IMAD.WIDE.U32 R2, R20, R3, c[0x0][0x1b0] ;  /* 0x00006c0014027625 */ /* 0x000fca00078e0003 */
[----:B------:R0:W5:Y:S07]  /*0190*/  LDG.E.128 R12, [R2.64] ;  /* 0x00000004020c7981 */ /* 0x00016e000c1e1d00 */
[----:B------:R-:W-:-:S04]  /*01a0*/  @P1 LEA R4, P5, R20, c[0x0][0x218], 0x4 ;  /* 0x0000860014041a11 */ /* 0x000fc800078a20ff */
[----:B------:R-:W-:-:S05]  /*01b0*/  @P1 LEA.HI.X R5, R20, c[0x0][0x21c], RZ, 0x4, P5 ;  /* 0x0000870014051a11 */ /* 0x000fca00028f24ff */
[----:B------:R0:W5:Y:S01]  /*01c0*/  @P1 LDG.E.128 R16, [R4.64] ;  /* 0x0000000404101981 */ /* 0x000162000c1e1d00 */
[----:B------:R-:W-:Y:S01]  /*01d0*/  LOP3.LUT R20, R20, 0x20, RZ, 0xfc, !PT ;  /* 0x0000002014147812 */ /* 0x000fe200078efcff */
[----:B------:R-:W-:Y:S01]  /*01e0*/  @!P1 CS2R R16, SRZ ;  /* 0x0000000000109805 */ /* 0x000fe2000001ff00 */
[----:B------:R-:W-:Y:S02]  /*01f0*/  @!P1 CS2R R18, SRZ ;  /* 0x0000000000129805 */ /* 0x000fe4000001ff00 */
.L_x_155:
[----:B0-----:R-:W-:Y:S05]  /*0200*/  BSYNC B0 ;  /* 0x0000000000007941 */ /* 0x001fea0003800000 */
.L_x_154:
[----:B------:R-:W-:Y:S01]  /*0210*/  BSSY B0, `(.L_x_156) ;  /* 0x000000c000007945 */ /* 0x000fe20003800000 */
[----:B------:R-:W-:Y:S05]  /*0220*/  @!P4 BRA `(.L_x_157) ;  /* 0x000000a00000c947 */ /* 0x000fea0003800000 */
[----:B------:R-:W-:Y:S01]  /*0230*/  ISETP.NE.U32.AND P1, PT, RZ, c[0x0][0x218], PT ;  /* 0x00008600ff007a0c */ /* 0x000fe20003f25070 */
[----:B------:R-:W-:-:S03]  /*0240*/  IMAD.MOV.U32 R21, RZ, RZ, 0x10 ;  /* 0x00000010ff157424 */ /* 0x000fc600078e00ff */
[----:B------:R-:W-:-:S13]  /*0250*/  ISETP.NE.AND.EX P1, PT, RZ, c[0x0][0x21c], PT, P1 ;  /* 0x00008700ff007a0c */ /* 0x000fda0003f25310 */
[----:B------:R-:W-:-:S04]  /*0260*/  @P1 LEA R2, P5, R20, c[0x0][0x218], 0x4 ;  /* 0x0000860014021a11 */ /* 0x000fc800078a20ff */
[C---:B------:R-:W-:Y:S01]  /*0270*/  @P1 LEA.HI.X R3, R20.reuse, c[0x0][0x21c], RZ, 0x4, P5 ;  /* 0x0000870014031a11 */ /* 0x040fe200028f24ff */
[----:B------:R-:W-:-:S04]  /*0280*/  IMAD.WIDE.U32 R20, R20, R21, c[0x0][0x1b0] ;  /* 0x00006c0014147625 */ /* 0x000fc800078e0015 */
[----:B------:R0:W5:Y:S04]  /*0290*/  @P1 LDG.E.128 R24, [R2.64] ;  /* 0x0000000402181981 */ /* 0x000168000c1e1d00 */
[----:B------:R-:W5:Y:S01]  /*02a0*/  LDG.E.128 R20, [R20.64] ;  /* 0x0000000414147981 */ /* 0x000f62000c1e1d00 */
[----:B------:R-:W-:Y:S01]  /*02b0*/  @!P1 CS2R R24, SRZ ;  /* 0x0000000000189805 */ /* 0x000fe2000001ff00 */
[----:B------:R-:W-:Y:S02]  /*02c0*/  @!P1 CS2R R26, SRZ ;  /* 0x00000000001a9805 */ /* 0x000fe4000001ff00 */
.L_x_157:
[----:B0-----:R-:W-:Y:S05]  /*02d0*/  BSYNC B0 ;  /* 0x0000000000007941 */ /* 0x001fea0003800000 */
.L_x_156:
[----:B------:R-:W-:Y:S05]  /*02e0*/  @P2 EXIT ;  /* 0x000000000000294d */ /* 0x000fea0003800000 */
[--C-:B-----5:R-:W-:Y:S01]  /*02f0*/  PRMT R9, RZ, 0x5410, R12.reuse ;  /* 0x00005410ff097816 */ /* 0x120fe2000000000c */
[----:B------:R-:W-:Y:S01]  /*0300*/  ULDC.U8 UR6, c[0x0][0x1f0] ;  /* 0x00007c0000067ab9 */ /* 0x000fe20000000000 */
        /* <DEDUP_REMOVED lines=31> */
.L_x_233:
        /* <DEDUP_REMOVED lines=10> */
[----:B------:R-:W-:Y:S01]  /*05a0*/  HFMA2.MMA R28, -RZ, RZ, 0, 9.5367431640625e-07 ;  /* 0x00000010ff1c7435 */ /* 0x000fe200000001ff */
[----:B------:R-:W-:Y:S02]  /*05b0*/  ISETP.NE.U32.AND P2, PT, RZ, c[0x0][0x178], PT ;  /* 0x00005e00ff007a0c */ /* 0x000fe40003f45070 */
[----:B------:R-:W-:Y:S02]  /*05c0*/  ISETP.NE.AND.EX P1, PT, RZ, c[0x0][0x184], PT, P1 ;  /* 0x00006100ff007a0c */ /* 0x000fe40003f25310 */
[----:B------:R-:W-:-:S05]  /*05d0*/  ISETP.NE.AND.EX P2, PT, RZ, c[0x0][0x17c], PT, P2 ;  /* 0x00005f00ff007a0c */ /* 0x000fca0003f45320 */
[----:B------:R-:W-:-:S06]  /*05e0*/  IMAD.WIDE.U32 R28, R53, R28, c[0x0][0x170] ;  /* 0x00005c00351c7625 */ /* 0x000fcc00078e001c */
[C---:B------:R-:W-:Y:S01]  /*05f0*/  @P1 LEA R56, P6, R53.reuse, c[0x0][0x180], 0x4 ;  /* 0x0000600035381a11 */ /* 0x040fe200078c20ff */
[----:B------:R-:W2:Y:S01]  /*0600*/  LDG.E.128 R28, [R28.64] ;  /* 0x000000041c1c7981 */ /* 0x000ea2000c1e1d00 */
[C---:B------:R-:W-:Y:S02]  /*0610*/  @P2 LEA R60, P5, R53.reuse, c[0x0][0x178], 0x4 ;  /* 0x00005e00353c2a11 */ /* 0x040fe400078a20ff */
[C---:B------:R-:W-:Y:S02]  /*0620*/  @P1 LEA.HI.X R57, R53.reuse, c[0x0][0x184], RZ, 0x4, P6 ;  /* 0x0000610035391a11 */ /* 0x040fe400030f24ff */
        /* <DEDUP_REMOVED lines=12> */
.L_x_161:
[----:B-----5:R-:W-:-:S05]  /*06f0*/  PRMT R47, RZ, 0x5410, R20 ;  /* 0x00005410ff2f7816 */ /* 0x020fca0000000014 */
[----:B------:R-:W-:Y:S01]  /*0700*/  FADD.FTZ R52, R47, R52 ;  /* 0x000000342f347221 */ /* 0x000fe20000010000 */
[----:B------:R-:W-:Y:S05]  /*0710*/  BRA `(.L_x_162) ;  /* 0x0000004000007947 */ /* 0x000fea0003800000 */
.L_x_160:
[----:B0----5:R-:W-:-:S05]  /*0720*/  PRMT R47, RZ, 0x5410, R24 ;  /* 0x00005410ff2f7816 */ /* 0x021fca0000000018 */
[----:B------:R-:W-:Y:S01]  /*0730*/  FADD.FTZ R52, R47, R52 ;  /* 0x000000342f347221 */ /* 0x000fe20000010000 */
[----:B------:R-:W-:-:S05]  /*0740*/  @P1 PRMT R47, RZ, 0x5410, R20 ;  /* 0x00005410ff2f1816 */ /* 0x000fca0000000014 */
[----:B------:R-:W-:-:S05]  /*0750*/  @P1 FADD.FTZ R52, R47, R52 ;  /* 0x000000342f341221 */ /* 0x000fca0000010000 */
.L_x_162:
[----:B------:R-:W-:-:S04]  /*0760*/  F2FP.BF16.PACK_AB R47, RZ, R52 ;  /* 0x00000034ff2f723e */ /* 0x000fc800000010ff */
[----:B------:R-:W-:Y:S02]  /*0770*/  PRMT R16, R47, 0x7610, R16 ;  /* 0x000076102f107816 */ /* 0x000fe40000000010 */
.L_x_163:
[----:B------:R-:W-:Y:S01]  /*0780*/  PRMT R57, RZ, 0x7610, R28 ;  /* 0x00007610ff397816 */ /* 0x000fe2000000001c */
[----:B------:R-:W-:Y:S05]  /*0790*/  @P2 BRA `(.L_x_164) ;  /* 0x0000008000002947 */ /* 0x000fea0003800000 */
[----:B------:R-:W-:-:S04]  /*07a0*/  ISETP.NE.U32.AND P5, PT, RZ, c[0x0][0x180], PT ;  /* 0x00006000ff007a0c */ /* 0x000fc80003fa5070 */
[----:B------:R-:W-:-:S13]  /*07b0*/  ISETP.NE.AND.EX P5, PT, RZ, c[0x0][0x184], PT, P5 ;  /* 0x00006100ff007a0c */ /* 0x000fda0003fa5350 */
[----:B------:R-:W-:Y:S05]  /*07c0*/  @P5 BRA `(.L_x_165) ;  /* 0x0000002000005947 */ /* 0x000fea0003800000 */
[----:B------:R-:W-:Y:S05]  /*07d0*/  @P0 BRA `(.L_x_166) ;  /* 0x0000008000000947 */ /* 0x000fea0003800000 */
[----:B------:R-:W-:Y:S05]  /*07e0*/  BRA `(.L_x_167) ;  /* 0x0000009000007947 */ /* 0x000fea0003800000 */
.L_x_165:
[----:B-----5:R-:W-:-:S05]  /*07f0*/  PRMT R28, RZ, 0x7610, R20 ;  /* 0x00007610ff1c7816 */ /* 0x020fca0000000014 */
[----:B------:R-:W-:Y:S01]  /*0800*/  FADD.FTZ R57, R28, R57 ;  /* 0x000000391c397221 */ /* 0x000fe20000010000 */
[----:B------:R-:W-:Y:S05]  /*0810*/  BRA `(.L_x_166) ;  /* 0x0000004000007947 */ /* 0x000fea0003800000 */
.L_x_164:
[----:B-----5:R-:W-:-:S05]  /*0820*/  PRMT R28, RZ, 0x7610, R24 ;  /* 0x00007610ff1c7816 */ /* 0x020fca0000000018 */
[----:B------:R-:W-:Y:S01]  /*0830*/  FADD.FTZ R57, R28, R57 ;  /* 0x000000391c397221 */ /* 0x000fe20000010000 */
[----:B------:R-:W-:-:S05]  /*0840*/  @P1 PRMT R28, RZ, 0x7610, R20 ;  /* 0x00007610ff1c1816 */ /* 0x000fca0000000014 */
[----:B------:R-:W-:-:S05]  /*0850*/  @P1 FADD.FTZ R57, R28, R57 ;  /* 0x000000391c391221 */ /* 0x000fca0000010000 */
.L_x_166:
[----:B------:R-:W-:-:S04]  /*0860*/  F2FP.BF16.PACK_AB R28, RZ, R57 ;  /* 0x00000039ff1c723e */ /* 0x000fc800000010ff */
[----:B------:R-:W-:Y:S02]  /*0870*/  PRMT R16, R16, 0x5410, R28 ;  /* 0x0000541010107816 */ /* 0x000fe4000000001c */
.L_x_167:
[----:B------:R-:W-:Y:S01]  /*0880*/  PRMT R56, RZ, 0x5410, R29 ;  /* 0x00005410ff387816 */ /* 0x000fe2000000001d */
[----:B------:R-:W-:Y:S05]  /*0890*/  @P2 BRA `(.L_x_168) ;  /* 0x0000008000002947 */ /* 0x000fea0003800000 */
[----:B------:R-:W-:-:S04]  /*08a0*/  ISETP.NE.U32.AND P5, PT, RZ, c[0x0][0x180], PT ;  /* 0x00006000ff007a0c */ /* 0x000fc80003fa5070 */
[----:B------:R-:W-:-:S13]  /*08b0*/  ISETP.NE.AND.EX P5, PT, RZ, c[0x0][0x184], PT, P5 ;  /* 0x00006100ff007a0c */ /* 0x000fda0003fa5350 */
[----:B------:R-:W-:Y:S05]  /*08c0*/  @P5 BRA `(.L_x_169) ;  /* 0x0000002000005947 */ /* 0x000fea0003800000 */
[----:B------:R-:W-:Y:S05]  /*08d0*/  @P0 BRA `(.L_x_170) ;  /* 0x0000008000000947 */ /* 0x000fea0003800000 */
[----:B------:R-:W-:Y:S05]  /*08e0*/  BRA `(.L_x_171) ;  /* 0x0000009000007947 */ /* 0x000fea0003800000 */
.L_x_169:
[----:B-----5:R-:W-:-:S05]  /*08f0*/  PRMT R47, RZ, 0x5410, R21 ;  /* 0x00005410ff2f7816 */ /* 0x020fca0000000015 */
[----:B------:R-:W-:Y:S01]  /*0900*/  FADD.FTZ R56, R47, R56 ;  /* 0x000000382f387221 */ /* 0x000fe20000010000 */
[----:B------:R-:W-:Y:S05]  /*0910*/  BRA `(.L_x_170) ;  /* 0x0000004000007947 */ /* 0x000fea0003800000 */
.L_x_168:
[----:B-----5:R-:W-:-:S05]  /*0920*/  PRMT R47, RZ, 0x5410, R25 ;  /* 0x00005410ff2f7816 */ /* 0x020fca0000000019 */
[----:B------:R-:W-:Y:S01]  /*0930*/  FADD.FTZ R56, R47, R56 ;  /* 0x000000382f387221 */ /* 0x000fe20000010000 */
[----:B------:R-:W-:-:S05]  /*0940*/  @P1 PRMT R47, RZ, 0x5410, R21 ;  /* 0x00005410ff2f1816 */ /* 0x000fca0000000015 */
[----:B------:R-:W-:-:S05]  /*0950*/  @P1 FADD.FTZ R56, R47, R56 ;  /* 0x000000382f381221 */ /* 0x000fca0000010000 */
.L_x_170:
[----:B------:R-:W-:-:S04]  /*0960*/  F2FP.BF16.PACK_AB R28, RZ, R56 ;  /* 0x00000038ff1c723e */ /* 0x000fc800000010ff */
[----:B------:R-:W-:Y:S02]  /*0970*/  PRMT R17, R28, 0x7610, R17 ;  /* 0x000076101c117816 */ /* 0x000fe40000000011 */
.L_x_171:
[----:B------:R-:W-:Y:S01]  /*0980*/  PRMT R61, RZ, 0x7610, R29 ;  /* 0x00007610ff3d7816 */ /* 0x000fe2000000001d */
[----:B------:R-:W-:Y:S05]  /*0990*/  @P2 BRA `(.L_x_172) ;  /* 0x0000008000002947 */ /* 0x000fea0003800000 */
[----:B------:R-:W-:-:S04]  /*09a0*/  ISETP.NE.U32.AND P5, PT, RZ, c[0x0][0x180], PT ;  /* 0x00006000ff007a0c */ /* 0x000fc80003fa5070 */
[----:B------:R-:W-:-:S13]  /*09b0*/  ISETP.NE.AND.EX P5, PT, RZ, c[0x0][0x184], PT, P5 ;  /* 0x00006100ff007a0c */ /* 0x000fda0003fa5350 */
[----:B------:R-:W-:Y:S05]  /*09c0*/  @P5 BRA `(.L_x_173) ;  /* 0x0000002000005947 */ /* 0x000fea0003800000 */
[----:B------:R-:W-:Y:S05]  /*09d0*/  @P0 BRA `(.L_x_174) ;  /* 0x0000008000000947 */ /* 0x000fea0003800000 */
[----:B------:R-:W-:Y:S05]  /*09e0*/  BRA `(.L_x_175) ;  /* 0x0000009000007947 */ /* 0x000fea0003800000 */
.L_x_173:
[----:B-----5:R-:W-:-:S05]  /*09f0*/  PRMT R28, RZ, 0x7610, R21 ;  /* 0x00007610ff1c7816 */ /* 0x020fca0000000015 */
[----:B------:R-:W-:Y:S01]  /*0a00*/  FADD.FTZ R61, R28, R61 ;  /* 0x0000003d1c3d7221 */ /* 0x000fe20000010000 */
[----:B------:R-:W-:Y:S05]  /*0a10*/  BRA `(.L_x_174) ;  /* 0x0000004000007947 */ /* 0x000fea0003800000 */
.L_x_172:
[----:B-----5:R-:W-:-:S05]  /*0a20*/  PRMT R28, RZ, 0x7610, R25 ;  /* 0x00007610ff1c7816 */ /* 0x020fca0000000019 */
[----:B------:R-:W-:Y:S01]  /*0a30*/  FADD.FTZ R61, R28, R61 ;  /* 0x0000003d1c3d7221 */ /* 0x000fe20000010000 */
[----:B------:R-:W-:-:S05]  /*0a40*/  @P1 PRMT R28, RZ, 0x7610, R21 ;  /* 0x00007610ff1c1816 */ /* 0x000fca0000000015 */
[----:B------:R-:W-:-:S05]  /*0a50*/  @P1 FADD.FTZ R61, R28, R61 ;  /* 0x0000003d1c3d1221 */ /* 0x000fca0000010000 */
.L_x_174:
[----:B------:R-:W-:-:S04]  /*0a60*/  F2FP.BF16.PACK_AB R28, RZ, R61 ;  /* 0x0000003dff1c723e */ /* 0x000fc800000010ff */
[----:B------:R-:W-:Y:S02]  /*0a70*/  PRMT R17, R17, 0x5410, R28 ;  /* 0x0000541011117816 */ /* 0x000fe4000000001c */
.L_x_175:
[----:B------:R-:W-:Y:S01]  /*0a80*/  PRMT R60, RZ, 0x5410, R30 ;  /* 0x00005410ff3c7816 */ /* 0x000fe2000000001e */
[----:B------:R-:W-:Y:S05]  /*0a90*/  @P2 BRA `(.L_x_176) ;  /* 0x0000008000002947 */ /* 0x000fea0003800000 */
[----:B------:R-:W-:-:S04]  /*0aa0*/  ISETP.NE.U32.AND P5, PT, RZ, c[0x0][0x180], PT ;  /* 0x00006000ff007a0c */ /* 0x000fc80003fa5070 */
[----:B------:R-:W-:-:S13]  /*0ab0*/  ISETP.NE.AND.EX P5, PT, RZ, c[0x0][0x184], PT, P5 ;  /* 0x00006100ff007a0c */ /* 0x000fda0003fa5350 */
[----:B------:R-:W-:Y:S05]  /*0ac0*/  @P5 BRA `(.L_x_177) ;  /* 0x0000002000005947 */ /* 0x000fea0003800000 */
[----:B------:R-:W-:Y:S05]  /*0ad0*/  @P0 BRA `(.L_x_178) ;  /* 0x0000008000000947 */ /* 0x000fea0003800000 */
[----:B------:R-:W-:Y:S05]  /*0ae0*/  BRA `(.L_x_179) ;  /* 0x0000009000007947 */ /* 0x000fea0003800000 */
.L_x_177:
[----:B-----5:R-:W-:-:S05]  /*0af0*/  PRMT R29, RZ, 0x5410, R22 ;  /* 0x00005410ff1d7816 */ /* 0x020fca0000000016 */
[----:B------:R-:W-:Y:S01]  /*0b00*/  FADD.FTZ R60, R29, R60 ;  /* 0x0000003c1d3c7221 */ /* 0x000fe20000010000 */
[----:B------:R-:W-:Y:S05]  /*0b10*/  BRA `(.L_x_178) ;  /* 0x0000004000007947 */ /* 0x000fea0003800000 */
.L_x_176:
[----:B-----5:R-:W-:-:S05]  /*0b20*/  PRMT R29, RZ, 0x5410, R26 ;  /* 0x00005410ff1d7816 */ /* 0x020fca000000001a */
[----:B------:R-:W-:Y:S01]  /*0b30*/  FADD.FTZ R60, R29, R60 ;  /* 0x0000003c1d3c7221 */ /* 0x000fe20000010000 */
[----:B------:R-:W-:-:S05]  /*0b40*/  @P1 PRMT R29, RZ, 0x5410, R22 ;  /* 0x00005410ff1d1816 */ /* 0x000fca0000000016 */
[----:B------:R-:W-:-:S05]  /*0b50*/  @P1 FADD.FTZ R60, R29, R60 ;  /* 0x0000003c1d3c1221 */ /* 0x000fca0000010000 */
.L_x_178:
[----:B------:R-:W-:-:S04]  /*0b60*/  F2FP.BF16.PACK_AB R28, RZ, R60 ;  /* 0x0000003cff1c723e */ /* 0x000fc800000010ff */
[----:B------:R-:W-:Y:S02]  /*0b70*/  PRMT R18, R28, 0x7610, R18 ;  /* 0x000076101c127816 */ /* 0x000fe40000000012 */
.L_x_179:
[----:B------:R-:W-:Y:S01]  /*0b80*/  PRMT R67, RZ, 0x7610, R30 ;  /* 0x00007610ff437816 */ /* 0x000fe2000000001e */
[----:B------:R-:W-:Y:S05]  /*0b90*/  @P2 BRA `(.L_x_180) ;  /* 0x0000008000002947 */ /* 0x000fea0003800000 */
[----:B------:R-:W-:-:S04]  /*0ba0*/  ISETP.NE.U32.AND P5, PT, RZ, c[0x0][0x180], PT ;  /* 0x00006000ff007a0c */ /* 0x000fc80003fa5070 */
[----:B------:R-:W-:-:S13]  /*0bb0*/  ISETP.NE.AND.EX P5, PT, RZ, c[0x0][0x184], PT, P5 ;  /* 0x00006100ff007a0c */ /* 0x000fda0003fa5350 */
[----:B------:R-:W-:Y:S05]  /*0bc0*/  @P5 BRA `(.L_x_181) ;  /* 0x0000002000005947 */ /* 0x000fea0003800000 */
[----:B------:R-:W-:Y:S05]  /*0bd0*/  @P0 BRA `(.L_x_182) ;  /* 0x0000008000000947 */ /* 0x000fea0003800000 */
[----:B------:R-:W-:Y:S05]  /*0be0*/  BRA `(.L_x_183) ;  /* 0x0000009000007947 */ /* 0x000fea0003800000 */
.L_x_181:
[----:B-----5:R-:W-:-:S05]  /*0bf0*/  PRMT R28, RZ, 0x7610, R22 ;  /* 0x00007610ff1c7816 */ /* 0x020fca0000000016 */
[----:B------:R-:W-:Y:S01]  /*0c00*/  FADD.FTZ R67, R28, R67 ;  /* 0x000000431c437221 */ /* 0x000fe20000010000 */
[----:B------:R-:W-:Y:S05]  /*0c10*/  BRA `(.L_x_182) ;  /* 0x0000004000007947 */ /* 0x000fea0003800000 */
.L_x_180:
[----:B-----5:R-:W-:-:S05]  /*0c20*/  PRMT R28, RZ, 0x7610, R26 ;  /* 0x00007610ff1c7816 */ /* 0x020fca000000001a */
[----:B------:R-:W-:Y:S01]  /*0c30*/  FADD.FTZ R67, R28, R67 ;  /* 0x000000431c437221 */ /* 0x000fe20000010000 */
[----:B------:R-:W-:-:S05]  /*0c40*/  @P1 PRMT R28, RZ, 0x7610, R22 ;  /* 0x00007610ff1c1816 */ /* 0x000fca0000000016 */
[----:B------:R-:W-:-:S05]  /*0c50*/  @P1 FADD.FTZ R67, R28, R67 ;  /* 0x000000431c431221 */ /* 0x000fca0000010000 */
.L_x_182:
[----:B------:R-:W-:-:S04]  /*0c60*/  F2FP.BF16.PACK_AB R28, RZ, R67 ;  /* 0x00000043ff1c723e */ /* 0x000fc800000010ff */
[----:B------:R-:W-:Y:S02]  /*0c70*/  PRMT R18, R18, 0x5410, R28 ;  /* 0x0000541012127816 */ /* 0x000fe4000000001c */
.L_x_183:
[----:B------:R-:W-:Y:S01]  /*0c80*/  PRMT R66, RZ, 0x5410, R31 ;  /* 0x00005410ff427816 */ /* 0x000fe2000000001f */
[----:B------:R-:W-:Y:S05]  /*0c90*/  @P2 BRA `(.L_x_184) ;  /* 0x0000008000002947 */ /* 0x000fea0003800000 */
[----:B------:R-:W-:-:S04]  /*0ca0*/  ISETP.NE.U32.AND P5, PT, RZ, c[0x0][0x180], PT ;  /* 0x00006000ff007a0c */ /* 0x000fc80003fa5070 */
[----:B------:R-:W-:-:S13]  /*0cb0*/  ISETP.NE.AND.EX P5, PT, RZ, c[0x0][0x184], PT, P5 ;  /* 0x00006100ff007a0c */ /* 0x000fda0003fa5350 */
[----:B------:R-:W-:Y:S05]  /*0cc0*/  @P5 BRA `(.L_x_185) ;  /* 0x0000002000005947 */ /* 0x000fea0003800000 */
[----:B------:R-:W-:Y:S05]  /*0cd0*/  @P0 BRA `(.L_x_186) ;  /* 0x0000008000000947 */ /* 0x000fea0003800000 */
[----:B------:R-:W-:Y:S05]  /*0ce0*/  BRA `(.L_x_187) ;  /* 0x0000009000007947 */ /* 0x000fea0003800000 */
.L_x_185:
[----:B-----5:R-:W-:-:S05]  /*0cf0*/  PRMT R29, RZ, 0x5410, R23 ;  /* 0x00005410ff1d7816 */ /* 0x020fca0000000017 */
[----:B------:R-:W-:Y:S01]  /*0d00*/  FADD.FTZ R66, R29, R66 ;  /* 0x000000421d427221 */ /* 0x000fe20000010000 */
[----:B------:R-:W-:Y:S05]  /*0d10*/  BRA `(.L_x_186) ;  /* 0x0000004000007947 */ /* 0x000fea0003800000 */
.L_x_184:
[----:B-----5:R-:W-:-:S05]  /*0d20*/  PRMT R29, RZ, 0x5410, R27 ;  /* 0x00005410ff1d7816 */ /* 0x020fca000000001b */
[----:B------:R-:W-:Y:S01]  /*0d30*/  FADD.FTZ R66, R29, R66 ;  /* 0x000000421d427221 */ /* 0x000fe20000010000 */
[----:B------:R-:W-:-:S05]  /*0d40*/  @P1 PRMT R29, RZ, 0x5410, R23 ;  /* 0x00005410ff1d1816 */ /* 0x000fca0000000017 */
[----:B------:R-:W-:-:S05]  /*0d50*/  @P1 FADD.FTZ R66, R29, R66 ;  /* 0x000000421d421221 */ /* 0x000fca0000010000 */
.L_x_186:
[----:B------:R-:W-:-:S04]  /*0d60*/  F2FP.BF16.PACK_AB R28, RZ, R66 ;  /* 0x00000042ff1c723e */ /* 0x000fc800000010ff */
[----:B------:R-:W-:Y:S02]  /*0d70*/  PRMT R19, R28, 0x7610, R19 ;  /* 0x000076101c137816 */ /* 0x000fe40000000013 */
.L_x_187:
[----:B------:R-:W-:Y:S01]  /*0d80*/  PRMT R68, RZ, 0x7610, R31 ;  /* 0x00007610ff447816 */ /* 0x000fe2000000001f */
[----:B------:R-:W-:Y:S05]  /*0d90*/  @P2 BRA `(.L_x_188) ;  /* 0x0000008000002947 */ /* 0x000fea0003800000 */
[----:B------:R-:W-:-:S04]  /*0da0*/  ISETP.NE.U32.AND P1, PT, RZ, c[0x0][0x180], PT ;  /* 0x00006000ff007a0c */ /* 0x000fc80003f25070 */
[----:B------:R-:W-:-:S13]  /*0db0*/  ISETP.NE.AND.EX P1, PT, RZ, c[0x0][0x184], PT, P1 ;  /* 0x00006100ff007a0c */ /* 0x000fda0003f25310 */
[----:B------:R-:W-:Y:S05]  /*0dc0*/  @P1 BRA `(.L_x_189) ;  /* 0x0000002000001947 */ /* 0x000fea0003800000 */
[----:B------:R-:W-:Y:S05]  /*0dd0*/  @P0 BRA `(.L_x_190) ;  /* 0x0000008000000947 */ /* 0x000fea0003800000 */
[----:B------:R-:W-:Y:S05]  /*0de0*/  BRA `(.L_x_191) ;  /* 0x0000009000007947 */ /* 0x000fea0003800000 */
.L_x_189:
[----:B-----5:R-:W-:-:S05]  /*0df0*/  PRMT R29, RZ, 0x7610, R23 ;  /* 0x00007610ff1d7816 */ /* 0x020fca0000000017 */
[----:B------:R-:W-:Y:S01]  /*0e00*/  FADD.FTZ R68, R29, R68 ;  /* 0x000000441d447221 */ /* 0x000fe20000010000 */
[----:B------:R-:W-:Y:S05]  /*0e10*/  BRA `(.L_x_190) ;  /* 0x0000004000007947 */ /* 0x000fea0003800000 */
.L_x_188:
[----:B-----5:R-:W-:-:S05]  /*0e20*/  PRMT R29, RZ, 0x7610, R27 ;  /* 0x00007610ff1d7816 */ /* 0x020fca000000001b */
[----:B------:R-:W-:Y:S01]  /*0e30*/  FADD.FTZ R68, R29, R68 ;  /* 0x000000441d447221 */ /* 0x000fe20000010000 */
[----:B------:R-:W-:-:S05]  /*0e40*/  @P1 PRMT R29, RZ, 0x7610, R23 ;  /* 0x00007610ff1d1816 */ /* 0x000fca0000000017 */
[----:B------:R-:W-:-:S05]  /*0e50*/  @P1 FADD.FTZ R68, R29, R68 ;  /* 0x000000441d441221 */ /* 0x000fca0000010000 */
.L_x_190:
[----:B------:R-:W-:-:S04]  /*0e60*/  F2FP.BF16.PACK_AB R28, RZ, R68 ;  /* 0x00000044ff1c723e */ /* 0x000fc800000010ff */
[----:B------:R-:W-:Y:S02]  /*0e70*/  PRMT R19, R19, 0x5410, R28 ;  /* 0x0000541013137816 */ /* 0x000fe4000000001c */
.L_x_191:
[C---:B------:R-:W-:Y:S02]  /*0e80*/  @P0 LEA R28, P1, R53.reuse, c[0x0][0x188], 0x4 ;  /* 0x00006200351c0a11 */ /* 0x040fe400078220ff */
[C---:B------:R-:W-:Y:S02]  /*0e90*/  IADD3 R47, R53.reuse, 0x20, RZ ;  /* 0x00000020352f7810 */ /* 0x040fe40007ffe0ff */
[----:B------:R-:W-:-:S05]  /*0ea0*/  @P0 LEA.HI.X R29, R53, c[0x0][0x18c], RZ, 0x4, P1 ;  /* 0x00006300351d0a11 */ /* 0x000fca00008f24ff */
[----:B------:R0:W-:Y:S04]  /*0eb0*/  @P0 STG.E.128 [R28.64], R16 ;  /* 0x000000101c000986 */ /* 0x0001e8000c101d04 */
.L_x_159:
[----:B------:R-:W-:Y:S05]  /*0ec0*/  BSYNC B0 ;  /* 0x0000000000007941 */ /* 0x000fea0003800000 */
.L_x_158:
        /* <DEDUP_REMOVED lines=24> */
.L_x_195:
[----:B-----5:R-:W-:-:S05]  /*1050*/  PRMT R59, RZ, 0x5410, R20 ;  /* 0x00005410ff3b7816 */ /* 0x020fca0000000014 */
[----:B------:R-:W-:Y:S01]  /*1060*/  FADD.FTZ R54, R59, R54 ;  /* 0x000000363b367221 */ /* 0x000fe20000010000 */
[----:B------:R-:W-:Y:S05]  /*1070*/  BRA `(.L_x_196) ;  /* 0x0000004000007947 */ /* 0x000fea0003800000 */
.L_x_194:
[----:B0----5:R-:W-:-:S05]  /*1080*/  PRMT R59, RZ, 0x5410, R24 ;  /* 0x00005410ff3b7816 */ /* 0x021fca0000000018 */
[----:B------:R-:W-:Y:S01]  /*1090*/  FADD.FTZ R54, R59, R54 ;  /* 0x000000363b367221 */ /* 0x000fe20000010000 */
[----:B------:R-:W-:-:S05]  /*10a0*/  @P1 PRMT R59, RZ, 0x5410, R20 ;  /* 0x00005410ff3b1816 */ /* 0x000fca0000000014 */
[----:B------:R-:W-:-:S05]  /*10b0*/  @P1 FADD.FTZ R54, R59, R54 ;  /* 0x000000363b361221 */ /* 0x000fca0000010000 */
.L_x_196:
[----:B------:R-:W-:-:S04]  /*10c0*/  F2FP.BF16.PACK_AB R58, RZ, R54 ;  /* 0x00000036ff3a723e */ /* 0x000fc800000010ff */
[----:B------:R-:W-:Y:S02]  /*10d0*/  PRMT R16, R58, 0x7610, R16 ;  /* 0x000076103a107816 */ /* 0x000fe40000000010 */
.L_x_197:
[----:B------:R-:W-:Y:S01]  /*10e0*/  PRMT R58, RZ, 0x7610, R28 ;  /* 0x00007610ff3a7816 */ /* 0x000fe2000000001c */
[----:B------:R-:W-:Y:S05]  /*10f0*/  @P2 BRA `(.L_x_198) ;  /* 0x0000008000002947 */ /* 0x000fea0003800000 */
[----:B------:R-:W-:-:S04]  /*1100*/  ISETP.NE.U32.AND P5, PT, RZ, c[0x0][0x180], PT ;  /* 0x00006000ff007a0c */ /* 0x000fc80003fa5070 */
[----:B------:R-:W-:-:S13]  /*1110*/  ISETP.NE.AND.EX P5, PT, RZ, c[0x0][0x184], PT, P5 ;  /* 0x00006100ff007a0c */ /* 0x000fda0003fa5350 */
[----:B------:R-:W-:Y:S05]  /*1120*/  @P5 BRA `(.L_x_199) ;  /* 0x0000002000005947 */ /* 0x000fea0003800000 */
[----:B------:R-:W-:Y:S05]  /*1130*/  @P0 BRA `(.L_x_200) ;  /* 0x0000008000000947 */ /* 0x000fea0003800000 */
[----:B------:R-:W-:Y:S05]  /*1140*/  BRA `(.L_x_201) ;  /* 0x0000009000007947 */ /* 0x000fea0003800000 */
.L_x_199:
[----:B-----5:R-:W-:-:S05]  /*1150*/  PRMT R59, RZ, 0x7610, R20 ;  /* 0x00007610ff3b7816 */ /* 0x020fca0000000014 */
[----:B------:R-:W-:Y:S01]  /*1160*/  FADD.FTZ R58, R59, R58 ;  /* 0x0000003a3b3a7221 */ /* 0x000fe20000010000 */
[----:B------:R-:W-:Y:S05]  /*1170*/  BRA `(.L_x_200) ;  /* 0x0000004000007947 */ /* 0x000fea0003800000 */
.L_x_198:
[----:B-----5:R-:W-:-:S05]  /*1180*/  PRMT R59, RZ, 0x7610, R24 ;  /* 0x00007610ff3b7816 */ /* 0x020fca0000000018 */
[----:B------:R-:W-:Y:S01]  /*1190*/  FADD.FTZ R58, R59, R58 ;  /* 0x0000003a3b3a7221 */ /* 0x000fe20000010000 */
[----:B------:R-:W-:-:S05]  /*11a0*/  @P1 PRMT R59, RZ, 0x7610, R20 ;  /* 0x00007610ff3b1816 */ /* 0x000fca0000000014 */
[----:B------:R-:W-:-:S05]  /*11b0*/  @P1 FADD.FTZ R58, R59, R58 ;  /* 0x0000003a3b3a1221 */ /* 0x000fca0000010000 */
.L_x_200:
[----:B------:R-:W-:-:S04]  /*11c0*/  F2FP.BF16.PACK_AB R28, RZ, R58 ;  /* 0x0000003aff1c723e */ /* 0x000fc800000010ff */
[----:B------:R-:W-:Y:S02]  /*11d0*/  PRMT R16, R16, 0x5410, R28 ;  /* 0x0000541010107816 */ /* 0x000fe4000000001c */
.L_x_201:
[----:B------:R-:W-:Y:S01]  /*11e0*/  PRMT R59, RZ, 0x5410, R29 ;  /* 0x00005410ff3b7816 */ /* 0x000fe2000000001d */
[----:B------:R-:W-:Y:S05]  /*11f0*/  @P2 BRA `(.L_x_202) ;  /* 0x0000008000002947 */ /* 0x000fea0003800000 */
[----:B------:R-:W-:-:S04]  /*1200*/  ISETP.NE.U32.AND P5, PT, RZ, c[0x0][0x180], PT ;  /* 0x00006000ff007a0c */ /* 0x000fc80003fa5070 */
[----:B------:R-:W-:-:S13]  /*1210*/  ISETP.NE.AND.EX P5, PT, RZ, c[0x0][0x184], PT, P5 ;  /* 0x00006100ff007a0c */ /* 0x000fda0003fa5350 */
[----:B------:R-:W-:Y:S05]  /*1220*/  @P5 BRA `(.L_x_203) ;  /* 0x0000002000005947 */ /* 0x000fea0003800000 */
[----:B------:R-:W-:Y:S05]  /*1230*/  @P0 BRA `(.L_x_204) ;  /* 0x0000008000000947 */ /* 0x000fea0003800000 */
[----:B------:R-:W-:Y:S05]  /*1240*/  BRA `(.L_x_205) ;  /* 0x0000009000007947 */ /* 0x000fea0003800000 */
.L_x_203:
[----:B-----5:R-:W-:-:S05]  /*1250*/  PRMT R28, RZ, 0x5410, R21 ;  /* 0x00005410ff1c7816 */ /* 0x020fca0000000015 */
[----:B------:R-:W-:Y:S01]  /*1260*/  FADD.FTZ R59, R28, R59 ;  /* 0x0000003b1c3b7221 */ /* 0x000fe20000010000 */
[----:B------:R-:W-:Y:S05]  /*1270*/  BRA `(.L_x_204) ;  /* 0x0000004000007947 */ /* 0x000fea0003800000 */
.L_x_202:
[----:B-----5:R-:W-:-:S05]  /*1280*/  PRMT R28, RZ, 0x5410, R25 ;  /* 0x00005410ff1c7816 */ /* 0x020fca0000000019 */
[----:B------:R-:W-:Y:S01]  /*1290*/  FADD.FTZ R59, R28, R59 ;  /* 0x0000003b1c3b7221 */ /* 0x000fe20000010000 */
[----:B------:R-:W-:-:S05]  /*12a0*/  @P1 PRMT R28, RZ, 0x5410, R21 ;  /* 0x00005410ff1c1816 */ /* 0x000fca0000000015 */
[----:B------:R-:W-:-:S05]  /*12b0*/  @P1 FADD.FTZ R59, R28, R59 ;  /* 0x0000003b1c3b1221 */ /* 0x000fca0000010000 */
.L_x_204:
[----:B------:R-:W-:-:S04]  /*12c0*/  F2FP.BF16.PACK_AB R28, RZ, R59 ;  /* 0x0000003bff1c723e */ /* 0x000fc800000010ff */
[----:B------:R-:W-:Y:S02]  /*12d0*/  PRMT R17, R28, 0x7610, R17 ;  /* 0x000076101c117816 */ /* 0x000fe40000000011 */
.L_x_205:
[----:B------:R-:W-:Y:S01]  /*12e0*/  PRMT R62, RZ, 0x7610, R29 ;  /* 0x00007610ff3e7816 */ /* 0x000fe2000000001d */
[----:B------:R-:W-:Y:S05]  /*12f0*/  @P2 BRA `(.L_x_206) ;  /* 0x0000008000002947 */ /* 0x000fea0003800000 */
[----:B------:R-:W-:-:S04]  /*1300*/  ISETP.NE.U32.AND P5, PT, RZ, c[0x0][0x180], PT ;  /* 0x00006000ff007a0c */ /* 0x000fc80003fa5070 */
[----:B------:R-:W-:-:S13]  /*1310*/  ISETP.NE.AND.EX P5, PT, RZ, c[0x0][0x184], PT, P5 ;  /* 0x00006100ff007a0c */ /* 0x000fda0003fa5350 */
[----:B------:R-:W-:Y:S05]  /*1320*/  @P5 BRA `(.L_x_207) ;  /* 0x0000002000005947 */ /* 0x000fea0003800000 */
[----:B------:R-:W-:Y:S05]  /*1330*/  @P0 BRA `(.L_x_208) ;  /* 0x0000008000000947 */ /* 0x000fea0003800000 */
[----:B------:R-:W-:Y:S05]  /*1340*/  BRA `(.L_x_209) ;  /* 0x0000009000007947 */ /* 0x000fea0003800000 */
.L_x_207:
[----:B-----5:R-:W-:-:S05]  /*1350*/  PRMT R29, RZ, 0x7610, R21 ;  /* 0x00007610ff1d7816 */ /* 0x020fca0000000015 */
[----:B------:R-:W-:Y:S01]  /*1360*/  FADD.FTZ R62, R29, R62 ;  /* 0x0000003e1d3e7221 */ /* 0x000fe20000010000 */
[----:B------:R-:W-:Y:S05]  /*1370*/  BRA `(.L_x_208) ;  /* 0x0000004000007947 */ /* 0x000fea0003800000 */
.L_x_206:
[----:B-----5:R-:W-:-:S05]  /*1380*/  PRMT R29, RZ, 0x7610, R25 ;  /* 0x00007610ff1d7816 */ /* 0x020fca0000000019 */
[----:B------:R-:W-:Y:S01]  /*1390*/  FADD.FTZ R62, R29, R62 ;  /* 0x0000003e1d3e7221 */ /* 0x000fe20000010000 */
[----:B------:R-:W-:-:S05]  /*13a0*/  @P1 PRMT R29, RZ, 0x7610, R21 ;  /* 0x00007610ff1d1816 */ /* 0x000fca0000000015 */
[----:B------:R-:W-:-:S05]  /*13b0*/  @P1 FADD.FTZ R62, R29, R62 ;  /* 0x0000003e1d3e1221 */ /* 0x000fca0000010000 */
.L_x_208:
[----:B------:R-:W-:-:S04]  /*13c0*/  F2FP.BF16.PACK_AB R28, RZ, R62 ;  /* 0x0000003eff1c723e */ /* 0x000fc800000010ff */
[----:B------:R-:W-:Y:S02]  /*13d0*/  PRMT R17, R17, 0x5410, R28 ;  /* 0x0000541011117816 */ /* 0x000fe4000000001c */
.L_x_209:
[----:B------:R-:W-:Y:S01]  /*13e0*/  PRMT R63, RZ, 0x5410, R30 ;  /* 0x00005410ff3f7816 */ /* 0x000fe2000000001e */
[----:B------:R-:W-:Y:S05]  /*13f0*/  @P2 BRA `(.L_x_210) ;  /* 0x0000008000002947 */ /* 0x000fea0003800000 */
[----:B------:R-:W-:-:S04]  /*1400*/  ISETP.NE.U32.AND P5, PT, RZ, c[0x0][0x180], PT ;  /* 0x00006000ff007a0c */ /* 0x000fc80003fa5070 */
[----:B------:R-:W-:-:S13]  /*1410*/  ISETP.NE.AND.EX P5, PT, RZ, c[0x0][0x184], PT, P5 ;  /* 0x00006100ff007a0c */ /* 0x000fda0003fa5350 */
[----:B------:R-:W-:Y:S05]  /*1420*/  @P5 BRA `(.L_x_211) ;  /* 0x0000002000005947 */ /* 0x000fea0003800000 */
[----:B------:R-:W-:Y:S05]  /*1430*/  @P0 BRA `(.L_x_212) ;  /* 0x0000008000000947 */ /* 0x000fea0003800000 */
[----:B------:R-:W-:Y:S05]  /*1440*/  BRA `(.L_x_213) ;  /* 0x0000009000007947 */ /* 0x000fea0003800000 */
.L_x_211:
[----:B-----5:R-:W-:-:S05]  /*1450*/  PRMT R28, RZ, 0x5410, R22 ;  /* 0x00005410ff1c7816 */ /* 0x020fca0000000016 */
[----:B------:R-:W-:Y:S01]  /*1460*/  FADD.FTZ R63, R28, R63 ;  /* 0x0000003f1c3f7221 */ /* 0x000fe20000010000 */
[----:B------:R-:W-:Y:S05]  /*1470*/  BRA `(.L_x_212) ;  /* 0x0000004000007947 */ /* 0x000fea0003800000 */
.L_x_210:
[----:B-----5:R-:W-:-:S05]  /*1480*/  PRMT R28, RZ, 0x5410, R26 ;  /* 0x00005410ff1c7816 */ /* 0x020fca000000001a */
[----:B------:R-:W-:Y:S01]  /*1490*/  FADD.FTZ R63, R28, R63 ;  /* 0x0000003f1c3f7221 */ /* 0x000fe20000010000 */
[----:B------:R-:W-:-:S05]  /*14a0*/  @P1 PRMT R28, RZ, 0x5410, R22 ;  /* 0x00005410ff1c1816 */ /* 0x000fca0000000016 */
[----:B------:R-:W-:-:S05]  /*14b0*/  @P1 FADD.FTZ R63, R28, R63 ;  /* 0x0000003f1c3f1221 */ /* 0x000fca0000010000 */
.L_x_212:
[----:B------:R-:W-:-:S04]  /*14c0*/  F2FP.BF16.PACK_AB R28, RZ, R63 ;  /* 0x0000003fff1c723e */ /* 0x000fc800000010ff */
[----:B------:R-:W-:Y:S02]  /*14d0*/  PRMT R18, R28, 0x7610, R18 ;  /* 0x000076101c127816 */ /* 0x000fe40000000012 */
.L_x_213:
[----:B------:R-:W-:Y:S01]  /*14e0*/  PRMT R65, RZ, 0x7610, R30 ;  /* 0x00007610ff417816 */ /* 0x000fe2000000001e */
[----:B------:R-:W-:Y:S05]  /*14f0*/  @P2 BRA `(.L_x_214) ;  /* 0x0000008000002947 */ /* 0x000fea0003800000 */
[----:B------:R-:W-:-:S04]  /*1500*/  ISETP.NE.U32.AND P5, PT, RZ, c[0x0][0x180], PT ;  /* 0x00006000ff007a0c */ /* 0x000fc80003fa5070 */
[----:B------:R-:W-:-:S13]  /*1510*/  ISETP.NE.AND.EX P5, PT, RZ, c[0x0][0x184], PT, P5 ;  /* 0x00006100ff007a0c */ /* 0x000fda0003fa5350 */
[----:B------:R-:W-:Y:S05]  /*1520*/  @P5 BRA `(.L_x_215) ;  /* 0x0000002000005947 */ /* 0x000fea0003800000 */
[----:B------:R-:W-:Y:S05]  /*1530*/  @P0 BRA `(.L_x_216) ;  /* 0x0000008000000947 */ /* 0x000fea0003800000 */
[----:B------:R-:W-:Y:S05]  /*1540*/  BRA `(.L_x_217) ;  /* 0x0000009000007947 */ /* 0x000fea0003800000 */
.L_x_215:
[----:B-----5:R-:W-:-:S05]  /*1550*/  PRMT R28, RZ, 0x7610, R22 ;  /* 0x00007610ff1c7816 */ /* 0x020fca0000000016 */
[----:B------:R-:W-:Y:S01]  /*1560*/  FADD.FTZ R65, R28, R65 ;  /* 0x000000411c417221 */ /* 0x000fe20000010000 */
[----:B------:R-:W-:Y:S05]  /*1570*/  BRA `(.L_x_216) ;  /* 0x0000004000007947 */ /* 0x000fea0003800000 */
.L_x_214:
[----:B-----5:R-:W-:-:S05]  /*1580*/  PRMT R28, RZ, 0x7610, R26 ;  /* 0x00007610ff1c7816 */ /* 0x020fca000000001a */
[----:B------:R-:W-:Y:S01]  /*1590*/  FADD.FTZ R65, R28, R65 ;  /* 0x000000411c417221 */ /* 0x000fe20000010000 */
[----:B------:R-:W-:-:S05]  /*15a0*/  @P1 PRMT R28, RZ, 0x7610, R22 ;  /* 0x00007610ff1c1816 */ /* 0x000fca0000000016 */
[----:B------:R-:W-:-:S05]  /*15b0*/  @P1 FADD.FTZ R65, R28, R65 ;  /* 0x000000411c411221 */ /* 0x000fca0000010000 */
.L_x_216:
[----:B------:R-:W-:-:S04]  /*15c0*/  F2FP.BF16.PACK_AB R28, RZ, R65 ;  /* 0x00000041ff1c723e */ /* 0x000fc800000010ff */
[----:B------:R-:W-:Y:S02]  /*15d0*/  PRMT R18, R18, 0x5410, R28 ;  /* 0x0000541012127816 */ /* 0x000fe4000000001c */
.L_x_217:
[----:B------:R-:W-:Y:S01]  /*15e0*/  PRMT R64, RZ, 0x5410, R31 ;  /* 0x00005410ff407816 */ /* 0x000fe2000000001f */
[----:B------:R-:W-:Y:S05]  /*15f0*/  @P2 BRA `(.L_x_218) ;  /* 0x0000008000002947 */ /* 0x000fea0003800000 */
[----:B------:R-:W-:-:S04]  /*1600*/  ISETP.NE.U32.AND P5, PT, RZ, c[0x0][0x180], PT ;  /* 0x00006000ff007a0c */ /* 0x000fc80003fa5070 */
[----:B------:R-:W-:-:S13]  /*1610*/  ISETP.NE.AND.EX P5, PT, RZ, c[0x0][0x184], PT, P5 ;  /* 0x00006100ff007a0c */ /* 0x000fda0003fa5350 */
[----:B------:R-:W-:Y:S05]  /*1620*/  @P5 BRA `(.L_x_219) ;  /* 0x0000002000005947 */ /* 0x000fea0003800000 */
[----:B------:R-:W-:Y:S05]  /*1630*/  @P0 BRA `(.L_x_220) ;  /* 0x0000008000000947 */ /* 0x000fea0003800000 */
[----:B------:R-:W-:Y:S05]  /*1640*/  BRA `(.L_x_221) ;  /* 0x0000009000007947 */ /* 0x000fea0003800000 */
.L_x_219:
[----:B-----5:R-:W-:-:S05]  /*1650*/  PRMT R29, RZ, 0x5410, R23 ;  /* 0x00005410ff1d7816 */ /* 0x020fca0000000017 */
[----:B------:R-:W-:Y:S01]  /*1660*/  FADD.FTZ R64, R29, R64 ;  /* 0x000000401d407221 */ /* 0x000fe20000010000 */
[----:B------:R-:W-:Y:S05]  /*1670*/  BRA `(.L_x_220) ;  /* 0x0000004000007947 */ /* 0x000fea0003800000 */
.L_x_218:
[----:B-----5:R-:W-:-:S05]  /*1680*/  PRMT R29, RZ, 0x5410, R27 ;  /* 0x00005410ff1d7816 */ /* 0x020fca000000001b */
[----:B------:R-:W-:Y:S01]  /*1690*/  FADD.FTZ R64, R29, R64 ;  /* 0x000000401d407221 */ /* 0x000fe20000010000 */
[----:B------:R-:W-:-:S05]  /*16a0*/  @P1 PRMT R29, RZ, 0x5410, R23 ;  /* 0x00005410ff1d1816 */ /* 0x000fca0000000017 */
[----:B------:R-:W-:-:S05]  /*16b0*/  @P1 FADD.FTZ R64, R29, R64 ;  /* 0x000000401d401221 */ /* 0x000fca0000010000 */
.L_x_220:
[----:B------:R-:W-:-:S04]  /*16c0*/  F2FP.BF16.PACK_AB R28, RZ, R64 ;  /* 0x00000040ff1c723e */ /* 0x000fc800000010ff */
[----:B------:R-:W-:Y:S02]  /*16d0*/  PRMT R19, R28, 0x7610, R19 ;  /* 0x000076101c137816 */ /* 0x000fe40000000013 */
.L_x_221:
[----:B------:R-:W-:Y:S01]  /*16e0*/  PRMT R69, RZ, 0x7610, R31 ;  /* 0x00007610ff457816 */ /* 0x000fe2000000001f */
[----:B------:R-:W-:Y:S05]  /*16f0*/  @P2 BRA `(.L_x_222) ;  /* 0x0000008000002947 */ /* 0x000fea0003800000 */
[----:B------:R-:W-:-:S04]  /*1700*/  ISETP.NE.U32.AND P1, PT, RZ, c[0x0][0x180], PT ;  /* 0x00006000ff007a0c */ /* 0x000fc80003f25070 */
[----:B------:R-:W-:-:S13]  /*1710*/  ISETP.NE.AND.EX P1, PT, RZ, c[0x0][0x184], PT, P1 ;  /* 0x00006100ff007a0c */ /* 0x000fda0003f25310 */
[----:B------:R-:W-:Y:S05]  /*1720*/  @P1 BRA `(.L_x_223) ;  /* 0x0000002000001947 */ /* 0x000fea0003800000 */
[----:B------:R-:W-:Y:S05]  /*1730*/  @P0 BRA `(.L_x_224) ;  /* 0x0000008000000947 */ /* 0x000fea0003800000 */
[----:B------:R-:W-:Y:S05]  /*1740*/  BRA `(.L_x_225) ;  /* 0x0000009000007947 */ /* 0x000fea0003800000 */
.L_x_223:
[----:B-----5:R-:W-:-:S05]  /*1750*/  PRMT R28, RZ, 0x7610, R23 ;  /* 0x00007610ff1c7816 */ /* 0x020fca0000000017 */
[----:B------:R-:W-:Y:S01]  /*1760*/  FADD.FTZ R69, R28, R69 ;  /* 0x000000451c457221 */ /* 0x000fe20000010000 */
[----:B------:R-:W-:Y:S05]  /*1770*/  BRA `(.L_x_224) ;  /* 0x0000004000007947 */ /* 0x000fea0003800000 */
.L_x_222:
[----:B-----5:R-:W-:-:S05]  /*1780*/  PRMT R28, RZ, 0x7610, R27 ;  /* 0x00007610ff1c7816 */ /* 0x020fca000000001b */
[----:B------:R-:W-:Y:S01]  /*1790*/  FADD.FTZ R69, R28, R69 ;  /* 0x000000451c457221 */ /* 0x000fe20000010000 */
[----:B------:R-:W-:-:S05]  /*17a0*/  @P1 PRMT R28, RZ, 0x7610, R23 ;  /* 0x00007610ff1c1816 */ /* 0x000fca0000000017 */
[----:B------:R-:W-:-:S05]  /*17b0*/  @P1 FADD.FTZ R69, R28, R69 ;  /* 0x000000451c451221 */ /* 0x000fca0000010000 */
.L_x_224:
[----:B------:R-:W-:-:S04]  /*17c0*/  F2FP.BF16.PACK_AB R28, RZ, R69 ;  /* 0x00000045ff1c723e */ /* 0x000fc800000010ff */
[----:B------:R-:W-:Y:S02]  /*17d0*/  PRMT R19, R19, 0x5410, R28 ;  /* 0x0000541013137816 */ /* 0x000fe4000000001c */
.L_x_225:
[----:B------:R-:W-:-:S04]  /*17e0*/  @P0 LEA R28, P1, R47, c[0x0][0x188], 0x4 ;  /* 0x000062002f1c0a11 */ /* 0x000fc800078220ff */
[----:B------:R-:W-:-:S05]  /*17f0*/  @P0 LEA.HI.X R29, R47, c[0x0][0x18c], RZ, 0x4, P1 ;  /* 0x000063002f1d0a11 */ /* 0x000fca00008f24ff */
[----:B------:R0:W-:Y:S04]  /*1800*/  @P0 STG.E.128 [R28.64], R16 ;  /* 0x000000101c000986 */ /* 0x0001e8000c101d04 */
.L_x_193:
[----:B------:R-:W-:Y:S05]  /*1810*/  BSYNC B0 ;  /* 0x0000000000007941 */ /* 0x000fea0003800000 */
.L_x_192:
        /* <DEDUP_REMOVED lines=21> */
.L_x_234:
        /* <DEDUP_REMOVED lines=53> */
.L_x_235:
[----:B------:R-:W-:Y:S01]  /*1cc0*/  FMUL.FTZ R28, R47, R47 ;  /* 0x0000002f2f1c7220 */ /* 0x000fe20000410000 */
[----:B------:R-:W-:Y:S01]  /*1cd0*/  ISETP.NE.AND P1, PT, RZ, UR6, PT ;  /* 0x00000006ff007c0c */ /* 0x000fe2000bf25270 */
[----:B------:R-:W-:Y:S01]  /*1ce0*/  IMAD.MOV.U32 R30, RZ, RZ, c[0x0][0x1e0] ;  /* 0x00007800ff1e7624 */ /* 0x000fe200078e00ff */
[----:B------:R-:W-:Y:S01]  /*1cf0*/  BSSY B0, `(.L_x_228) ;  /* 0x000002e000007945 */ /* 0x000fe20003800000 */
[----:B-1----:R-:W-:Y:S01]  /*1d00*/  FADD.FTZ R71, R71, R72 ;  /* 0x0000004847477221 */ /* 0x002fe20000010000 */
[----:B------:R-:W-:Y:S02]  /*1d10*/  FSEL R29, R28, RZ, P1 ;  /* 0x000000ff1c1d7208 */ /* 0x000fe40000800000 */
[----:B------:R-:W-:Y:S01]  /*1d20*/  FSEL R73, R47, RZ, !P1 ;  /* 0x000000ff2f497208 */ /* 0x000fe20004800000 */
[----:B------:R-:W-:Y:S02]  /*1d30*/  FFMA.FTZ R28, R71, R30, c[0x0][0x228] ;  /* 0x00008a00471c7623 */ /* 0x000fe4000001001e */
[----:B------:R-:W-:-:S02]  /*1d40*/  @!P2 IMAD.MOV.U32 R30, RZ, RZ, 0x4 ;  /* 0x00000004ff1ea424 */ /* 0x000fc400078e00ff */
[----:B------:R-:W-:Y:S01]  /*1d50*/  FADD.FTZ R71, R28, R29 ;  /* 0x0000001d1c477221 */ /* 0x000fe20000010000 */
[----:B------:R-:W-:Y:S01]  /*1d60*/  @!P2 MOV R28, 0x4 ;  /* 0x00000004001ca802 */ /* 0x000fe20000000f00 */
[----:B------:R-:W-:-:S04]  /*1d70*/  @!P2 IMAD.WIDE R30, R11, R30, c[0x0][0x1a0] ;  /* 0x000068000b1ea625 */ /* 0x000fc800078e021e */
[----:B------:R-:W1:Y:S01]  /*1d80*/  MUFU.RSQ R71, R71 ;  /* 0x0000004700477308 */ /* 0x000e620000001400 */
[----:B------:R-:W-:Y:S01]  /*1d90*/  @!P2 IMAD.WIDE R28, R11, R28, c[0x0][0x1a8] ;  /* 0x00006a000b1ca625 */ /* 0x000fe200078e021c */
[----:B------:R2:W-:Y:S04]  /*1da0*/  @!P2 STG.E [R30.64], R47 ;  /* 0x0000002f1e00a986 */ /* 0x0005e8000c101904 */
[----:B-1----:R2:W-:Y:S01]  /*1db0*/  @!P2 STG.E [R28.64], R71 ;  /* 0x000000471c00a986 */ /* 0x0025e2000c101904 */
[----:B------:R-:W-:Y:S05]  /*1dc0*/  @!P3 BRA `(.L_x_229) ;  /* 0x000002000000b947 */ /* 0x000fea0003800000 */
[--C-:B--2---:R-:W-:Y:S02]  /*1dd0*/  FADD.FTZ R30, R57, -R73.reuse ;  /* 0x80000049391e7221 */ /* 0x104fe40000010000 */
[----:B------:R-:W-:Y:S02]  /*1de0*/  FADD.FTZ R28, R52, -R73 ;  /* 0x80000049341c7221 */ /* 0x000fe40000010000 */
[----:B------:R-:W-:-:S02]  /*1df0*/  FMUL.FTZ R30, R71, R30 ;  /* 0x0000001e471e7220 */ /* 0x000fc40000410000 */
[----:B------:R-:W-:Y:S02]  /*1e00*/  FMUL.FTZ R28, R71, R28 ;  /* 0x0000001c471c7220 */ /* 0x000fe40000410000 */
[----:B------:R-:W-:Y:S02]  /*1e10*/  FFMA.FTZ R29, R8, R30, R13 ;  /* 0x0000001e081d7223 */ /* 0x000fe4000001000d */
[--C-:B------:R-:W-:Y:S02]  /*1e20*/  FADD.FTZ R30, R56, -R73.reuse ;  /* 0x80000049381e7221 */ /* 0x100fe40000010000 */
[--C-:B------:R-:W-:Y:S02]  /*1e30*/  FADD.FTZ R46, R61, -R73.reuse ;  /* 0x800000493d2e7221 */ /* 0x100fe40000010000 */
[----:B------:R-:W-:Y:S02]  /*1e40*/  FFMA.FTZ R28, R9, R28, R0 ;  /* 0x0000001c091c7223 */ /* 0x000fe40000010000 */
[----:B------:R-:W-:-:S02]  /*1e50*/  FADD.FTZ R70, R60, -R73 ;  /* 0x800000493c467221 */ /* 0x000fc40000010000 */
[--C-:B0-----:R-:W-:Y:S01]  /*1e60*/  FADD.FTZ R72, R67, -R73.reuse ;  /* 0x8000004943487221 */ /* 0x101fe20000010000 */
[----:B------:R-:W-:Y:S01]  /*1e70*/  F2FP.BF16.PACK_AB R28, R29, R28 ;  /* 0x0000001c1d1c723e */ /* 0x000fe200000010ff */
[C---:B------:R-:W-:Y:S02]  /*1e80*/  FMUL.FTZ R30, R71.reuse, R30 ;  /* 0x0000001e471e7220 */ /* 0x040fe40000410000 */
[C---:B------:R-:W-:Y:S02]  /*1e90*/  FMUL.FTZ R46, R71.reuse, R46 ;  /* 0x0000002e472e7220 */ /* 0x040fe40000410000 */
[--C-:B------:R-:W-:Y:S02]  /*1ea0*/  FADD.FTZ R74, R66, -R73.reuse ;  /* 0x80000049424a7221 */ /* 0x100fe40000010000 */
[----:B------:R-:W-:Y:S02]  /*1eb0*/  FADD.FTZ R76, R68, -R73 ;  /* 0x80000049444c7221 */ /* 0x000fe40000010000 */
[----:B------:R-:W-:-:S02]  /*1ec0*/  FMUL.FTZ R70, R71, R70 ;  /* 0x0000004647467220 */ /* 0x000fc40000410000 */
[C---:B------:R-:W-:Y:S02]  /*1ed0*/  FMUL.FTZ R72, R71.reuse, R72 ;  /* 0x0000004847487220 */ /* 0x040fe40000410000 */
[C---:B------:R-:W-:Y:S02]  /*1ee0*/  FMUL.FTZ R74, R71.reuse, R74 ;  /* 0x0000004a474a7220 */ /* 0x040fe40000410000 */
[----:B------:R-:W-:Y:S02]  /*1ef0*/  FMUL.FTZ R76, R71, R76 ;  /* 0x0000004c474c7220 */ /* 0x000fe40000410000 */
[----:B------:R-:W-:Y:S02]  /*1f00*/  FFMA.FTZ R29, R7, R30, R12 ;  /* 0x0000001e071d7223 */ /* 0x000fe4000001000c */
[----:B------:R-:W-:Y:S02]  /*1f10*/  FFMA.FTZ R46, R6, R46, R15 ;  /* 0x0000002e062e7223 */ /* 0x000fe4000001000f */
[----:B------:R-:W-:-:S02]  /*1f20*/  FFMA.FTZ R30, R5, R70, R14 ;  /* 0x00000046051e7223 */ /* 0x000fc4000001000e */
[----:B------:R-:W-:Y:S01]  /*1f30*/  FFMA.FTZ R31, R4, R72, R33 ;  /* 0x00000048041f7223 */ /* 0x000fe20000010021 */
[----:B------:R-:W-:Y:S01]  /*1f40*/  F2FP.BF16.PACK_AB R29, R46, R29 ;  /* 0x0000001d2e1d723e */ /* 0x000fe200000010ff */
[----:B------:R-:W-:Y:S02]  /*1f50*/  FFMA.FTZ R74, R3, R74, R32 ;  /* 0x0000004a034a7223 */ /* 0x000fe40000010020 */
[----:B------:R-:W-:Y:S01]  /*1f60*/  FFMA.FTZ R47, R2, R76, R35 ;  /* 0x0000004c022f7223 */ /* 0x000fe20000010023 */
[----:B------:R-:W-:Y:S01]  /*1f70*/  F2FP.BF16.PACK_AB R30, R31, R30 ;  /* 0x0000001e1f1e723e */ /* 0x000fe200000010ff */
[----:B------:R-:W-:-:S03]  /*1f80*/  IMAD.MOV.U32 R46, RZ, RZ, 0x10 ;  /* 0x00000010ff2e7424 */ /* 0x000fc600078e00ff */
[----:B------:R-:W-:Y:S01]  /*1f90*/  F2FP.BF16.PACK_AB R31, R47, R74 ;  /* 0x0000004a2f1f723e */ /* 0x000fe200000010ff */
[C---:B------:R-:W-:Y:S01]  /*1fa0*/  IMAD.WIDE.U32 R46, R53.reuse, R46, c[0x0][0x208] ;  /* 0x00008200352e7625 */ /* 0x040fe200078e002e */
[----:B------:R-:W-:-:S04]  /*1fb0*/  IADD3 R53, R53, 0x20, RZ ;  /* 0x0000002035357810 */ /* 0x000fc80007ffe0ff */
[----:B------:R0:W-:Y:S03]  /*1fc0*/  STG.E.128 [R46.64], R28 ;  /* 0x0000001c2e007986 */ /* 0x0001e6000c101d04 */
.L_x_229:
[----:B------:R-:W-:Y:S05]  /*1fd0*/  BSYNC B0 ;  /* 0x0000000000007941 */ /* 0x000fea0003800000 */
.L_x_228:
[----:B------:R-:W-:Y:S01]  /*1fe0*/  BSSY B0, `(.L_x_230) ;  /* 0x0000021000007945 */ /* 0x000fe20003800000 */
[----:B------:R-:W-:Y:S05]  /*1ff0*/  @!P4 BRA `(.L_x_231) ;  /* 0x000001f00000c947 */ /* 0x000fea0003800000 */
[--C-:B------:R-:W-:Y:S02]  /*2000*/  FADD.FTZ R70, R69, -R73.reuse ;  /* 0x8000004945467221 */ /* 0x100fe40000010000 */
[--C-:B------:R-:W-:Y:S02]  /*2010*/  FADD.FTZ R74, R59, -R73.reuse ;  /* 0x800000493b4a7221 */ /* 0x100fe40000010000 */
[----:B------:R-:W-:Y:S02]  /*2020*/  FADD.FTZ R76, R62, -R73 ;  /* 0x800000493e4c7221 */ /* 0x000fe40000010000 */
[C---:B------:R-:W-:Y:S02]  /*2030*/  FMUL.FTZ R70, R71.reuse, R70 ;  /* 0x0000004647467220 */ /* 0x040fe40000410000 */
[C---:B0-2---:R-:W-:Y:S02]  /*2040*/  FMUL.FTZ R47, R71.reuse, R74 ;  /* 0x0000004a472f7220 */ /* 0x045fe40000410000 */
[----:B------:R-:W-:-:S02]  /*2050*/  FMUL.FTZ R29, R71, R76 ;  /* 0x0000004c471d7220 */ /* 0x000fc40000410000 */
[--C-:B------:R-:W-:Y:S02]  /*2060*/  FADD.FTZ R46, R54, -R73.reuse ;  /* 0x80000049362e7221 */ /* 0x100fe40000010000 */
[--C-:B------:R-:W-:Y:S02]  /*2070*/  FADD.FTZ R28, R58, -R73.reuse ;  /* 0x800000493a1c7221 */ /* 0x100fe40000010000 */
[--C-:B------:R-:W-:Y:S02]  /*2080*/  FADD.FTZ R31, R63, -R73.reuse ;  /* 0x800000493f1f7221 */ /* 0x100fe40000010000 */
[--C-:B------:R-:W-:Y:S02]  /*2090*/  FADD.FTZ R72, R65, -R73.reuse ;  /* 0x8000004941487221 */ /* 0x100fe40000010000 */
[----:B------:R-:W-:Y:S02]  /*20a0*/  FADD.FTZ R30, R64, -R73 ;  /* 0x80000049401e7221 */ /* 0x000fe40000010000 */
[----:B------:R-:W-:-:S02]  /*20b0*/  FFMA.FTZ R74, R42, R70, R55 ;  /* 0x000000462a4a7223 */ /* 0x000fc40000010037 */
[----:B------:R-:W-:Y:S02]  /*20c0*/  FFMA.FTZ R47, R36, R47, R45 ;  /* 0x0000002f242f7223 */ /* 0x000fe4000001002d */
[----:B------:R-:W-:Y:S02]  /*20d0*/  FFMA.FTZ R70, R39, R29, R48 ;  /* 0x0000001d27467223 */ /* 0x000fe40000010030 */
[C---:B------:R-:W-:Y:S02]  /*20e0*/  FMUL.FTZ R46, R71.reuse, R46 ;  /* 0x0000002e472e7220 */ /* 0x040fe40000410000 */
[C---:B------:R-:W-:Y:S01]  /*20f0*/  FMUL.FTZ R28, R71.reuse, R28 ;  /* 0x0000001c471c7220 */ /* 0x040fe20000410000 */
[----:B------:R-:W-:Y:S01]  /*2100*/  F2FP.BF16.PACK_AB R29, R70, R47 ;  /* 0x0000002f461d723e */ /* 0x000fe200000010ff */
[C---:B------:R-:W-:Y:S02]  /*2110*/  FMUL.FTZ R31, R71.reuse, R31 ;  /* 0x0000001f471f7220 */ /* 0x040fe40000410000 */
[----:B------:R-:W-:-:S02]  /*2120*/  FMUL.FTZ R72, R71, R72 ;  /* 0x0000004847487220 */ /* 0x000fc40000410000 */
[----:B------:R-:W-:Y:S02]  /*2130*/  FMUL.FTZ R73, R71, R30 ;  /* 0x0000001e47497220 */ /* 0x000fe40000410000 */
[----:B------:R-:W-:Y:S02]  /*2140*/  FFMA.FTZ R30, R38, R31, R49 ;  /* 0x0000001f261e7223 */ /* 0x000fe40000010031 */
[----:B------:R-:W-:Y:S02]  /*2150*/  FFMA.FTZ R46, R34, R46, R43 ;  /* 0x0000002e222e7223 */ /* 0x000fe4000001002b */
[----:B------:R-:W-:Y:S02]  /*2160*/  FFMA.FTZ R47, R37, R28, R44 ;  /* 0x0000001c252f7223 */ /* 0x000fe4000001002c */
[----:B------:R-:W-:Y:S02]  /*2170*/  FFMA.FTZ R31, R40, R73, R51 ;  /* 0x00000049281f7223 */ /* 0x000fe40000010033 */
[----:B------:R-:W-:Y:S01]  /*2180*/  FFMA.FTZ R71, R41, R72, R50 ;  /* 0x0000004829477223 */ /* 0x000fe20000010032 */
[----:B------:R-:W-:Y:S01]  /*2190*/  F2FP.BF16.PACK_AB R28, R47, R46 ;  /* 0x0000002e2f1c723e */ /* 0x000fe200000010ff */
[----:B------:R-:W-:Y:S01]  /*21a0*/  IMAD.MOV.U32 R70, RZ, RZ, 0x10 ;  /* 0x00000010ff467424 */ /* 0x000fe200078e00ff */
[----:B------:R-:W-:-:S02]  /*21b0*/  F2FP.BF16.PACK_AB R31, R74, R31 ;  /* 0x0000001f4a1f723e */ /* 0x000fc400000010ff */
[----:B------:R-:W-:Y:S01]  /*21c0*/  F2FP.BF16.PACK_AB R30, R71, R30 ;  /* 0x0000001e471e723e */ /* 0x000fe200000010ff */
[----:B------:R-:W-:-:S05]  /*21d0*/  IMAD.WIDE.U32 R46, R53, R70, c[0x0][0x208] ;  /* 0x00008200352e7625 */ /* 0x000fca00078e0046 */
[----:B------:R0:W-:Y:S02]  /*21e0*/  STG.E.128 [R46.64], R28 ;  /* 0x0000001c2e007986 */ /* 0x0001e4000c101d04 */
.L_x_231:
[----:B------:R-:W-:Y:S05]  /*21f0*/  BSYNC B0 ;  /* 0x0000000000007941 */ /* 0x000fea0003800000 */
.L_x_230:
[----:B0-2---:R-:W-:-:S04]  /*2200*/  IMAD.MOV.U32 R28, RZ, RZ, 0x4 ;  /* 0x00000004ff1c7424 */ /* 0x005fc800078e00ff */
[----:B------:R-:W-:-:S05]  /*2210*/  IMAD R11, R28, c[0x0][0x160], R11 ;  /* 0x000058001c0b7a24 */ /* 0x000fca00078e020b */
[----:B------:R-:W-:-:S13]  /*2220*/  ISETP.GE.AND P1, PT, R11, c[0x0][0x164], PT ;  /* 0x000059000b007a0c */ /* 0x000fda0003f26270 */
[----:B-----5:R-:W-:Y:S01]  /*2230*/  @P1 CALL.REL.NOINC `(.L_x_232) ;  /* 0x0000001000001944 */ /* 0x020fe20003c00000 */
[----:B------:R-:W-:Y:S05]  /*2240*/  BRA `(.L_x_233) ;  /* 0xffffe2b000007947 */ /* 0x000fea000383ffff */
.L_x_232:
[----:B------:R-:W-:Y:S05]  /*2250*/  EXIT ;  /* 0x000000000000794d */ /* 0x000fea0003800000 */
.L_x_226:
[----:B------:R-:W-:Y:S01]  /*2260*/  HFMA2.MMA R70, -RZ, RZ, 0, 5.9604644775390625e-08 ;  /* 0x00000001ff467435 */ /* 0x000fe200000001ff */
[----:B------:R-:W-:Y:S01]  /*2270*/  IMAD.MOV.U32 R46, RZ, RZ, 0x1f ;  /* 0x0000001fff2e7424 */ /* 0x000fe200078e00ff */
[----:B------:R-:W-:Y:S01]  /*2280*/  MOV R28, 0x22b0 ;  /* 0x000022b0001c7802 */ /* 0x000fe20000000f00 */
[----:B------:R-:W-:-:S03]  /*2290*/  IMAD.MOV.U32 R71, RZ, RZ, -0x1 ;  /* 0xffffffffff477424 */ /* 0x000fc600078e00ff */
[----:B-----5:R-:W-:Y:S05]  /*22a0*/  CALL.REL.NOINC `($__internal_2_$__cuda_sm70_shflsync_bfly_p) ;  /* 0x000005c000007944 */ /* 0x020fea0003c00000 */
[----:B01----:R-:W-:Y:S05]  /*22b0*/  BRA `(.L_x_234) ;  /* 0xfffff6b000007947 */ /* 0x003fea000383ffff */
.L_x_227:
[----:B0-----:R-:W-:Y:S01]  /*22c0*/  IMAD.MOV.U32 R31, RZ, RZ, R72 ;  /* 0x000000ffff1f7224 */ /* 0x001fe200078e0048 */
[----:B------:R-:W-:Y:S01]  /*22d0*/  MOV R70, 0x2 ;  /* 0x0000000200467802 */ /* 0x000fe20000000f00 */
[----:B------:R-:W-:Y:S01]  /*22e0*/  IMAD.MOV.U32 R46, RZ, RZ, 0x1f ;  /* 0x0000001fff2e7424 */ /* 0x000fe200078e00ff */
[----:B------:R-:W-:Y:S01]  /*22f0*/  MOV R28, 0x2320 ;  /* 0x00002320001c7802 */ /* 0x000fe20000000f00 */
[----:B------:R-:W-:Y:S02]  /*2300*/  IMAD.MOV.U32 R71, RZ, RZ, -0x1 ;  /* 0xffffffffff477424 */ /* 0x000fe400078e00ff */
[----:B-----5:R-:W-:Y:S05]  /*2310*/  CALL.REL.NOINC `($__internal_2_$__cuda_sm70_shflsync_bfly_p) ;  /* 0x0000055000007944 */ /* 0x020fea0003c00000 */
[----:B0-----:R-:W-:Y:S01]  /*2320*/  HFMA2.MMA R46, -RZ, RZ, 0, 1.847743988037109375e-06 ;  /* 0x0000001fff2e7435 */ /* 0x001fe200000001ff */
[----:B-1----:R-:W-:Y:S01]  /*2330*/  FADD.FTZ R31, R72, R71 ;  /* 0x00000047481f7221 */ /* 0x002fe20000010000 */
[----:B------:R-:W-:Y:S01]  /*2340*/  MOV R28, 0x2380 ;  /* 0x00002380001c7802 */ /* 0x000fe20000000f00 */
[----:B------:R-:W-:-:S02]  /*2350*/  IMAD.MOV.U32 R70, RZ, RZ, 0x4 ;  /* 0x00000004ff467424 */ /* 0x000fc400078e00ff */
[----:B------:R-:W-:Y:S02]  /*2360*/  IMAD.MOV.U32 R71, RZ, RZ, -0x1 ;  /* 0xffffffffff477424 */ /* 0x000fe400078e00ff */
[----:B------:R-:W-:Y:S05]  /*2370*/  CALL.REL.NOINC `($__internal_2_$__cuda_sm70_shflsync_bfly_p) ;  /* 0x000004f000007944 */ /* 0x000fea0003c00000 */
[----:B01----:R-:W-:Y:S01]  /*2380*/  FADD.FTZ R31, R31, R71 ;  /* 0x000000471f1f7221 */ /* 0x003fe20000010000 */
[----:B------:R-:W-:Y:S01]  /*2390*/  MOV R71, 0xffffffff ;  /* 0xffffffff00477802 */ /* 0x000fe20000000f00 */
[----:B------:R-:W-:Y:S01]  /*23a0*/  IMAD.MOV.U32 R70, RZ, RZ, 0x8 ;  /* 0x00000008ff467424 */ /* 0x000fe200078e00ff */
[----:B------:R-:W-:Y:S01]  /*23b0*/  MOV R28, 0x23e0 ;  /* 0x000023e0001c7802 */ /* 0x000fe20000000f00 */
[----:B------:R-:W-:Y:S02]  /*23c0*/  IMAD.MOV.U32 R46, RZ, RZ, 0x1f ;  /* 0x0000001fff2e7424 */ /* 0x000fe400078e00ff */
[----:B------:R-:W-:Y:S05]  /*23d0*/  CALL.REL.NOINC `($__internal_2_$__cuda_sm70_shflsync_bfly_p) ;  /* 0x0000049000007944 */ /* 0x000fea0003c00000 */
[----:B01----:R-:W-:Y:S01]  /*23e0*/  FADD.FTZ R31, R31, R71 ;  /* 0x000000471f1f7221 */ /* 0x003fe20000010000 */
[----:B------:R-:W-:Y:S01]  /*23f0*/  MOV R28, 0x2440 ;  /* 0x00002440001c7802 */ /* 0x000fe20000000f00 */
[----:B------:R-:W-:Y:S02]  /*2400*/  IMAD.MOV.U32 R70, RZ, RZ, 0x10 ;  /* 0x00000010ff467424 */ /* 0x000fe400078e00ff */
[----:B------:R-:W-:Y:S02]  /*2410*/  IMAD.MOV.U32 R46, RZ, RZ, 0x1f ;  /* 0x0000001fff2e7424 */ /* 0x000fe400078e00ff */
[----:B------:R-:W-:-:S02]  /*2420*/  IMAD.MOV.U32 R71, RZ, RZ, -0x1 ;  /* 0xffffffffff477424 */ /* 0x000fc400078e00ff */
[----:B------:R-:W-:Y:S05]  /*2430*/  CALL.REL.NOINC `($__internal_2_$__cuda_sm70_shflsync_bfly_p) ;  /* 0x0000043000007944 */ /* 0x000fea0003c00000 */
[----:B-1----:R-:W-:Y:S01]  /*2440*/  FADD.FTZ R47, R31, R71 ;  /* 0x000000471f2f7221 */ /* 0x002fe20000010000 */
[----:B0-----:R-:W-:Y:S01]  /*2450*/  HFMA2.MMA R70, -RZ, RZ, 0, 5.9604644775390625e-08 ;  /* 0x00000001ff467435 */ /* 0x001fe200000001ff */
[----:B------:R-:W-:-:S02]  /*2460*/  IMAD.MOV.U32 R71, RZ, RZ, -0x1 ;  /* 0xffffffffff477424 */ /* 0x000fc400078e00ff */
[----:B------:R-:W-:-:S04]  /*2470*/  FMUL.FTZ R47, R47, c[0x0][0x1e0] ;  /* 0x000078002f2f7a20 */ /* 0x000fc80000410000 */
[--C-:B------:R-:W-:Y:S02]  /*2480*/  FADD.FTZ R28, R52, -R47.reuse ;  /* 0x8000002f341c7221 */ /* 0x100fe40000010000 */
[--C-:B------:R-:W-:Y:S02]  /*2490*/  FADD.FTZ R29, R57, -R47.reuse ;  /* 0x8000002f391d7221 */ /* 0x100fe40000010000 */
[----:B------:R-:W-:Y:S02]  /*24a0*/  FFMA.FTZ R28, R28, R28, RZ ;  /* 0x0000001c1c1c7223 */ /* 0x000fe400000100ff */
[--C-:B------:R-:W-:Y:S02]  /*24b0*/  FADD.FTZ R31, R56, -R47.reuse ;  /* 0x8000002f381f7221 */ /* 0x100fe40000010000 */
[----:B------:R-:W-:Y:S02]  /*24c0*/  FFMA.FTZ R28, R29, R29, R28 ;  /* 0x0000001d1d1c7223 */ /* 0x000fe4000001001c */
[----:B------:R-:W-:-:S02]  /*24d0*/  FADD.FTZ R29, R61, -R47 ;  /* 0x8000002f3d1d7221 */ /* 0x000fc40000010000 */
        /* <DEDUP_REMOVED lines=11> */
[----:B------:R-:W-:-:S03]  /*2590*/  FADD.FTZ R29, R54, -R47 ;  /* 0x8000002f361d7221 */ /* 0x000fc60000010000 */
[----:B------:R-:W-:Y:S01]  /*25a0*/  FSEL R30, R28, RZ, P3 ;  /* 0x000000ff1c1e7208 */ /* 0x000fe20001800000 */
[----:B------:R-:W-:-:S04]  /*25b0*/  FADD.FTZ R28, R58, -R47 ;  /* 0x8000002f3a1c7221 */ /* 0x000fc80000010000 */
        /* <DEDUP_REMOVED lines=12> */
[----:B------:R-:W-:-:S02]  /*2680*/  IMAD.MOV.U32 R46, RZ, RZ, 0x1f ;  /* 0x0000001fff2e7424 */ /* 0x000fc400078e00ff */
[----:B------:R-:W-:Y:S01]  /*2690*/  @P1 FFMA.FTZ R30, R28, R28, R29 ;  /* 0x0000001c1c1e1223 */ /* 0x000fe2000001001d */
[----:B------:R-:W-:-:S03]  /*26a0*/  MOV R28, 0x26d0 ;  /* 0x000026d0001c7802 */ /* 0x000fc60000000f00 */
[----:B------:R-:W-:Y:S02]  /*26b0*/  IMAD.MOV.U32 R31, RZ, RZ, R30 ;  /* 0x000000ffff1f7224 */ /* 0x000fe400078e001e */
[----:B------:R-:W-:Y:S05]  /*26c0*/  CALL.REL.NOINC `($__internal_2_$__cuda_sm70_shflsync_bfly_p) ;  /* 0x000001a000007944 */ /* 0x000fea0003c00000 */
[----:B01----:R-:W-:Y:S01]  /*26d0*/  FADD.FTZ R31, R30, R71 ;  /* 0x000000471e1f7221 */ /* 0x003fe20000010000 */
[----:B------:R-:W-:Y:S01]  /*26e0*/  MOV R70, 0x2 ;  /* 0x0000000200467802 */ /* 0x000fe20000000f00 */
[----:B------:R-:W-:Y:S01]  /*26f0*/  IMAD.MOV.U32 R46, RZ, RZ, 0x1f ;  /* 0x0000001fff2e7424 */ /* 0x000fe200078e00ff */
[----:B------:R-:W-:Y:S01]  /*2700*/  MOV R28, 0x2730 ;  /* 0x00002730001c7802 */ /* 0x000fe20000000f00 */
[----:B------:R-:W-:Y:S02]  /*2710*/  IMAD.MOV.U32 R71, RZ, RZ, -0x1 ;  /* 0xffffffffff477424 */ /* 0x000fe400078e00ff */
[----:B------:R-:W-:Y:S05]  /*2720*/  CALL.REL.NOINC `($__internal_2_$__cuda_sm70_shflsync_bfly_p) ;  /* 0x0000014000007944 */ /* 0x000fea0003c00000 */
[----:B0-----:R-:W-:Y:S01]  /*2730*/  HFMA2.MMA R46, -RZ, RZ, 0, 1.847743988037109375e-06 ;  /* 0x0000001fff2e7435 */ /* 0x001fe200000001ff */
[----:B-1----:R-:W-:Y:S01]  /*2740*/  FADD.FTZ R31, R31, R71 ;  /* 0x000000471f1f7221 */ /* 0x002fe20000010000 */
[----:B------:R-:W-:Y:S01]  /*2750*/  MOV R28, 0x2790 ;  /* 0x00002790001c7802 */ /* 0x000fe20000000f00 */
[----:B------:R-:W-:Y:S02]  /*2760*/  IMAD.MOV.U32 R70, RZ, RZ, 0x4 ;  /* 0x00000004ff467424 */ /* 0x000fe400078e00ff */
[----:B------:R-:W-:Y:S02]  /*2770*/  IMAD.MOV.U32 R71, RZ, RZ, -0x1 ;  /* 0xffffffffff477424 */ /* 0x000fe400078e00ff */
[----:B------:R-:W-:Y:S05]  /*2780*/  CALL.REL.NOINC `($__internal_2_$__cuda_sm70_shflsync_bfly_p) ;  /* 0x000000e000007944 */ /* 0x000fea0003c00000 */
[----:B01----:R-:W-:Y:S01]  /*2790*/  FADD.FTZ R31, R31, R71 ;  /* 0x000000471f1f7221 */ /* 0x003fe20000010000 */
[----:B------:R-:W-:Y:S01]  /*27a0*/  MOV R71, 0xffffffff ;  /* 0xffffffff00477802 */ /* 0x000fe20000000f00 */
[----:B------:R-:W-:Y:S01]  /*27b0*/  IMAD.MOV.U32 R70, RZ, RZ, 0x8 ;  /* 0x00000008ff467424 */ /* 0x000fe200078e00ff */
[----:B------:R-:W-:Y:S01]  /*27c0*/  MOV R28, 0x27f0 ;  /* 0x000027f0001c7802 */ /* 0x000fe20000000f00 */
[----:B------:R-:W-:-:S02]  /*27d0*/  IMAD.MOV.U32 R46, RZ, RZ, 0x1f ;  /* 0x0000001fff2e7424 */ /* 0x000fc400078e00ff */
[----:B------:R-:W-:Y:S05]  /*27e0*/  CALL.REL.NOINC `($__internal_2_$__cuda_sm70_shflsync_bfly_p) ;  /* 0x0000008000007944 */ /* 0x000fea0003c00000 */
[----:B-1----:R-:W-:Y:S01]  /*27f0*/  FADD.FTZ R72, R31, R71 ;  /* 0x000000471f487221 */ /* 0x002fe20000010000 */
[----:B------:R-:W-:Y:S01]  /*2800*/  MOV R28, 0x2860 ;  /* 0x00002860001c7802 */ /* 0x000fe20000000f00 */
[----:B0-----:R-:W-:-:S02]  /*2810*/  IMAD.MOV.U32 R70, RZ, RZ, 0x10 ;  /* 0x00000010ff467424 */ /* 0x001fc400078e00ff */
[----:B------:R-:W-:Y:S01]  /*2820*/  IMAD.MOV.U32 R46, RZ, RZ, 0x1f ;  /* 0x0000001fff2e7424 */ /* 0x000fe200078e00ff */
[----:B------:R-:W-:Y:S01]  /*2830*/  MOV R31, R72 ;  /* 0x00000048001f7202 */ /* 0x000fe20000000f00 */
[----:B------:R-:W-:Y:S02]  /*2840*/  IMAD.MOV.U32 R71, RZ, RZ, -0x1 ;  /* 0xffffffffff477424 */ /* 0x000fe400078e00ff */
[----:B------:R-:W-:Y:S05]  /*2850*/  CALL.REL.NOINC `($__internal_2_$__cuda_sm70_shflsync_bfly_p) ;  /* 0x0000001000007944 */ /* 0x000fea0003c00000 */
[----:B01----:R-:W-:Y:S05]  /*2860*/  BRA `(.L_x_235) ;  /* 0xfffff45000007947 */ /* 0x003fea000383ffff */
        .weak           $__internal_2_$__cuda_sm70_shflsync_bfly_p
        .type           $__internal_2_$__cuda_sm70_shflsync_bfly_p,@function
        .size           $__internal_2_$__cuda_sm70_shflsync_bfly_p,(.L_x_13542 - $__internal_2_$__cuda_sm70_shflsync_bfly_p)
$__internal_2_$__cuda_sm70_shflsync_bfly_p:
[----:B------:R-:W-:Y:S01]  /*2870*/  IMAD.MOV.U32 R29, RZ, RZ, 0x0 ;  /* 0x00000000ff1d7424 */ /* 0x000fe200078e00ff */
[----:B------:R-:W-:Y:S04]  /*2880*/  WARPSYNC R71 ;  /* 0x0000004700007348 */ /* 0x000fe80003800000 */
[----:B------:R0:W1:Y:S01]  /*2890*/  SHFL.BFLY PT, R71, R31, R70, R46 ;  /* 0x0c0000461f477389 */ /* 0x00006200000e002e */
[----:B------:R-:W-:Y:S05]  /*28a0*/  RET.REL.NODEC R28 `(_ZN10layer_norm31ln_parallel_residual_fwd_kernelINS_13Kernel_traitsI13__nv_bfloat16S2_S2_S2_fjLj512ELj1ELj4ELj1ELj16ENS_18Kernel_traits_baseILj512ES2_S2_S2_S2_fjLj128EEEEELb0ELb1ELb0EEEvNS_9FwdParamsE) ;  /* 0xffffd7501c007950 */ /* 0x000fea0003c3ffff */
.L_x_236:
        /* <DEDUP_REMOVED lines=13> */
.L_x_13542:


//--------------------- .text._ZN10layer_norm31ln_parallel_residual_fwd_kernelINS_13Kernel_traitsI13__nv_bfloat16S2_S2_S2_fjLj512ELj1ELj4ELj1ELj16ENS_18Kernel_traits_baseILj512ES2_S2_S2_S2_fjLj128EEEEELb0ELb1ELb1EEEvNS_9FwdParamsE --------------------------
	.section	.text._ZN10layer_norm31ln_parallel_residual_fwd_kernelINS_13Kernel_traitsI13__nv_bfloat16S2_S2_S2_fjLj512ELj1ELj4ELj1ELj16ENS_18Kernel_traits_baseILj512ES2_S2_S2_S2_fjLj128EEEEELb0ELb1ELb1EEEvNS_9FwdParamsE,"ax",@progbits
	.sectioninfo	@"SHI_REGISTERS=72"
	.align	128
        .global         _ZN10layer_norm31ln_parallel_residual_fwd_kernelINS_13Kernel_traitsI13__nv_bfloat16S2_S2_S2_fjLj512ELj1ELj4ELj1ELj16ENS_18Kernel_traits_baseILj512ES2_S2_S2_S2_fjLj128EEEEELb0ELb1ELb1EEEvNS_9FwdParamsE
        .type           _ZN10layer_norm31ln_parallel_residual_fwd_kernelINS_13Kernel_traitsI13__nv_bfloat16S2_S2_S2_fjLj512ELj1ELj4ELj1ELj16ENS_18Kernel_traits_baseILj512ES2_S2_S2_S2_fjLj128EEEEELb0ELb1ELb1EEEvNS_9FwdParamsE,@function
        .size           _ZN10layer_norm31ln_parallel_residual_fwd_kernelINS_13Kernel_traitsI13__nv_bfloat16S2_S2_S2_fjLj512ELj1ELj4ELj1ELj16ENS_18Kernel_traits_baseILj512ES2_S2_S2_S2_fjLj128EEEEELb0ELb1ELb1EEEvNS_9FwdParamsE,(.L_x_13543 - _ZN10layer_norm31ln_parallel_residual_fwd_kernelINS_13Kernel_traitsI13__nv_bfloat16S2_S2_S2_fjLj512ELj1ELj4ELj1ELj16ENS_18Kernel_traits_baseILj512ES2_S2_S2_S2_fjLj128EEEEELb0ELb1ELb1EEEvNS_9FwdParamsE)
        .other          _ZN10layer_norm31ln_parallel_residual_fwd_kernelINS_13Kernel_traitsI13__nv_bfloat16S2_S2_S2_fjLj512ELj1ELj4ELj1ELj16ENS_18Kernel_traits_baseILj512ES2_S2_S2_S2_fjLj128EEEEELb0ELb1ELb1EEEvNS_9FwdParamsE,@"STO_CUDA_ENTRY STV_DEFAULT"
_ZN10layer_norm31ln_parallel_residual_fwd_kernelINS_13Kernel_traitsI13__nv_bfloat16S2_S2_S2_fjLj512ELj1ELj4ELj1ELj16ENS_18Kernel_traits_baseILj512ES2_S2_S2_S2_fjLj128EEEEELb0ELb1ELb1EEEvNS_9FwdParamsE:
.text._ZN10layer_norm31ln_parallel_residual_fwd_kernelINS_13Kernel_traitsI13__nv_bfloat16S2_S2_S2_fjLj512ELj1ELj4ELj1ELj16ENS_18Kernel_traits_baseILj512ES2_S2_S2_S2_fjLj128EEEEELb0ELb1ELb1EEEvNS_9FwdParamsE:
[----:B------:R-:W-:Y:S02]  /*0000*/  IMAD.MOV.U32 R1, RZ, RZ, c[0x0][0x28] ;  /* 0x00000a00ff017624 */ /* 0x000fe400078e00ff */
[----:B------:R-:W0:Y:S01]  /*0010*/  S2R R16, SR_TID.X ;  /* 0x0000000000107919 */ /* 0x000e220000002100 */
[----:B------:R-:W-:Y:S01]  /*0020*/  ISETP.NE.U32.AND P1, PT, RZ, c[0x0][0x218], PT ;  /* 0x00008600ff007a0c */ /* 0x000fe20003f25070 */
[----:B------:R-:W-:Y:S02]  /*0030*/  ULDC.64 UR4, c[0x0][0x118] ;  /* 0x0000460000047ab9 */ /* 0x000fe40000000a00 */
[----:B------:R-:W1:Y:S01]  /*0040*/  S2R R3, SR_CTAID.X ;  /* 0x0000000000037919 */ /* 0x000e620000002500 */
[----:B------:R-:W-:Y:S01]  /*0050*/  ISETP.NE.AND.EX P1, PT, RZ, c[0x0][0x21c], PT, P1 ;  /* 0x00008700ff007a0c */ /* 0x000fe20003f25310 */
[----:B0-----:R-:W-:-:S05]  /*0060*/  IMAD.SHL.U32 R0, R16, 0x10, RZ ;  /* 0x0000001010007824 */ /* 0x001fca00078e00ff */
[----:B------:R-:W-:-:S04]  /*0070*/  LOP3.LUT R2, R0, 0x1f0, RZ, 0xc0, !PT ;  /* 0x000001f000027812 */ /* 0x000fc800078ec0ff */
[----:B------:R-:W-:-:S04]  /*0080*/  IADD3 R4, P0, R2, c[0x0][0x218], RZ ;  /* 0x0000860002047a10 */ /* 0x000fc80007f1e0ff */
[----:B------:R-:W-:-:S05]  /*0090*/  IADD3.X R5, RZ, c[0x0][0x21c], RZ, P0, !PT ;  /* 0x00008700ff057a10 */ /* 0x000fca00007fe4ff */
[----:B------:R0:W5:Y:S01]  /*00a0*/  @P1 LDG.E.128 R48, [R4.64] ;  /* 0x0000000404301981 */ /* 0x000162000c1e1d00 */
[----:B------:R-:W-:-:S03]  /*00b0*/  SHF.R.U32.HI R0, RZ, 0x5, R16 ;  /* 0x00000005ff007819 */ /* 0x000fc60000011610 */
[----:B------:R0:W5:Y:S01]  /*00c0*/  @P1 LDG.E.128 R8, [R4.64+0x200] ;  /* 0x0002000404081981 */ /* 0x000162000c1e1d00 */
[----:B------:R-:W-:Y:S01]  /*00d0*/  IADD3 R2, P2, R2, c[0x0][0x1b0], RZ ;  /* 0x00006c0002027a10 */ /* 0x000fe20007f5e0ff */
[----:B-1----:R-:W-:-:S04]  /*00e0*/  IMAD R0, R3, 0x4, R0 ;  /* 0x0000000403007824 */ /* 0x002fc800078e0200 */
[----:B------:R-:W-:Y:S01]  /*00f0*/  IMAD.X R3, RZ, RZ, c[0x0][0x1b4], P2 ;  /* 0x00006d00ff037624 */ /* 0x000fe200010e06ff */
[----:B------:R-:W-:-:S13]  /*0100*/  ISETP.GE.AND P0, PT, R0, c[0x0][0x164], PT ;  /* 0x0000590000007a0c */ /* 0x000fda0003f06270 */
[----:B------:R-:W-:Y:S05]  /*0110*/  @P0 EXIT ;  /* 0x000000000000094d */ /* 0x000fea0003800000 */
[----:B0-----:R0:W2:Y:S04]  /*0120*/  LDG.E.128 R32, [R2.64] ;  /* 0x0000000402207981 */ /* 0x0010a8000c1e1d00 */
[----:B------:R0:W3:Y:S01]  /*0130*/  LDG.E.128 R12, [R2.64+0x200] ;  /* 0x00020004020c7981 */ /* 0x0000e2000c1e1d00 */
[----:B------:R-:W-:Y:S01]  /*0140*/  MOV R4, c[0x0][0x180] ;  /* 0x0000600000047a02 */ /* 0x000fe20000000f00 */
[----:B-----5:R-:W-:Y:S01]  /*0150*/  @!P1 CS2R R8, SRZ ;  /* 0x0000000000089805 */ /* 0x020fe2000001ff00 */
[----:B------:R-:W-:Y:S01]  /*0160*/  @!P1 CS2R R10, SRZ ;  /* 0x00000000000a9805 */ /* 0x000fe2000001ff00 */
[----:B------:R-:W-:Y:S01]  /*0170*/  @!P1 CS2R R48, SRZ ;  /* 0x0000000000309805 */ /* 0x000fe2000001ff00 */
[----:B------:R-:W-:Y:S01]  /*0180*/  LOP3.LUT P0, RZ, R4, c[0x0][0x178], RZ, 0xfc, !PT ;  /* 0x00005e0004ff7a12 */ /* 0x000fe2000780fcff */
[----:B------:R-:W-:Y:S01]  /*0190*/  IMAD.MOV.U32 R4, RZ, RZ, c[0x0][0x184] ;  /* 0x00006100ff047624 */ /* 0x000fe200078e00ff */
[----:B------:R-:W-:Y:S01]  /*01a0*/  @!P1 CS2R R50, SRZ ;  /* 0x0000000000329805 */ /* 0x000fe2000001ff00 */
[----:B------:R-:W-:Y:S01]  /*01b0*/  PRMT R5, RZ, 0x7610, R9 ;  /* 0x00007610ff057816 */ /* 0x000fe20000000009 */
[----:B------:R-:W-:Y:S01]  /*01c0*/  ULDC.U8 UR6, c[0x0][0x1f0] ;  /* 0x00007c0000067ab9 */ /* 0x000fe20000000000 */
[----:B0-----:R-:W-:-:S02]  /*01d0*/  PRMT R2, RZ, 0x5410, R8 ;  /* 0x00005410ff027816 */ /* 0x001fc40000000008 */
[----:B------:R-:W-:Y:S02]  /*01e0*/  LOP3.LUT P0, RZ, R4, c[0x0][0x17c], RZ, 0xfc, P0 ;  /* 0x00005f0004ff7a12 */ /* 0x000fe4000000fcff */
[----:B------:R-:W-:Y:S02]  /*01f0*/  PRMT R3, RZ, 0x7610, R8 ;  /* 0x00007610ff037816 */ /* 0x000fe40000000008 */
        /* <DEDUP_REMOVED lines=13> */
[--C-:B--2---:R-:W-:Y:S02]  /*02d0*/  PRMT R60, RZ, 0x5410, R32.reuse ;  /* 0x00005410ff3c7816 */ /* 0x104fe40000000020 */
[----:B------:R-:W-:Y:S02]  /*02e0*/  PRMT R10, RZ, 0x7610, R32 ;  /* 0x00007610ff0a7816 */ /* 0x000fe40000000020 */
[----:B------:R-:W-:-:S02]  /*02f0*/  PRMT R11, RZ, 0x5410, R33 ;  /* 0x00005410ff0b7816 */ /* 0x000fc40000000021 */
[----:B------:R-:W-:Y:S02]  /*0300*/  PRMT R32, RZ, 0x7610, R33 ;  /* 0x00007610ff207816 */ /* 0x000fe40000000021 */
[--C-:B------:R-:W-:Y:S02]  /*0310*/  PRMT R33, RZ, 0x5410, R34.reuse ;  /* 0x00005410ff217816 */ /* 0x100fe40000000022 */
[--C-:B------:R-:W-:Y:S02]  /*0320*/  PRMT R36, RZ, 0x5410, R35.reuse ;  /* 0x00005410ff247816 */ /* 0x100fe40000000023 */
[----:B------:R-:W-:Y:S02]  /*0330*/  PRMT R34, RZ, 0x7610, R34 ;  /* 0x00007610ff227816 */ /* 0x000fe40000000022 */
[----:B------:R-:W-:Y:S02]  /*0340*/  PRMT R35, RZ, 0x7610, R35 ;  /* 0x00007610ff237816 */ /* 0x000fe40000000023 */
[----:B---3--:R-:W-:-:S02]  /*0350*/  PRMT R37, RZ, 0x5410, R12 ;  /* 0x00005410ff257816 */ /* 0x008fc4000000000c */
[----:B------:R-:W-:Y:S02]  /*0360*/  PRMT R38, RZ, 0x7610, R12 ;  /* 0x00007610ff267816 */ /* 0x000fe4000000000c */
[--C-:B------:R-:W-:Y:S02]  /*0370*/  PRMT R39, RZ, 0x5410, R13.reuse ;  /* 0x00005410ff277816 */ /* 0x100fe4000000000d */
[----:B------:R-:W-:Y:S02]  /*0380*/  PRMT R40, RZ, 0x7610, R13 ;  /* 0x00007610ff287816 */ /* 0x000fe4000000000d */
[--C-:B------:R-:W-:Y:S02]  /*0390*/  PRMT R41, RZ, 0x5410, R14.reuse ;  /* 0x00005410ff297816 */ /* 0x100fe4000000000e */
[----:B------:R-:W-:Y:S02]  /*03a0*/  PRMT R48, RZ, 0x7610, R14 ;  /* 0x00007610ff307816 */ /* 0x000fe4000000000e */
[----:B------:R-:W-:-:S02]  /*03b0*/  PRMT R49, RZ, 0x5410, R15 ;  /* 0x00005410ff317816 */ /* 0x000fc4000000000f */
[----:B------:R-:W-:Y:S02]  /*03c0*/  PRMT R50, RZ, 0x7610, R15 ;  /* 0x00007610ff327816 */ /* 0x000fe4000000000f */
.L_x_304:
[----:B------:R-:W0:Y:S01]  /*03d0*/  S2R R65, SR_TID.X ;  /* 0x0000000000417919 */ /* 0x000e220000002100 */
[----:B------:R-:W-:Y:S01]  /*03e0*/  IMAD R24, R0, c[0x0][0x168], RZ ;  /* 0x00005a0000187a24 */ /* 0x000fe200078e02ff */
[----:B------:R-:W-:Y:S01]  /*03f0*/  ISETP.NE.U32.AND P1, PT, RZ, c[0x0][0x178], PT ;  /* 0x00005e00ff007a0c */ /* 0x000fe20003f25070 */
[----:B------:R-:W-:Y:S01]  /*0400*/  IMAD.MOV.U32 R61, RZ, RZ, 0x10 ;  /* 0x00000010ff3d7424 */ /* 0x000fe200078e00ff */
[----:B------:R-:W-:Y:S02]  /*0410*/  ISETP.NE.U32.AND P2, PT, RZ, c[0x0][0x180], PT ;  /* 0x00006000ff007a0c */ /* 0x000fe40003f45070 */
[----:B------:R-:W-:Y:S02]  /*0420*/  SHF.R.S32.HI R25, RZ, 0x1f, R24 ;  /* 0x0000001fff197819 */ /* 0x000fe40000011418 */
[----:B------:R-:W-:Y:S02]  /*0430*/  ISETP.NE.AND.EX P1, PT, RZ, c[0x0][0x17c], PT, P1 ;  /* 0x00005f00ff007a0c */ /* 0x000fe40003f25310 */
[----:B------:R-:W-:-:S02]  /*0440*/  ISETP.NE.AND.EX P2, PT, RZ, c[0x0][0x184], PT, P2 ;  /* 0x00006100ff007a0c */ /* 0x000fc40003f45320 */
[----:B------:R-:W-:Y:S02]  /*0450*/  LEA.HI R25, R25, R24, RZ, 0x3 ;  /* 0x0000001819197211 */ /* 0x000fe400078f18ff */
[----:B0-----:R-:W-:-:S04]  /*0460*/  LOP3.LUT R65, R65, 0x1f, RZ, 0xc0, !PT ;  /* 0x0000001f41417812 */ /* 0x001fc800078ec0ff */
[----:B------:R-:W-:-:S04]  /*0470*/  LEA.HI.SX32 R43, R25, R65, 0x1d ;  /* 0x00000041192b7211 */ /* 0x000fc800078feaff */
[C---:B------:R-:W-:Y:S01]  /*0480*/  @P1 LEA R28, P3, R43.reuse, c[0x0][0x178], 0x4 ;  /* 0x00005e002b1c1a11 */ /* 0x040fe200078620ff */
[C---:B------:R-:W-:Y:S01]  /*0490*/  IMAD.WIDE.U32 R24, R43.reuse, R61, c[0x0][0x170] ;  /* 0x00005c002b187625 */ /* 0x040fe200078e003d */
[C---:B------:R-:W-:Y:S02]  /*04a0*/  @P2 LEA R30, P4, R43.reuse, c[0x0][0x180], 0x4 ;  /* 0x000060002b1e2a11 */ /* 0x040fe400078820ff */
[C---:B------:R-:W-:Y:S02]  /*04b0*/  @P1 LEA.HI.X R29, R43.reuse, c[0x0][0x17c], RZ, 0x4, P3 ;  /* 0x00005f002b1d1a11 */ /* 0x040fe400018f24ff */
[----:B------:R-:W-:Y:S01]  /*04c0*/  @P2 LEA.HI.X R31, R43, c[0x0][0x184], RZ, 0x4, P4 ;  /* 0x000061002b1f2a11 */ /* 0x000fe200020f24ff */
[----:B------:R-:W2:Y:S04]  /*04d0*/  LDG.E.128 R24, [R24.64] ;  /* 0x0000000418187981 */ /* 0x000ea8000c1e1d00 */
        /* <DEDUP_REMOVED lines=11> */
.L_x_238:
[----:B-----5:R-:W-:-:S05]  /*0590*/  PRMT R29, RZ, 0x5410, R16 ;  /* 0x00005410ff1d7816 */ /* 0x020fca0000000010 */
[----:B------:R-:W-:Y:S01]  /*05a0*/  FADD.FTZ R42, R42, R29 ;  /* 0x0000001d2a2a7221 */ /* 0x000fe20000010000 */
[----:B------:R-:W-:Y:S05]  /*05b0*/  BRA `(.L_x_239) ;  /* 0x0000004000007947 */ /* 0x000fea0003800000 */
.L_x_237:
[----:B0----5:R-:W-:-:S05]  /*05c0*/  PRMT R29, RZ, 0x5410, R12 ;  /* 0x00005410ff1d7816 */ /* 0x021fca000000000c */
[----:B------:R-:W-:Y:S01]  /*05d0*/  FADD.FTZ R42, R42, R29 ;  /* 0x0000001d2a2a7221 */ /* 0x000fe20000010000 */
[----:B------:R-:W-:-:S05]  /*05e0*/  @P2 PRMT R29, RZ, 0x5410, R16 ;  /* 0x00005410ff1d2816 */ /* 0x000fca0000000010 */
[----:B------:R-:W-:-:S05]  /*05f0*/  @P2 FADD.FTZ R42, R42, R29 ;  /* 0x0000001d2a2a2221 */ /* 0x000fca0000010000 */
.L_x_239:
[----:B------:R-:W-:-:S04]  /*0600*/  F2FP.BF16.PACK_AB R28, RZ, R42 ;  /* 0x0000002aff1c723e */ /* 0x000fc800000010ff */
[----:B------:R-:W-:Y:S02]  /*0610*/  PRMT R20, R28, 0x7610, R20 ;  /* 0x000076101c147816 */ /* 0x000fe40000000014 */
.L_x_240:
[----:B------:R-:W-:Y:S01]  /*0620*/  PRMT R46, RZ, 0x7610, R24 ;  /* 0x00007610ff2e7816 */ /* 0x000fe20000000018 */
[----:B------:R-:W-:Y:S05]  /*0630*/  @P3 BRA `(.L_x_241) ;  /* 0x0000008000003947 */ /* 0x000fea0003800000 */
[----:B------:R-:W-:-:S04]  /*0640*/  ISETP.NE.U32.AND P4, PT, RZ, c[0x0][0x180], PT ;  /* 0x00006000ff007a0c */ /* 0x000fc80003f85070 */
[----:B------:R-:W-:-:S13]  /*0650*/  ISETP.NE.AND.EX P4, PT, RZ, c[0x0][0x184], PT, P4 ;  /* 0x00006100ff007a0c */ /* 0x000fda0003f85340 */
[----:B------:R-:W-:Y:S05]  /*0660*/  @P4 BRA `(.L_x_242) ;  /* 0x0000002000004947 */ /* 0x000fea0003800000 */
[----:B------:R-:W-:Y:S05]  /*0670*/  @P0 BRA `(.L_x_243) ;  /* 0x0000008000000947 */ /* 0x000fea0003800000 */
[----:B------:R-:W-:Y:S05]  /*0680*/  BRA `(.L_x_244) ;  /* 0x0000009000007947 */ /* 0x000fea0003800000 */
.L_x_242:
[----:B-----5:R-:W-:-:S05]  /*0690*/  PRMT R29, RZ, 0x7610, R16 ;  /* 0x00007610ff1d7816 */ /* 0x020fca0000000010 */
[----:B------:R-:W-:Y:S01]  /*06a0*/  FADD.FTZ R46, R46, R29 ;  /* 0x0000001d2e2e7221 */ /* 0x000fe20000010000 */
[----:B------:R-:W-:Y:S05]  /*06b0*/  BRA `(.L_x_243) ;  /* 0x0000004000007947 */ /* 0x000fea0003800000 */
.L_x_241:
[----:B-----5:R-:W-:-:S05]  /*06c0*/  PRMT R29, RZ, 0x7610, R12 ;  /* 0x00007610ff1d7816 */ /* 0x020fca000000000c */
[----:B------:R-:W-:Y:S01]  /*06d0*/  FADD.FTZ R46, R46, R29 ;  /* 0x0000001d2e2e7221 */ /* 0x000fe20000010000 */
[----:B------:R-:W-:-:S05]  /*06e0*/  @P2 PRMT R29, RZ, 0x7610, R16 ;  /* 0x00007610ff1d2816 */ /* 0x000fca0000000010 */
[----:B------:R-:W-:-:S05]  /*06f0*/  @P2 FADD.FTZ R46, R46, R29 ;  /* 0x0000001d2e2e2221 */ /* 0x000fca0000010000 */
.L_x_243:
[----:B------:R-:W-:-:S04]  /*0700*/  F2FP.BF16.PACK_AB R24, RZ, R46 ;  /* 0x0000002eff18723e */ /* 0x000fc800000010ff */
[----:B------:R-:W-:Y:S02]  /*0710*/  PRMT R20, R20, 0x5410, R24 ;  /* 0x0000541014147816 */ /* 0x000fe40000000018 */
.L_x_244:
[----:B------:R-:W-:Y:S01]  /*0720*/  PRMT R44, RZ, 0x5410, R25 ;  /* 0x00005410ff2c7816 */ /* 0x000fe20000000019 */
[----:B------:R-:W-:Y:S05]  /*0730*/  @P3 BRA `(.L_x_245) ;  /* 0x0000008000003947 */ /* 0x000fea0003800000 */
[----:B------:R-:W-:-:S04]  /*0740*/  ISETP.NE.U32.AND P4, PT, RZ, c[0x0][0x180], PT ;  /* 0x00006000ff007a0c */ /* 0x000fc80003f85070 */
[----:B------:R-:W-:-:S13]  /*0750*/  ISETP.NE.AND.EX P4, PT, RZ, c[0x0][0x184], PT, P4 ;  /* 0x00006100ff007a0c */ /* 0x000fda0003f85340 */
[----:B------:R-:W-:Y:S05]  /*0760*/  @P4 BRA `(.L_x_246) ;  /* 0x0000002000004947 */ /* 0x000fea0003800000 */
[----:B------:R-:W-:Y:S05]  /*0770*/  @P0 BRA `(.L_x_247) ;  /* 0x0000008000000947 */ /* 0x000fea0003800000 */
[----:B------:R-:W-:Y:S05]  /*0780*/  BRA `(.L_x_248) ;  /* 0x0000009000007947 */ /* 0x000fea0003800000 */
.L_x_246:
[----:B-----5:R-:W-:-:S05]  /*0790*/  PRMT R29, RZ, 0x5410, R17 ;  /* 0x00005410ff1d7816 */ /* 0x020fca0000000011 */
[----:B------:R-:W-:Y:S01]  /*07a0*/  FADD.FTZ R44, R44, R29 ;  /* 0x0000001d2c2c7221 */ /* 0x000fe20000010000 */
[----:B------:R-:W-:Y:S05]  /*07b0*/  BRA `(.L_x_247) ;  /* 0x0000004000007947 */ /* 0x000fea0003800000 */
.L_x_245:
[----:B-----5:R-:W-:-:S05]  /*07c0*/  PRMT R29, RZ, 0x5410, R13 ;  /* 0x00005410ff1d7816 */ /* 0x020fca000000000d */
[----:B------:R-:W-:Y:S01]  /*07d0*/  FADD.FTZ R44, R44, R29 ;  /* 0x0000001d2c2c7221 */ /* 0x000fe20000010000 */
[----:B------:R-:W-:-:S05]  /*07e0*/  @P2 PRMT R29, RZ, 0x5410, R17 ;  /* 0x00005410ff1d2816 */ /* 0x000fca0000000011 */
[----:B------:R-:W-:-:S05]  /*07f0*/  @P2 FADD.FTZ R44, R44, R29 ;  /* 0x0000001d2c2c2221 */ /* 0x000fca0000010000 */
.L_x_247:
[----:B------:R-:W-:-:S04]  /*0800*/  F2FP.BF16.PACK_AB R24, RZ, R44 ;  /* 0x0000002cff18723e */ /* 0x000fc800000010ff */
[----:B------:R-:W-:Y:S02]  /*0810*/  PRMT R21, R24, 0x7610, R21 ;  /* 0x0000761018157816 */ /* 0x000fe40000000015 */
.L_x_248:
[----:B------:R-:W-:Y:S01]  /*0820*/  PRMT R54, RZ, 0x7610, R25 ;  /* 0x00007610ff367816 */ /* 0x000fe20000000019 */
[----:B------:R-:W-:Y:S05]  /*0830*/  @P3 BRA `(.L_x_249) ;  /* 0x0000008000003947 */ /* 0x000fea0003800000 */
[----:B------:R-:W-:-:S04]  /*0840*/  ISETP.NE.U32.AND P4, PT, RZ, c[0x0][0x180], PT ;  /* 0x00006000ff007a0c */ /* 0x000fc80003f85070 */
[----:B------:R-:W-:-:S13]  /*0850*/  ISETP.NE.AND.EX P4, PT, RZ, c[0x0][0x184], PT, P4 ;  /* 0x00006100ff007a0c */ /* 0x000fda0003f85340 */
[----:B------:R-:W-:Y:S05]  /*0860*/  @P4 BRA `(.L_x_250) ;  /* 0x0000002000004947 */ /* 0x000fea0003800000 */
[----:B------:R-:W-:Y:S05]  /*0870*/  @P0 BRA `(.L_x_251) ;  /* 0x0000008000000947 */ /* 0x000fea0003800000 */
[----:B------:R-:W-:Y:S05]  /*0880*/  BRA `(.L_x_252) ;  /* 0x0000009000007947 */ /* 0x000fea0003800000 */
.L_x_250:
[----:B-----5:R-:W-:-:S05]  /*0890*/  PRMT R25, RZ, 0x7610, R17 ;  /* 0x00007610ff197816 */ /* 0x020fca0000000011 */
[----:B------:R-:W-:Y:S01]  /*08a0*/  FADD.FTZ R54, R54, R25 ;  /* 0x0000001936367221 */ /* 0x000fe20000010000 */
[----:B------:R-:W-:Y:S05]  /*08b0*/  BRA `(.L_x_251) ;  /* 0x0000004000007947 */ /* 0x000fea0003800000 */
.L_x_249:
[----:B-----5:R-:W-:-:S05]  /*08c0*/  PRMT R25, RZ, 0x7610, R13 ;  /* 0x00007610ff197816 */ /* 0x020fca000000000d */
[----:B------:R-:W-:Y:S01]  /*08d0*/  FADD.FTZ R54, R54, R25 ;  /* 0x0000001936367221 */ /* 0x000fe20000010000 */
[----:B------:R-:W-:-:S05]  /*08e0*/  @P2 PRMT R25, RZ, 0x7610, R17 ;  /* 0x00007610ff192816 */ /* 0x000fca0000000011 */
[----:B------:R-:W-:-:S05]  /*08f0*/  @P2 FADD.FTZ R54, R54, R25 ;  /* 0x0000001936362221 */ /* 0x000fca0000010000 */
.L_x_251:
[----:B------:R-:W-:-:S04]  /*0900*/  F2FP.BF16.PACK_AB R24, RZ, R54 ;  /* 0x00000036ff18723e */ /* 0x000fc800000010ff */
[----:B------:R-:W-:Y:S02]  /*0910*/  PRMT R21, R21, 0x5410, R24 ;  /* 0x0000541015157816 */ /* 0x000fe40000000018 */
.L_x_252:
[----:B------:R-:W-:Y:S01]  /*0920*/  PRMT R47, RZ, 0x5410, R26 ;  /* 0x00005410ff2f7816 */ /* 0x000fe2000000001a */
[----:B------:R-:W-:Y:S05]  /*0930*/  @P3 BRA `(.L_x_253) ;  /* 0x0000008000003947 */ /* 0x000fea0003800000 */
[----:B------:R-:W-:-:S04]  /*0940*/  ISETP.NE.U32.AND P4, PT, RZ, c[0x0][0x180], PT ;  /* 0x00006000ff007a0c */ /* 0x000fc80003f85070 */
[----:B------:R-:W-:-:S13]  /*0950*/  ISETP.NE.AND.EX P4, PT, RZ, c[0x0][0x184], PT, P4 ;  /* 0x00006100ff007a0c */ /* 0x000fda0003f85340 */
[----:B------:R-:W-:Y:S05]  /*0960*/  @P4 BRA `(.L_x_254) ;  /* 0x0000002000004947 */ /* 0x000fea0003800000 */
[----:B------:R-:W-:Y:S05]  /*0970*/  @P0 BRA `(.L_x_255) ;  /* 0x0000008000000947 */ /* 0x000fea0003800000 */
[----:B------:R-:W-:Y:S05]  /*0980*/  BRA `(.L_x_256) ;  /* 0x0000009000007947 */ /* 0x000fea0003800000 */
.L_x_254:
[----:B-----5:R-:W-:-:S05]  /*0990*/  PRMT R24, RZ, 0x5410, R18 ;  /* 0x00005410ff187816 */ /* 0x020fca0000000012 */
[----:B------:R-:W-:Y:S01]  /*09a0*/  FADD.FTZ R47, R47, R24 ;  /* 0x000000182f2f7221 */ /* 0x000fe20000010000 */
[----:B------:R-:W-:Y:S05]  /*09b0*/  BRA `(.L_x_255) ;  /* 0x0000004000007947 */ /* 0x000fea0003800000 */
.L_x_253:
[----:B-----5:R-:W-:-:S05]  /*09c0*/  PRMT R24, RZ, 0x5410, R14 ;  /* 0x00005410ff187816 */ /* 0x020fca000000000e */
[----:B------:R-:W-:Y:S01]  /*09d0*/  FADD.FTZ R47, R47, R24 ;  /* 0x000000182f2f7221 */ /* 0x000fe20000010000 */
[----:B------:R-:W-:-:S05]  /*09e0*/  @P2 PRMT R24, RZ, 0x5410, R18 ;  /* 0x00005410ff182816 */ /* 0x000fca0000000012 */
[----:B------:R-:W-:-:S05]  /*09f0*/  @P2 FADD.FTZ R47, R47, R24 ;  /* 0x000000182f2f2221 */ /* 0x000fca0000010000 */
.L_x_255:
[----:B------:R-:W-:-:S04]  /*0a00*/  F2FP.BF16.PACK_AB R24, RZ, R47 ;  /* 0x0000002fff18723e */ /* 0x000fc800000010ff */
[----:B------:R-:W-:Y:S02]  /*0a10*/  PRMT R22, R24, 0x7610, R22 ;  /* 0x0000761018167816 */ /* 0x000fe40000000016 */
.L_x_256:
[----:B------:R-:W-:Y:S01]  /*0a20*/  PRMT R56, RZ, 0x7610, R26 ;  /* 0x00007610ff387816 */ /* 0x000fe2000000001a */
[----:B------:R-:W-:Y:S05]  /*0a30*/  @P3 BRA `(.L_x_257) ;  /* 0x0000008000003947 */ /* 0x000fea0003800000 */
[----:B------:R-:W-:-:S04]  /*0a40*/  ISETP.NE.U32.AND P4, PT, RZ, c[0x0][0x180], PT ;  /* 0x00006000ff007a0c */ /* 0x000fc80003f85070 */
[----:B------:R-:W-:-:S13]  /*0a50*/  ISETP.NE.AND.EX P4, PT, RZ, c[0x0][0x184], PT, P4 ;  /* 0x00006100ff007a0c */ /* 0x000fda0003f85340 */
[----:B------:R-:W-:Y:S05]  /*0a60*/  @P4 BRA `(.L_x_258) ;  /* 0x0000002000004947 */ /* 0x000fea0003800000 */
[----:B------:R-:W-:Y:S05]  /*0a70*/  @P0 BRA `(.L_x_259) ;  /* 0x0000008000000947 */ /* 0x000fea0003800000 */
[----:B------:R-:W-:Y:S05]  /*0a80*/  BRA `(.L_x_260) ;  /* 0x0000009000007947 */ /* 0x000fea0003800000 */
.L_x_258:
[----:B-----5:R-:W-:-:S05]  /*0a90*/  PRMT R25, RZ, 0x7610, R18 ;  /* 0x00007610ff197816 */ /* 0x020fca0000000012 */
[----:B------:R-:W-:Y:S01]  /*0aa0*/  FADD.FTZ R56, R56, R25 ;  /* 0x0000001938387221 */ /* 0x000fe20000010000 */
[----:B------:R-:W-:Y:S05]  /*0ab0*/  BRA `(.L_x_259) ;  /* 0x0000004000007947 */ /* 0x000fea0003800000 */
.L_x_257:
[----:B-----5:R-:W-:-:S05]  /*0ac0*/  PRMT R25, RZ, 0x7610, R14 ;  /* 0x00007610ff197816 */ /* 0x020fca000000000e */
[----:B------:R-:W-:Y:S01]  /*0ad0*/  FADD.FTZ R56, R56, R25 ;  /* 0x0000001938387221 */ /* 0x000fe20000010000 */
[----:B------:R-:W-:-:S05]  /*0ae0*/  @P2 PRMT R25, RZ, 0x7610, R18 ;  /* 0x00007610ff192816 */ /* 0x000fca0000000012 */
[----:B------:R-:W-:-:S05]  /*0af0*/  @P2 FADD.FTZ R56, R56, R25 ;  /* 0x0000001938382221 */ /* 0x000fca0000010000 */
.L_x_259:
[----:B------:R-:W-:-:S04]  /*0b00*/  F2FP.BF16.PACK_AB R24, RZ, R56 ;  /* 0x00000038ff18723e */ /* 0x000fc800000010ff */
[----:B------:R-:W-:Y:S02]  /*0b10*/  PRMT R22, R22, 0x5410, R24 ;  /* 0x0000541016167816 */ /* 0x000fe40000000018 */
.L_x_260:
[----:B------:R-:W-:Y:S01]  /*0b20*/  PRMT R55, RZ, 0x5410, R27 ;  /* 0x00005410ff377816 */ /* 0x000fe2000000001b */
[----:B------:R-:W-:Y:S05]  /*0b30*/  @P3 BRA `(.L_x_261) ;  /* 0x0000008000003947 */ /* 0x000fea0003800000 */
[----:B------:R-:W-:-:S04]  /*0b40*/  ISETP.NE.U32.AND P4, PT, RZ, c[0x0][0x180], PT ;  /* 0x00006000ff007a0c */ /* 0x000fc80003f85070 */
[----:B------:R-:W-:-:S13]  /*0b50*/  ISETP.NE.AND.EX P4, PT, RZ, c[0x0][0x184], PT, P4 ;  /* 0x00006100ff007a0c */ /* 0x000fda0003f85340 */
[----:B------:R-:W-:Y:S05]  /*0b60*/  @P4 BRA `(.L_x_262) ;  /* 0x0000002000004947 */ /* 0x000fea0003800000 */
[----:B------:R-:W-:Y:S05]  /*0b70*/  @P0 BRA `(.L_x_263) ;  /* 0x0000008000000947 */ /* 0x000fea0003800000 */
[----:B------:R-:W-:Y:S05]  /*0b80*/  BRA `(.L_x_264) ;  /* 0x0000009000007947 */ /* 0x000fea0003800000 */
.L_x_262:
[----:B-----5:R-:W-:-:S05]  /*0b90*/  PRMT R24, RZ, 0x5410, R19 ;  /* 0x00005410ff187816 */ /* 0x020fca0000000013 */
[----:B------:R-:W-:Y:S01]  /*0ba0*/  FADD.FTZ R55, R55, R24 ;  /* 0x0000001837377221 */ /* 0x000fe20000010000 */
[----:B------:R-:W-:Y:S05]  /*0bb0*/  BRA `(.L_x_263) ;  /* 0x0000004000007947 */ /* 0x000fea0003800000 */
.L_x_261:
[----:B-----5:R-:W-:-:S05]  /*0bc0*/  PRMT R24, RZ, 0x5410, R15 ;  /* 0x00005410ff187816 */ /* 0x020fca000000000f */
[----:B------:R-:W-:Y:S01]  /*0bd0*/  FADD.FTZ R55, R55, R24 ;  /* 0x0000001837377221 */ /* 0x000fe20000010000 */
[----:B------:R-:W-:-:S05]  /*0be0*/  @P2 PRMT R24, RZ, 0x5410, R19 ;  /* 0x00005410ff182816 */ /* 0x000fca0000000013 */
[----:B------:R-:W-:-:S05]  /*0bf0*/  @P2 FADD.FTZ R55, R55, R24 ;  /* 0x0000001837372221 */ /* 0x000fca0000010000 */
.L_x_263:
[----:B------:R-:W-:-:S04]  /*0c00*/  F2FP.BF16.PACK_AB R24, RZ, R55 ;  /* 0x00000037ff18723e */ /* 0x000fc800000010ff */
[----:B------:R-:W-:Y:S02]  /*0c10*/  PRMT R23, R24, 0x7610, R23 ;  /* 0x0000761018177816 */ /* 0x000fe40000000017 */
.L_x_264:
[----:B------:R-:W-:Y:S01]  /*0c20*/  PRMT R57, RZ, 0x7610, R27 ;  /* 0x00007610ff397816 */ /* 0x000fe2000000001b */
[----:B------:R-:W-:Y:S05]  /*0c30*/  @P3 BRA `(.L_x_265) ;  /* 0x0000008000003947 */ /* 0x000fea0003800000 */
[----:B------:R-:W-:-:S04]  /*0c40*/  ISETP.NE.U32.AND P4, PT, RZ, c[0x0][0x180], PT ;  /* 0x00006000ff007a0c */ /* 0x000fc80003f85070 */
[----:B------:R-:W-:-:S13]  /*0c50*/  ISETP.NE.AND.EX P4, PT, RZ, c[0x0][0x184], PT, P4 ;  /* 0x00006100ff007a0c */ /* 0x000fda0003f85340 */
[----:B------:R-:W-:Y:S05]  /*0c60*/  @P4 BRA `(.L_x_266) ;  /* 0x0000002000004947 */ /* 0x000fea0003800000 */
[----:B------:R-:W-:Y:S05]  /*0c70*/  @P0 BRA `(.L_x_267) ;  /* 0x0000008000000947 */ /* 0x000fea0003800000 */
[----:B------:R-:W-:Y:S05]  /*0c80*/  BRA `(.L_x_268) ;  /* 0x0000009000007947 */ /* 0x000fea0003800000 */
.L_x_266:
[----:B-----5:R-:W-:-:S05]  /*0c90*/  PRMT R24, RZ, 0x7610, R19 ;  /* 0x00007610ff187816 */ /* 0x020fca0000000013 */
[----:B------:R-:W-:Y:S01]  /*0ca0*/  FADD.FTZ R57, R57, R24 ;  /* 0x0000001839397221 */ /* 0x000fe20000010000 */
[----:B------:R-:W-:Y:S05]  /*0cb0*/  BRA `(.L_x_267) ;  /* 0x0000004000007947 */ /* 0x000fea0003800000 */
.L_x_265:
[----:B-----5:R-:W-:-:S05]  /*0cc0*/  PRMT R24, RZ, 0x7610, R15 ;  /* 0x00007610ff187816 */ /* 0x020fca000000000f */
[----:B------:R-:W-:Y:S01]  /*0cd0*/  FADD.FTZ R57, R57, R24 ;  /* 0x0000001839397221 */ /* 0x000fe20000010000 */
[----:B------:R-:W-:-:S05]  /*0ce0*/  @P2 PRMT R24, RZ, 0x7610, R19 ;  /* 0x00007610ff182816 */ /* 0x000fca0000000013 */
[----:B------:R-:W-:-:S05]  /*0cf0*/  @P2 FADD.FTZ R57, R57, R24 ;  /* 0x0000001839392221 */ /* 0x000fca0000010000 */
.L_x_267:
[----:B------:R-:W-:-:S04]  /*0d00*/  F2FP.BF16.PACK_AB R24, RZ, R57 ;  /* 0x00000039ff18723e */ /* 0x000fc800000010ff */
[----:B------:R-:W-:Y:S02]  /*0d10*/  PRMT R23, R23, 0x5410, R24 ;  /* 0x0000541017177816 */ /* 0x000fe40000000018 */
.L_x_268:
[C---:B------:R-:W-:Y:S02]  /*0d20*/  IADD3 R45, R43.reuse, 0x20, RZ ;  /* 0x000000202b2d7810 */ /* 0x040fe40007ffe0ff */
[----:B------:R-:W-:Y:S02]  /*0d30*/  @P0 LEA R24, P4, R43, c[0x0][0x188], 0x4 ;  /* 0x000062002b180a11 */ /* 0x000fe400078820ff */
[C---:B------:R-:W-:Y:S01]  /*0d40*/  @P2 LEA R30, P5, R45.reuse, c[0x0][0x180], 0x4 ;  /* 0x000060002d1e2a11 */ /* 0x040fe200078a20ff */
[----:B------:R-:W-:Y:S01]  /*0d50*/  IMAD.WIDE.U32 R26, R45, R61, c[0x0][0x170] ;  /* 0x00005c002d1a7625 */ /* 0x000fe200078e003d */
[----:B------:R-:W-:Y:S02]  /*0d60*/  @P0 LEA.HI.X R25, R43, c[0x0][0x18c], RZ, 0x4, P4 ;  /* 0x000063002b190a11 */ /* 0x000fe400020f24ff */
[C---:B------:R-:W-:Y:S02]  /*0d70*/  @P2 LEA.HI.X R31, R45.reuse, c[0x0][0x184], RZ, 0x4, P5 ;  /* 0x000061002d1f2a11 */ /* 0x040fe400028f24ff */
[C---:B------:R-:W-:Y:S01]  /*0d80*/  @P1 LEA R28, P4, R45.reuse, c[0x0][0x178], 0x4 ;  /* 0x00005e002d1c1a11 */ /* 0x040fe200078820ff */
[----:B------:R0:W-:Y:S03]  /*0d90*/  @P0 STG.E.128 [R24.64], R20 ;  /* 0x0000001418000986 */ /* 0x0001e6000c101d04 */
[----:B------:R-:W-:Y:S01]  /*0da0*/  @P1 LEA.HI.X R29, R45, c[0x0][0x17c], RZ, 0x4, P4 ;  /* 0x00005f002d1d1a11 */ /* 0x000fe200020f24ff */
[----:B-----5:R1:W5:Y:S04]  /*0db0*/  @P2 LDG.E.128 R16, [R30.64] ;  /* 0x000000041e102981 */ /* 0x020368000c1e1d00 */
[----:B------:R2:W5:Y:S04]  /*0dc0*/  @P1 LDG.E.128 R12, [R28.64] ;  /* 0x000000041c0c1981 */ /* 0x000568000c1e1d00 */
[----:B0-----:R-:W2:Y:S02]  /*0dd0*/  LDG.E.128 R24, [R26.64] ;  /* 0x000000041a187981 */ /* 0x001ea4000c1e1d00 */
[----:B--2---:R-:W-:Y:S01]  /*0de0*/  PRMT R28, RZ, 0x5410, R24 ;  /* 0x00005410ff1c7816 */ /* 0x004fe20000000018 */
[----:B------:R-:W-:Y:S05]  /*0df0*/  @P3 BRA `(.L_x_269) ;  /* 0x0000008000003947 */ /* 0x000fea0003800000 */
[----:B-1----:R-:W-:-:S04]  /*0e00*/  ISETP.NE.U32.AND P1, PT, RZ, c[0x0][0x180], PT ;  /* 0x00006000ff007a0c */ /* 0x002fc80003f25070 */
[----:B------:R-:W-:-:S13]  /*0e10*/  ISETP.NE.AND.EX P1, PT, RZ, c[0x0][0x184], PT, P1 ;  /* 0x00006100ff007a0c */ /* 0x000fda0003f25310 */
[----:B------:R-:W-:Y:S05]  /*0e20*/  @P1 BRA `(.L_x_270) ;  /* 0x0000002000001947 */ /* 0x000fea0003800000 */
[----:B------:R-:W-:Y:S05]  /*0e30*/  @P0 BRA `(.L_x_271) ;  /* 0x0000008000000947 */ /* 0x000fea0003800000 */
[----:B------:R-:W-:Y:S05]  /*0e40*/  BRA `(.L_x_272) ;  /* 0x0000009000007947 */ /* 0x000fea0003800000 */
.L_x_270:
[----:B-----5:R-:W-:-:S05]  /*0e50*/  PRMT R29, RZ, 0x5410, R16 ;  /* 0x00005410ff1d7816 */ /* 0x020fca0000000010 */
[----:B------:R-:W-:Y:S01]  /*0e60*/  FADD.FTZ R28, R29, R28 ;  /* 0x0000001c1d1c7221 */ /* 0x000fe20000010000 */
[----:B------:R-:W-:Y:S05]  /*0e70*/  BRA `(.L_x_271) ;  /* 0x0000004000007947 */ /* 0x000fea0003800000 */
.L_x_269:
[----:B-1---5:R-:W-:-:S05]  /*0e80*/  PRMT R29, RZ, 0x5410, R12 ;  /* 0x00005410ff1d7816 */ /* 0x022fca000000000c */
[----:B------:R-:W-:Y:S01]  /*0e90*/  FADD.FTZ R28, R29, R28 ;  /* 0x0000001c1d1c7221 */ /* 0x000fe20000010000 */
[----:B------:R-:W-:-:S05]  /*0ea0*/  @P2 PRMT R29, RZ, 0x5410, R16 ;  /* 0x00005410ff1d2816 */ /* 0x000fca0000000010 */
[----:B------:R-:W-:-:S05]  /*0eb0*/  @P2 FADD.FTZ R28, R29, R28 ;  /* 0x0000001c1d1c2221 */ /* 0x000fca0000010000 */
.L_x_271:
[----:B------:R-:W-:-:S04]  /*0ec0*/  F2FP.BF16.PACK_AB R29, RZ, R28 ;  /* 0x0000001cff1d723e */ /* 0x000fc800000010ff */
[----:B------:R-:W-:Y:S02]  /*0ed0*/  PRMT R20, R29, 0x7610, R20 ;  /* 0x000076101d147816 */ /* 0x000fe40000000014 */
.L_x_272:
[----:B------:R-:W-:Y:S01]  /*0ee0*/  PRMT R30, RZ, 0x7610, R24 ;  /* 0x00007610ff1e7816 */ /* 0x000fe20000000018 */
[----:B------:R-:W-:Y:S05]  /*0ef0*/  @P3 BRA `(.L_x_273) ;  /* 0x0000008000003947 */ /* 0x000fea0003800000 */
[----:B------:R-:W-:-:S04]  /*0f00*/  ISETP.NE.U32.AND P1, PT, RZ, c[0x0][0x180], PT ;  /* 0x00006000ff007a0c */ /* 0x000fc80003f25070 */
[----:B------:R-:W-:-:S13]  /*0f10*/  ISETP.NE.AND.EX P1, PT, RZ, c[0x0][0x184], PT, P1 ;  /* 0x00006100ff007a0c */ /* 0x000fda0003f25310 */
[----:B------:R-:W-:Y:S05]  /*0f20*/  @P1 BRA `(.L_x_274) ;  /* 0x0000002000001947 */ /* 0x000fea0003800000 */
[----:B------:R-:W-:Y:S05]  /*0f30*/  @P0 BRA `(.L_x_275) ;  /* 0x0000008000000947 */ /* 0x000fea0003800000 */
[----:B------:R-:W-:Y:S05]  /*0f40*/  BRA `(.L_x_276) ;  /* 0x0000009000007947 */ /* 0x000fea0003800000 */
.L_x_274:
[----:B-----5:R-:W-:-:S05]  /*0f50*/  PRMT R29, RZ, 0x7610, R16 ;  /* 0x00007610ff1d7816 */ /* 0x020fca0000000010 */
[----:B------:R-:W-:Y:S01]  /*0f60*/  FADD.FTZ R30, R29, R30 ;  /* 0x0000001e1d1e7221 */ /* 0x000fe20000010000 */
[----:B------:R-:W-:Y:S05]  /*0f70*/  BRA `(.L_x_275) ;  /* 0x0000004000007947 */ /* 0x000fea0003800000 */
.L_x_273:
[----:B-----5:R-:W-:-:S05]  /*0f80*/  PRMT R29, RZ, 0x7610, R12 ;  /* 0x00007610ff1d7816 */ /* 0x020fca000000000c */
[----:B------:R-:W-:Y:S01]  /*0f90*/  FADD.FTZ R30, R29, R30 ;  /* 0x0000001e1d1e7221 */ /* 0x000fe20000010000 */
[----:B------:R-:W-:-:S05]  /*0fa0*/  @P2 PRMT R29, RZ, 0x7610, R16 ;  /* 0x00007610ff1d2816 */ /* 0x000fca0000000010 */
[----:B------:R-:W-:-:S05]  /*0fb0*/  @P2 FADD.FTZ R30, R29, R30 ;  /* 0x0000001e1d1e2221 */ /* 0x000fca0000010000 */
.L_x_275:
[----:B------:R-:W-:-:S04]  /*0fc0*/  F2FP.BF16.PACK_AB R24, RZ, R30 ;  /* 0x0000001eff18723e */ /* 0x000fc800000010ff */
[----:B------:R-:W-:Y:S02]  /*0fd0*/  PRMT R20, R20, 0x5410, R24 ;  /* 0x0000541014147816 */ /* 0x000fe40000000018 */
.L_x_276:
[----:B------:R-:W-:Y:S01]  /*0fe0*/  PRMT R29, RZ, 0x5410, R25 ;  /* 0x00005410ff1d7816 */ /* 0x000fe20000000019 */
[----:B------:R-:W-:Y:S05]  /*0ff0*/  @P3 BRA `(.L_x_277) ;  /* 0x0000008000003947 */ /* 0x000fea0003800000 */
[----:B------:R-:W-:-:S04]  /*1000*/  ISETP.NE.U32.AND P1, PT, RZ, c[0x0][0x180], PT ;  /* 0x00006000ff007a0c */ /* 0x000fc80003f25070 */
[----:B------:R-:W-:-:S13]  /*1010*/  ISETP.NE.AND.EX P1, PT, RZ, c[0x0][0x184], PT, P1 ;  /* 0x00006100ff007a0c */ /* 0x000fda0003f25310 */
[----:B------:R-:W-:Y:S05]  /*1020*/  @P1 BRA `(.L_x_278) ;  /* 0x0000002000001947 */ /* 0x000fea0003800000 */
[----:B------:R-:W-:Y:S05]  /*1030*/  @P0 BRA `(.L_x_279) ;  /* 0x0000008000000947 */ /* 0x000fea0003800000 */
[----:B------:R-:W-:Y:S05]  /*1040*/  BRA `(.L_x_280) ;  /* 0x0000009000007947 */ /* 0x000fea0003800000 */
.L_x_278:
[----:B-----5:R-:W-:-:S05]  /*1050*/  PRMT R24, RZ, 0x5410, R17 ;  /* 0x00005410ff187816 */ /* 0x020fca0000000011 */
[----:B------:R-:W-:Y:S01]  /*1060*/  FADD.FTZ R29, R24, R29 ;  /* 0x0000001d181d7221 */ /* 0x000fe20000010000 */
[----:B------:R-:W-:Y:S05]  /*1070*/  BRA `(.L_x_279) ;  /* 0x0000004000007947 */ /* 0x000fea0003800000 */
.L_x_277:
[----:B-----5:R-:W-:-:S05]  /*1080*/  PRMT R24, RZ, 0x5410, R13 ;  /* 0x00005410ff187816 */ /* 0x020fca000000000d */
[----:B------:R-:W-:Y:S01]  /*1090*/  FADD.FTZ R29, R24, R29 ;  /* 0x0000001d181d7221 */ /* 0x000fe20000010000 */
[----:B------:R-:W-:-:S05]  /*10a0*/  @P2 PRMT R24, RZ, 0x5410, R17 ;  /* 0x00005410ff182816 */ /* 0x000fca0000000011 */
[----:B------:R-:W-:-:S05]  /*10b0*/  @P2 FADD.FTZ R29, R24, R29 ;  /* 0x0000001d181d2221 */ /* 0x000fca0000010000 */
.L_x_279:
[----:B------:R-:W-:-:S04]  /*10c0*/  F2FP.BF16.PACK_AB R24, RZ, R29 ;  /* 0x0000001dff18723e */ /* 0x000fc800000010ff */
[----:B------:R-:W-:Y:S02]  /*10d0*/  PRMT R21, R24, 0x7610, R21 ;  /* 0x0000761018157816 */ /* 0x000fe40000000015 */
.L_x_280:
[----:B------:R-:W-:Y:S01]  /*10e0*/  PRMT R62, RZ, 0x7610, R25 ;  /* 0x00007610ff3e7816 */ /* 0x000fe20000000019 */
[----:B------:R-:W-:Y:S05]  /*10f0*/  @P3 BRA `(.L_x_281) ;  /* 0x0000008000003947 */ /* 0x000fea0003800000 */
[----:B------:R-:W-:-:S04]  /*1100*/  ISETP.NE.U32.AND P1, PT, RZ, c[0x0][0x180], PT ;  /* 0x00006000ff007a0c */ /* 0x000fc80003f25070 */
[----:B------:R-:W-:-:S13]  /*1110*/  ISETP.NE.AND.EX P1, PT, RZ, c[0x0][0x184], PT, P1 ;  /* 0x00006100ff007a0c */ /* 0x000fda0003f25310 */
[----:B------:R-:W-:Y:S05]  /*1120*/  @P1 BRA `(.L_x_282) ;  /* 0x0000002000001947 */ /* 0x000fea0003800000 */
[----:B------:R-:W-:Y:S05]  /*1130*/  @P0 BRA `(.L_x_283) ;  /* 0x0000008000000947 */ /* 0x000fea0003800000 */
[----:B------:R-:W-:Y:S05]  /*1140*/  BRA `(.L_x_284) ;  /* 0x0000009000007947 */ /* 0x000fea0003800000 */
.L_x_282:
[----:B-----5:R-:W-:-:S05]  /*1150*/  PRMT R25, RZ, 0x7610, R17 ;  /* 0x00007610ff197816 */ /* 0x020fca0000000011 */
[----:B------:R-:W-:Y:S01]  /*1160*/  FADD.FTZ R62, R25, R62 ;  /* 0x0000003e193e7221 */ /* 0x000fe20000010000 */
[----:B------:R-:W-:Y:S05]  /*1170*/  BRA `(.L_x_283) ;  /* 0x0000004000007947 */ /* 0x000fea0003800000 */
.L_x_281:
[----:B-----5:R-:W-:-:S05]  /*1180*/  PRMT R25, RZ, 0x7610, R13 ;  /* 0x00007610ff197816 */ /* 0x020fca000000000d */
[----:B------:R-:W-:Y:S01]  /*1190*/  FADD.FTZ R62, R25, R62 ;  /* 0x0000003e193e7221 */ /* 0x000fe20000010000 */
[----:B------:R-:W-:-:S05]  /*11a0*/  @P2 PRMT R25, RZ, 0x7610, R17 ;  /* 0x00007610ff192816 */ /* 0x000fca0000000011 */
[----:B------:R-:W-:-:S05]  /*11b0*/  @P2 FADD.FTZ R62, R25, R62 ;  /* 0x0000003e193e2221 */ /* 0x000fca0000010000 */
.L_x_283:
[----:B------:R-:W-:-:S04]  /*11c0*/  F2FP.BF16.PACK_AB R24, RZ, R62 ;  /* 0x0000003eff18723e */ /* 0x000fc800000010ff */
[----:B------:R-:W-:Y:S02]  /*11d0*/  PRMT R21, R21, 0x5410, R24 ;  /* 0x0000541015157816 */ /* 0x000fe40000000018 */
.L_x_284:
[----:B------:R-:W-:Y:S01]  /*11e0*/  PRMT R31, RZ, 0x5410, R26 ;  /* 0x00005410ff1f7816 */ /* 0x000fe2000000001a */
[----:B------:R-:W-:Y:S05]  /*11f0*/  @P3 BRA `(.L_x_285) ;  /* 0x0000008000003947 */ /* 0x000fea0003800000 */
[----:B------:R-:W-:-:S04]  /*1200*/  ISETP.NE.U32.AND P1, PT, RZ, c[0x0][0x180], PT ;  /* 0x00006000ff007a0c */ /* 0x000fc80003f25070 */
[----:B------:R-:W-:-:S13]  /*1210*/  ISETP.NE.AND.EX P1, PT, RZ, c[0x0][0x184], PT, P1 ;  /* 0x00006100ff007a0c */ /* 0x000fda0003f25310 */
[----:B------:R-:W-:Y:S05]  /*1220*/  @P1 BRA `(.L_x_286) ;  /* 0x0000002000001947 */ /* 0x000fea0003800000 */
[----:B------:R-:W-:Y:S05]  /*1230*/  @P0 BRA `(.L_x_287) ;  /* 0x0000008000000947 */ /* 0x000fea0003800000 */
[----:B------:R-:W-:Y:S05]  /*1240*/  BRA `(.L_x_288) ;  /* 0x0000009000007947 */ /* 0x000fea0003800000 */
.L_x_286:
[----:B-----5:R-:W-:-:S05]  /*1250*/  PRMT R24, RZ, 0x5410, R18 ;  /* 0x00005410ff187816 */ /* 0x020fca0000000012 */
[----:B------:R-:W-:Y:S01]  /*1260*/  FADD.FTZ R31, R24, R31 ;  /* 0x0000001f181f7221 */ /* 0x000fe20000010000 */
[----:B------:R-:W-:Y:S05]  /*1270*/  BRA `(.L_x_287) ;  /* 0x0000004000007947 */ /* 0x000fea0003800000 */
.L_x_285:
[----:B-----5:R-:W-:-:S05]  /*1280*/  PRMT R24, RZ, 0x5410, R14 ;  /* 0x00005410ff187816 */ /* 0x020fca000000000e */
[----:B------:R-:W-:Y:S01]  /*1290*/  FADD.FTZ R31, R24, R31 ;  /* 0x0000001f181f7221 */ /* 0x000fe20000010000 */
[----:B------:R-:W-:-:S05]  /*12a0*/  @P2 PRMT R24, RZ, 0x5410, R18 ;  /* 0x00005410ff182816 */ /* 0x000fca0000000012 */
[----:B------:R-:W-:-:S05]  /*12b0*/  @P2 FADD.FTZ R31, R24, R31 ;  /* 0x0000001f181f2221 */ /* 0x000fca0000010000 */
.L_x_287:
[----:B------:R-:W-:-:S04]  /*12c0*/  F2FP.BF16.PACK_AB R24, RZ, R31 ;  /* 0x0000001fff18723e */ /* 0x000fc800000010ff */
[----:B------:R-:W-:Y:S02]  /*12d0*/  PRMT R22, R24, 0x7610, R22 ;  /* 0x0000761018167816 */ /* 0x000fe40000000016 */
.L_x_288:
[----:B------:R-:W-:Y:S01]  /*12e0*/  PRMT R63, RZ, 0x7610, R26 ;  /* 0x00007610ff3f7816 */ /* 0x000fe2000000001a */
[----:B------:R-:W-:Y:S05]  /*12f0*/  @P3 BRA `(.L_x_289) ;  /* 0x0000008000003947 */ /* 0x000fea0003800000 */
[----:B------:R-:W-:-:S04]  /*1300*/  ISETP.NE.U32.AND P1, PT, RZ, c[0x0][0x180], PT ;  /* 0x00006000ff007a0c */ /* 0x000fc80003f25070 */
[----:B------:R-:W-:-:S13]  /*1310*/  ISETP.NE.AND.EX P1, PT, RZ, c[0x0][0x184], PT, P1 ;  /* 0x00006100ff007a0c */ /* 0x000fda0003f25310 */
[----:B------:R-:W-:Y:S05]  /*1320*/  @P1 BRA `(.L_x_290) ;  /* 0x0000002000001947 */ /* 0x000fea0003800000 */
[----:B------:R-:W-:Y:S05]  /*1330*/  @P0 BRA `(.L_x_291) ;  /* 0x0000008000000947 */ /* 0x000fea0003800000 */
[----:B------:R-:W-:Y:S05]  /*1340*/  BRA `(.L_x_292) ;  /* 0x0000009000007947 */ /* 0x000fea0003800000 */
.L_x_290:
[----:B-----5:R-:W-:-:S05]  /*1350*/  PRMT R24, RZ, 0x7610, R18 ;  /* 0x00007610ff187816 */ /* 0x020fca0000000012 */
[----:B------:R-:W-:Y:S01]  /*1360*/  FADD.FTZ R63, R24, R63 ;  /* 0x0000003f183f7221 */ /* 0x000fe20000010000 */
[----:B------:R-:W-:Y:S05]  /*1370*/  BRA `(.L_x_291) ;  /* 0x0000004000007947 */ /* 0x000fea0003800000 */
.L_x_289:
[----:B-----5:R-:W-:-:S05]  /*1380*/  PRMT R24, RZ, 0x7610, R14 ;  /* 0x00007610ff187816 */ /* 0x020fca000000000e */
[----:B------:R-:W-:Y:S01]  /*1390*/  FADD.FTZ R63, R24, R63 ;  /* 0x0000003f183f7221 */ /* 0x000fe20000010000 */
[----:B------:R-:W-:-:S05]  /*13a0*/  @P2 PRMT R24, RZ, 0x7610, R18 ;  /* 0x00007610ff182816 */ /* 0x000fca0000000012 */
[----:B------:R-:W-:-:S05]  /*13b0*/  @P2 FADD.FTZ R63, R24, R63 ;  /* 0x0000003f183f2221 */ /* 0x000fca0000010000 */
.L_x_291:
[----:B------:R-:W-:-:S04]  /*13c0*/  F2FP.BF16.PACK_AB R24, RZ, R63 ;  /* 0x0000003fff18723e */ /* 0x000fc800000010ff */
[----:B------:R-:W-:Y:S02]  /*13d0*/  PRMT R22, R22, 0x5410, R24 ;  /* 0x0000541016167816 */ /* 0x000fe40000000018 */
.L_x_292:
[----:B------:R-:W-:Y:S01]  /*13e0*/  PRMT R26, RZ, 0x5410, R27 ;  /* 0x00005410ff1a7816 */ /* 0x000fe2000000001b */
[----:B------:R-:W-:Y:S05]  /*13f0*/  @P3 BRA `(.L_x_293) ;  /* 0x0000008000003947 */ /* 0x000fea0003800000 */
[----:B------:R-:W-:-:S04]  /*1400*/  ISETP.NE.U32.AND P1, PT, RZ, c[0x0][0x180], PT ;  /* 0x00006000ff007a0c */ /* 0x000fc80003f25070 */
[----:B------:R-:W-:-:S13]  /*1410*/  ISETP.NE.AND.EX P1, PT, RZ, c[0x0][0x184], PT, P1 ;  /* 0x00006100ff007a0c */ /* 0x000fda0003f25310 */
[----:B------:R-:W-:Y:S05]  /*1420*/  @P1 BRA `(.L_x_294) ;  /* 0x0000002000001947 */ /* 0x000fea0003800000 */
[----:B------:R-:W-:Y:S05]  /*1430*/  @P0 BRA `(.L_x_295) ;  /* 0x0000008000000947 */ /* 0x000fea0003800000 */
[----:B------:R-:W-:Y:S05]  /*1440*/  BRA `(.L_x_296) ;  /* 0x0000009000007947 */ /* 0x000fea0003800000 */
.L_x_294:
[----:B-----5:R-:W-:-:S05]  /*1450*/  PRMT R25, RZ, 0x5410, R19 ;  /* 0x00005410ff197816 */ /* 0x020fca0000000013 */
[----:B------:R-:W-:Y:S01]  /*1460*/  FADD.FTZ R26, R25, R26 ;  /* 0x0000001a191a7221 */ /* 0x000fe20000010000 */
[----:B------:R-:W-:Y:S05]  /*1470*/  BRA `(.L_x_295) ;  /* 0x0000004000007947 */ /* 0x000fea0003800000 */
.L_x_293:
[----:B-----5:R-:W-:-:S05]  /*1480*/  PRMT R25, RZ, 0x5410, R15 ;  /* 0x00005410ff197816 */ /* 0x020fca000000000f */
[----:B------:R-:W-:Y:S01]  /*1490*/  FADD.FTZ R26, R25, R26 ;  /* 0x0000001a191a7221 */ /* 0x000fe20000010000 */
[----:B------:R-:W-:-:S05]  /*14a0*/  @P2 PRMT R25, RZ, 0x5410, R19 ;  /* 0x00005410ff192816 */ /* 0x000fca0000000013 */
[----:B------:R-:W-:-:S05]  /*14b0*/  @P2 FADD.FTZ R26, R25, R26 ;  /* 0x0000001a191a2221 */ /* 0x000fca0000010000 */
.L_x_295:
[----:B------:R-:W-:-:S04]  /*14c0*/  F2FP.BF16.PACK_AB R24, RZ, R26 ;  /* 0x0000001aff18723e */ /* 0x000fc800000010ff */
[----:B------:R-:W-:Y:S02]  /*14d0*/  PRMT R23, R24, 0x7610, R23 ;  /* 0x0000761018177816 */ /* 0x000fe40000000017 */
.L_x_296:
[----:B------:R-:W-:Y:S01]  /*14e0*/  PRMT R27, RZ, 0x7610, R27 ;  /* 0x00007610ff1b7816 */ /* 0x000fe2000000001b */
[----:B------:R-:W-:Y:S05]  /*14f0*/  @P3 BRA `(.L_x_297) ;  /* 0x0000008000003947 */ /* 0x000fea0003800000 */
[----:B------:R-:W-:-:S04]  /*1500*/  ISETP.NE.U32.AND P1, PT, RZ, c[0x0][0x180], PT ;  /* 0x00006000ff007a0c */ /* 0x000fc80003f25070 */
[----:B------:R-:W-:-:S13]  /*1510*/  ISETP.NE.AND.EX P1, PT, RZ, c[0x0][0x184], PT, P1 ;  /* 0x00006100ff007a0c */ /* 0x000fda0003f25310 */
[----:B------:R-:W-:Y:S05]  /*1520*/  @P1 BRA `(.L_x_298) ;  /* 0x0000002000001947 */ /* 0x000fea0003800000 */
[----:B------:R-:W-:Y:S05]  /*1530*/  @P0 BRA `(.L_x_299) ;  /* 0x0000008000000947 */ /* 0x000fea0003800000 */
[----:B------:R-:W-:Y:S05]  /*1540*/  BRA `(.L_x_300) ;  /* 0x0000009000007947 */ /* 0x000fea0003800000 */
.L_x_298:
[----:B-----5:R-:W-:-:S05]  /*1550*/  PRMT R24, RZ, 0x7610, R19 ;  /* 0x00007610ff187816 */ /* 0x020fca0000000013 */
[----:B------:R-:W-:Y:S01]  /*1560*/  FADD.FTZ R27, R24, R27 ;  /* 0x0000001b181b7221 */ /* 0x000fe20000010000 */
[----:B------:R-:W-:Y:S05]  /*1570*/  BRA `(.L_x_299) ;  /* 0x0000004000007947 */ /* 0x000fea0003800000 */
.L_x_297:
[----:B-----5:R-:W-:-:S05]  /*1580*/  PRMT R24, RZ, 0x7610, R15 ;  /* 0x00007610ff187816 */ /* 0x020fca000000000f */
[----:B------:R-:W-:Y:S01]  /*1590*/  FADD.FTZ R27, R24, R27 ;  /* 0x0000001b181b7221 */ /* 0x000fe20000010000 */
[----:B------:R-:W-:-:S05]  /*15a0*/  @P2 PRMT R24, RZ, 0x7610, R19 ;  /* 0x00007610ff182816 */ /* 0x000fca0000000013 */
[----:B------:R-:W-:-:S05]  /*15b0*/  @P2 FADD.FTZ R27, R24, R27 ;  /* 0x0000001b181b2221 */ /* 0x000fca0000010000 */
.L_x_299:
[----:B------:R-:W-:-:S04]  /*15c0*/  F2FP.BF16.PACK_AB R24, RZ, R27 ;  /* 0x0000001bff18723e */ /* 0x000fc800000010ff */
[----:B------:R-:W-:Y:S02]  /*15d0*/  PRMT R23, R23, 0x5410, R24 ;  /* 0x0000541017177816 */ /* 0x000fe40000000018 */
.L_x_300:
[----:B------:R-:W-:Y:S01]  /*15e0*/  FADD.FTZ R25, RZ, R42 ;  /* 0x0000002aff197221 */ /* 0x000fe20000010000 */
[----:B------:R-:W-:-:S03]  /*15f0*/  ISETP.NE.AND P2, PT, R65, RZ, PT ;  /* 0x000000ff4100720c */ /* 0x000fc60003f45270 */
[----:B------:R-:W-:-:S04]  /*1600*/  FADD.FTZ R25, R25, R46 ;  /* 0x0000002e19197221 */ /* 0x000fc80000010000 */
[----:B------:R-:W-:-:S04]  /*1610*/  FADD.FTZ R25, R25, R44 ;  /* 0x0000002c19197221 */ /* 0x000fc80000010000 */
[----:B------:R-:W-:-:S04]  /*1620*/  FADD.FTZ R24, R25, R54 ;  /* 0x0000003619187221 */ /* 0x000fc80000010000 */
[----:B------:R-:W-:-:S04]  /*1630*/  FADD.FTZ R25, R24, R47 ;  /* 0x0000002f18197221 */ /* 0x000fc80000010000 */
[----:B------:R-:W-:-:S04]  /*1640*/  FADD.FTZ R24, R25, R56 ;  /* 0x0000003819187221 */ /* 0x000fc80000010000 */
[----:B------:R-:W-:-:S04]  /*1650*/  FADD.FTZ R24, R24, R55 ;  /* 0x0000003718187221 */ /* 0x000fc80000010000 */
[----:B------:R-:W-:Y:S01]  /*1660*/  FADD.FTZ R25, R24, R57 ;  /* 0x0000003918197221 */ /* 0x000fe20000010000 */
[----:B------:R-:W-:-:S03]  /*1670*/  @P0 LEA R24, P1, R45, c[0x0][0x188], 0x4 ;  /* 0x000062002d180a11 */ /* 0x000fc600078220ff */
        /* <DEDUP_REMOVED lines=9> */
[----:B------:R-:W-:Y:S01]  /*1710*/  FADD.FTZ R65, R66, R27 ;  /* 0x0000001b42417221 */ /* 0x000fe20000010000 */
[----:B------:R-:W-:Y:S05]  /*1720*/  BRA.DIV ~URZ, `(.L_x_301) ;  /* 0x000008627f007947 */ /* 0x000fea000b800000 */
[----:B0-----:R0:W1:Y:S02]  /*1730*/  SHFL.BFLY PT, R61, R65, 0x1, 0x1f ;  /* 0x0c201f00413d7f89 */ /* 0x00106400000e0000 */
.L_x_305:
        /* <DEDUP_REMOVED lines=12> */
[C---:B------:R-:W-:Y:S02]  /*1800*/  FADD.FTZ R66, -R65.reuse, R46 ;  /* 0x0000002e41427221 */ /* 0x040fe40000010100 */
[----:B------:R-:W-:Y:S02]  /*1810*/  FFMA.FTZ R69, R24, R24, RZ ;  /* 0x0000001818457223 */ /* 0x000fe400000100ff */
[C---:B------:R-:W-:Y:S02]  /*1820*/  FADD.FTZ R24, -R65.reuse, R44 ;  /* 0x0000002c41187221 */ /* 0x040fe40000010100 */
[----:B------:R-:W-:Y:S02]  /*1830*/  FFMA.FTZ R69, R66, R66, R69 ;  /* 0x0000004242457223 */ /* 0x000fe40000010045 */
[----:B------:R-:W-:-:S02]  /*1840*/  FADD.FTZ R25, -R65, R54 ;  /* 0x0000003641197221 */ /* 0x000fc40000010100 */
[----:B------:R-:W-:Y:S02]  /*1850*/  FFMA.FTZ R69, R24, R24, R69 ;  /* 0x0000001818457223 */ /* 0x000fe40000010045 */
[----:B------:R-:W-:Y:S02]  /*1860*/  FADD.FTZ R24, -R65, R47 ;  /* 0x0000002f41187221 */ /* 0x000fe40000010100 */
[----:B------:R-:W-:Y:S02]  /*1870*/  FFMA.FTZ R69, R25, R25, R69 ;  /* 0x0000001919457223 */ /* 0x000fe40000010045 */
[C---:B------:R-:W-:Y:S02]  /*1880*/  FADD.FTZ R25, -R65.reuse, R56 ;  /* 0x0000003841197221 */ /* 0x040fe40000010100 */
[----:B------:R-:W-:Y:S02]  /*1890*/  FFMA.FTZ R66, R24, R24, R69 ;  /* 0x0000001818427223 */ /* 0x000fe40000010045 */
[----:B------:R-:W-:-:S02]  /*18a0*/  FADD.FTZ R24, -R65, R55 ;  /* 0x0000003741187221 */ /* 0x000fc40000010100 */
[----:B------:R-:W-:Y:S02]  /*18b0*/  FFMA.FTZ R61, R25, R25, R66 ;  /* 0x00000019193d7223 */ /* 0x000fe40000010042 */
[C---:B------:R-:W-:Y:S02]  /*18c0*/  FADD.FTZ R25, -R65.reuse, R57 ;  /* 0x0000003941197221 */ /* 0x040fe40000010100 */
[----:B------:R-:W-:Y:S02]  /*18d0*/  FFMA.FTZ R66, R24, R24, R61 ;  /* 0x0000001818427223 */ /* 0x000fe4000001003d */
[----:B------:R-:W-:Y:S02]  /*18e0*/  FADD.FTZ R24, -R65, R28 ;  /* 0x0000001c41187221 */ /* 0x000fe40000010100 */
        /* <DEDUP_REMOVED lines=25> */
.L_x_306:
[----:B------:R-:W-:Y:S01]  /*1a80*/  FMUL.FTZ R24, R65, R65 ;  /* 0x0000004141187220 */ /* 0x000fe20000410000 */
[----:B------:R-:W-:Y:S01]  /*1a90*/  ISETP.NE.AND P1, PT, RZ, UR6, PT ;  /* 0x00000006ff007c0c */ /* 0x000fe2000bf25270 */
[----:B01----:R-:W-:Y:S01]  /*1aa0*/  FADD.FTZ R66, R61, R66 ;  /* 0x000000423d427221 */ /* 0x003fe20000010000 */
[----:B------:R-:W-:Y:S01]  /*1ab0*/  MOV R25, c[0x0][0x1e0] ;  /* 0x0000780000197a02 */ /* 0x000fe20000000f00 */
[----:B------:R-:W-:Y:S01]  /*1ac0*/  IMAD.MOV.U32 R69, RZ, RZ, 0x4 ;  /* 0x00000004ff457424 */ /* 0x000fe200078e00ff */
[----:B------:R-:W-:-:S03]  /*1ad0*/  FSEL R24, R24, RZ, P1 ;  /* 0x000000ff18187208 */ /* 0x000fc60000800000 */
[----:B------:R-:W-:Y:S01]  /*1ae0*/  FFMA.FTZ R25, R66, R25, c[0x0][0x228] ;  /* 0x00008a0042197623 */ /* 0x000fe20000010019 */
[----:B------:R-:W-:-:S03]  /*1af0*/  FSEL R66, R65, RZ, !P1 ;  /* 0x000000ff41427208 */ /* 0x000fc60004800000 */
[----:B------:R-:W-:Y:S02]  /*1b00*/  FADD.FTZ R61, R25, R24 ;  /* 0x00000018193d7221 */ /* 0x000fe40000010000 */
[----:B------:R-:W-:-:S04]  /*1b10*/  @!P2 IMAD.WIDE R24, R0, R69, c[0x0][0x1a0] ;  /* 0x000068000018a625 */ /* 0x000fc800078e0245 */
[----:B------:R-:W0:Y:S01]  /*1b20*/  MUFU.RSQ R61, R61 ;  /* 0x0000003d003d7308 */ /* 0x000e220000001400 */
[C---:B------:R-:W-:Y:S01]  /*1b30*/  FADD.FTZ R55, -R66.reuse, R55 ;  /* 0x0000003742377221 */ /* 0x040fe20000010100 */
[----:B------:R1:W-:Y:S01]  /*1b40*/  @!P2 STG.E [R24.64], R65 ;  /* 0x000000411800a986 */ /* 0x0003e2000c101904 */
[C---:B------:R-:W-:Y:S02]  /*1b50*/  FADD.FTZ R57, -R66.reuse, R57 ;  /* 0x0000003942397221 */ /* 0x040fe40000010100 */
[C---:B------:R-:W-:Y:S02]  /*1b60*/  FADD.FTZ R42, -R66.reuse, R42 ;  /* 0x0000002a422a7221 */ /* 0x040fe40000010100 */
[C---:B------:R-:W-:Y:S02]  /*1b70*/  FADD.FTZ R31, -R66.reuse, R31 ;  /* 0x0000001f421f7221 */ /* 0x040fe40000010100 */
[C---:B------:R-:W-:Y:S02]  /*1b80*/  FADD.FTZ R63, -R66.reuse, R63 ;  /* 0x0000003f423f7221 */ /* 0x040fe40000010100 */
[----:B------:R-:W-:-:S02]  /*1b90*/  FADD.FTZ R47, -R66, R47 ;  /* 0x0000002f422f7221 */ /* 0x000fc40000010100 */
[C---:B------:R-:W-:Y:S02]  /*1ba0*/  FADD.FTZ R56, -R66.reuse, R56 ;  /* 0x0000003842387221 */ /* 0x040fe40000010100 */
[C---:B-1----:R-:W-:Y:S02]  /*1bb0*/  FADD.FTZ R24, -R66.reuse, R46 ;  /* 0x0000002e42187221 */ /* 0x042fe40000010100 */
[----:B------:R-:W-:Y:S02]  /*1bc0*/  FADD.FTZ R46, -R66, R30 ;  /* 0x0000001e422e7221 */ /* 0x000fe40000010100 */
[C---:B0-----:R-:W-:Y:S02]  /*1bd0*/  FMUL.FTZ R55, R61.reuse, R55 ;  /* 0x000000373d377220 */ /* 0x041fe40000410000 */
[----:B------:R-:W-:Y:S02]  /*1be0*/  FMUL.FTZ R30, R61, R57 ;  /* 0x000000393d1e7220 */ /* 0x000fe40000410000 */
[----:B------:R-:W-:-:S02]  /*1bf0*/  FFMA.FTZ R55, R36, R55, R52 ;  /* 0x0000003724377223 */ /* 0x000fc40000010034 */
[----:B------:R-:W-:Y:S02]  /*1c00*/  FFMA.FTZ R30, R35, R30, R51 ;  /* 0x0000001e231e7223 */ /* 0x000fe40000010033 */
[C---:B------:R-:W-:Y:S02]  /*1c10*/  FMUL.FTZ R25, R61.reuse, R42 ;  /* 0x0000002a3d197220 */ /* 0x040fe40000410000 */
[----:B------:R-:W-:Y:S02]  /*1c20*/  FMUL.FTZ R24, R61, R24 ;  /* 0x000000183d187220 */ /* 0x000fe40000410000 */
[C---:B------:R-:W-:Y:S02]  /*1c30*/  FADD.FTZ R44, -R66.reuse, R44 ;  /* 0x0000002c422c7221 */ /* 0x040fe40000010100 */
[C---:B------:R-:W-:Y:S02]  /*1c40*/  FADD.FTZ R54, -R66.reuse, R54 ;  /* 0x0000003642367221 */ /* 0x040fe40000010100 */
[----:B------:R-:W-:-:S02]  /*1c50*/  FADD.FTZ R28, -R66, R28 ;  /* 0x0000001c421c7221 */ /* 0x000fc40000010100 */
[C---:B------:R-:W-:Y:S02]  /*1c60*/  FADD.FTZ R29, -R66.reuse, R29 ;  /* 0x0000001d421d7221 */ /* 0x040fe40000010100 */
[C---:B------:R-:W-:Y:S02]  /*1c70*/  FADD.FTZ R62, -R66.reuse, R62 ;  /* 0x0000003e423e7221 */ /* 0x040fe40000010100 */
[C---:B------:R-:W-:Y:S02]  /*1c80*/  FADD.FTZ R26, -R66.reuse, R26 ;  /* 0x0000001a421a7221 */ /* 0x040fe40000010100 */
[C---:B------:R-:W-:Y:S02]  /*1c90*/  FMUL.FTZ R31, R61.reuse, R31 ;  /* 0x0000001f3d1f7220 */ /* 0x040fe40000410000 */
[C---:B------:R-:W-:Y:S02]  /*1ca0*/  FMUL.FTZ R63, R61.reuse, R63 ;  /* 0x0000003f3d3f7220 */ /* 0x040fe40000410000 */
[----:B------:R-:W-:Y:S01]  /*1cb0*/  FADD.FTZ R66, -R66, R27 ;  /* 0x0000001b42427221 */ /* 0x000fe20000010100 */
[----:B------:R-:W-:Y:S01]  /*1cc0*/  F2FP.BF16.PACK_AB R27, R30, R55 ;  /* 0x000000371e1b723e */ /* 0x000fe200000010ff */
[----:B------:R-:W-:-:S02]  /*1cd0*/  FMUL.FTZ R47, R61, R47 ;  /* 0x0000002f3d2f7220 */ /* 0x000fc40000410000 */
[----:B------:R-:W-:Y:S02]  /*1ce0*/  FMUL.FTZ R56, R61, R56 ;  /* 0x000000383d387220 */ /* 0x000fe40000410000 */
[----:B------:R-:W-:Y:S02]  /*1cf0*/  FFMA.FTZ R30, R60, R25, R68 ;  /* 0x000000193c1e7223 */ /* 0x000fe40000010044 */
[----:B------:R-:W-:Y:S02]  /*1d00*/  FFMA.FTZ R55, R10, R24, R67 ;  /* 0x000000180a377223 */ /* 0x000fe40000010043 */
[----:B------:R-:W-:Y:S02]  /*1d10*/  FFMA.FTZ R42, R41, R31, R6 ;  /* 0x0000001f292a7223 */ /* 0x000fe40000010006 */
[----:B------:R-:W-:Y:S01]  /*1d20*/  FFMA.FTZ R63, R48, R63, R7 ;  /* 0x0000003f303f7223 */ /* 0x000fe20000010007 */
[----:B------:R-:W-:Y:S01]  /*1d30*/  F2FP.BF16.PACK_AB R24, R55, R30 ;  /* 0x0000001e3718723e */ /* 0x000fe200000010ff */
[----:B------:R-:W-:-:S02]  /*1d40*/  FMUL.FTZ R44, R61, R44 ;  /* 0x0000002c3d2c7220 */ /* 0x000fc40000410000 */
[----:B------:R-:W-:Y:S01]  /*1d50*/  FMUL.FTZ R54, R61, R54 ;  /* 0x000000363d367220 */ /* 0x000fe20000410000 */
[----:B------:R-:W-:Y:S01]  /*1d60*/  F2FP.BF16.PACK_AB R30, R63, R42 ;  /* 0x0000002a3f1e723e */ /* 0x000fe200000010ff */
[----:B------:R-:W-:Y:S01]  /*1d70*/  FMUL.FTZ R26, R61, R26 ;  /* 0x0000001a3d1a7220 */ /* 0x000fe20000410000 */
[----:B------:R-:W-:Y:S01]  /*1d80*/  LEA R42, P1, R43, c[0x0][0x208], 0x4 ;  /* 0x000082002b2a7a11 */ /* 0x000fe200078220ff */
[C---:B------:R-:W-:Y:S02]  /*1d90*/  FMUL.FTZ R66, R61.reuse, R66 ;  /* 0x000000423d427220 */ /* 0x040fe40000410000 */
[----:B------:R-:W-:Y:S01]  /*1da0*/  FMUL.FTZ R29, R61, R29 ;  /* 0x0000001d3d1d7220 */ /* 0x000fe20000410000 */
[----:B------:R-:W-:Y:S01]  /*1db0*/  LEA.HI.X R43, R43, c[0x0][0x20c], RZ, 0x4, P1 ;  /* 0x000083002b2b7a11 */ /* 0x000fe200008f24ff */
[C---:B------:R-:W-:Y:S02]  /*1dc0*/  FMUL.FTZ R62, R61.reuse, R62 ;  /* 0x0000003e3d3e7220 */ /* 0x040fe40000410000 */
[----:B------:R-:W-:-:S02]  /*1dd0*/  FMUL.FTZ R28, R61, R28 ;  /* 0x0000001c3d1c7220 */ /* 0x000fc40000410000 */
[----:B------:R-:W-:Y:S02]  /*1de0*/  FMUL.FTZ R46, R61, R46 ;  /* 0x0000002e3d2e7220 */ /* 0x000fe40000410000 */
[----:B------:R-:W-:Y:S02]  /*1df0*/  FFMA.FTZ R47, R33, R47, R58 ;  /* 0x0000002f212f7223 */ /* 0x000fe4000001003a */
[----:B------:R-:W-:Y:S02]  /*1e00*/  FFMA.FTZ R56, R34, R56, R53 ;  /* 0x0000003822387223 */ /* 0x000fe40000010035 */
[----:B------:R-:W-:Y:S01]  /*1e10*/  FFMA.FTZ R25, R11, R44, R64 ;  /* 0x0000002c0b197223 */ /* 0x000fe20000010040 */
[----:B------:R-:W-:Y:S01]  /*1e20*/  LEA R44, P3, R45, c[0x0][0x208], 0x4 ;  /* 0x000082002d2c7a11 */ /* 0x000fe200078620ff */
[----:B------:R-:W-:Y:S02]  /*1e30*/  FFMA.FTZ R54, R32, R54, R59 ;  /* 0x0000003620367223 */ /* 0x000fe4000001003b */
[----:B------:R-:W-:Y:S01]  /*1e40*/  FFMA.FTZ R31, R49, R26, R8 ;  /* 0x0000001a311f7223 */ /* 0x000fe20000010008 */
[----:B------:R-:W-:Y:S01]  /*1e50*/  F2FP.BF16.PACK_AB R26, R56, R47 ;  /* 0x0000002f381a723e */ /* 0x000fe200000010ff */
[----:B------:R-:W-:Y:S01]  /*1e60*/  FFMA.FTZ R66, R50, R66, R9 ;  /* 0x0000004232427223 */ /* 0x000fe20000010009 */
[----:B------:R-:W-:Y:S01]  /*1e70*/  F2FP.BF16.PACK_AB R25, R54, R25 ;  /* 0x000000193619723e */ /* 0x000fe200000010ff */
[----:B------:R-:W-:Y:S01]  /*1e80*/  FFMA.FTZ R29, R39, R29, R4 ;  /* 0x0000001d271d7223 */ /* 0x000fe20000010004 */
[----:B------:R-:W-:Y:S01]  /*1e90*/  LEA.HI.X R45, R45, c[0x0][0x20c], RZ, 0x4, P3 ;  /* 0x000083002d2d7a11 */ /* 0x000fe200018f24ff */
[----:B------:R-:W-:Y:S01]  /*1ea0*/  FFMA.FTZ R62, R40, R62, R5 ;  /* 0x0000003e283e7223 */ /* 0x000fe20000010005 */
[----:B------:R-:W-:Y:S01]  /*1eb0*/  F2FP.BF16.PACK_AB R31, R66, R31 ;  /* 0x0000001f421f723e */ /* 0x000fe200000010ff */
[----:B------:R-:W-:-:S02]  /*1ec0*/  FFMA.FTZ R28, R37, R28, R2 ;  /* 0x0000001c251c7223 */ /* 0x000fc40000010002 */
[----:B------:R-:W-:Y:S01]  /*1ed0*/  FFMA.FTZ R55, R38, R46, R3 ;  /* 0x0000002e26377223 */ /* 0x000fe20000010003 */
[----:B------:R-:W-:Y:S01]  /*1ee0*/  F2FP.BF16.PACK_AB R29, R62, R29 ;  /* 0x0000001d3e1d723e */ /* 0x000fe200000010ff */
[----:B------:R-:W-:-:S03]  /*1ef0*/  @!P2 IMAD.WIDE R46, R0, R69, c[0x0][0x1a8] ;  /* 0x00006a00002ea625 */ /* 0x000fc600078e0245 */
[----:B------:R-:W-:Y:S01]  /*1f00*/  F2FP.BF16.PACK_AB R28, R55, R28 ;  /* 0x0000001c371c723e */ /* 0x000fe200000010ff */
[----:B------:R-:W-:Y:S01]  /*1f10*/  IMAD R0, R69, c[0x0][0x160], R0 ;  /* 0x0000580045007a24 */ /* 0x000fe200078e0200 */
[----:B------:R0:W-:Y:S04]  /*1f20*/  @!P2 STG.E [R46.64], R61 ;  /* 0x0000003d2e00a986 */ /* 0x0001e8000c101904 */
[----:B------:R0:W-:Y:S01]  /*1f30*/  STG.E.128 [R42.64], R24 ;  /* 0x000000182a007986 */ /* 0x0001e2000c101d04 */
[----:B------:R-:W-:-:S03]  /*1f40*/  ISETP.GE.AND P1, PT, R0, c[0x0][0x164], PT ;  /* 0x0000590000007a0c */ /* 0x000fc60003f26270 */
[----:B------:R0:W-:Y:S10]  /*1f50*/  STG.E.128 [R44.64], R28 ;  /* 0x0000001c2c007986 */ /* 0x0001f4000c101d04 */
[----:B0----5:R-:W-:Y:S01]  /*1f60*/  @P1 CALL.REL.NOINC `(.L_x_303) ;  /* 0x0000001000001944 */ /* 0x021fe20003c00000 */
[----:B------:R-:W-:Y:S05]  /*1f70*/  BRA `(.L_x_304) ;  /* 0xffffe45000007947 */ /* 0x000fea000383ffff */
.L_x_303:
[----:B------:R-:W-:Y:S05]  /*1f80*/  EXIT ;  /* 0x000000000000794d */ /* 0x000fea0003800000 */
.L_x_301:
[----:B0-----:R-:W-:Y:S01]  /*1f90*/  HFMA2.MMA R61, -RZ, RZ, 0, 5.9604644775390625e-08 ;  /* 0x00000001ff3d7435 */ /* 0x001fe200000001ff */
[----:B------:R-:W-:Y:S01]  /*1fa0*/  IMAD.MOV.U32 R66, RZ, RZ, R65 ;  /* 0x000000ffff427224 */ /* 0x000fe200078e0041 */
[----:B------:R-:W-:Y:S01]  /*1fb0*/  MOV R24, 0x1ff0 ;  /* 0x00001ff000187802 */ /* 0x000fe20000000f00 */
[----:B------:R-:W-:-:S02]  /*1fc0*/  IMAD.MOV.U32 R69, RZ, RZ, 0x1f ;  /* 0x0000001fff457424 */ /* 0x000fc400078e00ff */
[----:B------:R-:W-:Y:S02]  /*1fd0*/  IMAD.MOV.U32 R25, RZ, RZ, -0x1 ;  /* 0xffffffffff197424 */ /* 0x000fe400078e00ff */
[----:B-----5:R-:W-:Y:S05]  /*1fe0*/  CALL.REL.NOINC `($__internal_3_$__cuda_sm70_shflsync_bfly_p) ;  /* 0x000005c000007944 */ /* 0x020fea0003c00000 */
[----:B-1----:R-:W-:Y:S05]  /*1ff0*/  BRA `(.L_x_305) ;  /* 0xfffff74000007947 */ /* 0x002fea000383ffff */
.L_x_302:
[----:B------:R-:W-:Y:S01]  /*2000*/  MOV R66, R65 ;  /* 0x0000004100427202 */ /* 0x000fe20000000f00 */
[----:B------:R-:W-:Y:S01]  /*2010*/  IMAD.MOV.U32 R61, RZ, RZ, 0x2 ;  /* 0x00000002ff3d7424 */ /* 0x000fe200078e00ff */
[----:B------:R-:W-:Y:S01]  /*2020*/  MOV R25, 0xffffffff ;  /* 0xffffffff00197802 */ /* 0x000fe20000000f00 */
[----:B------:R-:W-:Y:S01]  /*2030*/  IMAD.MOV.U32 R69, RZ, RZ, 0x1f ;  /* 0x0000001fff457424 */ /* 0x000fe200078e00ff */
[----:B------:R-:W-:Y:S02]  /*2040*/  MOV R24, 0x2060 ;  /* 0x0000206000187802 */ /* 0x000fe40000000f00 */
[----:B-----5:R-:W-:Y:S05]  /*2050*/  CALL.REL.NOINC `($__internal_3_$__cuda_sm70_shflsync_bfly_p) ;  /* 0x0000055000007944 */ /* 0x020fea0003c00000 */
[----:B-1----:R-:W-:Y:S01]  /*2060*/  FADD.FTZ R65, R65, R61 ;  /* 0x0000003d41417221 */ /* 0x002fe20000010000 */
[----:B------:R-:W-:Y:S01]  /*2070*/  MOV R25, 0xffffffff ;  /* 0xffffffff00197802 */ /* 0x000fe20000000f00 */
[----:B------:R-:W-:Y:S01]  /*2080*/  IMAD.MOV.U32 R61, RZ, RZ, 0x4 ;  /* 0x00000004ff3d7424 */ /* 0x000fe200078e00ff */
[----:B------:R-:W-:Y:S01]  /*2090*/  MOV R24, 0x20d0 ;  /* 0x000020d000187802 */ /* 0x000fe20000000f00 */
[----:B------:R-:W-:Y:S02]  /*20a0*/  IMAD.MOV.U32 R69, RZ, RZ, 0x1f ;  /* 0x0000001fff457424 */ /* 0x000fe400078e00ff */
[----:B------:R-:W-:-:S02]  /*20b0*/  IMAD.MOV.U32 R66, RZ, RZ, R65 ;  /* 0x000000ffff427224 */ /* 0x000fc400078e0041 */
[----:B------:R-:W-:Y:S05]  /*20c0*/  CALL.REL.NOINC `($__internal_3_$__cuda_sm70_shflsync_bfly_p) ;  /* 0x000004e000007944 */ /* 0x000fea0003c00000 */
[----:B-1----:R-:W-:Y:S01]  /*20d0*/  FADD.FTZ R65, R65, R61 ;  /* 0x0000003d41417221 */ /* 0x002fe20000010000 */
[----:B------:R-:W-:Y:S01]  /*20e0*/  HFMA2.MMA R69, -RZ, RZ, 0, 1.847743988037109375e-06 ;  /* 0x0000001fff457435 */ /* 0x000fe200000001ff */
[----:B------:R-:W-:Y:S01]  /*20f0*/  IMAD.MOV.U32 R61, RZ, RZ, 0x8 ;  /* 0x00000008ff3d7424 */ /* 0x000fe200078e00ff */
[----:B------:R-:W-:Y:S01]  /*2100*/  MOV R24, 0x2140 ;  /* 0x0000214000187802 */ /* 0x000fe20000000f00 */
[----:B------:R-:W-:-:S02]  /*2110*/  IMAD.MOV.U32 R25, RZ, RZ, -0x1 ;  /* 0xffffffffff197424 */ /* 0x000fc400078e00ff */
[----:B------:R-:W-:Y:S02]  /*2120*/  IMAD.MOV.U32 R66, RZ, RZ, R65 ;  /* 0x000000ffff427224 */ /* 0x000fe400078e0041 */
[----:B------:R-:W-:Y:S05]  /*2130*/  CALL.REL.NOINC `($__internal_3_$__cuda_sm70_shflsync_bfly_p) ;  /* 0x0000047000007944 */ /* 0x000fea0003c00000 */
[----:B-1----:R-:W-:Y:S01]  /*2140*/  FADD.FTZ R65, R65, R61 ;  /* 0x0000003d41417221 */ /* 0x002fe20000010000 */
[----:B------:R-:W-:Y:S01]  /*2150*/  MOV R61, 0x10 ;  /* 0x00000010003d7802 */ /* 0x000fe20000000f00 */
[----:B------:R-:W-:Y:S01]  /*2160*/  IMAD.MOV.U32 R69, RZ, RZ, 0x1f ;  /* 0x0000001fff457424 */ /* 0x000fe200078e00ff */
[----:B------:R-:W-:Y:S01]  /*2170*/  MOV R24, 0x21b0 ;  /* 0x000021b000187802 */ /* 0x000fe20000000f00 */
[----:B------:R-:W-:Y:S01]  /*2180*/  IMAD.MOV.U32 R25, RZ, RZ, -0x1 ;  /* 0xffffffffff197424 */ /* 0x000fe200078e00ff */
[----:B------:R-:W-:Y:S02]  /*2190*/  MOV R66, R65 ;  /* 0x0000004100427202 */ /* 0x000fe40000000f00 */
[----:B------:R-:W-:Y:S05]  /*21a0*/  CALL.REL.NOINC `($__internal_3_$__cuda_sm70_shflsync_bfly_p) ;  /* 0x0000040000007944 */ /* 0x000fea0003c00000 */
[----:B-1----:R-:W-:Y:S02]  /*21b0*/  FADD.FTZ R65, R65, R61 ;  /* 0x0000003d41417221 */ /* 0x002fe40000010000 */
[----:B------:R-:W-:Y:S02]  /*21c0*/  IMAD.MOV.U32 R69, RZ, RZ, 0x1f ;  /* 0x0000001fff457424 */ /* 0x000fe400078e00ff */
        /* <DEDUP_REMOVED lines=31> */
[----:B------:R-:W-:Y:S01]  /*23c0*/  FFMA.FTZ R25, R24, R24, R25 ;  /* 0x0000001818197223 */ /* 0x000fe20000010019 */
[----:B------:R-:W-:Y:S01]  /*23d0*/  MOV R24, 0x2420 ;  /* 0x0000242000187802 */ /* 0x000fe20000000f00 */
[----:B------:R-:W-:Y:S02]  /*23e0*/  IMAD.MOV.U32 R61, RZ, RZ, 0x1 ;  /* 0x00000001ff3d7424 */ /* 0x000fe400078e00ff */
[----:B------:R-:W-:Y:S01]  /*23f0*/  FFMA.FTZ R66, R66, R66, R25 ;  /* 0x0000004242427223 */ /* 0x000fe20000010019 */
[----:B------:R-:W-:Y:S02]  /*2400*/  MOV R25, 0xffffffff ;  /* 0xffffffff00197802 */ /* 0x000fe40000000f00 */
[----:B------:R-:W-:Y:S05]  /*2410*/  CALL.REL.NOINC `($__internal_3_$__cuda_sm70_shflsync_bfly_p) ;  /* 0x0000019000007944 */ /* 0x000fea0003c00000 */
[----:B-1----:R-:W-:Y:S01]  /*2420*/  FADD.FTZ R66, R66, R61 ;  /* 0x0000003d42427221 */ /* 0x002fe20000010000 */
[----:B------:R-:W-:Y:S01]  /*2430*/  MOV R25, 0xffffffff ;  /* 0xffffffff00197802 */ /* 0x000fe20000000f00 */
[----:B------:R-:W-:Y:S01]  /*2440*/  IMAD.MOV.U32 R61, RZ, RZ, 0x2 ;  /* 0x00000002ff3d7424 */ /* 0x000fe200078e00ff */
[----:B------:R-:W-:Y:S01]  /*2450*/  MOV R24, 0x2480 ;  /* 0x0000248000187802 */ /* 0x000fe20000000f00 */
[----:B------:R-:W-:Y:S02]  /*2460*/  IMAD.MOV.U32 R69, RZ, RZ, 0x1f ;  /* 0x0000001fff457424 */ /* 0x000fe400078e00ff */
[----:B------:R-:W-:Y:S05]  /*2470*/  CALL.REL.NOINC `($__internal_3_$__cuda_sm70_shflsync_bfly_p) ;  /* 0x0000013000007944 */ /* 0x000fea0003c00000 */
[----:B------:R-:W-:Y:S01]  /*2480*/  HFMA2.MMA R69, -RZ, RZ, 0, 1.847743988037109375e-06 ;  /* 0x0000001fff457435 */ /* 0x000fe200000001ff */
[----:B-1----:R-:W-:Y:S01]  /*2490*/  FADD.FTZ R66, R66, R61 ;  /* 0x0000003d42427221 */ /* 0x002fe20000010000 */
[----:B------:R-:W-:Y:S01]  /*24a0*/  MOV R24, 0x24e0 ;  /* 0x000024e000187802 */ /* 0x000fe20000000f00 */
[----:B------:R-:W-:-:S02]  /*24b0*/  IMAD.MOV.U32 R61, RZ, RZ, 0x4 ;  /* 0x00000004ff3d7424 */ /* 0x000fc400078e00ff */
[----:B------:R-:W-:Y:S02]  /*24c0*/  IMAD.MOV.U32 R25, RZ, RZ, -0x1 ;  /* 0xffffffffff197424 */ /* 0x000fe400078e00ff */
[----:B------:R-:W-:Y:S05]  /*24d0*/  CALL.REL.NOINC `($__internal_3_$__cuda_sm70_shflsync_bfly_p) ;  /* 0x000000d000007944 */ /* 0x000fea0003c00000 */
[----:B-1----:R-:W-:Y:S01]  /*24e0*/  FADD.FTZ R66, R66, R61 ;  /* 0x0000003d42427221 */ /* 0x002fe20000010000 */
[----:B------:R-:W-:Y:S01]  /*24f0*/  MOV R61, 0x8 ;  /* 0x00000008003d7802 */ /* 0x000fe20000000f00 */
[----:B------:R-:W-:Y:S01]  /*2500*/  IMAD.MOV.U32 R69, RZ, RZ, 0x1f ;  /* 0x0000001fff457424 */ /* 0x000fe200078e00ff */
[----:B------:R-:W-:Y:S02]  /*2510*/  MOV R25, 0xffffffff ;  /* 0xffffffff00197802 */ /* 0x000fe40000000f00 */
[----:B------:R-:W-:Y:S02]  /*2520*/  MOV R24, 0x2540 ;  /* 0x0000254000187802 */ /* 0x000fe40000000f00 */
[----:B------:R-:W-:Y:S05]  /*2530*/  CALL.REL.NOINC `($__internal_3_$__cuda_sm70_shflsync_bfly_p) ;  /* 0x0000007000007944 */ /* 0x000fea0003c00000 */
[----:B------:R-:W-:Y:S01]  /*2540*/  HFMA2.MMA R69, -RZ, RZ, 0, 1.847743988037109375e-06 ;  /* 0x0000001fff457435 */ /* 0x000fe200000001ff */
[----:B-1----:R-:W-:Y:S01]  /*2550*/  FADD.FTZ R66, R66, R61 ;  /* 0x0000003d42427221 */ /* 0x002fe20000010000 */
[----:B------:R-:W-:Y:S01]  /*2560*/  MOV R24, 0x25a0 ;  /* 0x000025a000187802 */ /* 0x000fe20000000f00 */
[----:B------:R-:W-:Y:S02]  /*2570*/  IMAD.MOV.U32 R61, RZ, RZ, 0x10 ;  /* 0x00000010ff3d7424 */ /* 0x000fe400078e00ff */
[----:B------:R-:W-:-:S02]  /*2580*/  IMAD.MOV.U32 R25, RZ, RZ, -0x1 ;  /* 0xffffffffff197424 */ /* 0x000fc400078e00ff */
[----:B------:R-:W-:Y:S05]  /*2590*/  CALL.REL.NOINC `($__internal_3_$__cuda_sm70_shflsync_bfly_p) ;  /* 0x0000001000007944 */ /* 0x000fea0003c00000 */
[----:B-1----:R-:W-:Y:S05]  /*25a0*/  BRA `(.L_x_306) ;  /* 0xfffff4d000007947 */ /* 0x002fea000383ffff */
        .weak           $__internal_3_$__cuda_sm70_shflsync_bfly_p
        .type           $__internal_3_$__cuda_sm70_shflsync_bfly_p,@function
        .size           $__internal_3_$__cuda_sm70_shflsync_bfly_p,(.L_x_13543 - $__internal_3_$__cuda_sm70_shflsync_bfly_p)
$__internal_3_$__cuda_sm70_shflsync_bfly_p:
[----:B------:R-:W-:Y:S04]  /*25b0*/  WARPSYNC R25 ;  /* 0x0000001900007348 */ /* 0x000fe80003800000 */
[----:B------:R0:W1:Y:S02]  /*25c0*/  SHFL.BFLY PT, R61, R66, R61, R69 ;  /* 0x0c00003d423d7389 */ /* 0x00006400000e0045 */
[----:B0-----:R-:W-:-:S04]  /*25d0*/  MOV R25, 0x0 ;  /* 0x0000000000197802 */ /* 0x001fc80000000f00 */
[----:B------:R-:W-:Y:S05]  /*25e0*/  RET.REL.NODEC R24 `(_ZN10layer_norm31ln_parallel_residual_fwd_kernelINS_13Kernel_traitsI13__nv_bfloat16S2_S2_S2_fjLj512ELj1ELj4ELj1ELj16ENS_18Kernel_traits_baseILj512ES2_S2_S2_S2_fjLj128EEEEELb0ELb1ELb1EEEvNS_9FwdParamsE) ;  /* 0xffffda1018007950 */ /* 0x000fea0003c3ffff */
.L_x_307:
        /* <DEDUP_REMOVED lines=9> */
.L_x_13543:


//--------------------- .text._ZN10layer_norm31ln_parallel_residual_fwd_kernelINS_13Kernel_traitsI13__nv_bfloat16S2_S2_S2_fjLj512ELj1ELj4ELj1ELj16ENS_18Kernel_traits_baseILj512ES2_S2_S2_S2_fjLj128EEEEELb1ELb0ELb0EEEvNS_9FwdParamsE --------------------------
	.section	.text._ZN10layer_norm31ln_parallel_residual_fwd_kernelINS_13Kernel_traitsI13__nv_bfloat16S2_S2_S2_fjLj512ELj1ELj4ELj1ELj16ENS_18Kernel_traits_baseILj512ES2_S2_S2_S2_fjLj128EEEEELb1ELb0ELb0EEEvNS_9FwdParamsE,"ax",@progbits
	.sectioninfo	@"SHI_REGISTERS=133"
	.align	128
        .global         _ZN10layer_norm31ln_parallel_residual_fwd_kernelINS_13Kernel_traitsI13__nv_bfloat16S2_S2_S2_fjLj512ELj1ELj4ELj1ELj16ENS_18Kernel_traits_baseILj512ES2_S2_S2_S2_fjLj128EEEEELb1ELb0ELb0EEEvNS_9FwdParamsE
        .type           _ZN10layer_norm31ln_parallel_residual_fwd_kernelINS_13Kernel_traitsI13__nv_bfloat16S2_S2_S2_fjLj512ELj1ELj4ELj1ELj16ENS_18Kernel_traits_baseILj512ES2_S2_S2_S2_fjLj128EEEEELb1ELb0ELb0EEEvNS_9FwdParamsE,@function
        .size           _ZN10layer_norm31ln_parallel_residual_fwd_kernelINS_13Kernel_traitsI13__nv_bfloat16S2_S2_S2_fjLj512ELj1ELj4ELj1ELj16ENS_18Kernel_traits_baseILj512ES2_S2_S2_S2_fjLj128EEEEELb1ELb0ELb0EEEvNS_9FwdParamsE,(.L_x_13544 - _ZN10layer_norm31ln_parallel_residual_fwd_kernelINS_13Kernel_traitsI13__nv_bfloat16S2_S2_S2_fjLj512ELj1ELj4ELj1ELj16ENS_18Kernel_traits_baseILj512ES2_S2_S2_S2_fjLj128EEEEELb1ELb0ELb0EEEvNS_9FwdParamsE)
        .other          _ZN10layer_norm31ln_parallel_residual_fwd_kernelINS_13Kernel_traitsI13__nv_bfloat16S2_S2_S2_fjLj512ELj1ELj4ELj1ELj16ENS_18Kernel_traits_baseILj512ES2_S2_S2_S2_fjLj128EEEEELb1ELb0ELb0EEEvNS_9FwdParamsE,@"STO_CUDA_ENTRY STV_DEFAULT"
_ZN10layer_norm31ln_parallel_residual_fwd_kernelINS_13Kernel_traitsI13__nv_bfloat16S2_S2_S2_fjLj512ELj1ELj4ELj1ELj16ENS_18Kernel_traits_baseILj512ES2_S2_S2_S2_fjLj128EEEEELb1ELb0ELb0EEEvNS_9FwdParamsE:
.text._ZN10layer_norm31ln_parallel_residual_fwd_kernelINS_13Kernel_traitsI13__nv_bfloat16S2_S2_S2_fjLj512ELj1ELj4ELj1ELj16ENS_18Kernel_traits_baseILj512ES2_S2_S2_S2_fjLj128EEEEELb1ELb0ELb0EEEvNS_9FwdParamsE:
[----:B------:R-:W-:Y:S02]  /*0000*/  IMAD.MOV.U32 R1, RZ, RZ, c[0x0][0x28] ;  /* 0x00000a00ff017624 */ /* 0x000fe400078e00ff */
[----:B------:R-:W-:Y:S02]  /*0010*/  ULDC.U8 UR4, c[0x0][0x244] ;  /* 0x0000910000047ab9 */ /* 0x000fe40000000000 */
[----:B------:R-:W-:Y:S01]  /*0020*/  ISETP.NE.AND P2, PT, RZ, UR4, PT ;  /* 0x00000004ff007c0c */ /* 0x000fe2000bf45270 */
[----:B------:R-:W-:Y:S02]  /*0030*/  ULDC.64 UR4, c[0x0][0x230] ;  /* 0x00008c0000047ab9 */ /* 0x000fe40000000a00 */
[----:B------:R-:W-:Y:S01]  /*0040*/  IMAD.U32 R2, RZ, RZ, UR4 ;  /* 0x00000004ff027e24 */ /* 0x000fe2000f8e00ff */
[----:B------:R-:W-:Y:S01]  /*0050*/  ULDC.64 UR6, c[0x0][0x118] ;  /* 0x0000460000067ab9 */ /* 0x000fe20000000a00 */
[----:B------:R-:W-:-:S08]  /*0060*/  IMAD.U32 R3, RZ, RZ, UR5 ;  /* 0x00000005ff037e24 */ /* 0x000fd0000f8e00ff */
[----:B------:R-:W2:Y:S01]  /*0070*/  @P2 LDG.E.64 R2, [R2.64] ;  /* 0x0000000602022981 */ /* 0x000ea2000c1e1b00 */
[----:B------:R-:W-:Y:S02]  /*0080*/  IMAD.MOV.U32 R82, RZ, RZ, c[0x0][0x238] ;  /* 0x00008e00ff527624 */ /* 0x000fe400078e00ff */
[----:B------:R-:W-:-:S05]  /*0090*/  IMAD.MOV.U32 R83, RZ, RZ, c[0x0][0x23c] ;  /* 0x00008f00ff537624 */ /* 0x000fca00078e00ff */
[----:B------:R-:W3:Y:S01]  /*00a0*/  @P2 LDG.E.64 R4, [R82.64] ;  /* 0x0000000652042981 */ /* 0x000ee2000c1e1b00 */
[----:B------:R-:W-:Y:S01]  /*00b0*/  IMAD.MOV.U32 R0, RZ, RZ, c[0x0][0x168] ;  /* 0x00005a00ff007624 */ /* 0x000fe200078e00ff */
[----:B------:R-:W-:Y:S02]  /*00c0*/  BSSY B0, `(.L_x_308) ;  /* 0x0000039000007945 */ /* 0x000fe40003800000 */
[----:B------:R-:W0:Y:S02]  /*00d0*/  S2R R31, SR_TID.X ;  /* 0x00000000001f7919 */ /* 0x000e240000002100 */
[----:B------:R-:W-:Y:S02]  /*00e0*/  SHF.R.S32.HI R0, RZ, 0x1f, R0 ;  /* 0x0000001fff007819 */ /* 0x000fe40000011400 */
[----:B------:R-:W1:Y:S02]  /*00f0*/  S2R R6, SR_CTAID.X ;  /* 0x0000000000067919 */ /* 0x000e640000002500 */
[----:B------:R-:W-:-:S02]  /*0100*/  LEA.HI R0, R0, c[0x0][0x168], RZ, 0x3 ;  /* 0x00005a0000007a11 */ /* 0x000fc400078f18ff */
[----:B0-----:R-:W-:Y:S02]  /*0110*/  LOP3.LUT R44, R31, 0x1f, RZ, 0xc0, !PT ;  /* 0x0000001f1f2c7812 */ /* 0x001fe400078ec0ff */
[--C-:B------:R-:W-:Y:S01]  /*0120*/  SHF.R.U32.HI R30, RZ, 0x5, R31.reuse ;  /* 0x00000005ff1e7819 */ /* 0x100fe2000001161f */
[----:B-1----:R-:W-:-:S04]  /*0130*/  IMAD R31, R6, c[0x0][0x0], R31 ;  /* 0x00000000061f7a24 */ /* 0x002fc800078e021f */
[----:B------:R-:W-:Y:S01]  /*0140*/  IMAD R30, R6, 0x4, R30 ;  /* 0x00000004061e7824 */ /* 0x000fe200078e021e */
[----:B--2---:R-:W0:Y:S08]  /*0150*/  @P2 R2UR UR4, R2 ;  /* 0x00000000020423c2 */ /* 0x004e3000000e0000 */
[----:B------:R1:W2:Y:S01]  /*0160*/  @P2 R2UR UR5, R3 ;  /* 0x00000000030523c2 */ /* 0x0002a200000e0000 */
[----:B---3--:R-:W-:-:S02]  /*0170*/  @P2 IADD3 R82, P3, R4, c[0x0][0x240], RZ ;  /* 0x0000900004522a10 */ /* 0x008fc40007f7e0ff */
[----:B-1----:R-:W-:-:S04]  /*0180*/  LOP3.LUT R3, R44, 0x1f, RZ, 0x3c, !PT ;  /* 0x0000001f2c037812 */ /* 0x002fc800078e3cff */
[----:B------:R-:W-:-:S04]  /*0190*/  LEA.HI.SX32 R0, R0, R3, 0x1d ;  /* 0x0000000300007211 */ /* 0x000fc800078feaff */
[C---:B------:R-:W-:Y:S01]  /*01a0*/  LOP3.LUT P0, RZ, R0.reuse, 0xffffffe0, RZ, 0xc0, !PT ;  /* 0xffffffe000ff7812 */ /* 0x040fe2000780c0ff */
[----:B0-----:R-:W-:Y:S01]  /*01b0*/  UIADD3 UR9, UR4, -0x61c88647, URZ ;  /* 0x9e3779b904097890 */ /* 0x001fe2000fffe03f */
[----:B------:R-:W-:Y:S01]  /*01c0*/  ISETP.GE.U32.AND P5, PT, R0, 0x40, PT ;  /* 0x000000400000780c */ /* 0x000fe20003fa6070 */
[----:B------:R-:W-:Y:S01]  /*01d0*/  UIADD3 UR11, UR4, 0x3c6ef372, URZ ;  /* 0x3c6ef372040b7890 */ /* 0x000fe2000fffe03f */
[----:B------:R-:W-:Y:S01]  /*01e0*/  P2R R26, PR, RZ, 0x1 ;  /* 0x00000001ff1a7803 */ /* 0x000fe20000000000 */
[----:B------:R-:W-:Y:S01]  /*01f0*/  UIADD3 UR13, UR4, -0x255992d5, URZ ;  /* 0xdaa66d2b040d7890 */ /* 0x000fe2000fffe03f */
[----:B------:R-:W-:Y:S01]  /*0200*/  P2R R32, PR, RZ, 0x20 ;  /* 0x00000020ff207803 */ /* 0x000fe20000000000 */
[----:B------:R-:W-:Y:S02]  /*0210*/  UIADD3 UR15, UR4, 0x78dde6e4, URZ ;  /* 0x78dde6e4040f7890 */ /* 0x000fe4000fffe03f */
[----:B--2---:R-:W-:Y:S02]  /*0220*/  UIADD3 UR10, UR5, -0x4498517b, URZ ;  /* 0xbb67ae85050a7890 */ /* 0x004fe4000fffe03f */
[----:B------:R-:W-:-:S02]  /*0230*/  UIADD3 UR12, UR5, 0x76cf5d0a, URZ ;  /* 0x76cf5d0a050c7890 */ /* 0x000fc4000fffe03f */
[----:B------:R-:W-:Y:S02]  /*0240*/  UIADD3 UR14, UR5, 0x32370b8f, URZ ;  /* 0x32370b8f050e7890 */ /* 0x000fe4000fffe03f */
[----:B------:R-:W-:Y:S02]  /*0250*/  UIADD3 UR16, UR5, -0x126145ec, URZ ;  /* 0xed9eba1405107890 */ /* 0x000fe4000fffe03f */
[----:B------:R-:W-:Y:S02]  /*0260*/  UIADD3 UR17, UR4, 0x1715609d, URZ ;  /* 0x1715609d04117890 */ /* 0x000fe4000fffe03f */
[----:B------:R-:W-:Y:S02]  /*0270*/  UIADD3 UR18, UR5, -0x56f99767, URZ ;  /* 0xa906689905127890 */ /* 0x000fe4000fffe03f */
[----:B------:R-:W-:Y:S02]  /*0280*/  UIADD3 UR19, UR4, -0x4ab325aa, URZ ;  /* 0xb54cda5604137890 */ /* 0x000fe4000fffe03f */
[----:B------:R-:W-:-:S02]  /*0290*/  UIADD3 UR20, UR5, 0x646e171e, URZ ;  /* 0x646e171e05147890 */ /* 0x000fc4000fffe03f */
[----:B------:R-:W-:Y:S02]  /*02a0*/  UIADD3 UR21, UR4, 0x5384540f, URZ ;  /* 0x5384540f04157890 */ /* 0x000fe4000fffe03f */
[----:B------:R-:W-:Y:S02]  /*02b0*/  UIADD3 UR23, UR4, -0xe443238, URZ ;  /* 0xf1bbcdc804177890 */ /* 0x000fe4000fffe03f */
[----:B------:R-:W-:Y:S01]  /*02c0*/  UIADD3 UR25, UR4, -0x700cb87f, URZ ;  /* 0x8ff3478104197890 */ /* 0x000fe2000fffe03f */
[----:B------:R-:W-:Y:S06]  /*02d0*/  @!P0 BRA `(.L_x_309) ;  /* 0x0000017000008947 */ /* 0x000fec0003800000 */
[----:B------:R-:W-:Y:S01]  /*02e0*/  ISETP.NE.U32.AND P0, PT, RZ, c[0x0][0x218], PT ;  /* 0x00008600ff007a0c */ /* 0x000fe20003f05070 */
[----:B------:R-:W-:Y:S01]  /*02f0*/  IMAD.SHL.U32 R56, R44, 0x10, RZ ;  /* 0x000000102c387824 */ /* 0x000fe200078e00ff */
[----:B------:R-:W-:Y:S02]  /*0300*/  ISETP.NE.U32.AND P1, PT, RZ, c[0x0][0x220], PT ;  /* 0x00008800ff007a0c */ /* 0x000fe40003f25070 */
[----:B------:R-:W-:Y:S02]  /*0310*/  ISETP.NE.AND.EX P0, PT, RZ, c[0x0][0x21c], PT, P0 ;  /* 0x00008700ff007a0c */ /* 0x000fe40003f05300 */
[----:B------:R-:W-:-:S02]  /*0320*/  ISETP.NE.AND.EX P1, PT, RZ, c[0x0][0x224], PT, P1 ;  /* 0x00008900ff007a0c */ /* 0x000fc40003f25310 */
        /* <DEDUP_REMOVED lines=11> */
[----:B------:R-:W5:Y:S04]  /*03e0*/  LDG.E.128 R8, [R8.64] ;  /* 0x0000000608087981 */ /* 0x000f68000c1e1d00 */
[----:B------:R-:W5:Y:S01]  /*03f0*/  LDG.E.128 R56, [R56.64] ;  /* 0x0000000638387981 */ /* 0x000f62000c1e1d00 */
[----:B------:R-:W-:Y:S01]  /*0400*/  LOP3.LUT R44, R44, 0x20, RZ, 0xfc, !PT ;  /* 0x000000202c2c7812 */ /* 0x000fe200078efcff */
[----:B------:R-:W-:Y:S01]  /*0410*/  @!P0 CS2R R16, SRZ ;  /* 0x0000000000108805 */ /* 0x000fe2000001ff00 */
[----:B------:R-:W-:Y:S01]  /*0420*/  @!P0 CS2R R18, SRZ ;  /* 0x0000000000128805 */ /* 0x000fe2000001ff00 */
[----:B------:R-:W-:Y:S01]  /*0430*/  @!P1 CS2R R36, SRZ ;  /* 0x0000000000249805 */ /* 0x000fe2000001ff00 */
[----:B------:R-:W-:-:S02]  /*0440*/  @!P1 CS2R R38, SRZ ;  /* 0x0000000000269805 */ /* 0x000fc4000001ff00 */
.L_x_309:
[----:B------:R-:W-:Y:S05]  /*0450*/  BSYNC B0 ;  /* 0x0000000000007941 */ /* 0x000fea0003800000 */
.L_x_308:
        /* <DEDUP_REMOVED lines=24> */
.L_x_311:
[----:B0-----:R-:W-:Y:S05]  /*05e0*/  BSYNC B0 ;  /* 0x0000000000007941 */ /* 0x001fea0003800000 */
.L_x_310:
[----:B------:R-:W-:Y:S01]  /*05f0*/  ISETP.GE.AND P0, PT, R30, c[0x0][0x164], PT ;  /* 0x000059001e007a0c */ /* 0x000fe20003f06270 */
[----:B------:R-:W-:Y:S01]  /*0600*/  @P2 IMAD.X R83, RZ, RZ, R5, P3 ;  /* 0x000000ffff532224 */ /* 0x000fe200018e0605 */
[----:B------:R-:W-:-:S02]  /*0610*/  UIADD3 UR26, UR5, -0x695add53, URZ ;  /* 0x96a522ad051a7890 */ /* 0x000fc4000fffe03f */
[----:B------:R-:W-:Y:S02]  /*0620*/  UIADD3 UR24, UR5, -0x24c28bd8, URZ ;  /* 0xdb3d742805187890 */ /* 0x000fe4000fffe03f */
[----:B------:R-:W-:Y:S01]  /*0630*/  UIADD3 UR22, UR5, 0x1fd5c5a3, URZ ;  /* 0x1fd5c5a305167890 */ /* 0x000fe2000fffe03f */
[----:B------:R-:W-:-:S06]  /*0640*/  SHF.R.U64 R29, R82, 0x2, R83 ;  /* 0x00000002521d7819 */ /* 0x000fcc0000001253 */
[----:B------:R-:W-:Y:S05]  /*0650*/  @P0 EXIT ;  /* 0x000000000000094d */ /* 0x000fea0003800000 */
[----:B------:R-:W-:Y:S01]  /*0660*/  IMAD.HI.U32 R3, R31, -0x326172a9, RZ ;  /* 0xcd9e8d571f037827 */ /* 0x000fe200078e00ff */
[----:B------:R-:W-:Y:S01]  /*0670*/  SHF.R.U32.HI R28, RZ, 0x2, R83 ;  /* 0x00000002ff1c7819 */ /* 0x000fe20000011653 */
[----:B------:R-:W-:Y:S01]  /*0680*/  BSSY B0, `(.L_x_312) ;  /* 0x0000ca3000007945 */ /* 0x000fe20003800000 */
[----:B-----5:R-:W-:Y:S01]  /*0690*/  PRMT R68, RZ, 0x7610, R53 ;  /* 0x00007610ff447816 */ /* 0x020fe20000000035 */
[----:B------:R-:W-:Y:S01]  /*06a0*/  IMAD.HI.U32 R2, R29, -0x2daee0ad, RZ ;  /* 0xd2511f531d027827 */ /* 0x000fe200078e00ff */
[----:B------:R-:W-:Y:S01]  /*06b0*/  LOP3.LUT R3, R3, UR4, R28, 0x96, !PT ;  /* 0x0000000403037c12 */ /* 0x000fe2000f8e961c */
[----:B------:R-:W-:Y:S01]  /*06c0*/  ULDC.U8 UR8, c[0x0][0x1f0] ;  /* 0x00007c0000087ab9 */ /* 0x000fe20000000000 */
[----:B------:R-:W-:Y:S01]  /*06d0*/  PRMT R66, RZ, 0x7610, R52 ;  /* 0x00007610ff427816 */ /* 0x000fe20000000034 */
[----:B------:R-:W-:Y:S01]  /*06e0*/  IMAD R6, R29, -0x2daee0ad, RZ ;  /* 0xd2511f531d067824 */ /* 0x000fe200078e02ff */
[----:B------:R-:W-:Y:S01]  /*06f0*/  LOP3.LUT R2, R2, UR5, RZ, 0x3c, !PT ;  /* 0x0000000502027c12 */ /* 0x000fe2000f8e3cff */
[----:B------:R-:W-:Y:S01]  /*0700*/  IMAD.HI.U32 R7, R3, -0x2daee0ad, RZ ;  /* 0xd2511f5303077827 */ /* 0x000fe200078e00ff */
[----:B------:R-:W-:-:S02]  /*0710*/  PRMT R35, RZ, 0x5410, R38 ;  /* 0x00005410ff237816 */ /* 0x000fc40000000026 */
[----:B------:R-:W-:Y:S01]  /*0720*/  PRMT R38, RZ, 0x7610, R38 ;  /* 0x00007610ff267816 */ /* 0x000fe20000000026 */
[----:B------:R-:W-:Y:S01]  /*0730*/  IMAD R4, R31, -0x326172a9, RZ ;  /* 0xcd9e8d571f047824 */ /* 0x000fe200078e02ff */
[----:B------:R-:W-:Y:S01]  /*0740*/  LOP3.LUT R12, R7, UR10, R6, 0x96, !PT ;  /* 0x0000000a070c7c12 */ /* 0x000fe2000f8e9606 */
[C---:B------:R-:W-:Y:S01]  /*0750*/  IMAD.HI.U32 R5, R2.reuse, -0x326172a9, RZ ;  /* 0xcd9e8d5702057827 */ /* 0x040fe200078e00ff */
[----:B------:R-:W-:Y:S02]  /*0760*/  PRMT R6, RZ, 0x5410, R10 ;  /* 0x00005410ff067816 */ /* 0x000fe4000000000a */
[----:B------:R-:W-:Y:S01]  /*0770*/  PRMT R67, RZ, 0x5410, R54 ;  /* 0x00005410ff437816 */ /* 0x000fe20000000036 */
[----:B------:R-:W-:Y:S01]  /*0780*/  IMAD R3, R3, -0x2daee0ad, RZ ;  /* 0xd2511f5303037824 */ /* 0x000fe200078e02ff */
[----:B------:R-:W-:Y:S01]  /*0790*/  LOP3.LUT R7, R5, UR9, R4, 0x96, !PT ;  /* 0x0000000905077c12 */ /* 0x000fe2000f8e9604 */
[----:B------:R-:W-:Y:S01]  /*07a0*/  IMAD R2, R2, -0x326172a9, RZ ;  /* 0xcd9e8d5702027824 */ /* 0x000fe200078e02ff */
[----:B------:R-:W-:Y:S01]  /*07b0*/  PRMT R69, RZ, 0x7610, R54 ;  /* 0x00007610ff457816 */ /* 0x000fe20000000036 */
[----:B------:R-:W-:Y:S01]  /*07c0*/  IMAD.HI.U32 R5, R12, -0x326172a9, RZ ;  /* 0xcd9e8d570c057827 */ /* 0x000fe200078e00ff */
[----:B------:R-:W-:-:S02]  /*07d0*/  PRMT R72, RZ, 0x7610, R55 ;  /* 0x00007610ff487816 */ /* 0x000fc40000000037 */
[----:B------:R-:W-:Y:S01]  /*07e0*/  PRMT R74, RZ, 0x7610, R40 ;  /* 0x00007610ff4a7816 */ /* 0x000fe20000000028 */
[----:B------:R-:W-:Y:S01]  /*07f0*/  IMAD.HI.U32 R4, R7, -0x2daee0ad, RZ ;  /* 0xd2511f5307047827 */ /* 0x000fe200078e00ff */
[----:B------:R-:W-:Y:S02]  /*0800*/  LOP3.LUT R14, R5, UR11, R2, 0x96, !PT ;  /* 0x0000000b050e7c12 */ /* 0x000fe4000f8e9602 */
[--C-:B------:R-:W-:Y:S01]  /*0810*/  PRMT R2, RZ, 0x5410, R8.reuse ;  /* 0x00005410ff027816 */ /* 0x100fe20000000008 */
        /* <DEDUP_REMOVED lines=9> */
[----:B------:R-:W-:Y:S01]  /*08b0*/  PRMT R7, RZ, 0x7610, R10 ;  /* 0x00007610ff077816 */ /* 0x000fe2000000000a */
[----:B------:R-:W-:Y:S01]  /*08c0*/  IMAD R22, R14, -0x2daee0ad, RZ ;  /* 0xd2511f530e167824 */ /* 0x000fe200078e02ff */
[----:B------:R-:W-:Y:S01]  /*08d0*/  LOP3.LUT R23, R13, UR13, R12, 0x96, !PT ;  /* 0x0000000d0d177c12 */ /* 0x000fe2000f8e960c */
[----:B------:R-:W-:Y:S01]  /*08e0*/  IMAD R20, R20, -0x326172a9, RZ ;  /* 0xcd9e8d5714147824 */ /* 0x000fe200078e02ff */
[--C-:B------:R-:W-:Y:S01]  /*08f0*/  PRMT R8, RZ, 0x5410, R11.reuse ;  /* 0x00005410ff087816 */ /* 0x100fe2000000000b */
        /* <DEDUP_REMOVED lines=10> */
[----:B------:R-:W-:Y:S01]  /*09a0*/  IMAD.MOV.U32 R81, RZ, RZ, RZ ;  /* 0x000000ffff517224 */ /* 0x000fe200078e00ff */
[----:B------:R-:W-:Y:S01]  /*09b0*/  PRMT R12, RZ, 0x7610, R17 ;  /* 0x00007610ff0c7816 */ /* 0x000fe20000000011 */
[----:B------:R-:W-:Y:S01]  /*09c0*/  IMAD.HI.U32 R34, R61, -0x326172a9, RZ ;  /* 0xcd9e8d573d227827 */ /* 0x000fe200078e00ff */
[----:B------:R-:W-:-:S02]  /*09d0*/  PRMT R15, RZ, 0x5410, R18 ;  /* 0x00005410ff0f7816 */ /* 0x000fc40000000012 */
[----:B------:R-:W-:Y:S01]  /*09e0*/  PRMT R14, RZ, 0x7610, R18 ;  /* 0x00007610ff0e7816 */ /* 0x000fe20000000012 */
[----:B------:R-:W-:Y:S01]  /*09f0*/  IMAD R61, R61, -0x326172a9, RZ ;  /* 0xcd9e8d573d3d7824 */ /* 0x000fe200078e02ff */
[--C-:B------:R-:W-:Y:S02]  /*0a00*/  PRMT R17, RZ, 0x5410, R19.reuse ;  /* 0x00005410ff117816 */ /* 0x100fe40000000013 */
[----:B------:R-:W-:Y:S02]  /*0a10*/  PRMT R16, RZ, 0x7610, R19 ;  /* 0x00007610ff107816 */ /* 0x000fe40000000013 */
[--C-:B------:R-:W-:Y:S02]  /*0a20*/  PRMT R18, RZ, 0x5410, R56.reuse ;  /* 0x00005410ff127816 */ /* 0x100fe40000000038 */
[----:B------:R-:W-:Y:S01]  /*0a30*/  PRMT R19, RZ, 0x7610, R56 ;  /* 0x00007610ff137816 */ /* 0x000fe20000000038 */
[----:B------:R-:W-:Y:S01]  /*0a40*/  IMAD.HI.U32 R56, R60, -0x2daee0ad, RZ ;  /* 0xd2511f533c387827 */ /* 0x000fe200078e00ff */
[----:B------:R-:W-:-:S02]  /*0a50*/  LOP3.LUT R62, R34, UR17, R27, 0x96, !PT ;  /* 0x00000011223e7c12 */ /* 0x000fc4000f8e961b */
[----:B------:R-:W-:Y:S01]  /*0a60*/  PRMT R20, RZ, 0x5410, R57 ;  /* 0x00005410ff147816 */ /* 0x000fe20000000039 */
[----:B------:R-:W-:Y:S01]  /*0a70*/  IMAD R60, R60, -0x2daee0ad, RZ ;  /* 0xd2511f533c3c7824 */ /* 0x000fe200078e02ff */
[----:B------:R-:W-:Y:S01]  /*0a80*/  LOP3.LUT R63, R56, UR18, R33, 0x96, !PT ;  /* 0x00000012383f7c12 */ /* 0x000fe2000f8e9621 */
[C---:B------:R-:W-:Y:S01]  /*0a90*/  IMAD R64, R62.reuse, -0x2daee0ad, RZ ;  /* 0xd2511f533e407824 */ /* 0x040fe200078e02ff */
[----:B------:R-:W-:Y:S01]  /*0aa0*/  PRMT R21, RZ, 0x7610, R57 ;  /* 0x00007610ff157816 */ /* 0x000fe20000000039 */
[----:B------:R-:W-:Y:S01]  /*0ab0*/  IMAD.HI.U32 R57, R62, -0x2daee0ad, RZ ;  /* 0xd2511f533e397827 */ /* 0x000fe200078e00ff */
[--C-:B------:R-:W-:Y:S02]  /*0ac0*/  PRMT R22, RZ, 0x5410, R58.reuse ;  /* 0x00005410ff167816 */ /* 0x100fe4000000003a */
[----:B------:R-:W-:Y:S01]  /*0ad0*/  PRMT R23, RZ, 0x7610, R58 ;  /* 0x00007610ff177816 */ /* 0x000fe2000000003a */
[----:B------:R-:W-:Y:S01]  /*0ae0*/  IMAD.HI.U32 R58, R63, -0x326172a9, RZ ;  /* 0xcd9e8d573f3a7827 */ /* 0x000fe200078e00ff */
[----:B------:R-:W-:-:S02]  /*0af0*/  LOP3.LUT R70, R57, UR20, R60, 0x96, !PT ;  /* 0x0000001439467c12 */ /* 0x000fc4000f8e963c */
[--C-:B------:R-:W-:Y:S02]  /*0b00*/  PRMT R27, RZ, 0x5410, R36.reuse ;  /* 0x00005410ff1b7816 */ /* 0x100fe40000000024 */
[----:B------:R-:W-:Y:S02]  /*0b10*/  PRMT R34, RZ, 0x7610, R36 ;  /* 0x00007610ff227816 */ /* 0x000fe40000000024 */
[--C-:B------:R-:W-:Y:S02]  /*0b20*/  PRMT R33, RZ, 0x5410, R37.reuse ;  /* 0x00005410ff217816 */ /* 0x100fe40000000025 */
[----:B------:R-:W-:Y:S02]  /*0b30*/  PRMT R36, RZ, 0x7610, R37 ;  /* 0x00007610ff247816 */ /* 0x000fe40000000025 */
[----:B------:R-:W-:Y:S02]  /*0b40*/  LOP3.LUT R71, R58, UR19, R61, 0x96, !PT ;  /* 0x000000133a477c12 */ /* 0x000fe4000f8e963d */
[----:B------:R-:W-:-:S02]  /*0b50*/  PRMT R24, RZ, 0x5410, R59 ;  /* 0x00005410ff187816 */ /* 0x000fc4000000003b */
[----:B------:R-:W-:Y:S01]  /*0b60*/  PRMT R25, RZ, 0x7610, R59 ;  /* 0x00007610ff197816 */ /* 0x000fe2000000003b */
[----:B------:R-:W-:Y:S01]  /*0b70*/  IMAD.HI.U32 R65, R71, -0x2daee0ad, RZ ;  /* 0xd2511f5347417827 */ /* 0x000fe200078e00ff */
[--C-:B------:R-:W-:Y:S02]  /*0b80*/  PRMT R37, RZ, 0x5410, R39.reuse ;  /* 0x00005410ff257816 */ /* 0x100fe40000000027 */
[----:B------:R-:W-:Y:S02]  /*0b90*/  PRMT R56, RZ, 0x7610, R39 ;  /* 0x00007610ff387816 */ /* 0x000fe40000000027 */
[--C-:B------:R-:W-:Y:S02]  /*0ba0*/  PRMT R39, RZ, 0x5410, R44.reuse ;  /* 0x00005410ff277816 */ /* 0x100fe4000000002c */
[----:B------:R-:W-:Y:S01]  /*0bb0*/  PRMT R57, RZ, 0x7610, R44 ;  /* 0x00007610ff397816 */ /* 0x000fe2000000002c */
[----:B------:R-:W-:Y:S01]  /*0bc0*/  IMAD R44, R63, -0x326172a9, RZ ;  /* 0xcd9e8d573f2c7824 */ /* 0x000fe200078e02ff */
[----:B------:R-:W-:-:S02]  /*0bd0*/  PRMT R58, RZ, 0x5410, R45 ;  /* 0x00005410ff3a7816 */ /* 0x000fc4000000002d */
[----:B------:R-:W-:Y:S01]  /*0be0*/  PRMT R59, RZ, 0x7610, R45 ;  /* 0x00007610ff3b7816 */ /* 0x000fe2000000002d */
[----:B------:R-:W-:Y:S01]  /*0bf0*/  IMAD.HI.U32 R45, R70, -0x326172a9, RZ ;  /* 0xcd9e8d57462d7827 */ /* 0x000fe200078e00ff */
[--C-:B------:R-:W-:Y:S02]  /*0c00*/  PRMT R60, RZ, 0x5410, R46.reuse ;  /* 0x00005410ff3c7816 */ /* 0x100fe4000000002e */
[----:B------:R-:W-:Y:S02]  /*0c10*/  PRMT R62, RZ, 0x7610, R46 ;  /* 0x00007610ff3e7816 */ /* 0x000fe4000000002e */
[----:B------:R-:W-:Y:S02]  /*0c20*/  LOP3.LUT R44, R45, UR21, R44, 0x96, !PT ;  /* 0x000000152d2c7c12 */ /* 0x000fe4000f8e962c */
[----:B------:R-:W-:Y:S02]  /*0c30*/  LOP3.LUT R46, R65, UR22, R64, 0x96, !PT ;  /* 0x00000016412e7c12 */ /* 0x000fe4000f8e9640 */
[----:B------:R-:W-:Y:S01]  /*0c40*/  PRMT R65, RZ, 0x5410, R53 ;  /* 0x00005410ff417816 */ /* 0x000fe20000000035 */
[----:B------:R-:W-:Y:S01]  /*0c50*/  IMAD R53, R71, -0x2daee0ad, RZ ;  /* 0xd2511f5347357824 */ /* 0x000fe200078e02ff */
[--C-:B------:R-:W-:Y:S01]  /*0c60*/  PRMT R61, RZ, 0x5410, R47.reuse ;  /* 0x00005410ff3d7816 */ /* 0x100fe2000000002f */
[----:B------:R-:W-:Y:S01]  /*0c70*/  IMAD.WIDE.U32 R44, R44, -0x2daee0ad, RZ ;  /* 0xd2511f532c2c7825 */ /* 0x000fe200078e00ff */
        /* <DEDUP_REMOVED lines=9> */
[----:B------:R-:W-:Y:S01]  /*0d10*/  IMAD.WIDE.U32 R124, R53, -0x326172a9, RZ ;  /* 0xcd9e8d57357c7825 */ /* 0x000fe200078e00ff */
[----:B------:R-:W-:-:S02]  /*0d20*/  PRMT R73, RZ, 0x5410, R41 ;  /* 0x00005410ff497816 */ /* 0x000fc40000000029 */
[----:B------:R-:W-:Y:S01]  /*0d30*/  PRMT R76, RZ, 0x7610, R41 ;  /* 0x00007610ff4c7816 */ /* 0x000fe20000000029 */
[----:B------:R-:W-:Y:S01]  /*0d40*/  IMAD.HI.U32 R123, R47, -0x2daee0ad, RZ ;  /* 0xd2511f532f7b7827 */ /* 0x000fe200078e00ff */
[----:B------:R-:W-:Y:S02]  /*0d50*/  LOP3.LUT R91, R125, UR25, R91, 0x96, !PT ;  /* 0x000000197d5b7c12 */ /* 0x000fe4000f8e965b */
[----:B------:R-:W-:Y:S01]  /*0d60*/  LOP3.LUT R125, R82, 0x3, RZ, 0xc0, !PT ;  /* 0x00000003527d7812 */ /* 0x000fe200078ec0ff */
[----:B------:R-:W-:Y:S01]  /*0d70*/  IMAD R128, R47, -0x2daee0ad, RZ ;  /* 0xd2511f532f807824 */ /* 0x000fe200078e02ff */
[--C-:B------:R-:W-:Y:S02]  /*0d80*/  PRMT R75, RZ, 0x5410, R42.reuse ;  /* 0x00005410ff4b7816 */ /* 0x100fe4000000002a */
[----:B------:R-:W-:Y:S02]  /*0d90*/  PRMT R78, RZ, 0x7610, R42 ;  /* 0x00007610ff4e7816 */ /* 0x000fe4000000002a */
[----:B------:R-:W-:-:S02]  /*0da0*/  PRMT R77, RZ, 0x5410, R43 ;  /* 0x00005410ff4d7816 */ /* 0x000fc4000000002b */
[----:B------:R-:W-:Y:S02]  /*0db0*/  PRMT R79, RZ, 0x7610, R43 ;  /* 0x00007610ff4f7816 */ /* 0x000fe4000000002b */
[----:B------:R-:W-:Y:S02]  /*0dc0*/  LOP3.LUT R123, R123, UR26, R44, 0x96, !PT ;  /* 0x0000001a7b7b7c12 */ /* 0x000fe4000f8e962c */
        /* <DEDUP_REMOVED lines=8> */
.L_x_581:
[----:B------:R-:W0:Y:S01]  /*0e50*/  S2R R115, SR_TID.X ;  /* 0x0000000000737919 */ /* 0x000e220000002100 */
[----:B------:R-:W-:Y:S01]  /*0e60*/  IMAD R48, R30, c[0x0][0x168], RZ ;  /* 0x00005a001e307a24 */ /* 0x000fe200078e02ff */
[----:B------:R-:W-:Y:S01]  /*0e70*/  ISETP.NE.AND P0, PT, R26, RZ, PT ;  /* 0x000000ff1a00720c */ /* 0x000fe20003f05270 */
[----:B------:R-:W-:Y:S03]  /*0e80*/  BSSY B1, `(.L_x_313) ;  /* 0x00005af000017945 */ /* 0x000fe60003800000 */
        /* <DEDUP_REMOVED lines=11> */
[----:B------:R-:W-:Y:S01]  /*0f40*/  ISETP.NE.AND.EX P0, PT, RZ, c[0x0][0x184], PT, P1 ;  /* 0x00006100ff007a0c */ /* 0x000fe20003f05310 */
[----:B------:R-:W-:Y:S01]  /*0f50*/  BSSY B2, `(.L_x_315) ;  /* 0x0000015000027945 */ /* 0x000fe20003800000 */
[----:B------:R-:W-:-:S03]  /*0f60*/  P2R R118, PR, RZ, 0x8 ;  /* 0x00000008ff767803 */ /* 0x000fc60000000000 */
[----:B------:R-:W5:Y:S06]  /*0f70*/  LDG.E.128 R48, [R48.64] ;  /* 0x0000000630307981 */ /* 0x000f6c000c1e1d00 */
[C---:B------:R-:W-:Y:S02]  /*0f80*/  @P3 LEA R54, P1, R100.reuse, c[0x0][0x178], 0x4 ;  /* 0x00005e0064363a11 */ /* 0x040fe400078220ff */
[C---:B------:R-:W-:Y:S02]  /*0f90*/  @P0 LEA R52, P2, R100.reuse, c[0x0][0x180], 0x4 ;  /* 0x0000600064340a11 */ /* 0x040fe400078420ff */
[----:B------:R-:W-:-:S02]  /*0fa0*/  @P3 LEA.HI.X R55, R100, c[0x0][0x17c], RZ, 0x4, P1 ;  /* 0x00005f0064373a11 */ /* 0x000fc400008f24ff */
[----:B------:R-:W-:-:S03]  /*0fb0*/  @P0 LEA.HI.X R53, R100, c[0x0][0x184], RZ, 0x4, P2 ;  /* 0x0000610064350a11 */ /* 0x000fc600010f24ff */
[----:B------:R0:W5:Y:S04]  /*0fc0*/  @P3 LDG.E.128 R44, [R54.64] ;  /* 0x00000006362c3981 */ /* 0x000168000c1e1d00 */
[----:B------:R0:W5:Y:S01]  /*0fd0*/  @P0 LDG.E.128 R40, [R52.64] ;  /* 0x0000000634280981 */ /* 0x000162000c1e1d00 */
[C---:B------:R-:W-:Y:S02]  /*0fe0*/  ISETP.NE.AND P1, PT, R125.reuse, 0x1, PT ;  /* 0x000000017d00780c */ /* 0x040fe40003f25270 */
[----:B------:R-:W-:-:S11]  /*0ff0*/  IADD3 R104, R125, 0x1, RZ ;  /* 0x000000017d687810 */ /* 0x000fd60007ffe0ff */
[----:B------:R-:W-:Y:S05]  /*1000*/  @!P1 BRA `(.L_x_316) ;  /* 0x0000008000009947 */ /* 0x000fea0003800000 */
[----:B0-----:R-:W-:Y:S01]  /*1010*/  ISETP.NE.AND P1, PT, R125, 0x2, PT ;  /* 0x000000027d00780c */ /* 0x001fe20003f25270 */
[----:B------:R-:W-:-:S12]  /*1020*/  IMAD.MOV.U32 R110, RZ, RZ, R123 ;  /* 0x000000ffff6e7224 */ /* 0x000fd800078e007b */
[----:B------:R-:W-:Y:S05]  /*1030*/  @!P1 BRA `(.L_x_317) ;  /* 0x0000006000009947 */ /* 0x000fea0003800000 */
[----:B------:R-:W-:Y:S01]  /*1040*/  ISETP.NE.AND P1, PT, R125, 0x3, PT ;  /* 0x000000037d00780c */ /* 0x000fe20003f25270 */
[----:B------:R-:W-:-:S12]  /*1050*/  IMAD.MOV.U32 R110, RZ, RZ, R91 ;  /* 0x000000ffff6e7224 */ /* 0x000fd800078e005b */
[----:B------:R-:W-:Y:S05]  /*1060*/  @P1 BRA `(.L_x_317) ;  /* 0x0000003000001947 */ /* 0x000fea0003800000 */
[----:B------:R-:W-:Y:S01]  /*1070*/  IMAD.MOV.U32 R110, RZ, RZ, R128 ;  /* 0x000000ffff6e7224 */ /* 0x000fe200078e0080 */
[----:B------:R-:W-:Y:S05]  /*1080*/  BRA `(.L_x_317) ;  /* 0x0000001000007947 */ /* 0x000fea0003800000 */
.L_x_316:
[----:B0-----:R-:W-:Y:S02]  /*1090*/  IMAD.MOV.U32 R110, RZ, RZ, R124 ;  /* 0x000000ffff6e7224 */ /* 0x001fe400078e007c */
.L_x_317:
[----:B------:R-:W-:Y:S05]  /*10a0*/  BSYNC B2 ;  /* 0x0000000000027941 */ /* 0x000fea0003800000 */
.L_x_315:
[----:B------:R-:W-:Y:S01]  /*10b0*/  ISETP.NE.AND P1, PT, R104, 0x4, PT ;  /* 0x000000046800780c */ /* 0x000fe20003f25270 */
[----:B------:R-:W-:-:S12]  /*10c0*/  BSSY B2, `(.L_x_318) ;  /* 0x000003a000027945 */ /* 0x000fd80003800000 */
[----:B------:R-:W-:Y:S05]  /*10d0*/  @P1 BRA `(.L_x_319) ;  /* 0x0000038000001947 */ /* 0x000fea0003800000 */
[----:B------:R-:W-:Y:S01]  /*10e0*/  IADD3 R29, R29, 0x1, RZ ;  /* 0x000000011d1d7810 */ /* 0x000fe20007ffe0ff */
[----:B------:R-:W-:Y:S03]  /*10f0*/  BSSY B3, `(.L_x_320) ;  /* 0x000000c000037945 */ /* 0x000fe60003800000 */
[C---:B------:R-:W-:Y:S01]  /*1100*/  ISETP.NE.AND P1, PT, R29.reuse, RZ, PT ;  /* 0x000000ff1d00720c */ /* 0x040fe20003f25270 */
[----:B------:R-:W-:-:S12]  /*1110*/  IMAD.HI.U32 R104, R29, -0x2daee0ad, RZ ;  /* 0xd2511f531d687827 */ /* 0x000fd800078e00ff */
[----:B------:R-:W-:Y:S05]  /*1120*/  @P1 BRA `(.L_x_321) ;  /* 0x0000008000001947 */ /* 0x000fea0003800000 */
[----:B------:R-:W-:-:S04]  /*1130*/  IADD3 R28, R28, 0x1, RZ ;  /* 0x000000011c1c7810 */ /* 0x000fc80007ffe0ff */
[----:B------:R-:W-:-:S13]  /*1140*/  ISETP.NE.AND P1, PT, R28, RZ, PT ;  /* 0x000000ff1c00720c */ /* 0x000fda0003f25270 */
[----:B------:R-:W-:Y:S01]  /*1150*/  @!P1 IADD3 R31, R31, 0x1, RZ ;  /* 0x000000011f1f9810 */ /* 0x000fe20007ffe0ff */
[----:B------:R-:W-:Y:S01]  /*1160*/  @!P1 IMAD.MOV.U32 R28, RZ, RZ, RZ ;  /* 0x000000ffff1c9224 */ /* 0x000fe200078e00ff */
[----:B------:R-:W-:Y:S02]  /*1170*/  @!P1 IADD3 R52, R81, 0x1, RZ ;  /* 0x0000000151349810 */ /* 0x000fe40007ffe0ff */
[----:B------:R-:W-:-:S13]  /*1180*/  ISETP.NE.AND P2, PT, R31, RZ, !P1 ;  /* 0x000000ff1f00720c */ /* 0x000fda0004f45270 */
[----:B------:R-:W-:-:S04]  /*1190*/  @P2 IMAD.MOV R52, RZ, RZ, R81 ;  /* 0x000000ffff342224 */ /* 0x000fc800078e0251 */
[----:B------:R-:W-:Y:S02]  /*11a0*/  @!P1 IMAD.MOV.U32 R81, RZ, RZ, R52 ;  /* 0x000000ffff519224 */ /* 0x000fe400078e0034 */
.L_x_321:
[----:B------:R-:W-:Y:S05]  /*11b0*/  BSYNC B3 ;  /* 0x0000000000037941 */ /* 0x000fea0003800000 */
.L_x_320:
[----:B------:R-:W-:Y:S01]  /*11c0*/  IMAD.HI.U32 R53, R31, -0x326172a9, RZ ;  /* 0xcd9e8d571f357827 */ /* 0x000fe200078e00ff */
[----:B------:R-:W-:-:S03]  /*11d0*/  LOP3.LUT R104, R104, UR5, R81, 0x96, !PT ;  /* 0x0000000568687c12 */ /* 0x000fc6000f8e9651 */
[----:B------:R-:W-:Y:S01]  /*11e0*/  IMAD R55, R29, -0x2daee0ad, RZ ;  /* 0xd2511f531d377824 */ /* 0x000fe200078e02ff */
[----:B------:R-:W-:Y:S01]  /*11f0*/  LOP3.LUT R106, R53, UR4, R28, 0x96, !PT ;  /* 0x00000004356a7c12 */ /* 0x000fe2000f8e961c */
[----:B------:R-:W-:Y:S02]  /*1200*/  IMAD R53, R31, -0x326172a9, RZ ;  /* 0xcd9e8d571f357824 */ /* 0x000fe400078e02ff */
[----:B------:R-:W-:-:S04]  /*1210*/  IMAD.WIDE.U32 R104, R104, -0x326172a9, RZ ;  /* 0xcd9e8d5768687825 */ /* 0x000fc800078e00ff */
[----:B------:R-:W-:Y:S01]  /*1220*/  IMAD.WIDE.U32 R106, R106, -0x2daee0ad, RZ ;  /* 0xd2511f536a6a7825 */ /* 0x000fe200078e00ff */
[----:B------:R-:W-:-:S04]  /*1230*/  LOP3.LUT R54, R105, UR9, R53, 0x96, !PT ;  /* 0x0000000969367c12 */ /* 0x000fc8000f8e9635 */
[----:B------:R-:W-:Y:S01]  /*1240*/  LOP3.LUT R52, R107, UR10, R55, 0x96, !PT ;  /* 0x0000000a6b347c12 */ /* 0x000fe2000f8e9637 */
        /* <DEDUP_REMOVED lines=30> */
[----:B------:R-:W-:-:S03]  /*1430*/  LOP3.LUT R91, R125, UR25, R54, 0x96, !PT ;  /* 0x000000197d5b7c12 */ /* 0x000fc6000f8e9636 */
[----:B------:R-:W-:Y:S01]  /*1440*/  IMAD.MOV.U32 R104, RZ, RZ, RZ ;  /* 0x000000ffff687224 */ /* 0x000fe200078e00ff */
[----:B------:R-:W-:Y:S02]  /*1450*/  LOP3.LUT R123, R129, UR26, R52, 0x96, !PT ;  /* 0x0000001a817b7c12 */ /* 0x000fe4000f8e9634 */
.L_x_319:
[----:B------:R-:W-:Y:S05]  /*1460*/  BSYNC B2 ;  /* 0x0000000000027941 */ /* 0x000fea0003800000 */
.L_x_318:
[----:B------:R-:W0:Y:S01]  /*1470*/  I2F.U32 R53, R110 ;  /* 0x0000006e00357306 */ /* 0x000e220000201000 */
[----:B------:R-:W-:Y:S01]  /*1480*/  ISETP.NE.U32.AND P1, PT, RZ, c[0x0][0x178], PT ;  /* 0x00005e00ff007a0c */ /* 0x000fe20003f25070 */
[----:B------:R-:W-:Y:S01]  /*1490*/  IMAD.MOV.U32 R120, RZ, RZ, 0x2f800000 ;  /* 0x2f800000ff787424 */ /* 0x000fe200078e00ff */
[----:B-----5:R-:W-:Y:S02]  /*14a0*/  PRMT R52, RZ, 0x5410, R48 ;  /* 0x00005410ff347816 */ /* 0x020fe40000000030 */
[----:B------:R-:W-:-:S03]  /*14b0*/  ISETP.NE.AND.EX P1, PT, RZ, c[0x0][0x17c], PT, P1 ;  /* 0x00005f00ff007a0c */ /* 0x000fc60003f25310 */
[----:B------:R-:W-:Y:S02]  /*14c0*/  FMUL.FTZ R52, R52, c[0x0][0x1e8] ;  /* 0x00007a0034347a20 */ /* 0x000fe40000410000 */
[----:B0-----:R-:W-:-:S05]  /*14d0*/  FFMA.FTZ R53, R53, R120, 1.1641532182693481445e-10 ;  /* 0x2f00000035357423 */ /* 0x001fca0000010078 */
[----:B------:R-:W-:-:S04]  /*14e0*/  FSETP.GTU.FTZ.AND P2, PT, R53, c[0x0][0x1e4], PT ;  /* 0x0000790035007a0b */ /* 0x000fc80003f5c000 */
[----:B------:R-:W-:Y:S02]  /*14f0*/  P2R R119, PR, RZ, 0x4 ;  /* 0x00000004ff777803 */ /* 0x000fe40000000000 */
[----:B------:R-:W-:Y:S01]  /*1500*/  FSEL R99, R52, RZ, !P2 ;  /* 0x000000ff34637208 */ /* 0x000fe20005000000 */
[----:B------:R-:W-:Y:S05]  /*1510*/  @P1 BRA `(.L_x_322) ;  /* 0x0000006000001947 */ /* 0x000fea0003800000 */
[----:B------:R-:W-:Y:S01]  /*1520*/  IMAD.MOV.U32 R52, RZ, RZ, R104 ;  /* 0x000000ffff347224 */ /* 0x000fe200078e0068 */
[----:B------:R-:W-:Y:S05]  /*1530*/  @!P0 BRA `(.L_x_323) ;  /* 0x0000058000008947 */ /* 0x000fea0003800000 */
[----:B------:R-:W-:Y:S01]  /*1540*/  PRMT R54, RZ, 0x5410, R40 ;  /* 0x00005410ff367816 */ /* 0x000fe20000000028 */
[----:B------:R-:W-:-:S04]  /*1550*/  IMAD.MOV.U32 R52, RZ, RZ, R104 ;  /* 0x000000ffff347224 */ /* 0x000fc800078e0068 */
[----:B------:R-:W-:Y:S01]  /*1560*/  FADD.FTZ R99, R54, R99 ;  /* 0x0000006336637221 */ /* 0x000fe20000010000 */
[----:B------:R-:W-:Y:S05]  /*1570*/  BRA `(.L_x_323) ;  /* 0x0000054000007947 */ /* 0x000fea0003800000 */
.L_x_322:
[C---:B------:R-:W-:Y:S01]  /*1580*/  ISETP.NE.AND P2, PT, R104.reuse, 0x1, PT ;  /* 0x000000016800780c */ /* 0x040fe20003f45270 */
[----:B------:R-:W-:Y:S01]  /*1590*/  BSSY B2, `(.L_x_324) ;  /* 0x000000c000027945 */ /* 0x000fe20003800000 */
[----:B------:R-:W-:-:S11]  /*15a0*/  IADD3 R52, R104, 0x1, RZ ;  /* 0x0000000168347810 */ /* 0x000fd60007ffe0ff */
[----:B------:R-:W-:Y:S05]  /*15b0*/  @!P2 BRA `(.L_x_325) ;  /* 0x000000800000a947 */ /* 0x000fea0003800000 */
[----:B------:R-:W-:Y:S01]  /*15c0*/  ISETP.NE.AND P2, PT, R104, 0x2, PT ;  /* 0x000000026800780c */ /* 0x000fe20003f45270 */
[----:B------:R-:W-:-:S12]  /*15d0*/  IMAD.MOV.U32 R110, RZ, RZ, R123 ;  /* 0x000000ffff6e7224 */ /* 0x000fd800078e007b */
[----:B------:R-:W-:Y:S05]  /*15e0*/  @!P2 BRA `(.L_x_326) ;  /* 0x000000600000a947 */ /* 0x000fea0003800000 */
[----:B------:R-:W-:Y:S01]  /*15f0*/  ISETP.NE.AND P2, PT, R104, 0x3, PT ;  /* 0x000000036800780c */ /* 0x000fe20003f45270 */
[----:B------:R-:W-:-:S12]  /*1600*/  IMAD.MOV.U32 R110, RZ, RZ, R91 ;  /* 0x000000ffff6e7224 */ /* 0x000fd800078e005b */
[----:B------:R-:W-:Y:S05]  /*1610*/  @P2 BRA `(.L_x_326) ;  /* 0x0000003000002947 */ /* 0x000fea0003800000 */
[----:B------:R-:W-:Y:S01]  /*1620*/  IMAD.MOV.U32 R110, RZ, RZ, R128 ;  /* 0x000000ffff6e7224 */ /* 0x000fe200078e0080 */
[----:B------:R-:W-:Y:S05]  /*1630*/  BRA `(.L_x_326) ;  /* 0x0000001000007947 */ /* 0x000fea0003800000 */
.L_x_325:
[----:B------:R-:W-:Y:S02]  /*1640*/  IMAD.MOV.U32 R110, RZ, RZ, R124 ;  /* 0x000000ffff6e7224 */ /* 0x000fe400078e007c */
.L_x_326:
[----:B------:R-:W-:Y:S05]  /*1650*/  BSYNC B2 ;  /* 0x0000000000027941 */ /* 0x000fea0003800000 */
.L_x_324:
        /* <DEDUP_REMOVED lines=16> */
.L_x_330:
[----:B------:R-:W-:Y:S05]  /*1760*/  BSYNC B3 ;  /* 0x0000000000037941 */ /* 0x000fea0003800000 */
.L_x_329:
[----:B------:R-:W-:Y:S01]  /*1770*/  IMAD.HI.U32 R53, R31, -0x326172a9, RZ ;  /* 0xcd9e8d571f357827 */ /* 0x000fe200078e00ff */
[----:B------:R-:W-:-:S03]  /*1780*/  LOP3.LUT R52, R52, UR5, R81, 0x96, !PT ;  /* 0x0000000534347c12 */ /* 0x000fc6000f8e9651 */
[----:B------:R-:W-:Y:S01]  /*1790*/  IMAD R55, R31, -0x326172a9, RZ ;  /* 0xcd9e8d571f377824 */ /* 0x000fe200078e02ff */
[----:B------:R-:W-:Y:S01]  /*17a0*/  LOP3.LUT R53, R53, UR4, R28, 0x96, !PT ;  /* 0x0000000435357c12 */ /* 0x000fe2000f8e961c */
[----:B------:R-:W-:-:S04]  /*17b0*/  IMAD.WIDE.U32 R104, R52, -0x326172a9, RZ ;  /* 0xcd9e8d5734687825 */ /* 0x000fc800078e00ff */
[----:B------:R-:W-:Y:S01]  /*17c0*/  IMAD R91, R29, -0x2daee0ad, RZ ;  /* 0xd2511f531d5b7824 */ /* 0x000fe200078e02ff */
[----:B------:R-:W-:Y:S01]  /*17d0*/  LOP3.LUT R55, R105, UR9, R55, 0x96, !PT ;  /* 0x0000000969377c12 */ /* 0x000fe2000f8e9637 */
[----:B------:R-:W-:-:S04]  /*17e0*/  IMAD.WIDE.U32 R106, R53, -0x2daee0ad, RZ ;  /* 0xd2511f53356a7825 */ /* 0x000fc800078e00ff */
[----:B------:R-:W-:Y:S01]  /*17f0*/  IMAD.WIDE.U32 R54, R55, -0x2daee0ad, RZ ;  /* 0xd2511f5337367825 */ /* 0x000fe200078e00ff */
[----:B------:R-:W-:-:S04]  /*1800*/  LOP3.LUT R52, R107, UR10, R91, 0x96, !PT ;  /* 0x0000000a6b347c12 */ /* 0x000fc8000f8e965b */
[----:B------:R-:W-:Y:S01]  /*1810*/  LOP3.LUT R105, R55, UR12, R106, 0x96, !PT ;  /* 0x0000000c37697c12 */ /* 0x000fe2000f8e966a */
[----:B------:R-:W-:-:S05]  /*1820*/  IMAD.WIDE.U32 R52, R52, -0x326172a9, RZ ;  /* 0xcd9e8d5734347825 */ /* 0x000fca00078e00ff */
        /* <DEDUP_REMOVED lines=29> */
[----:B------:R-:W-:Y:S02]  /*1a00*/  IMAD.MOV.U32 R52, RZ, RZ, RZ ;  /* 0x000000ffff347224 */ /* 0x000fe400078e00ff */
.L_x_328:
[----:B------:R-:W-:Y:S05]  /*1a10*/  BSYNC B2 ;  /* 0x0000000000027941 */ /* 0x000fea0003800000 */
.L_x_327:
[----:B------:R-:W0:Y:S01]  /*1a20*/  I2F.U32 R53, R110 ;  /* 0x0000006e00357306 */ /* 0x000e220000201000 */
[----:B------:R-:W-:-:S05]  /*1a30*/  PRMT R54, RZ, 0x5410, R44 ;  /* 0x00005410ff367816 */ /* 0x000fca000000002c */
[----:B------:R-:W-:Y:S02]  /*1a40*/  FMUL.FTZ R54, R54, c[0x0][0x1e8] ;  /* 0x00007a0036367a20 */ /* 0x000fe40000410000 */
[----:B0-----:R-:W-:-:S05]  /*1a50*/  FFMA.FTZ R53, R53, R120, 1.1641532182693481445e-10 ;  /* 0x2f00000035357423 */ /* 0x001fca0000010078 */
[----:B------:R-:W-:-:S04]  /*1a60*/  FSETP.GTU.FTZ.AND P2, PT, R53, c[0x0][0x1e4], PT ;  /* 0x0000790035007a0b */ /* 0x000fc80003f5c000 */
[----:B------:R-:W-:Y:S02]  /*1a70*/  FSEL R54, R54, RZ, !P2 ;  /* 0x000000ff36367208 */ /* 0x000fe40005000000 */
[----:B------:R-:W-:-:S03]  /*1a80*/  SEL R98, RZ, 0x1, P2 ;  /* 0x00000001ff627807 */ /* 0x000fc60001000000 */
[----:B------:R-:W-:Y:S01]  /*1a90*/  FADD.FTZ R99, R54, R99 ;  /* 0x0000006336637221 */ /* 0x000fe20000010000 */
[----:B------:R-:W-:-:S05]  /*1aa0*/  @P0 PRMT R54, RZ, 0x5410, R40 ;  /* 0x00005410ff360816 */ /* 0x000fca0000000028 */
[----:B------:R-:W-:Y:S02]  /*1ab0*/  @P0 FADD.FTZ R99, R54, R99 ;  /* 0x0000006336630221 */ /* 0x000fe40000010000 */
.L_x_323:
        /* <DEDUP_REMOVED lines=12> */
.L_x_332:
[----:B------:R-:W-:Y:S02]  /*1b80*/  IMAD.MOV.U32 R110, RZ, RZ, R124 ;  /* 0x000000ffff6e7224 */ /* 0x000fe400078e007c */
.L_x_333:
[----:B------:R-:W-:Y:S05]  /*1b90*/  BSYNC B2 ;  /* 0x0000000000027941 */ /* 0x000fea0003800000 */
.L_x_331:
        /* <DEDUP_REMOVED lines=16> */
.L_x_337:
[----:B------:R-:W-:Y:S05]  /*1ca0*/  BSYNC B3 ;  /* 0x0000000000037941 */ /* 0x000fea0003800000 */
.L_x_336:
        /* <DEDUP_REMOVED lines=37> */
[----:B------:R-:W-:Y:S01]  /*1f00*/  LOP3.LUT R128, R55, UR23, R104, 0x96, !PT ;  /* 0x0000001737807c12 */ /* 0x000fe2000f8e9668 */
[----:B------:R-:W-:-:S04]  /*1f10*/  IMAD.WIDE.U32 R124, R124, -0x326172a9, RZ ;  /* 0xcd9e8d577c7c7825 */ /* 0x000fc800078e00ff */
[----:B------:R-:W-:Y:S01]  /*1f20*/  IMAD.WIDE.U32 R128, R128, -0x2daee0ad, RZ ;  /* 0xd2511f5380807825 */ /* 0x000fe200078e00ff */
[----:B------:R-:W-:-:S04]  /*1f30*/  LOP3.LUT R91, R125, UR25, R54, 0x96, !PT ;  /* 0x000000197d5b7c12 */ /* 0x000fc8000f8e9636 */
[----:B------:R-:W-:Y:S02]  /*1f40*/  LOP3.LUT R123, R129, UR26, R52, 0x96, !PT ;  /* 0x0000001a817b7c12 */ /* 0x000fe4000f8e9634 */
.L_x_335:
[----:B------:R-:W-:Y:S05]  /*1f50*/  BSYNC B2 ;  /* 0x0000000000027941 */ /* 0x000fea0003800000 */
.L_x_334:
[----:B------:R-:W0:Y:S01]  /*1f60*/  I2F.U32 R55, R110 ;  /* 0x0000006e00377306 */ /* 0x000e220000201000 */
[----:B------:R-:W-:-:S05]  /*1f70*/  PRMT R48, RZ, 0x7610, R48 ;  /* 0x00007610ff307816 */ /* 0x000fca0000000030 */
        /* <DEDUP_REMOVED lines=8> */
[----:B------:R-:W-:Y:S01]  /*2000*/  IMAD.MOV.U32 R52, RZ, RZ, R53 ;  /* 0x000000ffff347224 */ /* 0x000fe200078e0035 */
[----:B------:R-:W-:-:S05]  /*2010*/  PRMT R53, RZ, 0x7610, R40 ;  /* 0x00007610ff357816 */ /* 0x000fca0000000028 */
[----:B------:R-:W-:Y:S01]  /*2020*/  FADD.FTZ R106, R53, R106 ;  /* 0x0000006a356a7221 */ /* 0x000fe20000010000 */
[----:B------:R-:W-:Y:S05]  /*2030*/  BRA `(.L_x_339) ;  /* 0x0000054000007947 */ /* 0x000fea0003800000 */
.L_x_338:
        /* <DEDUP_REMOVED lines=12> */
.L_x_341:
[----:B------:R-:W-:Y:S02]  /*2100*/  IMAD.MOV.U32 R48, RZ, RZ, R124 ;  /* 0x000000ffff307224 */ /* 0x000fe400078e007c */
.L_x_342:
[----:B------:R-:W-:Y:S05]  /*2110*/  BSYNC B2 ;  /* 0x0000000000027941 */ /* 0x000fea0003800000 */
.L_x_340:
        /* <DEDUP_REMOVED lines=16> */
.L_x_346:
[----:B------:R-:W-:Y:S05]  /*2220*/  BSYNC B3 ;  /* 0x0000000000037941 */ /* 0x000fea0003800000 */
.L_x_345:
        /* <DEDUP_REMOVED lines=42> */
.L_x_344:
[----:B------:R-:W-:Y:S05]  /*24d0*/  BSYNC B2 ;  /* 0x0000000000027941 */ /* 0x000fea0003800000 */
.L_x_343:
[----:B------:R0:W1:Y:S02]  /*24e0*/  I2F.U32 R53, R48 ;  /* 0x0000003000357306 */ /* 0x0000640000201000 */
[----:B0-----:R-:W-:-:S05]  /*24f0*/  PRMT R48, RZ, 0x7610, R44 ;  /* 0x00007610ff307816 */ /* 0x001fca000000002c */
[----:B------:R-:W-:Y:S02]  /*2500*/  FMUL.FTZ R54, R48, c[0x0][0x1e8] ;  /* 0x00007a0030367a20 */ /* 0x000fe40000410000 */
[----:B-1----:R-:W-:-:S05]  /*2510*/  FFMA.FTZ R53, R53, R120, 1.1641532182693481445e-10 ;  /* 0x2f00000035357423 */ /* 0x002fca0000010078 */
[----:B------:R-:W-:-:S04]  /*2520*/  FSETP.GTU.FTZ.AND P2, PT, R53, c[0x0][0x1e4], PT ;  /* 0x0000790035007a0b */ /* 0x000fc80003f5c000 */
[----:B------:R-:W-:Y:S02]  /*2530*/  FSEL R53, R54, RZ, !P2 ;  /* 0x000000ff36357208 */ /* 0x000fe40005000000 */
[----:B------:R-:W-:-:S03]  /*2540*/  SEL R97, RZ, 0x1, P2 ;  /* 0x00000001ff617807 */ /* 0x000fc60001000000 */
[----:B------:R-:W-:Y:S01]  /*2550*/  FADD.FTZ R106, R53, R106 ;  /* 0x0000006a356a7221 */ /* 0x000fe20000010000 */
[----:B------:R-:W-:-:S05]  /*2560*/  @P0 PRMT R53, RZ, 0x7610, R40 ;  /* 0x00007610ff350816 */ /* 0x000fca0000000028 */
[----:B------:R-:W-:Y:S02]  /*2570*/  @P0 FADD.FTZ R106, R53, R106 ;  /* 0x0000006a356a0221 */ /* 0x000fe40000010000 */
.L_x_339:
        /* <DEDUP_REMOVED lines=12> */
.L_x_348:
[----:B------:R-:W-:Y:S02]  /*2640*/  IMAD.MOV.U32 R48, RZ, RZ, R124 ;  /* 0x000000ffff307224 */ /* 0x000fe400078e007c */
.L_x_349:
[----:B------:R-:W-:Y:S05]  /*2650*/  BSYNC B2 ;  /* 0x0000000000027941 */ /* 0x000fea0003800000 */
.L_x_347:
        /* <DEDUP_REMOVED lines=16> */
.L_x_353:
[----:B------:R-:W-:Y:S05]  /*2760*/  BSYNC B3 ;  /* 0x0000000000037941 */ /* 0x000fea0003800000 */
.L_x_352:
        /* <DEDUP_REMOVED lines=42> */
.L_x_351:
[----:B------:R-:W-:Y:S05]  /*2a10*/  BSYNC B2 ;  /* 0x0000000000027941 */ /* 0x000fea0003800000 */
.L_x_350:
[----:B------:R0:W1:Y:S02]  /*2a20*/  I2F.U32 R55, R48 ;  /* 0x0000003000377306 */ /* 0x0000640000201000 */
[----:B0-----:R-:W-:-:S05]  /*2a30*/  PRMT R48, RZ, 0x5410, R49 ;  /* 0x00005410ff307816 */ /* 0x001fca0000000031 */
[----:B------:R-:W-:Y:S02]  /*2a40*/  FMUL.FTZ R104, R48, c[0x0][0x1e8] ;  /* 0x00007a0030687a20 */ /* 0x000fe40000410000 */
[----:B-1----:R-:W-:-:S05]  /*2a50*/  FFMA.FTZ R55, R55, R120, 1.1641532182693481445e-10 ;  /* 0x2f00000037377423 */ /* 0x002fca0000010078 */
        /* <DEDUP_REMOVED lines=10> */
.L_x_354:
        /* <DEDUP_REMOVED lines=12> */
.L_x_357:
[----:B------:R-:W-:Y:S02]  /*2bc0*/  IMAD.MOV.U32 R48, RZ, RZ, R124 ;  /* 0x000000ffff307224 */ /* 0x000fe400078e007c */
.L_x_358:
[----:B------:R-:W-:Y:S05]  /*2bd0*/  BSYNC B2 ;  /* 0x0000000000027941 */ /* 0x000fea0003800000 */
.L_x_356:
        /* <DEDUP_REMOVED lines=16> */
.L_x_362:
[----:B------:R-:W-:Y:S05]  /*2ce0*/  BSYNC B3 ;  /* 0x0000000000037941 */ /* 0x000fea0003800000 */
.L_x_361:
        /* <DEDUP_REMOVED lines=42> */
.L_x_360:
[----:B------:R-:W-:Y:S05]  /*2f90*/  BSYNC B2 ;  /* 0x0000000000027941 */ /* 0x000fea0003800000 */
.L_x_359:
        /* <DEDUP_REMOVED lines=10> */
.L_x_355:
        /* <DEDUP_REMOVED lines=12> */
.L_x_364:
[----:B------:R-:W-:Y:S02]  /*3100*/  IMAD.MOV.U32 R48, RZ, RZ, R124 ;  /* 0x000000ffff307224 */ /* 0x000fe400078e007c */
.L_x_365:
[----:B------:R-:W-:Y:S05]  /*3110*/  BSYNC B2 ;  /* 0x0000000000027941 */ /* 0x000fea0003800000 */
.L_x_363:
        /* <DEDUP_REMOVED lines=16> */
.L_x_369:
[----:B------:R-:W-:Y:S05]  /*3220*/  BSYNC B3 ;  /* 0x0000000000037941 */ /* 0x000fea0003800000 */
.L_x_368:
        /* <DEDUP_REMOVED lines=42> */
.L_x_367:
[----:B------:R-:W-:Y:S05]  /*34d0*/  BSYNC B2 ;  /* 0x0000000000027941 */ /* 0x000fea0003800000 */
.L_x_366:
        /* <DEDUP_REMOVED lines=14> */
.L_x_370:
        /* <DEDUP_REMOVED lines=12> */
.L_x_373:
[----:B------:R-:W-:Y:S02]  /*3680*/  IMAD.MOV.U32 R105, RZ, RZ, R124 ;  /* 0x000000ffff697224 */ /* 0x000fe400078e007c */
.L_x_374:
[----:B------:R-:W-:Y:S05]  /*3690*/  BSYNC B2 ;  /* 0x0000000000027941 */ /* 0x000fea0003800000 */
.L_x_372:
        /* <DEDUP_REMOVED lines=16> */
.L_x_378:
[----:B------:R-:W-:Y:S05]  /*37a0*/  BSYNC B3 ;  /* 0x0000000000037941 */ /* 0x000fea0003800000 */
.L_x_377:
        /* <DEDUP_REMOVED lines=42> */
.L_x_376:
[----:B------:R-:W-:Y:S05]  /*3a50*/  BSYNC B2 ;  /* 0x0000000000027941 */ /* 0x000fea0003800000 */
.L_x_375:
        /* <DEDUP_REMOVED lines=10> */
.L_x_371:
        /* <DEDUP_REMOVED lines=12> */
.L_x_380:
[----:B------:R-:W-:Y:S02]  /*3bc0*/  IMAD.MOV.U32 R114, RZ, RZ, R124 ;  /* 0x000000ffff727224 */ /* 0x000fe400078e007c */
.L_x_381:
[----:B------:R-:W-:Y:S05]  /*3bd0*/  BSYNC B2 ;  /* 0x0000000000027941 */ /* 0x000fea0003800000 */
.L_x_379:
        /* <DEDUP_REMOVED lines=16> */
.L_x_385:
[----:B------:R-:W-:Y:S05]  /*3ce0*/  BSYNC B3 ;  /* 0x0000000000037941 */ /* 0x000fea0003800000 */
.L_x_384:
        /* <DEDUP_REMOVED lines=42> */
.L_x_383:
[----:B------:R-:W-:Y:S05]  /*3f90*/  BSYNC B2 ;  /* 0x0000000000027941 */ /* 0x000fea0003800000 */
.L_x_382:
[----:B------:R-:W0:Y:S01]  /*3fa0*/  I2F.U32 R53, R114 ;  /* 0x0000007200357306 */ /* 0x000e220000201000 */
[----:B------:R-:W-:-:S05]  /*3fb0*/  PRMT R48, RZ, 0x5410, R50 ;  /* 0x00005410ff307816 */ /* 0x000fca0000000032 */
[----:B------:R-:W-:Y:S02]  /*3fc0*/  FMUL.FTZ R48, R48, c[0x0][0x1e8] ;  /* 0x00007a0030307a20 */ /* 0x000fe40000410000 */
[----:B0-----:R-:W-:-:S05]  /*3fd0*/  FFMA.FTZ R53, R53, R120, 1.1641532182693481445e-10 ;  /* 0x2f00000035357423 */ /* 0x001fca0000010078 */
[----:B------:R-:W-:-:S04]  /*3fe0*/  FSETP.GTU.FTZ.AND P2, PT, R53, c[0x0][0x1e4], PT ;  /* 0x0000790035007a0b */ /* 0x000fc80003f5c000 */
        /* <DEDUP_REMOVED lines=8> */
.L_x_386:
        /* <DEDUP_REMOVED lines=12> */
.L_x_389:
[----:B------:R-:W-:Y:S02]  /*4130*/  IMAD.MOV.U32 R114, RZ, RZ, R124 ;  /* 0x000000ffff727224 */ /* 0x000fe400078e007c */
.L_x_390:
[----:B------:R-:W-:Y:S05]  /*4140*/  BSYNC B2 ;  /* 0x0000000000027941 */ /* 0x000fea0003800000 */
.L_x_388:
        /* <DEDUP_REMOVED lines=16> */
.L_x_394:
[----:B------:R-:W-:Y:S05]  /*4250*/  BSYNC B3 ;  /* 0x0000000000037941 */ /* 0x000fea0003800000 */
.L_x_393:
        /* <DEDUP_REMOVED lines=42> */
.L_x_392:
[----:B------:R-:W-:Y:S05]  /*4500*/  BSYNC B2 ;  /* 0x0000000000027941 */ /* 0x000fea0003800000 */
.L_x_391:
        /* <DEDUP_REMOVED lines=10> */
.L_x_387:
        /* <DEDUP_REMOVED lines=12> */
.L_x_396:
[----:B------:R-:W-:Y:S02]  /*4670*/  IMAD.MOV.U32 R114, RZ, RZ, R124 ;  /* 0x000000ffff727224 */ /* 0x000fe400078e007c */
.L_x_397:
[----:B------:R-:W-:Y:S05]  /*4680*/  BSYNC B2 ;  /* 0x0000000000027941 */ /* 0x000fea0003800000 */
.L_x_395:
        /* <DEDUP_REMOVED lines=16> */
.L_x_401:
[----:B------:R-:W-:Y:S05]  /*4790*/  BSYNC B3 ;  /* 0x0000000000037941 */ /* 0x000fea0003800000 */
.L_x_400:
        /* <DEDUP_REMOVED lines=42> */
.L_x_399:
[----:B------:R-:W-:Y:S05]  /*4a40*/  BSYNC B2 ;  /* 0x0000000000027941 */ /* 0x000fea0003800000 */
.L_x_398:
        /* <DEDUP_REMOVED lines=13> */
.L_x_402:
        /* <DEDUP_REMOVED lines=12> */
.L_x_405:
[----:B------:R-:W-:Y:S02]  /*4be0*/  IMAD.MOV.U32 R50, RZ, RZ, R124 ;  /* 0x000000ffff327224 */ /* 0x000fe400078e007c */
.L_x_406:
[----:B------:R-:W-:Y:S05]  /*4bf0*/  BSYNC B2 ;  /* 0x0000000000027941 */ /* 0x000fea0003800000 */
.L_x_404:
        /* <DEDUP_REMOVED lines=16> */
.L_x_410:
[----:B------:R-:W-:Y:S05]  /*4d00*/  BSYNC B3 ;  /* 0x0000000000037941 */ /* 0x000fea0003800000 */
.L_x_409:
        /* <DEDUP_REMOVED lines=42> */
.L_x_408:
[----:B------:R-:W-:Y:S05]  /*4fb0*/  BSYNC B2 ;  /* 0x0000000000027941 */ /* 0x000fea0003800000 */
.L_x_407:
        /* <DEDUP_REMOVED lines=10> */
.L_x_403:
        /* <DEDUP_REMOVED lines=12> */
.L_x_412:
[----:B------:R-:W-:Y:S02]  /*5120*/  IMAD.MOV.U32 R50, RZ, RZ, R124 ;  /* 0x000000ffff327224 */ /* 0x000fe400078e007c */
.L_x_413:
[----:B------:R-:W-:Y:S05]  /*5130*/  BSYNC B2 ;  /* 0x0000000000027941 */ /* 0x000fea0003800000 */
.L_x_411:
        /* <DEDUP_REMOVED lines=16> */
.L_x_417:
[----:B------:R-:W-:Y:S05]  /*5240*/  BSYNC B3 ;  /* 0x0000000000037941 */ /* 0x000fea0003800000 */
.L_x_416:
[----:B------:R-:W-:Y:S01]  /*5250*/  IMAD.HI.U32 R49, R31, -0x326172a9, RZ ;  /* 0xcd9e8d571f317827 */ /* 0x000fe200078e00ff */
[----:B------:R-:W-:-:S03]  /*5260*/  LOP3.LUT R48, R48, UR5, R81, 0x96, !PT ;  /* 0x0000000530307c12 */ /* 0x000fc6000f8e9651 */
[----:B------:R-:W-:Y:S01]  /*5270*/  IMAD R53, R31, -0x326172a9, RZ ;  /* 0xcd9e8d571f357824 */ /* 0x000fe200078e02ff */
[----:B------:R-:W-:Y:S01]  /*5280*/  LOP3.LUT R116, R49, UR4, R28, 0x96, !PT ;  /* 0x0000000431747c12 */ /* 0x000fe2000f8e961c */
[----:B------:R-:W-:-:S04]  /*5290*/  IMAD.WIDE.U32 R48, R48, -0x326172a9, RZ ;  /* 0xcd9e8d5730307825 */ /* 0x000fc800078e00ff */
[----:B------:R-:W-:Y:S01]  /*52a0*/  IMAD R55, R29, -0x2daee0ad, RZ ;  /* 0xd2511f531d377824 */ /* 0x000fe200078e02ff */
        /* <DEDUP_REMOVED lines=34> */
[----:B------:R-:W-:Y:S01]  /*54d0*/  IMAD.MOV.U32 R128, RZ, RZ, R48 ;  /* 0x000000ffff807224 */ /* 0x000fe200078e0030 */
[----:B------:R-:W-:Y:S01]  /*54e0*/  LOP3.LUT R123, R49, UR26, R52, 0x96, !PT ;  /* 0x0000001a317b7c12 */ /* 0x000fe2000f8e9634 */
[----:B------:R-:W-:Y:S02]  /*54f0*/  IMAD.MOV.U32 R49, RZ, RZ, RZ ;  /* 0x000000ffff317224 */ /* 0x000fe400078e00ff */
.L_x_415:
[----:B------:R-:W-:Y:S05]  /*5500*/  BSYNC B2 ;  /* 0x0000000000027941 */ /* 0x000fea0003800000 */
.L_x_414:
        /* <DEDUP_REMOVED lines=13> */
.L_x_418:
        /* <DEDUP_REMOVED lines=12> */
.L_x_421:
[----:B------:R-:W-:Y:S02]  /*56a0*/  IMAD.MOV.U32 R50, RZ, RZ, R124 ;  /* 0x000000ffff327224 */ /* 0x000fe400078e007c */
.L_x_422:
[----:B------:R-:W-:Y:S05]  /*56b0*/  BSYNC B2 ;  /* 0x0000000000027941 */ /* 0x000fea0003800000 */
.L_x_420:
        /* <DEDUP_REMOVED lines=16> */
.L_x_426:
[----:B------:R-:W-:Y:S05]  /*57c0*/  BSYNC B3 ;  /* 0x0000000000037941 */ /* 0x000fea0003800000 */
.L_x_425:
        /* <DEDUP_REMOVED lines=43> */
.L_x_424:
[----:B------:R-:W-:Y:S05]  /*5a80*/  BSYNC B2 ;  /* 0x0000000000027941 */ /* 0x000fea0003800000 */
.L_x_423:
[----:B------:R0:W1:Y:S02]  /*5a90*/  I2F.U32 R49, R50 ;  /* 0x0000003200317306 */ /* 0x0000640000201000 */
[----:B0-----:R-:W-:-:S05]  /*5aa0*/  PRMT R50, RZ, 0x5410, R47 ;  /* 0x00005410ff327816 */ /* 0x001fca000000002f */
[----:B------:R-:W-:Y:S01]  /*5ab0*/  FMUL.FTZ R52, R50, c[0x0][0x1e8] ;  /* 0x00007a0032347a20 */ /* 0x000fe20000410000 */
[----:B------:R-:W-:Y:S01]  /*5ac0*/  @P0 PRMT R50, RZ, 0x5410, R43 ;  /* 0x00005410ff320816 */ /* 0x000fe2000000002b */
[----:B-1----:R-:W-:-:S05]  /*5ad0*/  FFMA.FTZ R49, R49, R120, 1.1641532182693481445e-10 ;  /* 0x2f00000031317423 */ /* 0x002fca0000010078 */
[----:B------:R-:W-:-:S04]  /*5ae0*/  FSETP.GTU.FTZ.AND P5, PT, R49, c[0x0][0x1e4], PT ;  /* 0x0000790031007a0b */ /* 0x000fc80003fbc000 */
[----:B------:R-:W-:Y:S02]  /*5af0*/  FSEL R52, R52, RZ, !P5 ;  /* 0x000000ff34347208 */ /* 0x000fe40006800000 */
[----:B------:R-:W-:-:S03]  /*5b00*/  SEL R92, RZ, 0x1, P5 ;  /* 0x00000001ff5c7807 */ /* 0x000fc60002800000 */
[----:B------:R-:W-:-:S04]  /*5b10*/  FADD.FTZ R111, R52, R111 ;  /* 0x0000006f346f7221 */ /* 0x000fc80000010000 */
[----:B------:R-:W-:Y:S02]  /*5b20*/  @P0 FADD.FTZ R111, R50, R111 ;  /* 0x0000006f326f0221 */ /* 0x000fe40000010000 */
.L_x_419:
        /* <DEDUP_REMOVED lines=12> */
.L_x_428:
[----:B------:R-:W-:Y:S02]  /*5bf0*/  IMAD.MOV.U32 R50, RZ, RZ, R124 ;  /* 0x000000ffff327224 */ /* 0x000fe400078e007c */
.L_x_429:
[----:B------:R-:W-:Y:S05]  /*5c00*/  BSYNC B2 ;  /* 0x0000000000027941 */ /* 0x000fea0003800000 */
.L_x_427:
        /* <DEDUP_REMOVED lines=16> */
.L_x_433:
[----:B------:R-:W-:Y:S05]  /*5d10*/  BSYNC B3 ;  /* 0x0000000000037941 */ /* 0x000fea0003800000 */
.L_x_432:
        /* <DEDUP_REMOVED lines=43> */
.L_x_431:
[----:B------:R-:W-:Y:S05]  /*5fd0*/  BSYNC B2 ;  /* 0x0000000000027941 */ /* 0x000fea0003800000 */
.L_x_430:
        /* <DEDUP_REMOVED lines=13> */
.L_x_434:
        /* <DEDUP_REMOVED lines=12> */
.L_x_437:
[----:B------:R-:W-:Y:S02]  /*6170*/  IMAD.MOV.U32 R116, RZ, RZ, R124 ;  /* 0x000000ffff747224 */ /* 0x000fe400078e007c */
.L_x_438:
[----:B------:R-:W-:Y:S05]  /*6180*/  BSYNC B2 ;  /* 0x0000000000027941 */ /* 0x000fea0003800000 */
.L_x_436:
        /* <DEDUP_REMOVED lines=16> */
.L_x_442:
[----:B------:R-:W-:Y:S05]  /*6290*/  BSYNC B3 ;  /* 0x0000000000037941 */ /* 0x000fea0003800000 */
.L_x_441:
        /* <DEDUP_REMOVED lines=43> */
.L_x_440:
[----:B------:R-:W-:Y:S05]  /*6550*/  BSYNC B2 ;  /* 0x0000000000027941 */ /* 0x000fea0003800000 */
.L_x_439:
        /* <DEDUP_REMOVED lines=10> */
.L_x_435:
[----:B------:R-:W-:Y:S02]  /*6600*/  SEL R117, RZ, 0x100, P3 ;  /* 0x00000100ff757807 */ /* 0x000fe40001800000 */
[----:B------:R-:W-:Y:S02]  /*6610*/  ISETP.NE.AND P3, PT, R126, RZ, PT ;  /* 0x000000ff7e00720c */ /* 0x000fe40003f65270 */
[----:B------:R-:W-:Y:S02]  /*6620*/  ISETP.NE.AND P1, PT, R118, RZ, PT ;  /* 0x000000ff7600720c */ /* 0x000fe40003f25270 */
[----:B------:R-:W-:Y:S02]  /*6630*/  SEL R118, RZ, 0x1, P3 ;  /* 0x00000001ff767807 */ /* 0x000fe40001800000 */
[----:B------:R-:W-:Y:S02]  /*6640*/  SEL R116, RZ, 0x1000000, P5 ;  /* 0x01000000ff747807 */ /* 0x000fe40002800000 */
[----:B------:R-:W-:-:S02]  /*6650*/  SEL R54, RZ, 0x10000, P4 ;  /* 0x00010000ff367807 */ /* 0x000fc40002000000 */
[----:B------:R-:W-:Y:S02]  /*6660*/  ISETP.NE.AND P5, PT, R122, RZ, PT ;  /* 0x000000ff7a00720c */ /* 0x000fe40003fa5270 */
[----:B------:R-:W-:Y:S02]  /*6670*/  ISETP.NE.AND P4, PT, R121, RZ, PT ;  /* 0x000000ff7900720c */ /* 0x000fe40003f85270 */
[----:B------:R-:W-:Y:S01]  /*6680*/  ISETP.NE.AND P6, PT, R119, RZ, PT ;  /* 0x000000ff7700720c */ /* 0x000fe20003fc5270 */
[----:B------:R-:W-:Y:S01]  /*6690*/  IMAD.WIDE.U32 R118, R118, 0x1000000, RZ ;  /* 0x0100000076767825 */ /* 0x000fe200078e00ff */
[----:B------:R-:W-:Y:S02]  /*66a0*/  LOP3.LUT R117, R117, R116, R54, 0xfe, !PT ;  /* 0x0000007475757212 */ /* 0x000fe400078efe36 */
[----:B------:R-:W-:Y:S02]  /*66b0*/  SEL R55, RZ, 0x1, P2 ;  /* 0x00000001ff377807 */ /* 0x000fe40001000000 */
[----:B------:R-:W-:-:S02]  /*66c0*/  SEL R116, RZ, 0x1, P4 ;  /* 0x00000001ff747807 */ /* 0x000fc40002000000 */
[----:B------:R-:W-:Y:S02]  /*66d0*/  SEL R54, RZ, 0x1, P5 ;  /* 0x00000001ff367807 */ /* 0x000fe40002800000 */
[----:B------:R-:W-:Y:S01]  /*66e0*/  LOP3.LUT R119, R119, R117, R55, 0xfe, !PT ;  /* 0x0000007577777212 */ /* 0x000fe200078efe37 */
[----:B------:R-:W-:Y:S01]  /*66f0*/  IMAD.WIDE.U32 R116, R116, 0x10000, RZ ;  /* 0x0001000074747825 */ /* 0x000fe200078e00ff */
[----:B------:R-:W-:Y:S02]  /*6700*/  LEA R52, P0, R100, c[0x0][0x188], 0x4 ;  /* 0x0000620064347a11 */ /* 0x000fe400078020ff */
[----:B------:R-:W-:Y:S01]  /*6710*/  F2FP.BF16.PACK_AB R51, R114, R111 ;  /* 0x0000006f7233723e */ /* 0x000fe200000010ff */
[----:B------:R-:W-:Y:S01]  /*6720*/  IMAD.WIDE.U32 R54, R54, 0x100, RZ ;  /* 0x0000010036367825 */ /* 0x000fe200078e00ff */
[----:B------:R-:W-:Y:S02]  /*6730*/  LEA.HI.X R53, R100, c[0x0][0x18c], RZ, 0x4, P0 ;  /* 0x0000630064357a11 */ /* 0x000fe400000f24ff */
[----:B------:R-:W-:-:S02]  /*6740*/  F2FP.BF16.PACK_AB R50, R110, R105 ;  /* 0x000000696e32723e */ /* 0x000fc400000010ff */
[----:B------:R-:W-:Y:S02]  /*6750*/  F2FP.BF16.PACK_AB R49, R107, R104 ;  /* 0x000000686b31723e */ /* 0x000fe400000010ff */
[----:B------:R-:W-:Y:S02]  /*6760*/  F2FP.BF16.PACK_AB R48, R106, R99 ;  /* 0x000000636a30723e */ /* 0x000fe400000010ff */
[----:B------:R-:W-:Y:S01]  /*6770*/  LOP3.LUT R118, R54, R118, R116, 0xfe, !PT ;  /* 0x0000007636767212 */ /* 0x000fe200078efe74 */
[C---:B------:R-:W-:Y:S01]  /*6780*/  IMAD.SHL.U32 R116, R100.reuse, 0x8, RZ ;  /* 0x0000000864747824 */ /* 0x040fe200078e00ff */
[----:B------:R-:W-:Y:S01]  /*6790*/  LOP3.LUT R55, R55, R119, R117, 0xfe, !PT ;  /* 0x0000007737377212 */ /* 0x000fe200078efe75 */
[----:B------:R0:W-:Y:S01]  /*67a0*/  STG.E.128 [R52.64], R48 ;  /* 0x0000003034007986 */ /* 0x0001e2000c101d06 */
[----:B------:R-:W-:Y:S02]  /*67b0*/  SHF.L.U64.HI R117, R100, 0x3, RZ ;  /* 0x0000000364757819 */ /* 0x000fe400000102ff */
[----:B0-----:R-:W-:-:S02]  /*67c0*/  SEL R49, RZ, 0x1, P6 ;  /* 0x00000001ff317807 */ /* 0x001fc40003000000 */
[----:B------:R-:W-:Y:S02]  /*67d0*/  IADD3 R48, P0, R116, c[0x0][0x190], RZ ;  /* 0x0000640074307a10 */ /* 0x000fe40007f1e0ff */
[----:B------:R-:W-:Y:S02]  /*67e0*/  LOP3.LUT R54, R118, R49, RZ, 0xfc, !PT ;  /* 0x0000003176367212 */ /* 0x000fe400078efcff */
[----:B------:R-:W-:-:S05]  /*67f0*/  IADD3.X R49, R117, c[0x0][0x194], RZ, P0, !PT ;  /* 0x0000650075317a10 */ /* 0x000fca00007fe4ff */
[----:B------:R0:W-:Y:S01]  /*6800*/  STG.E.64 [R48.64], R54 ;  /* 0x0000003630007986 */ /* 0x0001e2000c101b06 */
[----:B------:R-:W-:Y:S05]  /*6810*/  @!P1 BRA `(.L_x_443) ;  /* 0x0000014000009947 */ /* 0x000fea0003800000 */
[----:B0-----:R-:W-:Y:S01]  /*6820*/  IMAD.U32 R49, R92, 0x10000, RZ ;  /* 0x000100005c317824 */ /* 0x001fe200078e00ff */
[----:B------:R-:W-:Y:S02]  /*6830*/  LOP3.LUT R48, R89, 0xffff, RZ, 0xc0, !PT ;  /* 0x0000ffff59307812 */ /* 0x000fe400078ec0ff */
[----:B------:R-:W-:Y:S02]  /*6840*/  LOP3.LUT R52, R95, 0xff, RZ, 0xc0, !PT ;  /* 0x000000ff5f347812 */ /* 0x000fe400078ec0ff */
[----:B------:R-:W-:Y:S02]  /*6850*/  LOP3.LUT R49, R49, 0xff0000, RZ, 0xc0, !PT ;  /* 0x00ff000031317812 */ /* 0x000fe400078ec0ff */
[----:B------:R-:W-:Y:S01]  /*6860*/  LOP3.LUT R50, R96, 0xff, RZ, 0xc0, !PT ;  /* 0x000000ff60327812 */ /* 0x000fe200078ec0ff */
[----:B------:R-:W-:Y:S01]  /*6870*/  IMAD.WIDE.U32 R52, R52, 0x1000000, RZ ;  /* 0x0100000034347825 */ /* 0x000fe200078e00ff */
[----:B------:R-:W-:-:S02]  /*6880*/  PRMT R55, R49, 0x4210, R48 ;  /* 0x0000421031377816 */ /* 0x000fc40000000030 */
[----:B------:R-:W-:Y:S01]  /*6890*/  PRMT R48, R93, 0x7104, RZ ;  /* 0x000071045d307816 */ /* 0x000fe200000000ff */
[----:B------:R-:W-:-:S03]  /*68a0*/  IMAD.WIDE.U32 R50, R50, 0x10000, RZ ;  /* 0x0001000032327825 */ /* 0x000fc600078e00ff */
[----:B------:R-:W-:Y:S02]  /*68b0*/  LOP3.LUT R55, R55, 0xff00, R48, 0xf8, !PT ;  /* 0x0000ff0037377812 */ /* 0x000fe400078ef830 */
[----:B------:R-:W-:Y:S02]  /*68c0*/  LOP3.LUT R48, R97, 0xff, RZ, 0xc0, !PT ;  /* 0x000000ff61307812 */ /* 0x000fe400078ec0ff */
[----:B------:R-:W-:-:S03]  /*68d0*/  LOP3.LUT R55, R55, 0xff, R94, 0xf8, !PT ;  /* 0x000000ff37377812 */ /* 0x000fc600078ef85e */
[----:B------:R-:W-:Y:S01]  /*68e0*/  IMAD.WIDE.U32 R48, R48, 0x100, RZ ;  /* 0x0000010030307825 */ /* 0x000fe200078e00ff */
[----:B------:R-:W-:-:S04]  /*68f0*/  LOP3.LUT R51, R51, R55, R53, 0xfe, !PT ;  /* 0x0000003733337212 */ /* 0x000fc800078efe35 */
[----:B------:R-:W-:Y:S02]  /*6900*/  LOP3.LUT R53, R48, R52, R50, 0xfe, !PT ;  /* 0x0000003430357212 */ /* 0x000fe400078efe32 */
[----:B------:R-:W-:Y:S02]  /*6910*/  IADD3 R48, P0, R116, c[0x0][0x198], RZ ;  /* 0x0000660074307a10 */ /* 0x000fe40007f1e0ff */
[----:B------:R-:W-:Y:S02]  /*6920*/  LOP3.LUT R51, R51, R49, RZ, 0xfc, !PT ;  /* 0x0000003133337212 */ /* 0x000fe400078efcff */
[----:B------:R-:W-:Y:S02]  /*6930*/  IADD3.X R49, R117, c[0x0][0x19c], RZ, P0, !PT ;  /* 0x0000670075317a10 */ /* 0x000fe400007fe4ff */
[----:B------:R-:W-:-:S05]  /*6940*/  LOP3.LUT R50, R53, 0xff, R98, 0xf8, !PT ;  /* 0x000000ff35327812 */ /* 0x000fca00078ef862 */
[----:B------:R0:W-:Y:S02]  /*6950*/  STG.E.64 [R48.64], R50 ;  /* 0x0000003230007986 */ /* 0x0001e4000c101b06 */
.L_x_443:
[----:B------:R-:W-:Y:S02]  /*6960*/  IADD3 R116, R100, 0x20, RZ ;  /* 0x0000002064747810 */ /* 0x000fe40007ffe0ff */
.L_x_314:
[----:B------:R-:W-:Y:S05]  /*6970*/  BSYNC B1 ;  /* 0x0000000000017941 */ /* 0x000fea0003800000 */
.L_x_313:
[----:B------:R-:W-:Y:S01]  /*6980*/  ISETP.NE.AND P0, PT, R32, RZ, PT ;  /* 0x000000ff2000720c */ /* 0x000fe20003f05270 */
[----:B------:R-:W-:-:S12]  /*6990*/  BSSY B1, `(.L_x_444) ;  /* 0x00005ae000017945 */ /* 0x000fd80003800000 */
[----:B------:R-:W-:Y:S05]  /*69a0*/  @!P0 BRA `(.L_x_445) ;  /* 0x00005ac000008947 */ /* 0x000fea0003800000 */
[----:B------:R-:W-:Y:S01]  /*69b0*/  ISETP.NE.U32.AND P0, PT, RZ, c[0x0][0x178], PT ;  /* 0x00005e00ff007a0c */ /* 0x000fe20003f05070 */
[----:B0-----:R-:W-:Y:S01]  /*69c0*/  IMAD.MOV.U32 R49, RZ, RZ, 0x10 ;  /* 0x00000010ff317424 */ /* 0x001fe200078e00ff */
        /* <DEDUP_REMOVED lines=24> */
.L_x_447:
[----:B0-----:R-:W-:Y:S02]  /*6b50*/  IMAD.MOV.U32 R101, RZ, RZ, R124 ;  /* 0x000000ffff657224 */ /* 0x001fe400078e007c */
.L_x_448:
[----:B------:R-:W-:Y:S05]  /*6b60*/  BSYNC B2 ;  /* 0x0000000000027941 */ /* 0x000fea0003800000 */
.L_x_446:
        /* <DEDUP_REMOVED lines=16> */
.L_x_452:
[----:B------:R-:W-:Y:S05]  /*6c70*/  BSYNC B3 ;  /* 0x0000000000037941 */ /* 0x000fea0003800000 */
.L_x_451:
        /* <DEDUP_REMOVED lines=42> */
.L_x_450:
[----:B------:R-:W-:Y:S05]  /*6f20*/  BSYNC B2 ;  /* 0x0000000000027941 */ /* 0x000fea0003800000 */
.L_x_449:
        /* <DEDUP_REMOVED lines=17> */
.L_x_453:
        /* <DEDUP_REMOVED lines=12> */
.L_x_456:
[----:B------:R-:W-:Y:S02]  /*7100*/  IMAD.MOV.U32 R101, RZ, RZ, R124 ;  /* 0x000000ffff657224 */ /* 0x000fe400078e007c */
.L_x_457:
[----:B------:R-:W-:Y:S05]  /*7110*/  BSYNC B2 ;  /* 0x0000000000027941 */ /* 0x000fea0003800000 */
.L_x_455:
        /* <DEDUP_REMOVED lines=16> */
.L_x_461:
[----:B------:R-:W-:Y:S05]  /*7220*/  BSYNC B3 ;  /* 0x0000000000037941 */ /* 0x000fea0003800000 */
.L_x_460:
        /* <DEDUP_REMOVED lines=42> */
.L_x_459:
[----:B------:R-:W-:Y:S05]  /*74d0*/  BSYNC B2 ;  /* 0x0000000000027941 */ /* 0x000fea0003800000 */
.L_x_458:
        /* <DEDUP_REMOVED lines=10> */
.L_x_454:
        /* <DEDUP_REMOVED lines=12> */
.L_x_463:
[----:B------:R-:W-:Y:S02]  /*7640*/  IMAD.MOV.U32 R101, RZ, RZ, R124 ;  /* 0x000000ffff657224 */ /* 0x000fe400078e007c */
.L_x_464:
[----:B------:R-:W-:Y:S05]  /*7650*/  BSYNC B2 ;  /* 0x0000000000027941 */ /* 0x000fea0003800000 */
.L_x_462:
        /* <DEDUP_REMOVED lines=16> */
.L_x_468:
[----:B------:R-:W-:Y:S05]  /*7760*/  BSYNC B3 ;  /* 0x0000000000037941 */ /* 0x000fea0003800000 */
.L_x_467:
        /* <DEDUP_REMOVED lines=42> */
.L_x_466:
[----:B------:R-:W-:Y:S05]  /*7a10*/  BSYNC B2 ;  /* 0x0000000000027941 */ /* 0x000fea0003800000 */
.L_x_465:
        /* <DEDUP_REMOVED lines=14> */
.L_x_469:
        /* <DEDUP_REMOVED lines=12> */
.L_x_472:
[----:B------:R-:W-:Y:S02]  /*7bc0*/  IMAD.MOV.U32 R48, RZ, RZ, R124 ;  /* 0x000000ffff307224 */ /* 0x000fe400078e007c */
.L_x_473:
[----:B------:R-:W-:Y:S05]  /*7bd0*/  BSYNC B2 ;  /* 0x0000000000027941 */ /* 0x000fea0003800000 */
.L_x_471:
        /* <DEDUP_REMOVED lines=16> */
.L_x_477:
[----:B------:R-:W-:Y:S05]  /*7ce0*/  BSYNC B3 ;  /* 0x0000000000037941 */ /* 0x000fea0003800000 */
.L_x_476:
        /* <DEDUP_REMOVED lines=42> */
.L_x_475:
[----:B------:R-:W-:Y:S05]  /*7f90*/  BSYNC B2 ;  /* 0x0000000000027941 */ /* 0x000fea0003800000 */
.L_x_474:
[----:B------:R-:W0:Y:S02]  /*7fa0*/  I2F.U32 R48, R48 ;  /* 0x0000003000307306 */ /* 0x000e240000201000 */
[----:B0-----:R-:W-:Y:S01]  /*7fb0*/  FFMA.FTZ R53, R48, R117, 1.1641532182693481445e-10 ;  /* 0x2f00000030357423 */ /* 0x001fe20000010075 */
[----:B------:R-:W-:-:S04]  /*7fc0*/  PRMT R48, RZ, 0x7610, R44 ;  /* 0x00007610ff307816 */ /* 0x000fc8000000002c */
[----:B------:R-:W-:Y:S01]  /*7fd0*/  FSETP.GTU.FTZ.AND P2, PT, R53, c[0x0][0x1e4], PT ;  /* 0x0000790035007a0b */ /* 0x000fe20003f5c000 */
[----:B------:R-:W-:Y:S01]  /*7fe0*/  FMUL.FTZ R54, R48, c[0x0][0x1e8] ;  /* 0x00007a0030367a20 */ /* 0x000fe20000410000 */
[----:B------:R-:W-:Y:S02]  /*7ff0*/  @P0 PRMT R48, RZ, 0x7610, R40 ;  /* 0x00007610ff300816 */ /* 0x000fe40000000028 */
[----:B------:R-:W-:Y:S02]  /*8000*/  SEL R97, RZ, 0x1, P2 ;  /* 0x00000001ff617807 */ /* 0x000fe40001000000 */
[----:B------:R-:W-:-:S05]  /*8010*/  FSEL R54, R54, RZ, !P2 ;  /* 0x000000ff36367208 */ /* 0x000fca0005000000 */
[----:B------:R-:W-:-:S04]  /*8020*/  FADD.FTZ R103, R54, R103 ;  /* 0x0000006736677221 */ /* 0x000fc80000010000 */
[----:B------:R-:W-:Y:S02]  /*8030*/  @P0 FADD.FTZ R103, R48, R103 ;  /* 0x0000006730670221 */ /* 0x000fe40000010000 */
.L_x_470:
        /* <DEDUP_REMOVED lines=12> */
.L_x_479:
[----:B------:R-:W-:Y:S02]  /*8100*/  IMAD.MOV.U32 R48, RZ, RZ, R124 ;  /* 0x000000ffff307224 */ /* 0x000fe400078e007c */
.L_x_480:
[----:B------:R-:W-:Y:S05]  /*8110*/  BSYNC B2 ;  /* 0x0000000000027941 */ /* 0x000fea0003800000 */
.L_x_478:
        /* <DEDUP_REMOVED lines=16> */
.L_x_484:
[----:B------:R-:W-:Y:S05]  /*8220*/  BSYNC B3 ;  /* 0x0000000000037941 */ /* 0x000fea0003800000 */
.L_x_483:
        /* <DEDUP_REMOVED lines=42> */
.L_x_482:
[----:B------:R-:W-:Y:S05]  /*84d0*/  BSYNC B2 ;  /* 0x0000000000027941 */ /* 0x000fea0003800000 */
.L_x_481:
[----:B------:R-:W0:Y:S02]  /*84e0*/  I2F.U32 R48, R48 ;  /* 0x0000003000307306 */ /* 0x000e240000201000 */
[----:B0-----:R-:W-:Y:S01]  /*84f0*/  FFMA.FTZ R52, R48, R117, 1.1641532182693481445e-10 ;  /* 0x2f00000030347423 */ /* 0x001fe20000010075 */
[----:B------:R-:W-:-:S04]  /*8500*/  PRMT R48, RZ, 0x5410, R49 ;  /* 0x00005410ff307816 */ /* 0x000fc80000000031 */
[----:B------:R-:W-:Y:S01]  /*8510*/  FSETP.GTU.FTZ.AND P2, PT, R52, c[0x0][0x1e4], PT ;  /* 0x0000790034007a0b */ /* 0x000fe20003f5c000 */
[----:B------:R-:W-:-:S03]  /*8520*/  FMUL.FTZ R101, R48, c[0x0][0x1e8] ;  /* 0x00007a0030657a20 */ /* 0x000fc60000410000 */
        /* <DEDUP_REMOVED lines=9> */
.L_x_485:
        /* <DEDUP_REMOVED lines=12> */
.L_x_488:
[----:B------:R-:W-:Y:S02]  /*8680*/  IMAD.MOV.U32 R48, RZ, RZ, R124 ;  /* 0x000000ffff307224 */ /* 0x000fe400078e007c */
.L_x_489:
[----:B------:R-:W-:Y:S05]  /*8690*/  BSYNC B2 ;  /* 0x0000000000027941 */ /* 0x000fea0003800000 */
.L_x_487:
        /* <DEDUP_REMOVED lines=16> */
.L_x_493:
[----:B------:R-:W-:Y:S05]  /*87a0*/  BSYNC B3 ;  /* 0x0000000000037941 */ /* 0x000fea0003800000 */
.L_x_492:
        /* <DEDUP_REMOVED lines=42> */
.L_x_491:
[----:B------:R-:W-:Y:S05]  /*8a50*/  BSYNC B2 ;  /* 0x0000000000027941 */ /* 0x000fea0003800000 */
.L_x_490:
        /* <DEDUP_REMOVED lines=10> */
.L_x_486:
        /* <DEDUP_REMOVED lines=12> */
.L_x_495:
[----:B------:R-:W-:Y:S02]  /*8bc0*/  IMAD.MOV.U32 R48, RZ, RZ, R124 ;  /* 0x000000ffff307224 */ /* 0x000fe400078e007c */
.L_x_496:
[----:B------:R-:W-:Y:S05]  /*8bd0*/  BSYNC B2 ;  /* 0x0000000000027941 */ /* 0x000fea0003800000 */
.L_x_494:
        /* <DEDUP_REMOVED lines=16> */
.L_x_500:
[----:B------:R-:W-:Y:S05]  /*8ce0*/  BSYNC B3 ;  /* 0x0000000000037941 */ /* 0x000fea0003800000 */
.L_x_499:
        /* <DEDUP_REMOVED lines=42> */
.L_x_498:
[----:B------:R-:W-:Y:S05]  /*8f90*/  BSYNC B2 ;  /* 0x0000000000027941 */ /* 0x000fea0003800000 */
.L_x_497:
        /* <DEDUP_REMOVED lines=14> */
.L_x_501:
        /* <DEDUP_REMOVED lines=12> */
.L_x_504:
[----:B------:R-:W-:Y:S02]  /*9140*/  IMAD.MOV.U32 R109, RZ, RZ, R124 ;  /* 0x000000ffff6d7224 */ /* 0x000fe400078e007c */
.L_x_505:
[----:B------:R-:W-:Y:S05]  /*9150*/  BSYNC B2 ;  /* 0x0000000000027941 */ /* 0x000fea0003800000 */
.L_x_503:
        /* <DEDUP_REMOVED lines=16> */
.L_x_509:
[----:B------:R-:W-:Y:S05]  /*9260*/  BSYNC B3 ;  /* 0x0000000000037941 */ /* 0x000fea0003800000 */
.L_x_508:
        /* <DEDUP_REMOVED lines=42> */
.L_x_507:
[----:B------:R-:W-:Y:S05]  /*9510*/  BSYNC B2 ;  /* 0x0000000000027941 */ /* 0x000fea0003800000 */
.L_x_506:
        /* <DEDUP_REMOVED lines=10> */
.L_x_502:
        /* <DEDUP_REMOVED lines=12> */
.L_x_511:
[----:B------:R-:W-:Y:S02]  /*9680*/  IMAD.MOV.U32 R112, RZ, RZ, R124 ;  /* 0x000000ffff707224 */ /* 0x000fe400078e007c */
.L_x_512:
[----:B------:R-:W-:Y:S05]  /*9690*/  BSYNC B2 ;  /* 0x0000000000027941 */ /* 0x000fea0003800000 */
.L_x_510:
        /* <DEDUP_REMOVED lines=16> */
.L_x_516:
[----:B------:R-:W-:Y:S05]  /*97a0*/  BSYNC B3 ;  /* 0x0000000000037941 */ /* 0x000fea0003800000 */
.L_x_515:
        /* <DEDUP_REMOVED lines=42> */
.L_x_514:
[----:B------:R-:W-:Y:S05]  /*9a50*/  BSYNC B2 ;  /* 0x0000000000027941 */ /* 0x000fea0003800000 */
.L_x_513:
        /* <DEDUP_REMOVED lines=13> */
.L_x_517:
        /* <DEDUP_REMOVED lines=12> */
.L_x_520:
[----:B------:R-:W-:Y:S02]  /*9bf0*/  IMAD.MOV.U32 R112, RZ, RZ, R124 ;  /* 0x000000ffff707224 */ /* 0x000fe400078e007c */
.L_x_521:
[----:B------:R-:W-:Y:S05]  /*9c00*/  BSYNC B2 ;  /* 0x0000000000027941 */ /* 0x000fea0003800000 */
.L_x_519:
        /* <DEDUP_REMOVED lines=16> */
.L_x_525:
[----:B------:R-:W-:Y:S05]  /*9d10*/  BSYNC B3 ;  /* 0x0000000000037941 */ /* 0x000fea0003800000 */
.L_x_524:
        /* <DEDUP_REMOVED lines=42> */
.L_x_523:
[----:B------:R-:W-:Y:S05]  /*9fc0*/  BSYNC B2 ;  /* 0x0000000000027941 */ /* 0x000fea0003800000 */
.L_x_522:
        /* <DEDUP_REMOVED lines=10> */
.L_x_518:
        /* <DEDUP_REMOVED lines=12> */
.L_x_527:
[----:B------:R-:W-:Y:S02]  /*a130*/  IMAD.MOV.U32 R113, RZ, RZ, R124 ;  /* 0x000000ffff717224 */ /* 0x000fe400078e007c */
.L_x_528:
[----:B------:R-:W-:Y:S05]  /*a140*/  BSYNC B2 ;  /* 0x0000000000027941 */ /* 0x000fea0003800000 */
.L_x_526:
        /* <DEDUP_REMOVED lines=16> */
.L_x_532:
[----:B------:R-:W-:Y:S05]  /*a250*/  BSYNC B3 ;  /* 0x0000000000037941 */ /* 0x000fea0003800000 */
.L_x_531:
        /* <DEDUP_REMOVED lines=43> */
.L_x_530:
[----:B------:R-:W-:Y:S05]  /*a510*/  BSYNC B2 ;  /* 0x0000000000027941 */ /* 0x000fea0003800000 */
.L_x_529:
        /* <DEDUP_REMOVED lines=13> */
.L_x_533:
        /* <DEDUP_REMOVED lines=12> */
.L_x_536:
[----:B------:R-:W-:Y:S02]  /*a6b0*/  IMAD.MOV.U32 R50, RZ, RZ, R124 ;  /* 0x000000ffff327224 */ /* 0x000fe400078e007c */
.L_x_537:
[----:B------:R-:W-:Y:S05]  /*a6c0*/  BSYNC B2 ;  /* 0x0000000000027941 */ /* 0x000fea0003800000 */
.L_x_535:
        /* <DEDUP_REMOVED lines=16> */
.L_x_541:
[----:B------:R-:W-:Y:S05]  /*a7d0*/  BSYNC B3 ;  /* 0x0000000000037941 */ /* 0x000fea0003800000 */
.L_x_540:
        /* <DEDUP_REMOVED lines=43> */
.L_x_539:
[----:B------:R-:W-:Y:S05]  /*aa90*/  BSYNC B2 ;  /* 0x0000000000027941 */ /* 0x000fea0003800000 */
.L_x_538:
[----:B------:R-:W0:Y:S02]  /*aaa0*/  I2F.U32 R50, R50 ;  /* 0x0000003200327306 */ /* 0x000e240000201000 */
[----:B0-----:R-:W-:Y:S01]  /*aab0*/  FFMA.FTZ R49, R50, R117, 1.1641532182693481445e-10 ;  /* 0x2f00000032317423 */ /* 0x001fe20000010075 */
[----:B------:R-:W-:-:S04]  /*aac0*/  PRMT R50, RZ, 0x7610, R46 ;  /* 0x00007610ff327816 */ /* 0x000fc8000000002e */
[----:B------:R-:W-:Y:S01]  /*aad0*/  FSETP.GTU.FTZ.AND P4, PT, R49, c[0x0][0x1e4], PT ;  /* 0x0000790031007a0b */ /* 0x000fe20003f9c000 */
[----:B------:R-:W-:-:S03]  /*aae0*/  FMUL.FTZ R52, R50, c[0x0][0x1e8] ;  /* 0x00007a0032347a20 */ /* 0x000fc60000410000 */
[----:B------:R-:W-:Y:S02]  /*aaf0*/  SEL R93, RZ, 0x1, P4 ;  /* 0x00000001ff5d7807 */ /* 0x000fe40002000000 */
[----:B------:R-:W-:-:S05]  /*ab00*/  FSEL R49, R52, RZ, !P4 ;  /* 0x000000ff34317208 */ /* 0x000fca0006000000 */
[----:B------:R-:W-:Y:S01]  /*ab10*/  FADD.FTZ R112, R49, R112 ;  /* 0x0000007031707221 */ /* 0x000fe20000010000 */
[----:B------:R-:W-:-:S05]  /*ab20*/  @P0 PRMT R49, RZ, 0x7610, R42 ;  /* 0x00007610ff310816 */ /* 0x000fca000000002a */
[----:B------:R-:W-:Y:S02]  /*ab30*/  @P0 FADD.FTZ R112, R49, R112 ;  /* 0x0000007031700221 */ /* 0x000fe40000010000 */
.L_x_534:
        /* <DEDUP_REMOVED lines=12> */
.L_x_543:
[----:B------:R-:W-:Y:S02]  /*ac00*/  IMAD.MOV.U32 R50, RZ, RZ, R124 ;  /* 0x000000ffff327224 */ /* 0x000fe400078e007c */
.L_x_544:
[----:B------:R-:W-:Y:S05]  /*ac10*/  BSYNC B2 ;  /* 0x0000000000027941 */ /* 0x000fea0003800000 */
.L_x_542:
        /* <DEDUP_REMOVED lines=16> */
.L_x_548:
[----:B------:R-:W-:Y:S05]  /*ad20*/  BSYNC B3 ;  /* 0x0000000000037941 */ /* 0x000fea0003800000 */
.L_x_547:
        /* <DEDUP_REMOVED lines=43> */
.L_x_546:
[----:B------:R-:W-:Y:S05]  /*afe0*/  BSYNC B2 ;  /* 0x0000000000027941 */ /* 0x000fea0003800000 */
.L_x_545:
[----:B------:R0:W1:Y:S02]  /*aff0*/  I2F.U32 R48, R50 ;  /* 0x0000003200307306 */ /* 0x0000640000201000 */
[----:B0-----:R-:W-:-:S05]  /*b000*/  PRMT R50, RZ, 0x5410, R51 ;  /* 0x00005410ff327816 */ /* 0x001fca0000000033 */
[----:B------:R-:W-:Y:S02]  /*b010*/  FMUL.FTZ R113, R50, c[0x0][0x1e8] ;  /* 0x00007a0032717a20 */ /* 0x000fe40000410000 */
[----:B-1----:R-:W-:-:S05]  /*b020*/  FFMA.FTZ R48, R48, R117, 1.1641532182693481445e-10 ;  /* 0x2f00000030307423 */ /* 0x002fca0000010075 */
        /* <DEDUP_REMOVED lines=9> */
.L_x_549:
        /* <DEDUP_REMOVED lines=12> */
.L_x_552:
[----:B------:R-:W-:Y:S02]  /*b180*/  IMAD.MOV.U32 R50, RZ, RZ, R124 ;  /* 0x000000ffff327224 */ /* 0x000fe400078e007c */
.L_x_553:
[----:B------:R-:W-:Y:S05]  /*b190*/  BSYNC B2 ;  /* 0x0000000000027941 */ /* 0x000fea0003800000 */
.L_x_551:
        /* <DEDUP_REMOVED lines=16> */
.L_x_557:
[----:B------:R-:W-:Y:S05]  /*b2a0*/  BSYNC B3 ;  /* 0x0000000000037941 */ /* 0x000fea0003800000 */
.L_x_556:
        /* <DEDUP_REMOVED lines=42> */
[----:B------:R-:W-:Y:S02]  /*b550*/  IMAD.MOV.U32 R128, RZ, RZ, R52 ;  /* 0x000000ffff807224 */ /* 0x000fe400078e0034 */
[----:B------:R-:W-:Y:S02]  /*b560*/  IMAD.MOV.U32 R48, RZ, RZ, RZ ;  /* 0x000000ffff307224 */ /* 0x000fe400078e00ff */
.L_x_555:
[----:B------:R-:W-:Y:S05]  /*b570*/  BSYNC B2 ;  /* 0x0000000000027941 */ /* 0x000fea0003800000 */
.L_x_554:
        /* <DEDUP_REMOVED lines=10> */
.L_x_550:
        /* <DEDUP_REMOVED lines=12> */
.L_x_559:
[----:B------:R-:W-:Y:S02]  /*b6e0*/  IMAD.MOV.U32 R50, RZ, RZ, R124 ;  /* 0x000000ffff327224 */ /* 0x000fe400078e007c */
.L_x_560:
[----:B------:R-:W-:Y:S05]  /*b6f0*/  BSYNC B2 ;  /* 0x0000000000027941 */ /* 0x000fea0003800000 */
.L_x_558:
        /* <DEDUP_REMOVED lines=16> */
.L_x_564:
[----:B------:R-:W-:Y:S05]  /*b800*/  BSYNC B3 ;  /* 0x0000000000037941 */ /* 0x000fea0003800000 */
.L_x_563:
        /* <DEDUP_REMOVED lines=44> */
.L_x_562:
[----:B------:R-:W-:Y:S05]  /*bad0*/  BSYNC B2 ;  /* 0x0000000000027941 */ /* 0x000fea0003800000 */
.L_x_561:
        /* <DEDUP_REMOVED lines=13> */
.L_x_565:
        /* <DEDUP_REMOVED lines=12> */
.L_x_568:
[----:B------:R-:W-:Y:S02]  /*bc70*/  IMAD.MOV.U32 R126, RZ, RZ, R124 ;  /* 0x000000ffff7e7224 */ /* 0x000fe400078e007c */
.L_x_569:
[----:B------:R-:W-:Y:S05]  /*bc80*/  BSYNC B2 ;  /* 0x0000000000027941 */ /* 0x000fea0003800000 */
.L_x_567:
        /* <DEDUP_REMOVED lines=16> */
.L_x_573:
[----:B------:R-:W-:Y:S05]  /*bd90*/  BSYNC B3 ;  /* 0x0000000000037941 */ /* 0x000fea0003800000 */
.L_x_572:
        /* <DEDUP_REMOVED lines=8> */
[----:B------:R-:W-:Y:S01]  /*be20*/  IMAD.MOV.U32 R125, RZ, RZ, RZ ;  /* 0x000000ffff7d7224 */ /* 0x000fe200078e00ff */
        /* <DEDUP_REMOVED lines=35> */
.L_x_571:
[----:B------:R-:W-:Y:S05]  /*c060*/  BSYNC B2 ;  /* 0x0000000000027941 */ /* 0x000fea0003800000 */
.L_x_570:
        /* <DEDUP_REMOVED lines=10> */
.L_x_566:
[----:B------:R-:W-:Y:S02]  /*c110*/  ISETP.NE.AND P0, PT, R122, RZ, PT ;  /* 0x000000ff7a00720c */ /* 0x000fe40003f05270 */
[----:B------:R-:W-:Y:S02]  /*c120*/  SEL R55, RZ, 0x10000, P4 ;  /* 0x00010000ff377807 */ /* 0x000fe40002000000 */
[----:B------:R-:W-:Y:S02]  /*c130*/  ISETP.NE.AND P4, PT, R120, RZ, PT ;  /* 0x000000ff7800720c */ /* 0x000fe40003f85270 */
[----:B------:R-:W-:Y:S02]  /*c140*/  SEL R120, RZ, 0x1, P0 ;  /* 0x00000001ff787807 */ /* 0x000fe40000000000 */
[----:B------:R-:W-:Y:S02]  /*c150*/  SEL R117, RZ, 0x1000000, P5 ;  /* 0x01000000ff757807 */ /* 0x000fe40002800000 */
[----:B------:R-:W-:-:S02]  /*c160*/  SEL R54, RZ, 0x100, P3 ;  /* 0x00000100ff367807 */ /* 0x000fc40001800000 */
[----:B------:R-:W-:Y:S01]  /*c170*/  ISETP.NE.AND P5, PT, R121, RZ, PT ;  /* 0x000000ff7900720c */ /* 0x000fe20003fa5270 */
[----:B------:R-:W-:Y:S01]  /*c180*/  IMAD.WIDE.U32 R120, R120, 0x1000000, RZ ;  /* 0x0100000078787825 */ /* 0x000fe200078e00ff */
[----:B------:R-:W-:Y:S02]  /*c190*/  LOP3.LUT R54, R54, R117, R55, 0xfe, !PT ;  /* 0x0000007536367212 */ /* 0x000fe400078efe37 */
[----:B------:R-:W-:Y:S02]  /*c1a0*/  SEL R117, RZ, 0x1, P2 ;  /* 0x00000001ff757807 */ /* 0x000fe40001000000 */
[----:B------:R-:W-:Y:S02]  /*c1b0*/  ISETP.NE.AND P6, PT, R118, RZ, PT ;  /* 0x000000ff7600720c */ /* 0x000fe40003fc5270 */
[----:B------:R-:W-:Y:S02]  /*c1c0*/  LOP3.LUT R117, R121, R54, R117, 0xfe, !PT ;  /* 0x0000003679757212 */ /* 0x000fe400078efe75 */
[----:B------:R-:W-:-:S02]  /*c1d0*/  SEL R118, RZ, 0x1, P4 ;  /* 0x00000001ff767807 */ /* 0x000fc40002000000 */
[----:B------:R-:W-:Y:S02]  /*c1e0*/  SEL R54, RZ, 0x1, P5 ;  /* 0x00000001ff367807 */ /* 0x000fe40002800000 */
[----:B------:R-:W-:Y:S01]  /*c1f0*/  ISETP.NE.AND P1, PT, R119, RZ, PT ;  /* 0x000000ff7700720c */ /* 0x000fe20003f25270 */
        /* <DEDUP_REMOVED lines=9> */
[----:B------:R-:W-:Y:S01]  /*c290*/  IMAD.SHL.U32 R117, R116, 0x8, RZ ;  /* 0x0000000874757824 */ /* 0x000fe200078e00ff */
[----:B------:R-:W-:Y:S01]  /*c2a0*/  LOP3.LUT R120, R54, R120, R118, 0xfe, !PT ;  /* 0x0000007836787212 */ /* 0x000fe200078efe76 */
[----:B------:R0:W-:Y:S01]  /*c2b0*/  STG.E.128 [R52.64], R48 ;  /* 0x0000003034007986 */ /* 0x0001e2000c101d06 */
[----:B------:R-:W-:Y:S02]  /*c2c0*/  SHF.R.U32.HI R116, RZ, 0x1d, R116 ;  /* 0x0000001dff747819 */ /* 0x000fe40000011674 */
        /* <DEDUP_REMOVED lines=26> */
.L_x_445:
[----:B------:R-:W-:Y:S05]  /*c470*/  BSYNC B1 ;  /* 0x0000000000017941 */ /* 0x000fea0003800000 */
.L_x_444:
[----:B0-----:R-:W-:Y:S01]  /*c480*/  FADD.FTZ R49, RZ, R99 ;  /* 0x00000063ff317221 */ /* 0x001fe20000010000 */
[----:B------:R-:W-:Y:S02]  /*c490*/  ISETP.NE.AND P0, PT, R26, RZ, PT ;  /* 0x000000ff1a00720c */ /* 0x000fe40003f05270 */
        /* <DEDUP_REMOVED lines=8> */
[----:B------:R-:W-:Y:S02]  /*c520*/  FSEL R51, R49, RZ, P0 ;  /* 0x000000ff31337208 */ /* 0x000fe40000000000 */
[----:B------:R-:W-:-:S03]  /*c530*/  ISETP.GT.U32.AND P0, PT, R0, 0x3f, PT ;  /* 0x0000003f0000780c */ /* 0x000fc60003f04070 */
        /* <DEDUP_REMOVED lines=10> */
.L_x_582:
[----:B-1----:R-:W-:Y:S01]  /*c5e0*/  FADD.FTZ R55, R51, R48 ;  /* 0x0000003033377221 */ /* 0x002fe20000010000 */
[----:B------:R-:W-:Y:S05]  /*c5f0*/  BRA.DIV ~URZ, `(.L_x_575) ;  /* 0x00000b427f007947 */ /* 0x000fea000b800000 */
[----:B------:R-:W1:Y:S01]  /*c600*/  SHFL.BFLY PT, R48, R55, 0x2, 0x1f ;  /* 0x0c401f0037307f89 */ /* 0x000e6200000e0000 */
[----:B------:R-:W-:Y:S01]  /*c610*/  ISETP.NE.AND P2, PT, R26, RZ, PT ;  /* 0x000000ff1a00720c */ /* 0x000fe20003f45270 */
        /* <DEDUP_REMOVED lines=50> */
.L_x_583:
[----:B------:R-:W-:Y:S01]  /*c940*/  FMUL.FTZ R48, R53, R53 ;  /* 0x0000003535307220 */ /* 0x000fe20000410000 */
[----:B------:R-:W-:Y:S01]  /*c950*/  ISETP.NE.AND P0, PT, RZ, UR8, PT ;  /* 0x00000008ff007c0c */ /* 0x000fe2000bf05270 */
[----:B------:R-:W-:Y:S01]  /*c960*/  IMAD.MOV.U32 R50, RZ, RZ, c[0x0][0x1e0] ;  /* 0x00007800ff327624 */ /* 0x000fe200078e00ff */
[----:B------:R-:W-:Y:S01]  /*c970*/  ISETP.NE.AND P2, PT, R26, RZ, PT ;  /* 0x000000ff1a00720c */ /* 0x000fe20003f45270 */
[----:B01----:R-:W-:Y:S01]  /*c980*/  FADD.FTZ R55, R52, R55 ;  /* 0x0000003734377221 */ /* 0x003fe20000010000 */
[----:B------:R-:W-:Y:S01]  /*c990*/  FSEL R49, R48, RZ, P0 ;  /* 0x000000ff30317208 */ /* 0x000fe20000000000 */
[----:B------:R-:W-:Y:S01]  /*c9a0*/  @!P1 IMAD.MOV.U32 R51, RZ, RZ, 0x4 ;  /* 0x00000004ff339424 */ /* 0x000fe200078e00ff */
[----:B------:R-:W-:Y:S01]  /*c9b0*/  BSSY B1, `(.L_x_576) ;  /* 0x0000039000017945 */ /* 0x000fe20003800000 */
[----:B------:R-:W-:Y:S01]  /*c9c0*/  FFMA.FTZ R48, R55, R50, c[0x0][0x228] ;  /* 0x00008a0037307623 */ /* 0x000fe20000010032 */
[----:B------:R-:W-:Y:S01]  /*c9d0*/  FSEL R130, R53, RZ, !P0 ;  /* 0x000000ff35827208 */ /* 0x000fe20004000000 */
[----:B------:R-:W-:-:S04]  /*c9e0*/  @!P1 IMAD.WIDE R50, R30, R51, c[0x0][0x1a0] ;  /* 0x000068001e329625 */ /* 0x000fc800078e0233 */
[----:B------:R-:W-:Y:S01]  /*c9f0*/  FADD.FTZ R115, R48, R49 ;  /* 0x0000003130737221 */ /* 0x000fe20000010000 */
[----:B------:R0:W-:Y:S01]  /*ca00*/  @!P1 STG.E [R50.64], R53 ;  /* 0x0000003532009986 */ /* 0x0001e2000c101906 */
[----:B------:R-:W-:-:S04]  /*ca10*/  @!P1 IMAD.MOV.U32 R49, RZ, RZ, 0x4 ;  /* 0x00000004ff319424 */ /* 0x000fc800078e00ff */
[----:B------:R-:W1:Y:S01]  /*ca20*/  MUFU.RSQ R115, R115 ;  /* 0x0000007300737308 */ /* 0x000e620000001400 */
[----:B------:R-:W-:-:S05]  /*ca30*/  @!P1 IMAD.WIDE R48, R30, R49, c[0x0][0x1a8] ;  /* 0x00006a001e309625 */ /* 0x000fca00078e0231 */
[----:B-1----:R0:W-:Y:S01]  /*ca40*/  @!P1 STG.E [R48.64], R115 ;  /* 0x0000007330009986 */ /* 0x0021e2000c101906 */
[----:B------:R-:W-:Y:S05]  /*ca50*/  @!P2 BRA `(.L_x_577) ;  /* 0x000002e00000a947 */ /* 0x000fea0003800000 */
[--C-:B0-----:R-:W-:Y:S02]  /*ca60*/  FADD.FTZ R50, R106, -R130.reuse ;  /* 0x800000826a327221 */ /* 0x101fe40000010000 */
[--C-:B------:R-:W-:Y:S02]  /*ca70*/  FADD.FTZ R48, R99, -R130.reuse ;  /* 0x8000008263307221 */ /* 0x100fe40000010000 */
[C---:B------:R-:W-:Y:S02]  /*ca80*/  FMUL.FTZ R117, R115.reuse, R50 ;  /* 0x0000003273757220 */ /* 0x040fe40000410000 */
[----:B------:R-:W-:Y:S02]  /*ca90*/  FADD.FTZ R50, R104, -R130 ;  /* 0x8000008268327221 */ /* 0x000fe40000010000 */
[C---:B------:R-:W-:Y:S02]  /*caa0*/  FMUL.FTZ R54, R115.reuse, R48 ;  /* 0x0000003073367220 */ /* 0x040fe40000410000 */
[----:B------:R-:W-:-:S02]  /*cab0*/  FMUL.FTZ R118, R115, R50 ;  /* 0x0000003273767220 */ /* 0x000fc40000410000 */
[--C-:B------:R-:W-:Y:S02]  /*cac0*/  FADD.FTZ R50, R107, -R130.reuse ;  /* 0x800000826b327221 */ /* 0x100fe40000010000 */
[--C-:B------:R-:W-:Y:S02]  /*cad0*/  FADD.FTZ R52, R105, -R130.reuse ;  /* 0x8000008269347221 */ /* 0x100fe40000010000 */
[----:B------:R-:W-:Y:S02]  /*cae0*/  FADD.FTZ R116, R110, -R130 ;  /* 0x800000826e747221 */ /* 0x000fe40000010000 */
[----:B------:R-:W-:Y:S02]  /*caf0*/  FFMA.FTZ R48, R2, R54, R11 ;  /* 0x0000003602307223 */ /* 0x000fe4000001000b */
[----:B------:R-:W-:Y:S02]  /*cb00*/  FFMA.FTZ R49, R3, R117, R10 ;  /* 0x0000007503317223 */ /* 0x000fe4000001000a */
[----:B------:R-:W-:-:S02]  /*cb10*/  FMUL.FTZ R119, R115, R50 ;  /* 0x0000003273777220 */ /* 0x000fc40000410000 */
[----:B------:R-:W-:Y:S01]  /*cb20*/  FMUL.FTZ R120, R115, R52 ;  /* 0x0000003473787220 */ /* 0x000fe20000410000 */
[----:B------:R-:W-:Y:S01]  /*cb30*/  F2FP.BF16.PACK_AB R48, R49, R48 ;  /* 0x000000303130723e */ /* 0x000fe200000010ff */
[----:B------:R-:W-:Y:S02]  /*cb40*/  FMUL.FTZ R121, R115, R116 ;  /* 0x0000007473797220 */ /* 0x000fe40000410000 */
[----:B------:R-:W-:Y:S02]  /*cb50*/  FFMA.FTZ R49, R4, R118, R13 ;  /* 0x0000007604317223 */ /* 0x000fe4000001000d */
[----:B------:R-:W-:Y:S02]  /*cb60*/  FFMA.FTZ R50, R5, R119, R12 ;  /* 0x0000007705327223 */ /* 0x000fe4000001000c */
[----:B------:R-:W-:Y:S02]  /*cb70*/  FFMA.FTZ R51, R6, R120, R15 ;  /* 0x0000007806337223 */ /* 0x000fe4000001000f */
[----:B------:R-:W-:Y:S01]  /*cb80*/  FFMA.FTZ R52, R7, R121, R14 ;  /* 0x0000007907347223 */ /* 0x000fe2000001000e */
[----:B------:R-:W-:Y:S01]  /*cb90*/  F2FP.BF16.PACK_AB R49, R50, R49 ;  /* 0x000000313231723e */ /* 0x000fe200000010ff */
[----:B------:R-:W-:-:S02]  /*cba0*/  FADD.FTZ R116, R114, -R130 ;  /* 0x8000008272747221 */ /* 0x000fc40000010000 */
[----:B------:R-:W-:Y:S01]  /*cbb0*/  IMAD.MOV.U32 R127, RZ, RZ, 0x10 ;  /* 0x00000010ff7f7424 */ /* 0x000fe200078e00ff */
[----:B------:R-:W-:Y:S01]  /*cbc0*/  F2FP.BF16.PACK_AB R50, R52, R51 ;  /* 0x000000333432723e */ /* 0x000fe200000010ff */
[----:B------:R-:W-:Y:S02]  /*cbd0*/  FADD.FTZ R52, R111, -R130 ;  /* 0x800000826f347221 */ /* 0x000fe40000010000 */
[C---:B------:R-:W-:Y:S02]  /*cbe0*/  FMUL.FTZ R116, R115.reuse, R116 ;  /* 0x0000007473747220 */ /* 0x040fe40000410000 */
[----:B------:R-:W-:Y:S02]  /*cbf0*/  FMUL.FTZ R55, R115, R52 ;  /* 0x0000003473377220 */ /* 0x000fe40000410000 */
[----:B------:R-:W-:Y:S02]  /*cc00*/  FFMA.FTZ R52, R9, R116, R16 ;  /* 0x0000007409347223 */ /* 0x000fe40000010010 */
[----:B------:R-:W-:-:S02]  /*cc10*/  FFMA.FTZ R51, R8, R55, R17 ;  /* 0x0000003708337223 */ /* 0x000fc40000010011 */
[----:B------:R-:W-:Y:S02]  /*cc20*/  FFMA.FTZ R55, R24, R55, R37 ;  /* 0x0000003718377223 */ /* 0x000fe40000010025 */
[----:B------:R-:W-:Y:S01]  /*cc30*/  FFMA.FTZ R116, R25, R116, R56 ;  /* 0x0000007419747223 */ /* 0x000fe20000010038 */
[----:B------:R-:W-:Y:S01]  /*cc40*/  F2FP.BF16.PACK_AB R51, R52, R51 ;  /* 0x000000333433723e */ /* 0x000fe200000010ff */
[----:B------:R-:W-:-:S03]  /*cc50*/  IMAD.WIDE.U32 R52, R100, R127, c[0x0][0x208] ;  /* 0x0000820064347625 */ /* 0x000fc600078e007f */
[----:B------:R-:W-:Y:S01]  /*cc60*/  F2FP.BF16.PACK_AB R55, R116, R55 ;  /* 0x000000377437723e */ /* 0x000fe200000010ff */
[----:B------:R-:W-:Y:S01]  /*cc70*/  FFMA.FTZ R116, R18, R54, R27 ;  /* 0x0000003612747223 */ /* 0x000fe2000001001b */
[----:B------:R0:W-:Y:S01]  /*cc80*/  STG.E.128 [R52.64], R48 ;  /* 0x0000003034007986 */ /* 0x0001e2000c101d06 */
[----:B------:R-:W-:Y:S02]  /*cc90*/  FFMA.FTZ R118, R20, R118, R33 ;  /* 0x0000007614767223 */ /* 0x000fe40000010021 */
[----:B------:R-:W-:Y:S02]  /*cca0*/  FFMA.FTZ R54, R22, R120, R35 ;  /* 0x0000007816367223 */ /* 0x000fe40000010023 */
[----:B------:R-:W-:Y:S02]  /*ccb0*/  FFMA.FTZ R121, R23, R121, R38 ;  /* 0x0000007917797223 */ /* 0x000fe40000010026 */
[----:B------:R-:W-:Y:S02]  /*ccc0*/  FFMA.FTZ R119, R21, R119, R36 ;  /* 0x0000007715777223 */ /* 0x000fe40000010024 */
[----:B------:R-:W-:Y:S01]  /*ccd0*/  FFMA.FTZ R117, R19, R117, R34 ;  /* 0x0000007513757223 */ /* 0x000fe20000010022 */
[----:B------:R-:W-:-:S02]  /*cce0*/  F2FP.BF16.PACK_AB R54, R121, R54 ;  /* 0x000000367936723e */ /* 0x000fc400000010ff */
[----:B0-----:R-:W-:Y:S01]  /*ccf0*/  F2FP.BF16.PACK_AB R53, R119, R118 ;  /* 0x000000767735723e */ /* 0x001fe200000010ff */
[C---:B------:R-:W-:Y:S01]  /*cd00*/  IMAD.WIDE.U32 R48, R100.reuse, R127, c[0x0][0x210] ;  /* 0x0000840064307625 */ /* 0x040fe200078e007f */
[----:B------:R-:W-:Y:S02]  /*cd10*/  F2FP.BF16.PACK_AB R52, R117, R116 ;  /* 0x000000747534723e */ /* 0x000fe400000010ff */
[----:B------:R-:W-:-:S03]  /*cd20*/  IADD3 R100, R100, 0x20, RZ ;  /* 0x0000002064647810 */ /* 0x000fc60007ffe0ff */
[----:B------:R0:W-:Y:S04]  /*cd30*/  STG.E.128 [R48.64], R52 ;  /* 0x0000003430007986 */ /* 0x0001e8000c101d06 */
.L_x_577:
[----:B------:R-:W-:Y:S05]  /*cd40*/  BSYNC B1 ;  /* 0x0000000000017941 */ /* 0x000fea0003800000 */
.L_x_576:
[----:B------:R-:W-:Y:S01]  /*cd50*/  ISETP.NE.AND P0, PT, R32, RZ, PT ;  /* 0x000000ff2000720c */ /* 0x000fe20003f05270 */
[----:B------:R-:W-:-:S12]  /*cd60*/  BSSY B1, `(.L_x_578) ;  /* 0x000002f000017945 */ /* 0x000fd80003800000 */
[----:B------:R-:W-:Y:S05]  /*cd70*/  @!P0 BRA `(.L_x_579) ;  /* 0x000002d000008947 */ /* 0x000fea0003800000 */
[--C-:B0-----:R-:W-:Y:S02]  /*cd80*/  FADD.FTZ R48, R88, -R130.reuse ;  /* 0x8000008258307221 */ /* 0x101fe40000010000 */
[--C-:B------:R-:W-:Y:S02]  /*cd90*/  FADD.FTZ R50, R103, -R130.reuse ;  /* 0x8000008267327221 */ /* 0x100fe40000010000 */
[C---:B------:R-:W-:Y:S02]  /*cda0*/  FMUL.FTZ R54, R115.reuse, R48 ;  /* 0x0000003073367220 */ /* 0x040fe40000410000 */
[----:B------:R-:W-:Y:S02]  /*cdb0*/  FMUL.FTZ R116, R115, R50 ;  /* 0x0000003273747220 */ /* 0x000fe40000410000 */
[--C-:B------:R-:W-:Y:S02]  /*cdc0*/  FADD.FTZ R52, R101, -R130.reuse ;  /* 0x8000008265347221 */ /* 0x100fe40000010000 */
[----:B------:R-:W-:-:S02]  /*cdd0*/  FADD.FTZ R118, R108, -R130 ;  /* 0x800000826c767221 */ /* 0x000fc40000010000 */
[--C-:B------:R-:W-:Y:S02]  /*cde0*/  FADD.FTZ R120, R109, -R130.reuse ;  /* 0x800000826d787221 */ /* 0x100fe40000010000 */
[----:B------:R-:W-:Y:S02]  /*cdf0*/  FADD.FTZ R122, R112, -R130 ;  /* 0x80000082707a7221 */ /* 0x000fe40000010000 */
[----:B------:R-:W-:Y:S02]  /*ce00*/  FFMA.FTZ R48, R39, R54, R64 ;  /* 0x0000003627307223 */ /* 0x000fe40000010040 */
[----:B------:R-:W-:Y:S02]  /*ce10*/  FFMA.FTZ R49, R57, R116, R66 ;  /* 0x0000007439317223 */ /* 0x000fe40000010042 */
[C---:B------:R-:W-:Y:S02]  /*ce20*/  FMUL.FTZ R117, R115.reuse, R52 ;  /* 0x0000003473757220 */ /* 0x040fe40000410000 */
[----:B------:R-:W-:Y:S01]  /*ce30*/  FMUL.FTZ R118, R115, R118 ;  /* 0x0000007673767220 */ /* 0x000fe20000410000 */
[----:B------:R-:W-:Y:S01]  /*ce40*/  F2FP.BF16.PACK_AB R48, R49, R48 ;  /* 0x000000303130723e */ /* 0x000fe200000010ff */
[----:B------:R-:W-:-:S02]  /*ce50*/  FMUL.FTZ R120, R115, R120 ;  /* 0x0000007873787220 */ /* 0x000fc40000410000 */
[----:B------:R-:W-:Y:S02]  /*ce60*/  FMUL.FTZ R122, R115, R122 ;  /* 0x0000007a737a7220 */ /* 0x000fe40000410000 */
[--C-:B------:R-:W-:Y:S02]  /*ce70*/  FADD.FTZ R126, R113, -R130.reuse ;  /* 0x80000082717e7221 */ /* 0x100fe40000010000 */
[----:B------:R-:W-:Y:S02]  /*ce80*/  FADD.FTZ R130, R90, -R130 ;  /* 0x800000825a827221 */ /* 0x000fe40000010000 */
[----:B------:R-:W-:Y:S02]  /*ce90*/  FFMA.FTZ R49, R58, R117, R65 ;  /* 0x000000753a317223 */ /* 0x000fe40000010041 */
[----:B------:R-:W-:Y:S02]  /*cea0*/  FFMA.FTZ R50, R59, R118, R68 ;  /* 0x000000763b327223 */ /* 0x000fe40000010044 */
[----:B------:R-:W-:-:S02]  /*ceb0*/  FFMA.FTZ R51, R60, R120, R67 ;  /* 0x000000783c337223 */ /* 0x000fc40000010043 */
[----:B------:R-:W-:Y:S01]  /*cec0*/  FFMA.FTZ R52, R62, R122, R69 ;  /* 0x0000007a3e347223 */ /* 0x000fe20000010045 */
[----:B------:R-:W-:Y:S01]  /*ced0*/  F2FP.BF16.PACK_AB R49, R50, R49 ;  /* 0x000000313231723e */ /* 0x000fe200000010ff */
[C---:B------:R-:W-:Y:S02]  /*cee0*/  FMUL.FTZ R126, R115.reuse, R126 ;  /* 0x0000007e737e7220 */ /* 0x040fe40000410000 */
[----:B------:R-:W-:Y:S01]  /*cef0*/  FMUL.FTZ R130, R115, R130 ;  /* 0x0000008273827220 */ /* 0x000fe20000410000 */
[----:B------:R-:W-:Y:S01]  /*cf00*/  F2FP.BF16.PACK_AB R50, R52, R51 ;  /* 0x000000333432723e */ /* 0x000fe200000010ff */
[----:B------:R-:W-:Y:S02]  /*cf10*/  FFMA.FTZ R51, R61, R126, R70 ;  /* 0x0000007e3d337223 */ /* 0x000fe40000010046 */
[----:B------:R-:W-:Y:S02]  /*cf20*/  FFMA.FTZ R52, R63, R130, R72 ;  /* 0x000000823f347223 */ /* 0x000fe40000010048 */
[----:B------:R-:W-:-:S02]  /*cf30*/  IMAD.MOV.U32 R121, RZ, RZ, 0x10 ;  /* 0x00000010ff797424 */ /* 0x000fc400078e00ff */
[----:B------:R-:W-:Y:S01]  /*cf40*/  FFMA.FTZ R115, R71, R54, R80 ;  /* 0x0000003647737223 */ /* 0x000fe20000010050 */
[----:B------:R-:W-:Y:S01]  /*cf50*/  F2FP.BF16.PACK_AB R51, R52, R51 ;  /* 0x000000333433723e */ /* 0x000fe200000010ff */
[----:B------:R-:W-:-:S04]  /*cf60*/  IMAD.WIDE.U32 R52, R100, R121, c[0x0][0x208] ;  /* 0x0000820064347625 */ /* 0x000fc800078e0079 */
[----:B------:R-:W-:Y:S01]  /*cf70*/  FFMA.FTZ R55, R77, R126, R86 ;  /* 0x0000007e4d377223 */ /* 0x000fe20000010056 */
[----:B------:R0:W-:Y:S01]  /*cf80*/  STG.E.128 [R52.64], R48 ;  /* 0x0000003034007986 */ /* 0x0001e2000c101d06 */
[----:B------:R-:W-:Y:S02]  /*cf90*/  FFMA.FTZ R130, R79, R130, R102 ;  /* 0x000000824f827223 */ /* 0x000fe40000010066 */
[----:B------:R-:W-:Y:S02]  /*cfa0*/  FFMA.FTZ R117, R73, R117, R82 ;  /* 0x0000007549757223 */ /* 0x000fe40000010052 */
[----:B------:R-:W-:Y:S01]  /*cfb0*/  FFMA.FTZ R54, R75, R120, R84 ;  /* 0x000000784b367223 */ /* 0x000fe20000010054 */
[----:B------:R-:W-:Y:S01]  /*cfc0*/  F2FP.BF16.PACK_AB R55, R130, R55 ;  /* 0x000000378237723e */ /* 0x000fe200000010ff */
[----:B------:R-:W-:Y:S02]  /*cfd0*/  FFMA.FTZ R119, R78, R122, R87 ;  /* 0x0000007a4e777223 */ /* 0x000fe40000010057 */
[----:B------:R-:W-:-:S02]  /*cfe0*/  FFMA.FTZ R118, R76, R118, R85 ;  /* 0x000000764c767223 */ /* 0x000fc40000010055 */
[----:B------:R-:W-:Y:S01]  /*cff0*/  FFMA.FTZ R116, R74, R116, R83 ;  /* 0x000000744a747223 */ /* 0x000fe20000010053 */
[----:B------:R-:W-:Y:S02]  /*d000*/  F2FP.BF16.PACK_AB R54, R119, R54 ;  /* 0x000000367736723e */ /* 0x000fe400000010ff */
[----:B0-----:R-:W-:Y:S01]  /*d010*/  F2FP.BF16.PACK_AB R53, R118, R117 ;  /* 0x000000757635723e */ /* 0x001fe200000010ff */
[----:B------:R-:W-:Y:S01]  /*d020*/  IMAD.WIDE.U32 R48, R100, R121, c[0x0][0x210] ;  /* 0x0000840064307625 */ /* 0x000fe200078e0079 */
[----:B------:R-:W-:-:S05]  /*d030*/  F2FP.BF16.PACK_AB R52, R116, R115 ;  /* 0x000000737434723e */ /* 0x000fca00000010ff */
[----:B------:R0:W-:Y:S02]  /*d040*/  STG.E.128 [R48.64], R52 ;  /* 0x0000003430007986 */ /* 0x0001e4000c101d06 */
.L_x_579:
[----:B------:R-:W-:Y:S05]  /*d050*/  BSYNC B1 ;  /* 0x0000000000017941 */ /* 0x000fea0003800000 */
.L_x_578:
[----:B0-----:R-:W-:-:S04]  /*d060*/  IMAD.MOV.U32 R49, RZ, RZ, 0x4 ;  /* 0x00000004ff317424 */ /* 0x001fc800078e00ff */
[----:B------:R-:W-:-:S05]  /*d070*/  IMAD R30, R49, c[0x0][0x160], R30 ;  /* 0x00005800311e7a24 */ /* 0x000fca00078e021e */
[----:B------:R-:W-:-:S13]  /*d080*/  ISETP.GE.AND P0, PT, R30, c[0x0][0x164], PT ;  /* 0x000059001e007a0c */ /* 0x000fda0003f06270 */
[----:B------:R-:W-:Y:S01]  /*d090*/  @P0 CALL.REL.NOINC `(.L_x_580) ;  /* 0x0000001000000944 */ /* 0x000fe20003c00000 */
[----:B------:R-:W-:Y:S05]  /*d0a0*/  BRA `(.L_x_581) ;  /* 0xffff3da000007947 */ /* 0x000fea000383ffff */
.L_x_580:
[----:B------:R-:W-:Y:S05]  /*d0b0*/  BSYNC B0 ;  /* 0x0000000000007941 */ /* 0x000fea0003800000 */
.L_x_312:
[----:B------:R-:W-:Y:S05]  /*d0c0*/  EXIT ;  /* 0x000000000000794d */ /* 0x000fea0003800000 */
.L_x_574:
[----:B------:R-:W-:Y:S01]  /*d0d0*/  IMAD.MOV.U32 R52, RZ, RZ, 0x1 ;  /* 0x00000001ff347424 */ /* 0x000fe200078e00ff */
[----:B------:R-:W-:Y:S01]  /*d0e0*/  MOV R48, 0xd120 ;  /* 0x0000d12000307802 */ /* 0x000fe20000000f00 */
[----:B------:R-:W-:Y:S02]  /*d0f0*/  IMAD.MOV.U32 R50, RZ, RZ, 0x1f ;  /* 0x0000001fff327424 */ /* 0x000fe400078e00ff */
[----:B------:R-:W-:Y:S02]  /*d100*/  IMAD.MOV.U32 R115, RZ, RZ, -0x1 ;  /* 0xffffffffff737424 */ /* 0x000fe400078e00ff */
[----:B------:R-:W-:Y:S05]  /*d110*/  CALL.REL.NOINC `($__internal_4_$__cuda_sm70_shflsync_bfly_p) ;  /* 0x000005d000007944 */ /* 0x000fea0003c00000 */
[----:B-1----:R-:W-:Y:S01]  /*d120*/  IMAD.MOV.U32 R48, RZ, RZ, R52 ;  /* 0x000000ffff307224 */ /* 0x002fe200078e0034 */
[----:B0-----:R-:W-:Y:S05]  /*d130*/  BRA `(.L_x_582) ;  /* 0xfffff4a000007947 */ /* 0x001fea000383ffff */
.L_x_575:
[----:B0-----:R-:W-:Y:S01]  /*d140*/  IMAD.MOV.U32 R51, RZ, RZ, R55 ;  /* 0x000000ffff337224 */ /* 0x001fe200078e0037 */
[----:B------:R-:W-:Y:S01]  /*d150*/  MOV R48, 0xd1a0 ;  /* 0x0000d1a000307802 */ /* 0x000fe20000000f00 */
[----:B------:R-:W-:Y:S02]  /*d160*/  IMAD.MOV.U32 R52, RZ, RZ, 0x2 ;  /* 0x00000002ff347424 */ /* 0x000fe400078e00ff */
[----:B------:R-:W-:Y:S02]  /*d170*/  IMAD.MOV.U32 R50, RZ, RZ, 0x1f ;  /* 0x0000001fff327424 */ /* 0x000fe400078e00ff */
[----:B------:R-:W-:-:S02]  /*d180*/  IMAD.MOV.U32 R115, RZ, RZ, -0x1 ;  /* 0xffffffffff737424 */ /* 0x000fc400078e00ff */
[----:B------:R-:W-:Y:S05]  /*d190*/  CALL.REL.NOINC `($__internal_4_$__cuda_sm70_shflsync_bfly_p) ;  /* 0x0000055000007944 */ /* 0x000fea0003c00000 */
[----:B01----:R-:W-:Y:S01]  /*d1a0*/  FADD.FTZ R51, R55, R52 ;  /* 0x0000003437337221 */ /* 0x003fe20000010000 */
[----:B------:R-:W-:Y:S01]  /*d1b0*/  MOV R48, 0xd200 ;  /* 0x0000d20000307802 */ /* 0x000fe20000000f00 */
[----:B------:R-:W-:-:S02]  /*d1c0*/  IMAD.MOV.U32 R52, RZ, RZ, 0x4 ;  /* 0x00000004ff347424 */ /* 0x000fc400078e00ff */
[----:B------:R-:W-:Y:S02]  /*d1d0*/  IMAD.MOV.U32 R50, RZ, RZ, 0x1f ;  /* 0x0000001fff327424 */ /* 0x000fe400078e00ff */
[----:B------:R-:W-:Y:S02]  /*d1e0*/  IMAD.MOV.U32 R115, RZ, RZ, -0x1 ;  /* 0xffffffffff737424 */ /* 0x000fe400078e00ff */
[----:B------:R-:W-:Y:S05]  /*d1f0*/  CALL.REL.NOINC `($__internal_4_$__cuda_sm70_shflsync_bfly_p) ;  /* 0x000004f000007944 */ /* 0x000fea0003c00000 */
[----:B01----:R-:W-:Y:S01]  /*d200*/  FADD.FTZ R51, R51, R52 ;  /* 0x0000003433337221 */ /* 0x003fe20000010000 */
[----:B------:R-:W-:Y:S01]  /*d210*/  MOV R48, 0xd260 ;  /* 0x0000d26000307802 */ /* 0x000fe20000000f00 */
[----:B------:R-:W-:Y:S02]  /*d220*/  IMAD.MOV.U32 R52, RZ, RZ, 0x8 ;  /* 0x00000008ff347424 */ /* 0x000fe400078e00ff */
[----:B------:R-:W-:Y:S02]  /*d230*/  IMAD.MOV.U32 R50, RZ, RZ, 0x1f ;  /* 0x0000001fff327424 */ /* 0x000fe400078e00ff */
[----:B------:R-:W-:Y:S02]  /*d240*/  IMAD.MOV.U32 R115, RZ, RZ, -0x1 ;  /* 0xffffffffff737424 */ /* 0x000fe400078e00ff */
[----:B------:R-:W-:Y:S05]  /*d250*/  CALL.REL.NOINC `($__internal_4_$__cuda_sm70_shflsync_bfly_p) ;  /* 0x0000049000007944 */ /* 0x000fea0003c00000 */
[----:B01----:R-:W-:Y:S01]  /*d260*/  FADD.FTZ R51, R51, R52 ;  /* 0x0000003433337221 */ /* 0x003fe20000010000 */
[----:B------:R-:W-:Y:S01]  /*d270*/  MOV R48, 0xd2c0 ;  /* 0x0000d2c000307802 */ /* 0x000fe20000000f00 */
[----:B------:R-:W-:-:S02]  /*d280*/  IMAD.MOV.U32 R52, RZ, RZ, 0x10 ;  /* 0x00000010ff347424 */ /* 0x000fc400078e00ff */
[----:B------:R-:W-:Y:S02]  /*d290*/  IMAD.MOV.U32 R50, RZ, RZ, 0x1f ;  /* 0x0000001fff327424 */ /* 0x000fe400078e00ff */
[----:B------:R-:W-:Y:S02]  /*d2a0*/  IMAD.MOV.U32 R115, RZ, RZ, -0x1 ;  /* 0xffffffffff737424 */ /* 0x000fe400078e00ff */
[----:B------:R-:W-:Y:S05]  /*d2b0*/  CALL.REL.NOINC `($__internal_4_$__cuda_sm70_shflsync_bfly_p) ;  /* 0x0000043000007944 */ /* 0x000fea0003c00000 */
[----:B-1----:R-:W-:Y:S01]  /*d2c0*/  FADD.FTZ R52, R51, R52 ;  /* 0x0000003433347221 */ /* 0x002fe20000010000 */
[----:B------:R-:W-:Y:S01]  /*d2d0*/  ISETP.NE.AND P2, PT, R26, RZ, PT ;  /* 0x000000ff1a00720c */ /* 0x000fe20003f45270 */
        /* <DEDUP_REMOVED lines=47> */
[----:B------:R-:W-:Y:S02]  /*d5d0*/  IMAD.MOV.U32 R52, RZ, RZ, 0x4 ;  /* 0x00000004ff347424 */ /* 0x000fe400078e00ff */
[----:B------:R-:W-:-:S02]  /*d5e0*/  IMAD.MOV.U32 R50, RZ, RZ, 0x1f ;  /* 0x0000001fff327424 */ /* 0x000fc400078e00ff */
        /* <DEDUP_REMOVED lines=8> */
[----:B-1----:R-:W-:Y:S01]  /*d670*/  FADD.FTZ R55, R51, R52 ;  /* 0x0000003433377221 */ /* 0x002fe20000010000 */
[----:B------:R-:W-:Y:S01]  /*d680*/  MOV R48, 0xd6e0 ;  /* 0x0000d6e000307802 */ /* 0x000fe20000000f00 */
[----:B------:R-:W-:Y:S02]  /*d690*/  IMAD.MOV.U32 R52, RZ, RZ, 0x10 ;  /* 0x00000010ff347424 */ /* 0x000fe400078e00ff */
[----:B0-----:R-:W-:-:S02]  /*d6a0*/  IMAD.MOV.U32 R50, RZ, RZ, 0x1f ;  /* 0x0000001fff327424 */ /* 0x001fc400078e00ff */
[----:B------:R-:W-:Y:S02]  /*d6b0*/  IMAD.MOV.U32 R115, RZ, RZ, -0x1 ;  /* 0xffffffffff737424 */ /* 0x000fe400078e00ff */
[----:B------:R-:W-:Y:S02]  /*d6c0*/  IMAD.MOV.U32 R51, RZ, RZ, R55 ;  /* 0x000000ffff337224 */ /* 0x000fe400078e0037 */
[----:B------:R-:W-:Y:S05]  /*d6d0*/  CALL.REL.NOINC `($__internal_4_$__cuda_sm70_shflsync_bfly_p) ;  /* 0x0000001000007944 */ /* 0x000fea0003c00000 */
[----:B01----:R-:W-:Y:S05]  /*d6e0*/  BRA `(.L_x_583) ;  /* 0xfffff25000007947 */ /* 0x003fea000383ffff */
        .weak           $__internal_4_$__cuda_sm70_shflsync_bfly_p
        .type           $__internal_4_$__cuda_sm70_shflsync_bfly_p,@function
        .size           $__internal_4_$__cuda_sm70_shflsync_bfly_p,(.L_x_13544 - $__internal_4_$__cuda_sm70_shflsync_bfly_p)
$__internal_4_$__cuda_sm70_shflsync_bfly_p:
[----:B------:R-:W-:Y:S01]  /*d6f0*/  IMAD.MOV.U32 R49, RZ, RZ, 0x0 ;  /* 0x00000000ff317424 */ /* 0x000fe200078e00ff */
[----:B------:R-:W-:Y:S04]  /*d700*/  WARPSYNC R115 ;  /* 0x0000007300007348 */ /* 0x000fe80003800000 */
[----:B------:R0:W1:Y:S01]  /*d710*/  SHFL.BFLY PT, R52, R51, R52, R50 ;  /* 0x0c00003433347389 */ /* 0x00006200000e0032 */
[----:B------:R-:W-:Y:S05]  /*d720*/  RET.REL.NODEC R48 `(_ZN10layer_norm31ln_parallel_residual_fwd_kernelINS_13Kernel_traitsI13__nv_bfloat16S2_S2_S2_fjLj512ELj1ELj4ELj1ELj16ENS_18Kernel_traits_baseILj512ES2_S2_S2_S2_fjLj128EEEEELb1ELb0ELb0EEEvNS_9FwdParamsE) ;  /* 0xffff28d030007950 */ /* 0x000fea0003c3ffff */
.L_x_584:
        /* <DEDUP_REMOVED lines=13> */
.L_x_13544:


//--------------------- .text._ZN10layer_norm31ln_parallel_residual_fwd_kernelINS_13Kernel_traitsI13__nv_bfloat16S2_S2_S2_fjLj512ELj1ELj4ELj1ELj16ENS_18Kernel_traits_baseILj512ES2_S2_S2_S2_fjLj128EEEEELb1ELb0ELb1EEEvNS_9FwdParamsE --------------------------
	.section	.text._ZN10layer_norm31ln_parallel_residual_fwd_kernelINS_13Kernel_traitsI13__nv_bfloat16S2_S2_S2_fjLj512ELj1ELj4ELj1ELj16ENS_18Kernel_traits_baseILj512ES2_S2_S2_S2_fjLj128EEEEELb1ELb0ELb1EEEvNS_9FwdParamsE,"ax",@progbits
	.sectioninfo	@"SHI_REGISTERS=121"
	.align	128
        .global         _ZN10layer_norm31ln_parallel_residual_fwd_kernelINS_13Kernel_traitsI13__nv_bfloat16S2_S2_S2_fjLj512ELj1ELj4ELj1ELj16ENS_18Kernel_traits_baseILj512ES2_S2_S2_S2_fjLj128EEEEELb1ELb0ELb1EEEvNS_9FwdParamsE
        .type           _ZN10layer_norm31ln_parallel_residual_fwd_kernelINS_13Kernel_traitsI13__nv_bfloat16S2_S2_S2_fjLj512ELj1ELj4ELj1ELj16ENS_18Kernel_traits_baseILj512ES2_S2_S2_S2_fjLj128EEEEELb1ELb0ELb1EEEvNS_9FwdParamsE,@function
        .size           _ZN10layer_norm31ln_parallel_residual_fwd_kernelINS_13Kernel_traitsI13__nv_bfloat16S2_S2_S2_fjLj512ELj1ELj4ELj1ELj16ENS_18Kernel_traits_baseILj512ES2_S2_S2_S2_fjLj128EEEEELb1ELb0ELb1EEEvNS_9FwdParamsE,(.L_x_13545 - _ZN10layer_norm31ln_parallel_residual_fwd_kernelINS_13Kernel_traitsI13__nv_bfloat16S2_S2_S2_fjLj512ELj1ELj4ELj1ELj16ENS_18Kernel_traits_baseILj512ES2_S2_S2_S2_fjLj128EEEEELb1ELb0ELb1EEEvNS_9FwdParamsE)
        .other          _ZN10layer_norm31ln_parallel_residual_fwd_kernelINS_13Kernel_traitsI13__nv_bfloat16S2_S2_S2_fjLj512ELj1ELj4ELj1ELj16ENS_18Kernel_traits_baseILj512ES2_S2_S2_S2_fjLj128EEEEELb1ELb0ELb1EEEvNS_9FwdParamsE,@"STO_CUDA_ENTRY STV_DEFAULT"
_ZN10layer_norm31ln_parallel_residual_fwd_kernelINS_13Kernel_traitsI13__nv_bfloat16S2_S2_S2_fjLj512ELj1ELj4ELj1ELj16ENS_18Kernel_traits_baseILj512ES2_S2_S2_S2_fjLj128EEEEELb1ELb0ELb1EEEvNS_9FwdParamsE:
.text._ZN10layer_norm31ln_parallel_residual_fwd_kernelINS_13Kernel_traitsI13__nv_bfloat16S2_S2_S2_fjLj512ELj1ELj4ELj1ELj16ENS_18Kernel_traits_baseILj512ES2_S2_S2_S2_fjLj128EEEEELb1ELb0ELb1EEEvNS_9FwdParamsE:
[----:B------:R-:W-:Y:S02]  /*0000*/  IMAD.MOV.U32 R1, RZ, RZ, c[0x0][0x28] ;  /* 0x00000a00ff017624 */ /* 0x000fe400078e00ff */
[----:B------:R-:W0:Y:S01]  /*0010*/  S2R R3, SR_TID.X ;  /* 0x0000000000037919 */ /* 0x000e220000002100 */
[----:B------:R-:W-:Y:S02]  /*0020*/  ULDC.U8 UR4, c[0x0][0x244] ;  /* 0x0000910000047ab9 */ /* 0x000fe40000000000 */
[----:B------:R-:W-:Y:S01]  /*0030*/  ISETP.NE.AND P2, PT, RZ, UR4, PT ;  /* 0x00000004ff007c0c */ /* 0x000fe2000bf45270 */
[----:B------:R-:W-:Y:S02]  /*0040*/  ULDC.64 UR4, c[0x0][0x230] ;  /* 0x00008c0000047ab9 */ /* 0x000fe40000000a00 */
[----:B------:R-:W-:Y:S01]  /*0050*/  IMAD.U32 R4, RZ, RZ, UR4 ;  /* 0x00000004ff047e24 */ /* 0x000fe2000f8e00ff */
[----:B------:R-:W-:Y:S01]  /*0060*/  ULDC.64 UR6, c[0x0][0x118] ;  /* 0x0000460000067ab9 */ /* 0x000fe20000000a00 */
[----:B------:R-:W-:Y:S02]  /*0070*/  IMAD.U32 R5, RZ, RZ, UR5 ;  /* 0x00000005ff057e24 */ /* 0x000fe4000f8e00ff */
[----:B------:R-:W-:-:S02]  /*0080*/  IMAD.MOV.U32 R48, RZ, RZ, c[0x0][0x238] ;  /* 0x00008e00ff307624 */ /* 0x000fc400078e00ff */
[----:B------:R-:W-:-:S04]  /*0090*/  IMAD.MOV.U32 R49, RZ, RZ, c[0x0][0x23c] ;  /* 0x00008f00ff317624 */ /* 0x000fc800078e00ff */
[----:B------:R-:W2:Y:S04]  /*00a0*/  @P2 LDG.E.64 R4, [R4.64] ;  /* 0x0000000604042981 */ /* 0x000ea8000c1e1b00 */
[----:B------:R1:W5:Y:S01]  /*00b0*/  @P2 LDG.E.64 R6, [R48.64] ;  /* 0x0000000630062981 */ /* 0x000362000c1e1b00 */
[----:B------:R-:W-:Y:S01]  /*00c0*/  ISETP.NE.U32.AND P0, PT, RZ, c[0x0][0x218], PT ;  /* 0x00008600ff007a0c */ /* 0x000fe20003f05070 */
[----:B0-----:R-:W-:Y:S02]  /*00d0*/  IMAD.SHL.U32 R0, R3, 0x10, RZ ;  /* 0x0000001003007824 */ /* 0x001fe400078e00ff */
[----:B------:R-:W0:Y:S01]  /*00e0*/  S2R R18, SR_CTAID.X ;  /* 0x0000000000127919 */ /* 0x000e220000002500 */
[----:B------:R-:W-:Y:S02]  /*00f0*/  SHF.R.U32.HI R2, RZ, 0x5, R3 ;  /* 0x00000005ff027819 */ /* 0x000fe40000011603 */
[----:B------:R-:W-:-:S02]  /*0100*/  ISETP.NE.AND.EX P0, PT, RZ, c[0x0][0x21c], PT, P0 ;  /* 0x00008700ff007a0c */ /* 0x000fc40003f05300 */
[----:B------:R-:W-:-:S04]  /*0110*/  LOP3.LUT R11, R0, 0x1f0, RZ, 0xc0, !PT ;  /* 0x000001f0000b7812 */ /* 0x000fc800078ec0ff */
[----:B------:R-:W-:Y:S02]  /*0120*/  IADD3 R8, P1, R11, c[0x0][0x218], RZ ;  /* 0x000086000b087a10 */ /* 0x000fe40007f3e0ff */
[----:B------:R-:W-:-:S03]  /*0130*/  LOP3.LUT R0, R3, 0x1f, RZ, 0xc0, !PT ;  /* 0x0000001f03007812 */ /* 0x000fc600078ec0ff */
[----:B------:R-:W-:Y:S01]  /*0140*/  IMAD.X R9, RZ, RZ, c[0x0][0x21c], P1 ;  /* 0x00008700ff097624 */ /* 0x000fe200008e06ff */
[----:B------:R-:W-:Y:S01]  /*0150*/  ISETP.NE.U32.AND P1, PT, RZ, c[0x0][0x220], PT ;  /* 0x00008800ff007a0c */ /* 0x000fe20003f25070 */
[----:B------:R-:W-:-:S03]  /*0160*/  IMAD.SHL.U32 R10, R0, 0x10, RZ ;  /* 0x00000010000a7824 */ /* 0x000fc600078e00ff */
[----:B------:R-:W-:Y:S01]  /*0170*/  ISETP.NE.AND.EX P1, PT, RZ, c[0x0][0x224], PT, P1 ;  /* 0x00008900ff007a0c */ /* 0x000fe20003f25310 */
[----:B------:R3:W5:Y:S01]  /*0180*/  @P0 LDG.E.128 R12, [R8.64] ;  /* 0x00000006080c0981 */ /* 0x000762000c1e1d00 */
[----:B------:R-:W-:Y:S01]  /*0190*/  IADD3 R16, P3, R10, c[0x0][0x220], RZ ;  /* 0x000088000a107a10 */ /* 0x000fe20007f7e0ff */
[----:B0-----:R-:W-:Y:S02]  /*01a0*/  IMAD R2, R18, 0x4, R2 ;  /* 0x0000000412027824 */ /* 0x001fe400078e0202 */
[----:B------:R3:W5:Y:S02]  /*01b0*/  @P0 LDG.E.128 R20, [R8.64+0x200] ;  /* 0x0002000608140981 */ /* 0x000764000c1e1d00 */
[----:B------:R-:W-:-:S06]  /*01c0*/  IMAD.X R17, RZ, RZ, c[0x0][0x224], P3 ;  /* 0x00008900ff117624 */ /* 0x000fcc00018e06ff */
[----:B------:R1:W5:Y:S01]  /*01d0*/  @P1 LDG.E.128 R44, [R16.64] ;  /* 0x00000006102c1981 */ /* 0x000362000c1e1d00 */
[----:B------:R-:W-:Y:S02]  /*01e0*/  ISETP.GE.AND P3, PT, R2, c[0x0][0x164], PT ;  /* 0x0000590002007a0c */ /* 0x000fe40003f66270 */
[----:B---3--:R-:W-:Y:S01]  /*01f0*/  IADD3 R8, P4, R11, c[0x0][0x1b0], RZ ;  /* 0x00006c000b087a10 */ /* 0x008fe20007f9e0ff */
[----:B------:R1:W5:Y:S01]  /*0200*/  @P1 LDG.E.128 R40, [R16.64+0x200] ;  /* 0x0002000610281981 */ /* 0x000362000c1e1d00 */
[----:B------:R-:W-:-:S03]  /*0210*/  IADD3 R10, P5, R10, c[0x0][0x1b8], RZ ;  /* 0x00006e000a0a7a10 */ /* 0x000fc60007fbe0ff */
[----:B------:R-:W-:Y:S02]  /*0220*/  IMAD.X R9, RZ, RZ, c[0x0][0x1b4], P4 ;  /* 0x00006d00ff097624 */ /* 0x000fe400020e06ff */
[----:B------:R-:W-:Y:S01]  /*0230*/  IMAD.X R11, RZ, RZ, c[0x0][0x1bc], P5 ;  /* 0x00006f00ff0b7624 */ /* 0x000fe200028e06ff */
[----:B--2---:R1:W0:Y:S08]  /*0240*/  @P2 R2UR UR4, R4 ;  /* 0x00000000040423c2 */ /* 0x00423000000e0000 */
[----:B------:R1:W2:Y:S02]  /*0250*/  @P2 R2UR UR5, R5 ;  /* 0x00000000050523c2 */ /* 0x0002a400000e0000 */
[----:B012---:R-:W-:Y:S05]  /*0260*/  @P3 EXIT ;  /* 0x000000000000394d */ /* 0x007fea0003800000 */
[----:B-----5:R-:W-:Y:S01]  /*0270*/  @P2 IADD3 R48, P3, R6, c[0x0][0x240], RZ ;  /* 0x0000900006302a10 */ /* 0x020fe20007f7e0ff */
[----:B------:R-:W-:Y:S01]  /*0280*/  IMAD R3, R18, c[0x0][0x0], R3 ;  /* 0x0000000012037a24 */ /* 0x000fe200078e0203 */
[----:B------:R0:W5:Y:S03]  /*0290*/  LDG.E.128 R36, [R8.64] ;  /* 0x0000000608247981 */ /* 0x000166000c1e1d00 */
[----:B------:R-:W-:Y:S01]  /*02a0*/  @P2 IMAD.X R49, RZ, RZ, R7, P3 ;  /* 0x000000ffff312224 */ /* 0x000fe200018e0607 */
[----:B------:R0:W5:Y:S01]  /*02b0*/  LDG.E.128 R32, [R8.64+0x200] ;  /* 0x0002000608207981 */ /* 0x000162000c1e1d00 */
[----:B------:R-:W-:-:S03]  /*02c0*/  IMAD.HI.U32 R7, R3, -0x326172a9, RZ ;  /* 0xcd9e8d5703077827 */ /* 0x000fc600078e00ff */
[--C-:B------:R-:W-:Y:S01]  /*02d0*/  SHF.R.U32.HI R4, RZ, 0x2, R49.reuse ;  /* 0x00000002ff047819 */ /* 0x100fe20000011631 */
[----:B------:R1:W5:Y:S01]  /*02e0*/  LDG.E.128 R28, [R10.64] ;  /* 0x000000060a1c7981 */ /* 0x000362000c1e1d00 */
[----:B------:R-:W-:Y:S02]  /*02f0*/  SHF.R.U64 R5, R48, 0x2, R49 ;  /* 0x0000000230057819 */ /* 0x000fe40000001231 */
[----:B------:R-:W-:Y:S01]  /*0300*/  LOP3.LUT R7, R7, UR4, R4, 0x96, !PT ;  /* 0x0000000407077c12 */ /* 0x000fe2000f8e9604 */
[----:B------:R1:W5:Y:S01]  /*0310*/  LDG.E.128 R24, [R10.64+0x200] ;  /* 0x000200060a187981 */ /* 0x000362000c1e1d00 */
[----:B------:R-:W-:Y:S01]  /*0320*/  UIADD3 UR10, UR5, -0x4498517b, URZ ;  /* 0xbb67ae85050a7890 */ /* 0x000fe2000fffe03f */
[C---:B------:R-:W-:Y:S01]  /*0330*/  IMAD.HI.U32 R6, R5.reuse, -0x2daee0ad, RZ ;  /* 0xd2511f5305067827 */ /* 0x040fe200078e00ff */
[----:B------:R-:W-:Y:S01]  /*0340*/  UIADD3 UR9, UR4, -0x61c88647, URZ ;  /* 0x9e3779b904097890 */ /* 0x000fe2000fffe03f */
[----:B------:R-:W-:Y:S01]  /*0350*/  @!P0 CS2R R14, SRZ ;  /* 0x00000000000e8805 */ /* 0x000fe2000001ff00 */
[----:B------:R-:W-:Y:S01]  /*0360*/  UIADD3 UR11, UR4, 0x3c6ef372, URZ ;  /* 0x3c6ef372040b7890 */ /* 0x000fe2000fffe03f */
[----:B0-----:R-:W-:Y:S01]  /*0370*/  IMAD R8, R5, -0x2daee0ad, RZ ;  /* 0xd2511f5305087824 */ /* 0x001fe200078e02ff */
[----:B------:R-:W-:Y:S01]  /*0380*/  LOP3.LUT R6, R6, UR5, RZ, 0x3c, !PT ;  /* 0x0000000506067c12 */ /* 0x000fe2000f8e3cff */
[C---:B------:R-:W-:Y:S01]  /*0390*/  IMAD.HI.U32 R9, R7.reuse, -0x2daee0ad, RZ ;  /* 0xd2511f5307097827 */ /* 0x040fe200078e00ff */
[----:B------:R-:W-:Y:S01]  /*03a0*/  UIADD3 UR12, UR5, 0x76cf5d0a, URZ ;  /* 0x76cf5d0a050c7890 */ /* 0x000fe2000fffe03f */
[----:B------:R-:W-:Y:S01]  /*03b0*/  @!P0 CS2R R22, SRZ ;  /* 0x0000000000168805 */ /* 0x000fe2000001ff00 */
[----:B------:R-:W-:Y:S01]  /*03c0*/  UIADD3 UR14, UR5, 0x32370b8f, URZ ;  /* 0x32370b8f050e7890 */ /* 0x000fe2000fffe03f */
[----:B------:R-:W-:Y:S01]  /*03d0*/  IMAD R7, R7, -0x2daee0ad, RZ ;  /* 0xd2511f5307077824 */ /* 0x000fe200078e02ff */
[----:B-1----:R-:W-:Y:S01]  /*03e0*/  LOP3.LUT R10, R9, UR10, R8, 0x96, !PT ;  /* 0x0000000a090a7c12 */ /* 0x002fe2000f8e9608 */
[----:B------:R-:W-:Y:S01]  /*03f0*/  IMAD R8, R3, -0x326172a9, RZ ;  /* 0xcd9e8d5703087824 */ /* 0x000fe200078e02ff */
[----:B------:R-:W-:Y:S01]  /*0400*/  UIADD3 UR13, UR4, -0x255992d5, URZ ;  /* 0xdaa66d2b040d7890 */ /* 0x000fe2000fffe03f */
[C---:B------:R-:W-:Y:S01]  /*0410*/  IMAD.HI.U32 R9, R6.reuse, -0x326172a9, RZ ;  /* 0xcd9e8d5706097827 */ /* 0x040fe200078e00ff */
[----:B------:R-:W-:Y:S01]  /*0420*/  UIADD3 UR15, UR4, 0x78dde6e4, URZ ;  /* 0x78dde6e4040f7890 */ /* 0x000fe2000fffe03f */
[----:B------:R-:W-:Y:S01]  /*0430*/  PRMT R18, RZ, 0x5410, R22 ;  /* 0x00005410ff127816 */ /* 0x000fe20000000016 */
[----:B------:R-:W-:Y:S01]  /*0440*/  UIADD3 UR16, UR5, -0x126145ec, URZ ;  /* 0xed9eba1405107890 */ /* 0x000fe2000fffe03f */
[----:B------:R-:W-:Y:S01]  /*0450*/  IMAD R6, R6, -0x326172a9, RZ ;  /* 0xcd9e8d5706067824 */ /* 0x000fe200078e02ff */
[----:B------:R-:W-:Y:S01]  /*0460*/  LOP3.LUT R8, R9, UR9, R8, 0x96, !PT ;  /* 0x0000000909087c12 */ /* 0x000fe2000f8e9608 */
[----:B------:R-:W-:Y:S01]  /*0470*/  IMAD.HI.U32 R11, R10, -0x326172a9, RZ ;  /* 0xcd9e8d570a0b7827 */ /* 0x000fe200078e00ff */
[----:B------:R-:W-:Y:S01]  /*0480*/  UIADD3 UR18, UR5, -0x56f99767, URZ ;  /* 0xa906689905127890 */ /* 0x000fe2000fffe03f */
[----:B------:R-:W-:Y:S01]  /*0490*/  @!P1 CS2R R44, SRZ ;  /* 0x00000000002c9805 */ /* 0x000fe2000001ff00 */
[----:B------:R-:W-:Y:S01]  /*04a0*/  UIADD3 UR17, UR4, 0x1715609d, URZ ;  /* 0x1715609d04117890 */ /* 0x000fe2000fffe03f */
[C---:B------:R-:W-:Y:S01]  /*04b0*/  IMAD.HI.U32 R16, R8.reuse, -0x2daee0ad, RZ ;  /* 0xd2511f5308107827 */ /* 0x040fe200078e00ff */
[----:B------:R-:W-:Y:S01]  /*04c0*/  LOP3.LUT R6, R11, UR11, R6, 0x96, !PT ;  /* 0x0000000b0b067c12 */ /* 0x000fe2000f8e9606 */
[----:B------:R-:W-:Y:S01]  /*04d0*/  UIADD3 UR19, UR4, -0x4ab325aa, URZ ;  /* 0xb54cda5604137890 */ /* 0x000fe2000fffe03f */
[----:B------:R-:W-:Y:S01]  /*04e0*/  PRMT R11, RZ, 0x7610, R14 ;  /* 0x00007610ff0b7816 */ /* 0x000fe2000000000e */
[----:B------:R-:W-:Y:S01]  /*04f0*/  IMAD R8, R8, -0x2daee0ad, RZ ;  /* 0xd2511f5308087824 */ /* 0x000fe200078e02ff */
[----:B------:R-:W-:Y:S01]  /*0500*/  LOP3.LUT R7, R16, UR12, R7, 0x96, !PT ;  /* 0x0000000c10077c12 */ /* 0x000fe2000f8e9607 */
[----:B------:R-:W-:Y:S01]  /*0510*/  IMAD.HI.U32 R9, R6, -0x2daee0ad, RZ ;  /* 0xd2511f5306097827 */ /* 0x000fe200078e00ff */
[----:B------:R-:W-:Y:S01]  /*0520*/  UIADD3 UR20, UR5, 0x646e171e, URZ ;  /* 0x646e171e05147890 */ /* 0x000fe2000fffe03f */
[----:B------:R-:W-:Y:S01]  /*0530*/  @!P0 CS2R R12, SRZ ;  /* 0x00000000000c8805 */ /* 0x000fe2000001ff00 */
[----:B------:R-:W-:Y:S01]  /*0540*/  UIADD3 UR22, UR5, 0x1fd5c5a3, URZ ;  /* 0x1fd5c5a305167890 */ /* 0x000fe2000fffe03f */
[----:B------:R-:W-:Y:S01]  /*0550*/  IMAD R10, R10, -0x326172a9, RZ ;  /* 0xcd9e8d570a0a7824 */ /* 0x000fe200078e02ff */
[----:B------:R-:W-:Y:S01]  /*0560*/  LOP3.LUT R8, R9, UR14, R8, 0x96, !PT ;  /* 0x0000000e09087c12 */ /* 0x000fe2000f8e9608 */
[C---:B------:R-:W-:Y:S01]  /*0570*/  IMAD.HI.U32 R9, R7.reuse, -0x326172a9, RZ ;  /* 0xcd9e8d5707097827 */ /* 0x040fe200078e00ff */
[----:B------:R-:W-:Y:S01]  /*0580*/  UIADD3 UR21, UR4, 0x5384540f, URZ ;  /* 0x5384540f04157890 */ /* 0x000fe2000fffe03f */
[----:B------:R-:W-:Y:S01]  /*0590*/  @!P0 CS2R R20, SRZ ;  /* 0x0000000000148805 */ /* 0x000fe2000001ff00 */
[----:B------:R-:W-:Y:S01]  /*05a0*/  UIADD3 UR23, UR4, -0xe443238, URZ ;  /* 0xf1bbcdc804177890 */ /* 0x000fe2000fffe03f */
[----:B------:R-:W-:Y:S01]  /*05b0*/  IMAD R7, R7, -0x326172a9, RZ ;  /* 0xcd9e8d5707077824 */ /* 0x000fe200078e02ff */
[----:B------:R-:W-:Y:S01]  /*05c0*/  LOP3.LUT R9, R9, UR13, R10, 0x96, !PT ;  /* 0x0000000d09097c12 */ /* 0x000fe2000f8e960a */
[----:B------:R-:W-:Y:S01]  /*05d0*/  IMAD.HI.U32 R16, R8, -0x326172a9, RZ ;  /* 0xcd9e8d5708107827 */ /* 0x000fe200078e00ff */
[----:B------:R-:W-:Y:S01]  /*05e0*/  UIADD3 UR24, UR5, -0x24c28bd8, URZ ;  /* 0xdb3d742805187890 */ /* 0x000fe2000fffe03f */
[----:B------:R-:W-:Y:S01]  /*05f0*/  @!P1 CS2R R46, SRZ ;  /* 0x00000000002e9805 */ /* 0x000fe2000001ff00 */
[----:B------:R-:W-:Y:S01]  /*0600*/  PRMT R64, RZ, 0x5410, R45 ;  /* 0x00005410ff407816 */ /* 0x000fe2000000002d */
[----:B------:R-:W-:Y:S01]  /*0610*/  IMAD R6, R6, -0x2daee0ad, RZ ;  /* 0xd2511f5306067824 */ /* 0x000fe200078e02ff */
[----:B------:R-:W-:Y:S01]  /*0620*/  LOP3.LUT R16, R16, UR15, R7, 0x96, !PT ;  /* 0x0000000f10107c12 */ /* 0x000fe2000f8e9607 */
[C---:B------:R-:W-:Y:S01]  /*0630*/  IMAD.HI.U32 R7, R9.reuse, -0x2daee0ad, RZ ;  /* 0xd2511f5309077827 */ /* 0x040fe200078e00ff */
[----:B------:R-:W-:Y:S01]  /*0640*/  PRMT R65, RZ, 0x7610, R45 ;  /* 0x00007610ff417816 */ /* 0x000fe2000000002d */
[----:B------:R-:W-:Y:S01]  /*0650*/  UIADD3 UR25, UR4, -0x700cb87f, URZ ;  /* 0x8ff3478104197890 */ /* 0x000fe2000fffe03f */
[----:B------:R-:W-:Y:S01]  /*0660*/  @!P1 CS2R R40, SRZ ;  /* 0x0000000000289805 */ /* 0x000fe2000001ff00 */
[----:B------:R-:W-:Y:S01]  /*0670*/  IMAD R9, R9, -0x2daee0ad, RZ ;  /* 0xd2511f5309097824 */ /* 0x000fe200078e02ff */
[----:B------:R-:W-:Y:S01]  /*0680*/  LOP3.LUT R6, R7, UR16, R6, 0x96, !PT ;  /* 0x0000001007067c12 */ /* 0x000fe2000f8e9606 */
[----:B------:R-:W-:Y:S01]  /*0690*/  IMAD.HI.U32 R10, R16, -0x2daee0ad, RZ ;  /* 0xd2511f53100a7827 */ /* 0x000fe200078e00ff */
[----:B------:R-:W-:Y:S01]  /*06a0*/  UIADD3 UR26, UR5, -0x695add53, URZ ;  /* 0x96a522ad051a7890 */ /* 0x000fe2000fffe03f */
[----:B------:R-:W-:Y:S01]  /*06b0*/  @!P1 CS2R R42, SRZ ;  /* 0x00000000002a9805 */ /* 0x000fe2000001ff00 */
[----:B------:R-:W-:Y:S01]  /*06c0*/  BSSY B0, `(.L_x_585) ;  /* 0x0000c7f000007945 */ /* 0x000fe20003800000 */
[----:B------:R-:W-:Y:S01]  /*06d0*/  IMAD R8, R8, -0x326172a9, RZ ;  /* 0xcd9e8d5708087824 */ /* 0x000fe200078e02ff */
[----:B------:R-:W-:Y:S01]  /*06e0*/  LOP3.LUT R49, R10, UR18, R9, 0x96, !PT ;  /* 0x000000120a317c12 */ /* 0x000fe2000f8e9609 */
[C---:B------:R-:W-:Y:S01]  /*06f0*/  IMAD.HI.U32 R7, R6.reuse, -0x326172a9, RZ ;  /* 0xcd9e8d5706077827 */ /* 0x040fe200078e00ff */
[----:B------:R-:W-:Y:S01]  /*0700*/  PRMT R10, RZ, 0x5410, R14 ;  /* 0x00005410ff0a7816 */ /* 0x000fe2000000000e */
[----:B------:R-:W-:Y:S01]  /*0710*/  ULDC.U8 UR8, c[0x0][0x1f0] ;  /* 0x00007c0000087ab9 */ /* 0x000fe20000000000 */
[----:B------:R-:W-:Y:S01]  /*0720*/  PRMT R66, RZ, 0x5410, R46 ;  /* 0x00005410ff427816 */ /* 0x000fe2000000002e */
[----:B------:R-:W-:Y:S01]  /*0730*/  IMAD R6, R6, -0x326172a9, RZ ;  /* 0xcd9e8d5706067824 */ /* 0x000fe200078e02ff */
[----:B------:R-:W-:Y:S01]  /*0740*/  LOP3.LUT R17, R7, UR17, R8, 0x96, !PT ;  /* 0x0000001107117c12 */ /* 0x000fe2000f8e9608 */
[----:B------:R-:W-:Y:S01]  /*0750*/  IMAD.HI.U32 R9, R49, -0x326172a9, RZ ;  /* 0xcd9e8d5731097827 */ /* 0x000fe200078e00ff */
[----:B------:R-:W-:-:S02]  /*0760*/  PRMT R7, RZ, 0x7610, R12 ;  /* 0x00007610ff077816 */ /* 0x000fc4000000000c */
[--C-:B------:R-:W-:Y:S01]  /*0770*/  PRMT R8, RZ, 0x5410, R13.reuse ;  /* 0x00005410ff087816 */ /* 0x100fe2000000000d */
[----:B------:R-:W-:Y:S01]  /*0780*/  IMAD R16, R16, -0x2daee0ad, RZ ;  /* 0xd2511f5310107824 */ /* 0x000fe200078e02ff */
[----:B------:R-:W-:Y:S01]  /*0790*/  LOP3.LUT R50, R9, UR19, R6, 0x96, !PT ;  /* 0x0000001309327c12 */ /* 0x000fe2000f8e9606 */
[C---:B------:R-:W-:Y:S01]  /*07a0*/  IMAD.HI.U32 R19, R17.reuse, -0x2daee0ad, RZ ;  /* 0xd2511f5311137827 */ /* 0x040fe200078e00ff */
[----:B------:R-:W-:Y:S02]  /*07b0*/  PRMT R6, RZ, 0x5410, R12 ;  /* 0x00005410ff067816 */ /* 0x000fe4000000000c */
[----:B------:R-:W-:Y:S01]  /*07c0*/  PRMT R9, RZ, 0x7610, R13 ;  /* 0x00007610ff097816 */ /* 0x000fe2000000000d */
[----:B------:R-:W-:Y:S01]  /*07d0*/  IMAD R17, R17, -0x2daee0ad, RZ ;  /* 0xd2511f5311117824 */ /* 0x000fe200078e02ff */
[----:B------:R-:W-:Y:S01]  /*07e0*/  LOP3.LUT R51, R19, UR20, R16, 0x96, !PT ;  /* 0x0000001413337c12 */ /* 0x000fe2000f8e9610 */
[----:B------:R-:W-:Y:S01]  /*07f0*/  IMAD.HI.U32 R14, R50, -0x2daee0ad, RZ ;  /* 0xd2511f53320e7827 */ /* 0x000fe200078e00ff */
[----:B------:R-:W-:-:S02]  /*0800*/  PRMT R19, RZ, 0x7610, R22 ;  /* 0x00007610ff137816 */ /* 0x000fc40000000016 */
[----:B------:R-:W-:Y:S01]  /*0810*/  PRMT R12, RZ, 0x5410, R15 ;  /* 0x00005410ff0c7816 */ /* 0x000fe2000000000f */
[----:B------:R-:W-:Y:S01]  /*0820*/  IMAD R49, R49, -0x326172a9, RZ ;  /* 0xcd9e8d5731317824 */ /* 0x000fe200078e02ff */
[----:B------:R-:W-:Y:S01]  /*0830*/  LOP3.LUT R52, R14, UR22, R17, 0x96, !PT ;  /* 0x000000160e347c12 */ /* 0x000fe2000f8e9611 */
[C---:B------:R-:W-:Y:S01]  /*0840*/  IMAD.HI.U32 R22, R51.reuse, -0x326172a9, RZ ;  /* 0xcd9e8d5733167827 */ /* 0x040fe200078e00ff */
[----:B------:R-:W-:Y:S02]  /*0850*/  PRMT R13, RZ, 0x7610, R15 ;  /* 0x00007610ff0d7816 */ /* 0x000fe4000000000f */
[--C-:B------:R-:W-:Y:S01]  /*0860*/  PRMT R14, RZ, 0x5410, R20.reuse ;  /* 0x00005410ff0e7816 */ /* 0x100fe20000000014 */
[----:B------:R-:W-:Y:S01]  /*0870*/  IMAD R51, R51, -0x326172a9, RZ ;  /* 0xcd9e8d5733337824 */ /* 0x000fe200078e02ff */
[----:B------:R-:W-:Y:S01]  /*0880*/  LOP3.LUT R49, R22, UR21, R49, 0x96, !PT ;  /* 0x0000001516317c12 */ /* 0x000fe2000f8e9631 */
[----:B------:R-:W-:Y:S01]  /*0890*/  IMAD.HI.U32 R54, R52, -0x326172a9, RZ ;  /* 0xcd9e8d5734367827 */ /* 0x000fe200078e00ff */
[----:B------:R-:W-:-:S02]  /*08a0*/  PRMT R15, RZ, 0x7610, R20 ;  /* 0x00007610ff0f7816 */ /* 0x000fc40000000014 */
[----:B------:R-:W-:Y:S01]  /*08b0*/  PRMT R16, RZ, 0x5410, R21 ;  /* 0x00005410ff107816 */ /* 0x000fe20000000015 */
[----:B------:R-:W-:Y:S01]  /*08c0*/  IMAD R53, R50, -0x2daee0ad, RZ ;  /* 0xd2511f5332357824 */ /* 0x000fe200078e02ff */
[----:B------:R-:W-:Y:S01]  /*08d0*/  LOP3.LUT R54, R54, UR23, R51, 0x96, !PT ;  /* 0x0000001736367c12 */ /* 0x000fe2000f8e9633 */
[----:B------:R-:W-:Y:S01]  /*08e0*/  IMAD.WIDE.U32 R50, R49, -0x2daee0ad, RZ ;  /* 0xd2511f5331327825 */ /* 0x000fe200078e00ff */
[----:B------:R-:W-:Y:S02]  /*08f0*/  PRMT R17, RZ, 0x7610, R21 ;  /* 0x00007610ff117816 */ /* 0x000fe40000000015 */
[----:B------:R-:W-:Y:S01]  /*0900*/  PRMT R20, RZ, 0x5410, R23 ;  /* 0x00005410ff147816 */ /* 0x000fe20000000017 */
[----:B------:R-:W-:Y:S01]  /*0910*/  IMAD.HI.U32 R89, R54, -0x2daee0ad, RZ ;  /* 0xd2511f5336597827 */ /* 0x000fe200078e00ff */
[----:B------:R-:W-:Y:S02]  /*0920*/  LOP3.LUT R53, R51, UR24, R53, 0x96, !PT ;  /* 0x0000001833357c12 */ /* 0x000fe4000f8e9635 */
[----:B------:R-:W-:Y:S01]  /*0930*/  PRMT R21, RZ, 0x7610, R23 ;  /* 0x00007610ff157816 */ /* 0x000fe20000000017 */
[----:B------:R-:W-:Y:S01]  /*0940*/  IMAD R45, R52, -0x326172a9, RZ ;  /* 0xcd9e8d57342d7824 */ /* 0x000fe200078e02ff */
[--C-:B------:R-:W-:Y:S01]  /*0950*/  PRMT R22, RZ, 0x5410, R44.reuse ;  /* 0x00005410ff167816 */ /* 0x100fe2000000002c */
[----:B------:R-:W-:Y:S01]  /*0960*/  IMAD.WIDE.U32 R90, R53, -0x326172a9, RZ ;  /* 0xcd9e8d57355a7825 */ /* 0x000fe200078e00ff */
[----:B------:R-:W-:-:S02]  /*0970*/  PRMT R23, RZ, 0x7610, R44 ;  /* 0x00007610ff177816 */ /* 0x000fc4000000002c */
[----:B------:R-:W-:Y:S01]  /*0980*/  PRMT R67, RZ, 0x7610, R46 ;  /* 0x00007610ff437816 */ /* 0x000fe2000000002e */
[----:B------:R-:W-:Y:S01]  /*0990*/  IMAD.MOV.U32 R72, RZ, RZ, RZ ;  /* 0x000000ffff487224 */ /* 0x000fe200078e00ff */
[--C-:B------:R-:W-:Y:S01]  /*09a0*/  PRMT R68, RZ, 0x5410, R47.reuse ;  /* 0x00005410ff447816 */ /* 0x100fe2000000002f */
[----:B------:R-:W-:Y:S01]  /*09b0*/  IMAD R94, R54, -0x2daee0ad, RZ ;  /* 0xd2511f53365e7824 */ /* 0x000fe200078e02ff */
[----:B------:R-:W-:Y:S02]  /*09c0*/  PRMT R69, RZ, 0x7610, R47 ;  /* 0x00007610ff457816 */ /* 0x000fe4000000002f */
[----:B------:R-:W-:Y:S02]  /*09d0*/  LOP3.LUT R89, R89, UR26, R50, 0x96, !PT ;  /* 0x0000001a59597c12 */ /* 0x000fe4000f8e9632 */
[----:B------:R-:W-:Y:S02]  /*09e0*/  LOP3.LUT R88, R91, UR25, R45, 0x96, !PT ;  /* 0x000000195b587c12 */ /* 0x000fe4000f8e962d */
[----:B------:R-:W-:-:S02]  /*09f0*/  PRMT R70, RZ, 0x5410, R40 ;  /* 0x00005410ff467816 */ /* 0x000fc40000000028 */
[----:B------:R-:W-:Y:S02]  /*0a00*/  PRMT R71, RZ, 0x7610, R40 ;  /* 0x00007610ff477816 */ /* 0x000fe40000000028 */
[----:B------:R-:W-:Y:S02]  /*0a10*/  LOP3.LUT R105, R48, 0x3, RZ, 0xc0, !PT ;  /* 0x0000000330697812 */ /* 0x000fe400078ec0ff */
[--C-:B------:R-:W-:Y:S02]  /*0a20*/  PRMT R73, RZ, 0x5410, R41.reuse ;  /* 0x00005410ff497816 */ /* 0x100fe40000000029 */
[----:B------:R-:W-:Y:S02]  /*0a30*/  PRMT R74, RZ, 0x7610, R41 ;  /* 0x00007610ff4a7816 */ /* 0x000fe40000000029 */
[--C-:B------:R-:W-:Y:S02]  /*0a40*/  PRMT R75, RZ, 0x5410, R42.reuse ;  /* 0x00005410ff4b7816 */ /* 0x100fe4000000002a */
[----:B------:R-:W-:-:S02]  /*0a50*/  PRMT R77, RZ, 0x7610, R42 ;  /* 0x00007610ff4d7816 */ /* 0x000fc4000000002a */
[--C-:B------:R-:W-:Y:S02]  /*0a60*/  PRMT R76, RZ, 0x5410, R43.reuse ;  /* 0x00005410ff4c7816 */ /* 0x100fe4000000002b */
[----:B------:R-:W-:Y:S02]  /*0a70*/  PRMT R78, RZ, 0x7610, R43 ;  /* 0x00007610ff4e7816 */ /* 0x000fe4000000002b */
.L_x_847:
[----:B------:R-:W-:Y:S01]  /*0a80*/  IMAD R48, R2, c[0x0][0x168], RZ ;  /* 0x00005a0002307a24 */ /* 0x000fe200078e02ff */
[----:B------:R-:W-:Y:S01]  /*0a90*/  ISETP.NE.U32.AND P0, PT, RZ, c[0x0][0x178], PT ;  /* 0x00005e00ff007a0c */ /* 0x000fe20003f05070 */
[----:B------:R-:W-:Y:S01]  /*0aa0*/  IMAD.MOV.U32 R98, RZ, RZ, 0x10 ;  /* 0x00000010ff627424 */ /* 0x000fe200078e00ff */
[----:B------:R-:W-:Y:S02]  /*0ab0*/  ISETP.NE.U32.AND P1, PT, RZ, c[0x0][0x180], PT ;  /* 0x00006000ff007a0c */ /* 0x000fe40003f25070 */
[----:B------:R-:W-:Y:S02]  /*0ac0*/  ISETP.NE.AND.EX P2, PT, RZ, c[0x0][0x17c], PT, P0 ;  /* 0x00005f00ff007a0c */ /* 0x000fe40003f45300 */
[----:B------:R-:W-:Y:S02]  /*0ad0*/  SHF.R.S32.HI R49, RZ, 0x1f, R48 ;  /* 0x0000001fff317819 */ /* 0x000fe40000011430 */
[----:B------:R-:W-:-:S02]  /*0ae0*/  ISETP.NE.AND.EX P0, PT, RZ, c[0x0][0x184], PT, P1 ;  /* 0x00006100ff007a0c */ /* 0x000fc40003f05310 */
[----:B------:R-:W-:Y:S01]  /*0af0*/  LEA.HI R49, R49, R48, RZ, 0x3 ;  /* 0x0000003031317211 */ /* 0x000fe200078f18ff */
[----:B------:R-:W-:Y:S01]  /*0b00*/  BSSY B1, `(.L_x_586) ;  /* 0x0000015000017945 */ /* 0x000fe20003800000 */
[----:B------:R-:W-:Y:S02]  /*0b10*/  P2R R95, PR, RZ, 0x4 ;  /* 0x00000004ff5f7803 */ /* 0x000fe40000000000 */
[----:B------:R-:W-:-:S05]  /*0b20*/  LEA.HI.SX32 R58, R49, R0, 0x1d ;  /* 0x00000000313a7211 */ /* 0x000fca00078feaff */
[----:B------:R-:W-:-:S04]  /*0b30*/  IMAD.WIDE.U32 R48, R58, R98, c[0x0][0x170] ;  /* 0x00005c003a307625 */ /* 0x000fc800078e0062 */
[CC--:B------:R-:W-:Y:S02]  /*0b40*/  @P2 IMAD.WIDE.U32 R54, R58.reuse, R98.reuse, c[0x0][0x178] ;  /* 0x00005e003a362625 */ /* 0x0c0fe400078e0062 */
[----:B-----5:R-:W5:Y:S02]  /*0b50*/  LDG.E.128 R48, [R48.64] ;  /* 0x0000000630307981 */ /* 0x020f64000c1e1d00 */
[----:B------:R-:W-:Y:S02]  /*0b60*/  @P0 IMAD.WIDE.U32 R52, R58, R98, c[0x0][0x180] ;  /* 0x000060003a340625 */ /* 0x000fe400078e0062 */
[----:B------:R0:W5:Y:S04]  /*0b70*/  @P2 LDG.E.128 R40, [R54.64] ;  /* 0x0000000636282981 */ /* 0x000168000c1e1d00 */
[----:B------:R0:W5:Y:S01]  /*0b80*/  @P0 LDG.E.128 R44, [R52.64] ;  /* 0x00000006342c0981 */ /* 0x000162000c1e1d00 */
[----:B------:R-:W-:-:S02]  /*0b90*/  ISETP.NE.AND P1, PT, R105, 0x1, PT ;  /* 0x000000016900780c */ /* 0x000fc40003f25270 */
        /* <DEDUP_REMOVED lines=8> */
[----:B------:R-:W-:Y:S01]  /*0c20*/  MOV R62, R94 ;  /* 0x0000005e003e7202 */ /* 0x000fe20000000f00 */
[----:B------:R-:W-:Y:S05]  /*0c30*/  BRA `(.L_x_588) ;  /* 0x0000001000007947 */ /* 0x000fea0003800000 */
.L_x_587:
[----:B0-----:R-:W-:Y:S02]  /*0c40*/  IMAD.MOV.U32 R62, RZ, RZ, R90 ;  /* 0x000000ffff3e7224 */ /* 0x001fe400078e005a */
.L_x_588:
[----:B------:R-:W-:Y:S05]  /*0c50*/  BSYNC B1 ;  /* 0x0000000000017941 */ /* 0x000fea0003800000 */
.L_x_586:
        /* <DEDUP_REMOVED lines=16> */
.L_x_592:
[----:B------:R-:W-:Y:S05]  /*0d60*/  BSYNC B2 ;  /* 0x0000000000027941 */ /* 0x000fea0003800000 */
.L_x_591:
        /* <DEDUP_REMOVED lines=40> */
[----:B------:R-:W-:-:S03]  /*0ff0*/  LOP3.LUT R88, R91, UR25, R88, 0x96, !PT ;  /* 0x000000195b587c12 */ /* 0x000fc6000f8e9658 */
[----:B------:R-:W-:Y:S01]  /*1000*/  IMAD.MOV.U32 R94, RZ, RZ, R52 ;  /* 0x000000ffff5e7224 */ /* 0x000fe200078e0034 */
[----:B------:R-:W-:Y:S02]  /*1010*/  LOP3.LUT R89, R53, UR26, R54, 0x96, !PT ;  /* 0x0000001a35597c12 */ /* 0x000fe4000f8e9636 */
.L_x_590:
[----:B------:R-:W-:Y:S05]  /*1020*/  BSYNC B1 ;  /* 0x0000000000017941 */ /* 0x000fea0003800000 */
.L_x_589:
        /* <DEDUP_REMOVED lines=17> */
.L_x_593:
        /* <DEDUP_REMOVED lines=12> */
.L_x_596:
[----:B------:R-:W-:Y:S02]  /*1200*/  IMAD.MOV.U32 R62, RZ, RZ, R90 ;  /* 0x000000ffff3e7224 */ /* 0x000fe400078e005a */
.L_x_597:
[----:B------:R-:W-:Y:S05]  /*1210*/  BSYNC B1 ;  /* 0x0000000000017941 */ /* 0x000fea0003800000 */
.L_x_595:
        /* <DEDUP_REMOVED lines=16> */
.L_x_601:
[----:B------:R-:W-:Y:S05]  /*1320*/  BSYNC B2 ;  /* 0x0000000000027941 */ /* 0x000fea0003800000 */
.L_x_600:
        /* <DEDUP_REMOVED lines=40> */
[----:B------:R-:W-:Y:S01]  /*15b0*/  MOV R94, R52 ;  /* 0x00000034005e7202 */ /* 0x000fe20000000f00 */
[----:B------:R-:W-:Y:S01]  /*15c0*/  IMAD.MOV.U32 R52, RZ, RZ, RZ ;  /* 0x000000ffff347224 */ /* 0x000fe200078e00ff */
[----:B------:R-:W-:Y:S02]  /*15d0*/  LOP3.LUT R89, R53, UR26, R54, 0x96, !PT ;  /* 0x0000001a35597c12 */ /* 0x000fe4000f8e9636 */
.L_x_599:
[----:B------:R-:W-:Y:S05]  /*15e0*/  BSYNC B1 ;  /* 0x0000000000017941 */ /* 0x000fea0003800000 */
.L_x_598:
        /* <DEDUP_REMOVED lines=10> */
.L_x_594:
        /* <DEDUP_REMOVED lines=12> */
.L_x_603:
[----:B------:R-:W-:Y:S02]  /*1750*/  IMAD.MOV.U32 R63, RZ, RZ, R90 ;  /* 0x000000ffff3f7224 */ /* 0x000fe400078e005a */
.L_x_604:
[----:B------:R-:W-:Y:S05]  /*1760*/  BSYNC B1 ;  /* 0x0000000000017941 */ /* 0x000fea0003800000 */
.L_x_602:
        /* <DEDUP_REMOVED lines=16> */
.L_x_608:
[----:B------:R-:W-:Y:S05]  /*1870*/  BSYNC B2 ;  /* 0x0000000000027941 */ /* 0x000fea0003800000 */
.L_x_607:
        /* <DEDUP_REMOVED lines=43> */
.L_x_606:
[----:B------:R-:W-:Y:S05]  /*1b30*/  BSYNC B1 ;  /* 0x0000000000017941 */ /* 0x000fea0003800000 */
.L_x_605:
        /* <DEDUP_REMOVED lines=14> */
.L_x_609:
        /* <DEDUP_REMOVED lines=12> */
.L_x_612:
[----:B------:R-:W-:Y:S02]  /*1ce0*/  IMAD.MOV.U32 R48, RZ, RZ, R90 ;  /* 0x000000ffff307224 */ /* 0x000fe400078e005a */
.L_x_613:
[----:B------:R-:W-:Y:S05]  /*1cf0*/  BSYNC B1 ;  /* 0x0000000000017941 */ /* 0x000fea0003800000 */
.L_x_611:
        /* <DEDUP_REMOVED lines=14> */
[----:B------:R-:W-:-:S05]  /*1de0*/  @P3 IADD3 R52, R72, RZ, RZ ;  /* 0x000000ff48343210 */ /* 0x000fca0007ffe0ff */
[----:B------:R-:W-:Y:S02]  /*1df0*/  @!P2 IMAD.MOV.U32 R72, RZ, RZ, R52 ;  /* 0x000000ffff48a224 */ /* 0x000fe400078e0034 */
.L_x_617:
[----:B------:R-:W-:Y:S05]  /*1e00*/  BSYNC B2 ;  /* 0x0000000000027941 */ /* 0x000fea0003800000 */
.L_x_616:
        /* <DEDUP_REMOVED lines=43> */
.L_x_615:
[----:B------:R-:W-:Y:S05]  /*20c0*/  BSYNC B1 ;  /* 0x0000000000017941 */ /* 0x000fea0003800000 */
.L_x_614:
        /* <DEDUP_REMOVED lines=10> */
.L_x_610:
        /* <DEDUP_REMOVED lines=12> */
.L_x_619:
[----:B------:R-:W-:Y:S02]  /*2230*/  IMAD.MOV.U32 R48, RZ, RZ, R90 ;  /* 0x000000ffff307224 */ /* 0x000fe400078e005a */
.L_x_620:
[----:B------:R-:W-:Y:S05]  /*2240*/  BSYNC B1 ;  /* 0x0000000000017941 */ /* 0x000fea0003800000 */
.L_x_618:
        /* <DEDUP_REMOVED lines=16> */
.L_x_624:
[----:B------:R-:W-:Y:S05]  /*2350*/  BSYNC B2 ;  /* 0x0000000000027941 */ /* 0x000fea0003800000 */
.L_x_623:
        /* <DEDUP_REMOVED lines=43> */
.L_x_622:
[----:B------:R-:W-:Y:S05]  /*2610*/  BSYNC B1 ;  /* 0x0000000000017941 */ /* 0x000fea0003800000 */
.L_x_621:
        /* <DEDUP_REMOVED lines=14> */
.L_x_625:
[C---:B------:R-:W-:Y:S01]  /*2700*/  ISETP.NE.AND P2, PT, R53.reuse, 0x1, PT ;  /* 0x000000013500780c */ /* 0x040fe20003f45270 */
[----:B------:R-:W-:Y:S01]  /*2710*/  BSSY B1, `(.L_x_627) ;  /* 0x000000c000017945 */ /* 0x000fe20003800000 */
[----:B------:R-:W-:-:S11]  /*2720*/  IADD3 R52, R53, 0x1, RZ ;  /* 0x0000000135347810 */ /* 0x000fd60007ffe0ff */
[----:B------:R-:W-:Y:S05]  /*2730*/  @!P2 BRA `(.L_x_628) ;  /* 0x000000800000a947 */ /* 0x000fea0003800000 */
[----:B------:R-:W-:Y:S01]  /*2740*/  ISETP.NE.AND P2, PT, R53, 0x2, PT ;  /* 0x000000023500780c */ /* 0x000fe20003f45270 */
[----:B------:R-:W-:-:S12]  /*2750*/  IMAD.MOV.U32 R48, RZ, RZ, R89 ;  /* 0x000000ffff307224 */ /* 0x000fd800078e0059 */
[----:B------:R-:W-:Y:S05]  /*2760*/  @!P2 BRA `(.L_x_629) ;  /* 0x000000600000a947 */ /* 0x000fea0003800000 */
[----:B------:R-:W-:Y:S02]  /*2770*/  ISETP.NE.AND P2, PT, R53, 0x3, PT ;  /* 0x000000033500780c */ /* 0x000fe40003f45270 */
[----:B------:R-:W-:-:S11]  /*2780*/  MOV R48, R88 ;  /* 0x0000005800307202 */ /* 0x000fd60000000f00 */
[----:B------:R-:W-:Y:S05]  /*2790*/  @P2 BRA `(.L_x_629) ;  /* 0x0000003000002947 */ /* 0x000fea0003800000 */
[----:B------:R-:W-:Y:S01]  /*27a0*/  IMAD.MOV.U32 R48, RZ, RZ, R94 ;  /* 0x000000ffff307224 */ /* 0x000fe200078e005e */
[----:B------:R-:W-:Y:S05]  /*27b0*/  BRA `(.L_x_629) ;  /* 0x0000001000007947 */ /* 0x000fea0003800000 */
.L_x_628:
[----:B------:R-:W-:Y:S02]  /*27c0*/  IMAD.MOV.U32 R48, RZ, RZ, R90 ;  /* 0x000000ffff307224 */ /* 0x000fe400078e005a */
.L_x_629:
[----:B------:R-:W-:Y:S05]  /*27d0*/  BSYNC B1 ;  /* 0x0000000000017941 */ /* 0x000fea0003800000 */
.L_x_627:
        /* <DEDUP_REMOVED lines=16> */
.L_x_633:
[----:B------:R-:W-:Y:S05]  /*28e0*/  BSYNC B2 ;  /* 0x0000000000027941 */ /* 0x000fea0003800000 */
.L_x_632:
        /* <DEDUP_REMOVED lines=43> */
.L_x_631:
[----:B------:R-:W-:Y:S05]  /*2ba0*/  BSYNC B1 ;  /* 0x0000000000017941 */ /* 0x000fea0003800000 */
.L_x_630:
        /* <DEDUP_REMOVED lines=10> */
.L_x_626:
        /* <DEDUP_REMOVED lines=12> */
.L_x_635:
[----:B------:R-:W-:Y:S02]  /*2d10*/  IMAD.MOV.U32 R48, RZ, RZ, R90 ;  /* 0x000000ffff307224 */ /* 0x000fe400078e005a */
.L_x_636:
[----:B------:R-:W-:Y:S05]  /*2d20*/  BSYNC B1 ;  /* 0x0000000000017941 */ /* 0x000fea0003800000 */
.L_x_634:
        /* <DEDUP_REMOVED lines=16> */
.L_x_640:
[----:B------:R-:W-:Y:S05]  /*2e30*/  BSYNC B2 ;  /* 0x0000000000027941 */ /* 0x000fea0003800000 */
.L_x_639:
        /* <DEDUP_REMOVED lines=43> */
.L_x_638:
[----:B------:R-:W-:Y:S05]  /*30f0*/  BSYNC B1 ;  /* 0x0000000000017941 */ /* 0x000fea0003800000 */
.L_x_637:
        /* <DEDUP_REMOVED lines=8> */
[----:B------:R-:W-:Y:S01]  /*3180*/  MOV R48, R53 ;  /* 0x0000003500307202 */ /* 0x000fe20000000f00 */
[----:B------:R-:W-:Y:S05]  /*3190*/  @!P0 BRA `(.L_x_642) ;  /* 0x0000059000008947 */ /* 0x000fea0003800000 */
[----:B------:R-:W-:Y:S01]  /*31a0*/  PRMT R52, RZ, 0x7610, R45 ;  /* 0x00007610ff347816 */ /* 0x000fe2000000002d */
[----:B------:R-:W-:-:S04]  /*31b0*/  IMAD.MOV.U32 R48, RZ, RZ, R53 ;  /* 0x000000ffff307224 */ /* 0x000fc800078e0035 */
[----:B------:R-:W-:Y:S01]  /*31c0*/  FADD.FTZ R63, R63, R52 ;  /* 0x000000343f3f7221 */ /* 0x000fe20000010000 */
[----:B------:R-:W-:Y:S05]  /*31d0*/  BRA `(.L_x_642) ;  /* 0x0000055000007947 */ /* 0x000fea0003800000 */
.L_x_641:
        /* <DEDUP_REMOVED lines=12> */
.L_x_644:
[----:B------:R-:W-:Y:S02]  /*32a0*/  IMAD.MOV.U32 R61, RZ, RZ, R90 ;  /* 0x000000ffff3d7224 */ /* 0x000fe400078e005a */
.L_x_645:
[----:B------:R-:W-:Y:S05]  /*32b0*/  BSYNC B1 ;  /* 0x0000000000017941 */ /* 0x000fea0003800000 */
.L_x_643:
        /* <DEDUP_REMOVED lines=16> */
.L_x_649:
[----:B------:R-:W-:Y:S05]  /*33c0*/  BSYNC B2 ;  /* 0x0000000000027941 */ /* 0x000fea0003800000 */
.L_x_648:
        /* <DEDUP_REMOVED lines=43> */
.L_x_647:
[----:B------:R-:W-:Y:S05]  /*3680*/  BSYNC B1 ;  /* 0x0000000000017941 */ /* 0x000fea0003800000 */
.L_x_646:
        /* <DEDUP_REMOVED lines=10> */
.L_x_642:
        /* <DEDUP_REMOVED lines=12> */
.L_x_651:
[----:B------:R-:W-:Y:S02]  /*37f0*/  IMAD.MOV.U32 R92, RZ, RZ, R90 ;  /* 0x000000ffff5c7224 */ /* 0x000fe400078e005a */
.L_x_652:
[----:B------:R-:W-:Y:S05]  /*3800*/  BSYNC B1 ;  /* 0x0000000000017941 */ /* 0x000fea0003800000 */
.L_x_650:
        /* <DEDUP_REMOVED lines=14> */
[----:B------:R-:W-:-:S05]  /*38f0*/  @P3 IMAD.MOV R48, RZ, RZ, R72 ;  /* 0x000000ffff303224 */ /* 0x000fca00078e0248 */
[----:B------:R-:W-:Y:S02]  /*3900*/  @!P2 MOV R72, R48 ;  /* 0x000000300048a202 */ /* 0x000fe40000000f00 */
.L_x_656:
[----:B------:R-:W-:Y:S05]  /*3910*/  BSYNC B2 ;  /* 0x0000000000027941 */ /* 0x000fea0003800000 */
.L_x_655:
        /* <DEDUP_REMOVED lines=43> */
.L_x_654:
[----:B------:R-:W-:Y:S05]  /*3bd0*/  BSYNC B1 ;  /* 0x0000000000017941 */ /* 0x000fea0003800000 */
.L_x_653:
        /* <DEDUP_REMOVED lines=13> */
.L_x_657:
        /* <DEDUP_REMOVED lines=12> */
.L_x_660:
[----:B------:R-:W-:Y:S02]  /*3d70*/  IMAD.MOV.U32 R92, RZ, RZ, R90 ;  /* 0x000000ffff5c7224 */ /* 0x000fe400078e005a */
.L_x_661:
[----:B------:R-:W-:Y:S05]  /*3d80*/  BSYNC B1 ;  /* 0x0000000000017941 */ /* 0x000fea0003800000 */
.L_x_659:
        /* <DEDUP_REMOVED lines=16> */
.L_x_665:
[----:B------:R-:W-:Y:S05]  /*3e90*/  BSYNC B2 ;  /* 0x0000000000027941 */ /* 0x000fea0003800000 */
.L_x_664:
        /* <DEDUP_REMOVED lines=43> */
.L_x_663:
[----:B------:R-:W-:Y:S05]  /*4150*/  BSYNC B1 ;  /* 0x0000000000017941 */ /* 0x000fea0003800000 */
.L_x_662:
        /* <DEDUP_REMOVED lines=10> */
.L_x_658:
        /* <DEDUP_REMOVED lines=12> */
.L_x_667:
[----:B------:R-:W-:Y:S02]  /*42c0*/  MOV R96, R90 ;  /* 0x0000005a00607202 */ /* 0x000fe40000000f00 */
.L_x_668:
[----:B------:R-:W-:Y:S05]  /*42d0*/  BSYNC B1 ;  /* 0x0000000000017941 */ /* 0x000fea0003800000 */
.L_x_666:
        /* <DEDUP_REMOVED lines=16> */
.L_x_672:
[----:B------:R-:W-:Y:S05]  /*43e0*/  BSYNC B2 ;  /* 0x0000000000027941 */ /* 0x000fea0003800000 */
.L_x_671:
        /* <DEDUP_REMOVED lines=43> */
.L_x_670:
[----:B------:R-:W-:Y:S05]  /*46a0*/  BSYNC B1 ;  /* 0x0000000000017941 */ /* 0x000fea0003800000 */
.L_x_669:
        /* <DEDUP_REMOVED lines=13> */
.L_x_673:
        /* <DEDUP_REMOVED lines=12> */
.L_x_676:
[----:B------:R-:W-:Y:S02]  /*4840*/  IMAD.MOV.U32 R50, RZ, RZ, R90 ;  /* 0x000000ffff327224 */ /* 0x000fe400078e005a */
.L_x_677:
[----:B------:R-:W-:Y:S05]  /*4850*/  BSYNC B1 ;  /* 0x0000000000017941 */ /* 0x000fea0003800000 */
.L_x_675:
        /* <DEDUP_REMOVED lines=16> */
.L_x_681:
[----:B------:R-:W-:Y:S05]  /*4960*/  BSYNC B2 ;  /* 0x0000000000027941 */ /* 0x000fea0003800000 */
.L_x_680:
        /* <DEDUP_REMOVED lines=43> */
.L_x_679:
[----:B------:R-:W-:Y:S05]  /*4c20*/  BSYNC B1 ;  /* 0x0000000000017941 */ /* 0x000fea0003800000 */
.L_x_678:
        /* <DEDUP_REMOVED lines=10> */
.L_x_674:
[C---:B------:R-:W-:Y:S01]  /*4cd0*/  ISETP.NE.AND P4, PT, R48.reuse, 0x1, PT ;  /* 0x000000013000780c */ /* 0x040fe20003f85270 */
[----:B------:R-:W-:Y:S01]  /*4ce0*/  BSSY B1, `(.L_x_682) ;  /* 0x000000c000017945 */ /* 0x000fe20003800000 */
[----:B------:R-:W-:-:S11]  /*4cf0*/  IADD3 R49, R48, 0x1, RZ ;  /* 0x0000000130317810 */ /* 0x000fd60007ffe0ff */
[----:B------:R-:W-:Y:S05]  /*4d00*/  @!P4 BRA `(.L_x_683) ;  /* 0x000000800000c947 */ /* 0x000fea0003800000 */
[----:B------:R-:W-:Y:S02]  /*4d10*/  ISETP.NE.AND P4, PT, R48, 0x2, PT ;  /* 0x000000023000780c */ /* 0x000fe40003f85270 */
[----:B------:R-:W-:-:S11]  /*4d20*/  MOV R50, R89 ;  /* 0x0000005900327202 */ /* 0x000fd60000000f00 */
[----:B------:R-:W-:Y:S05]  /*4d30*/  @!P4 BRA `(.L_x_684) ;  /* 0x000000600000c947 */ /* 0x000fea0003800000 */
[----:B------:R-:W-:Y:S01]  /*4d40*/  ISETP.NE.AND P4, PT, R48, 0x3, PT ;  /* 0x000000033000780c */ /* 0x000fe20003f85270 */
[----:B------:R-:W-:-:S12]  /*4d50*/  IMAD.MOV.U32 R50, RZ, RZ, R88 ;  /* 0x000000ffff327224 */ /* 0x000fd800078e0058 */
[----:B------:R-:W-:Y:S05]  /*4d60*/  @P4 BRA `(.L_x_684) ;  /* 0x0000003000004947 */ /* 0x000fea0003800000 */
[----:B------:R-:W-:Y:S01]  /*4d70*/  IMAD.MOV.U32 R50, RZ, RZ, R94 ;  /* 0x000000ffff327224 */ /* 0x000fe200078e005e */
[----:B------:R-:W-:Y:S05]  /*4d80*/  BRA `(.L_x_684) ;  /* 0x0000001000007947 */ /* 0x000fea0003800000 */
.L_x_683:
[----:B------:R-:W-:Y:S02]  /*4d90*/  IMAD.MOV.U32 R50, RZ, RZ, R90 ;  /* 0x000000ffff327224 */ /* 0x000fe400078e005a */
.L_x_684:
[----:B------:R-:W-:Y:S05]  /*4da0*/  BSYNC B1 ;  /* 0x0000000000017941 */ /* 0x000fea0003800000 */
.L_x_682:
        /* <DEDUP_REMOVED lines=16> */
.L_x_688:
[----:B------:R-:W-:Y:S05]  /*4eb0*/  BSYNC B2 ;  /* 0x0000000000027941 */ /* 0x000fea0003800000 */
.L_x_687:
        /* <DEDUP_REMOVED lines=43> */
.L_x_686:
[----:B------:R-:W-:Y:S05]  /*5170*/  BSYNC B1 ;  /* 0x0000000000017941 */ /* 0x000fea0003800000 */
.L_x_685:
        /* <DEDUP_REMOVED lines=13> */
.L_x_689:
        /* <DEDUP_REMOVED lines=12> */
.L_x_692:
[----:B------:R-:W-:Y:S02]  /*5310*/  IMAD.MOV.U32 R50, RZ, RZ, R90 ;  /* 0x000000ffff327224 */ /* 0x000fe400078e005a */
.L_x_693:
[----:B------:R-:W-:Y:S05]  /*5320*/  BSYNC B1 ;  /* 0x0000000000017941 */ /* 0x000fea0003800000 */
.L_x_691:
        /* <DEDUP_REMOVED lines=16> */
.L_x_697:
[----:B------:R-:W-:Y:S05]  /*5430*/  BSYNC B2 ;  /* 0x0000000000027941 */ /* 0x000fea0003800000 */
.L_x_696:
        /* <DEDUP_REMOVED lines=44> */
.L_x_695:
[----:B------:R-:W-:Y:S05]  /*5700*/  BSYNC B1 ;  /* 0x0000000000017941 */ /* 0x000fea0003800000 */
.L_x_694:
        /* <DEDUP_REMOVED lines=10> */
.L_x_690:
        /* <DEDUP_REMOVED lines=12> */
.L_x_699:
[----:B------:R-:W-:Y:S02]  /*5870*/  IMAD.MOV.U32 R50, RZ, RZ, R90 ;  /* 0x000000ffff327224 */ /* 0x000fe400078e005a */
.L_x_700:
[----:B------:R-:W-:Y:S05]  /*5880*/  BSYNC B1 ;  /* 0x0000000000017941 */ /* 0x000fea0003800000 */
.L_x_698:
        /* <DEDUP_REMOVED lines=16> */
.L_x_704:
[----:B------:R-:W-:Y:S05]  /*5990*/  BSYNC B2 ;  /* 0x0000000000027941 */ /* 0x000fea0003800000 */
.L_x_703:
        /* <DEDUP_REMOVED lines=44> */
.L_x_702:
[----:B------:R-:W-:Y:S05]  /*5c60*/  BSYNC B1 ;  /* 0x0000000000017941 */ /* 0x000fea0003800000 */
.L_x_701:
        /* <DEDUP_REMOVED lines=13> */
.L_x_705:
        /* <DEDUP_REMOVED lines=12> */
.L_x_708:
[----:B------:R-:W-:Y:S02]  /*5e00*/  IMAD.MOV.U32 R56, RZ, RZ, R90 ;  /* 0x000000ffff387224 */ /* 0x000fe400078e005a */
.L_x_709:
[----:B------:R-:W-:Y:S05]  /*5e10*/  BSYNC B1 ;  /* 0x0000000000017941 */ /* 0x000fea0003800000 */
.L_x_707:
        /* <DEDUP_REMOVED lines=8> */
[----:B------:R-:W-:Y:S02]  /*5ea0*/  IADD3 R4, R4, 0x1, RZ ;  /* 0x0000000104047810 */ /* 0x000fe40007ffe0ff */
[----:B------:R-:W-:Y:S02]  /*5eb0*/  P2R R48, PR, RZ, 0x1 ;  /* 0x00000001ff307803 */ /* 0x000fe40000000000 */
[----:B------:R-:W-:-:S13]  /*5ec0*/  ISETP.NE.AND P6, PT, R4, RZ, PT ;  /* 0x000000ff0400720c */ /* 0x000fda0003fc5270 */
[----:B------:R-:W-:Y:S01]  /*5ed0*/  @!P6 IADD3 R3, R3, 0x1, RZ ;  /* 0x000000010303e810 */ /* 0x000fe20007ffe0ff */
[----:B------:R-:W-:Y:S01]  /*5ee0*/  @!P6 IMAD.MOV.U32 R4, RZ, RZ, RZ ;  /* 0x000000ffff04e224 */ /* 0x000fe200078e00ff */
[----:B------:R-:W-:Y:S02]  /*5ef0*/  @!P6 IADD3 R49, R72, 0x1, RZ ;  /* 0x000000014831e810 */ /* 0x000fe40007ffe0ff */
[----:B------:R-:W-:-:S13]  /*5f00*/  ISETP.NE.AND P0, PT, R3, RZ, !P6 ;  /* 0x000000ff0300720c */ /* 0x000fda0007705270 */
[----:B------:R-:W-:Y:S01]  /*5f10*/  @P0 IMAD.MOV R49, RZ, RZ, R72 ;  /* 0x000000ffff310224 */ /* 0x000fe200078e0248 */
[----:B------:R-:W-:-:S03]  /*5f20*/  ISETP.NE.AND P0, PT, R48, RZ, PT ;  /* 0x000000ff3000720c */ /* 0x000fc60003f05270 */
[----:B------:R-:W-:-:S05]  /*5f30*/  @!P6 IMAD.MOV.U32 R72, RZ, RZ, R49 ;  /* 0x000000ffff48e224 */ /* 0x000fca00078e0031 */
.L_x_713:
[----:B------:R-:W-:Y:S05]  /*5f40*/  BSYNC B2 ;  /* 0x0000000000027941 */ /* 0x000fea0003800000 */
.L_x_712:
        /* <DEDUP_REMOVED lines=44> */
.L_x_711:
[----:B------:R-:W-:Y:S05]  /*6210*/  BSYNC B1 ;  /* 0x0000000000017941 */ /* 0x000fea0003800000 */
.L_x_710:
        /* <DEDUP_REMOVED lines=10> */
.L_x_706:
[----:B------:R-:W-:Y:S01]  /*62c0*/  SEL R57, RZ, 0x1, P2 ;  /* 0x00000001ff397807 */ /* 0x000fe20001000000 */
[----:B------:R-:W-:Y:S01]  /*62d0*/  IMAD.WIDE.U32 R104, R58, R98, c[0x0][0x188] ;  /* 0x000062003a687625 */ /* 0x000fe200078e0062 */
[----:B------:R-:W-:Y:S02]  /*62e0*/  SEL R49, RZ, 0x10000, P4 ;  /* 0x00010000ff317807 */ /* 0x000fe40002000000 */
[----:B------:R-:W-:Y:S02]  /*62f0*/  SEL R48, RZ, 0x100, P3 ;  /* 0x00000100ff307807 */ /* 0x000fe40001800000 */
[----:B------:R-:W-:Y:S02]  /*6300*/  ISETP.NE.AND P2, PT, R101, RZ, PT ;  /* 0x000000ff6500720c */ /* 0x000fe40003f45270 */
[----:B------:R-:W-:Y:S02]  /*6310*/  ISETP.NE.AND P4, PT, R100, RZ, PT ;  /* 0x000000ff6400720c */ /* 0x000fe40003f85270 */
[----:B------:R-:W-:Y:S01]  /*6320*/  ISETP.NE.AND P3, PT, R93, RZ, PT ;  /* 0x000000ff5d00720c */ /* 0x000fe20003f65270 */
[----:B------:R-:W-:Y:S01]  /*6330*/  IMAD.MOV.U32 R93, RZ, RZ, 0x8 ;  /* 0x00000008ff5d7424 */ /* 0x000fe200078e00ff */
[----:B------:R-:W-:-:S02]  /*6340*/  SEL R54, RZ, 0x1, P2 ;  /* 0x00000001ff367807 */ /* 0x000fc40001000000 */
[----:B------:R-:W-:Y:S01]  /*6350*/  SEL R52, RZ, 0x1, P3 ;  /* 0x00000001ff347807 */ /* 0x000fe20001800000 */
[----:B------:R-:W-:Y:S01]  /*6360*/  IMAD.WIDE.U32 R102, R58, R93, c[0x0][0x190] ;  /* 0x000064003a667625 */ /* 0x000fe200078e005d */
[----:B------:R-:W-:Y:S02]  /*6370*/  SEL R100, RZ, 0x1, P4 ;  /* 0x00000001ff647807 */ /* 0x000fe40002000000 */
[----:B------:R-:W-:Y:S01]  /*6380*/  SEL R50, RZ, 0x1000000, P5 ;  /* 0x01000000ff327807 */ /* 0x000fe20002800000 */
[----:B------:R-:W-:Y:S01]  /*6390*/  IMAD.WIDE.U32 R54, R54, 0x1000000, RZ ;  /* 0x0100000036367825 */ /* 0x000fe200078e00ff */
[----:B------:R-:W-:Y:S02]  /*63a0*/  ISETP.NE.AND P5, PT, R87, RZ, PT ;  /* 0x000000ff5700720c */ /* 0x000fe40003fa5270 */
[----:B------:R-:W-:Y:S01]  /*63b0*/  LOP3.LUT R48, R48, R50, R49, 0xfe, !PT ;  /* 0x0000003230307212 */ /* 0x000fe200078efe31 */
[----:B------:R-:W-:Y:S01]  /*63c0*/  IMAD.WIDE.U32 R52, R52, 0x10000, RZ ;  /* 0x0001000034347825 */ /* 0x000fe200078e00ff */
[----:B------:R-:W-:-:S02]  /*63d0*/  F2FP.BF16.PACK_AB R51, R96, R91 ;  /* 0x0000005b6033723e */ /* 0x000fc400000010ff */
[----:B------:R-:W-:Y:S01]  /*63e0*/  LOP3.LUT R57, R55, R48, R57, 0xfe, !PT ;  /* 0x0000003037397212 */ /* 0x000fe200078efe39 */
[----:B------:R-:W-:Y:S01]  /*63f0*/  IMAD.WIDE.U32 R100, R100, 0x100, RZ ;  /* 0x0000010064647825 */ /* 0x000fe200078e00ff */
[----:B------:R-:W-:Y:S02]  /*6400*/  SEL R55, RZ, 0x1, P5 ;  /* 0x00000001ff377807 */ /* 0x000fe40002800000 */
[----:B------:R-:W-:Y:S02]  /*6410*/  F2FP.BF16.PACK_AB R50, R92, R61 ;  /* 0x0000003d5c32723e */ /* 0x000fe400000010ff */
[----:B------:R-:W-:Y:S02]  /*6420*/  LOP3.LUT R54, R100, R54, R52, 0xfe, !PT ;  /* 0x0000003664367212 */ /* 0x000fe400078efe34 */
[----:B------:R-:W-:Y:S02]  /*6430*/  F2FP.BF16.PACK_AB R49, R63, R60 ;  /* 0x0000003c3f31723e */ /* 0x000fe400000010ff */
[----:B------:R-:W-:-:S02]  /*6440*/  F2FP.BF16.PACK_AB R48, R62, R59 ;  /* 0x0000003b3e30723e */ /* 0x000fc400000010ff */
[----:B------:R-:W-:Y:S02]  /*6450*/  LOP3.LUT R101, R101, R57, R53, 0xfe, !PT ;  /* 0x0000003965657212 */ /* 0x000fe400078efe35 */
[----:B------:R-:W-:Y:S01]  /*6460*/  LOP3.LUT R100, R54, R55, RZ, 0xfc, !PT ;  /* 0x0000003736647212 */ /* 0x000fe200078efcff */
[----:B------:R0:W-:Y:S01]  /*6470*/  STG.E.128 [R104.64], R48 ;  /* 0x0000003068007986 */ /* 0x0001e2000c101d06 */
[----:B------:R-:W-:Y:S02]  /*6480*/  ISETP.NE.AND P6, PT, R95, RZ, PT ;  /* 0x000000ff5f00720c */ /* 0x000fe40003fc5270 */
[----:B------:R-:W-:Y:S01]  /*6490*/  IADD3 R87, R58, 0x20, RZ ;  /* 0x000000203a577810 */ /* 0x000fe20007ffe0ff */
[----:B------:R0:W-:Y:S04]  /*64a0*/  STG.E.64 [R102.64], R100 ;  /* 0x0000006466007986 */ /* 0x0001e8000c101b06 */
[----:B------:R-:W-:-:S04]  /*64b0*/  @P0 IMAD.WIDE.U32 R52, R87, R98, c[0x0][0x180] ;  /* 0x0000600057340625 */ /* 0x000fc800078e0062 */
[----:B------:R-:W-:-:S04]  /*64c0*/  IMAD.WIDE.U32 R56, R87, R98, c[0x0][0x170] ;  /* 0x00005c0057387625 */ /* 0x000fc800078e0062 */
[----:B------:R-:W-:Y:S01]  /*64d0*/  @P6 IMAD.WIDE.U32 R54, R87, R98, c[0x0][0x178] ;  /* 0x00005e0057366625 */ /* 0x000fe200078e0062 */
[----:B------:R-:W-:Y:S05]  /*64e0*/  @!P6 BRA `(.L_x_714) ;  /* 0x000001300000e947 */ /* 0x000fea0003800000 */
[----:B0-----:R-:W-:Y:S01]  /*64f0*/  IMAD.U32 R49, R85, 0x10000, RZ ;  /* 0x0001000055317824 */ /* 0x001fe200078e00ff */
[----:B------:R-:W-:Y:S02]  /*6500*/  LOP3.LUT R48, R86, 0xffff, RZ, 0xc0, !PT ;  /* 0x0000ffff56307812 */ /* 0x000fe400078ec0ff */
[----:B------:R-:W-:Y:S02]  /*6510*/  LOP3.LUT R100, R82, 0xff, RZ, 0xc0, !PT ;  /* 0x000000ff52647812 */ /* 0x000fe400078ec0ff */
[----:B------:R-:W-:Y:S02]  /*6520*/  LOP3.LUT R51, R49, 0xff0000, RZ, 0xc0, !PT ;  /* 0x00ff000031337812 */ /* 0x000fe400078ec0ff */
[----:B------:R-:W-:Y:S01]  /*6530*/  PRMT R49, R84, 0x7104, RZ ;  /* 0x0000710454317816 */ /* 0x000fe200000000ff */
[----:B------:R-:W-:Y:S01]  /*6540*/  IMAD.WIDE.U32 R100, R100, 0x1000000, RZ ;  /* 0x0100000064647825 */ /* 0x000fe200078e00ff */
[----:B------:R-:W-:-:S02]  /*6550*/  PRMT R102, R51, 0x4210, R48 ;  /* 0x0000421033667816 */ /* 0x000fc40000000030 */
[----:B------:R-:W-:Y:S02]  /*6560*/  LOP3.LUT R50, R81, 0xff, RZ, 0xc0, !PT ;  /* 0x000000ff51327812 */ /* 0x000fe400078ec0ff */
[----:B------:R-:W-:Y:S02]  /*6570*/  LOP3.LUT R48, R80, 0xff, RZ, 0xc0, !PT ;  /* 0x000000ff50307812 */ /* 0x000fe400078ec0ff */
[----:B------:R-:W-:Y:S01]  /*6580*/  LOP3.LUT R102, R102, 0xff00, R49, 0xf8, !PT ;  /* 0x0000ff0066667812 */ /* 0x000fe200078ef831 */
[----:B------:R-:W-:-:S03]  /*6590*/  IMAD.WIDE.U32 R50, R50, 0x10000, RZ ;  /* 0x0001000032327825 */ /* 0x000fc600078e00ff */
[----:B------:R-:W-:Y:S01]  /*65a0*/  LOP3.LUT R103, R102, 0xff, R83, 0xf8, !PT ;  /* 0x000000ff66677812 */ /* 0x000fe200078ef853 */
[----:B------:R-:W-:-:S03]  /*65b0*/  IMAD.WIDE.U32 R48, R48, 0x100, RZ ;  /* 0x0000010030307825 */ /* 0x000fc600078e00ff */
[----:B------:R-:W-:Y:S02]  /*65c0*/  LOP3.LUT R51, R51, R103, R101, 0xfe, !PT ;  /* 0x0000006733337212 */ /* 0x000fe400078efe65 */
[----:B------:R-:W-:Y:S02]  /*65d0*/  LOP3.LUT R48, R48, R100, R50, 0xfe, !PT ;  /* 0x0000006430307212 */ /* 0x000fe400078efe32 */
[----:B------:R-:W-:Y:S01]  /*65e0*/  LOP3.LUT R49, R51, R49, RZ, 0xfc, !PT ;  /* 0x0000003133317212 */ /* 0x000fe200078efcff */
[----:B------:R-:W-:Y:S01]  /*65f0*/  IMAD.WIDE.U32 R50, R58, R93, c[0x0][0x198] ;  /* 0x000066003a327625 */ /* 0x000fe200078e005d */
[----:B------:R-:W-:-:S05]  /*6600*/  LOP3.LUT R48, R48, 0xff, R79, 0xf8, !PT ;  /* 0x000000ff30307812 */ /* 0x000fca00078ef84f */
[----:B------:R0:W-:Y:S02]  /*6610*/  STG.E.64 [R50.64], R48 ;  /* 0x0000003032007986 */ /* 0x0001e4000c101b06 */
.L_x_714:
[----:B------:R1:W5:Y:S04]  /*6620*/  @P6 LDG.E.128 R40, [R54.64] ;  /* 0x0000000636286981 */ /* 0x000368000c1e1d00 */
[----:B------:R1:W5:Y:S04]  /*6630*/  @P0 LDG.E.128 R44, [R52.64] ;  /* 0x00000006342c0981 */ /* 0x000368000c1e1d00 */
[----:B0-----:R1:W5:Y:S01]  /*6640*/  LDG.E.128 R48, [R56.64] ;  /* 0x0000000638307981 */ /* 0x001362000c1e1d00 */
[C---:B------:R-:W-:Y:S01]  /*6650*/  ISETP.NE.AND P2, PT, R99.reuse, 0x1, PT ;  /* 0x000000016300780c */ /* 0x040fe20003f45270 */
[----:B------:R-:W-:Y:S01]  /*6660*/  BSSY B1, `(.L_x_715) ;  /* 0x000000c000017945 */ /* 0x000fe20003800000 */
[----:B------:R-:W-:-:S11]  /*6670*/  IADD3 R101, R99, 0x1, RZ ;  /* 0x0000000163657810 */ /* 0x000fd60007ffe0ff */
[----:B------:R-:W-:Y:S05]  /*6680*/  @!P2 BRA `(.L_x_716) ;  /* 0x000000800000a947 */ /* 0x000fea0003800000 */
[----:B-1----:R-:W-:Y:S01]  /*6690*/  ISETP.NE.AND P2, PT, R99, 0x2, PT ;  /* 0x000000026300780c */ /* 0x002fe20003f45270 */
[----:B------:R-:W-:-:S12]  /*66a0*/  IMAD.MOV.U32 R100, RZ, RZ, R89 ;  /* 0x000000ffff647224 */ /* 0x000fd800078e0059 */
[----:B------:R-:W-:Y:S05]  /*66b0*/  @!P2 BRA `(.L_x_717) ;  /* 0x000000600000a947 */ /* 0x000fea0003800000 */
[----:B------:R-:W-:Y:S01]  /*66c0*/  ISETP.NE.AND P2, PT, R99, 0x3, PT ;  /* 0x000000036300780c */ /* 0x000fe20003f45270 */
[----:B------:R-:W-:-:S12]  /*66d0*/  IMAD.MOV.U32 R100, RZ, RZ, R88 ;  /* 0x000000ffff647224 */ /* 0x000fd800078e0058 */
[----:B------:R-:W-:Y:S05]  /*66e0*/  @P2 BRA `(.L_x_717) ;  /* 0x0000003000002947 */ /* 0x000fea0003800000 */
[----:B------:R-:W-:Y:S01]  /*66f0*/  IMAD.MOV.U32 R100, RZ, RZ, R94 ;  /* 0x000000ffff647224 */ /* 0x000fe200078e005e */
[----:B------:R-:W-:Y:S05]  /*6700*/  BRA `(.L_x_717) ;  /* 0x0000001000007947 */ /* 0x000fea0003800000 */
.L_x_716:
[----:B-1----:R-:W-:Y:S02]  /*6710*/  IMAD.MOV.U32 R100, RZ, RZ, R90 ;  /* 0x000000ffff647224 */ /* 0x002fe400078e005a */
.L_x_717:
[----:B------:R-:W-:Y:S05]  /*6720*/  BSYNC B1 ;  /* 0x0000000000017941 */ /* 0x000fea0003800000 */
.L_x_715:
        /* <DEDUP_REMOVED lines=16> */
.L_x_721:
[----:B------:R-:W-:Y:S05]  /*6830*/  BSYNC B2 ;  /* 0x0000000000027941 */ /* 0x000fea0003800000 */
.L_x_720:
        /* <DEDUP_REMOVED lines=44> */
.L_x_719:
[----:B------:R-:W-:Y:S05]  /*6b00*/  BSYNC B1 ;  /* 0x0000000000017941 */ /* 0x000fea0003800000 */
.L_x_718:
[----:B------:R-:W0:Y:S01]  /*6b10*/  I2F.U32 R52, R100 ;  /* 0x0000006400347306 */ /* 0x000e220000201000 */
[----:B-----5:R-:W-:-:S05]  /*6b20*/  PRMT R53, RZ, 0x5410, R48 ;  /* 0x00005410ff357816 */ /* 0x020fca0000000030 */
        /* <DEDUP_REMOVED lines=12> */
.L_x_722:
        /* <DEDUP_REMOVED lines=12> */
.L_x_725:
[----:B------:R-:W-:Y:S02]  /*6cb0*/  IMAD.MOV.U32 R100, RZ, RZ, R90 ;  /* 0x000000ffff647224 */ /* 0x000fe400078e005a */
.L_x_726:
[----:B------:R-:W-:Y:S05]  /*6cc0*/  BSYNC B1 ;  /* 0x0000000000017941 */ /* 0x000fea0003800000 */
.L_x_724:
        /* <DEDUP_REMOVED lines=16> */
.L_x_730:
[----:B------:R-:W-:Y:S05]  /*6dd0*/  BSYNC B2 ;  /* 0x0000000000027941 */ /* 0x000fea0003800000 */
.L_x_729:
        /* <DEDUP_REMOVED lines=44> */
.L_x_728:
[----:B------:R-:W-:Y:S05]  /*70a0*/  BSYNC B1 ;  /* 0x0000000000017941 */ /* 0x000fea0003800000 */
.L_x_727:
        /* <DEDUP_REMOVED lines=10> */
.L_x_723:
        /* <DEDUP_REMOVED lines=12> */
.L_x_732:
[----:B------:R-:W-:Y:S02]  /*7210*/  IMAD.MOV.U32 R100, RZ, RZ, R90 ;  /* 0x000000ffff647224 */ /* 0x000fe400078e005a */
.L_x_733:
[----:B------:R-:W-:Y:S05]  /*7220*/  BSYNC B1 ;  /* 0x0000000000017941 */ /* 0x000fea0003800000 */
.L_x_731:
        /* <DEDUP_REMOVED lines=16> */
.L_x_737:
[----:B------:R-:W-:Y:S05]  /*7330*/  BSYNC B2 ;  /* 0x0000000000027941 */ /* 0x000fea0003800000 */
.L_x_736:
        /* <DEDUP_REMOVED lines=44> */
.L_x_735:
[----:B------:R-:W-:Y:S05]  /*7600*/  BSYNC B1 ;  /* 0x0000000000017941 */ /* 0x000fea0003800000 */
.L_x_734:
        /* <DEDUP_REMOVED lines=14> */
.L_x_738:
        /* <DEDUP_REMOVED lines=12> */
.L_x_741:
[----:B------:R-:W-:Y:S02]  /*77b0*/  IMAD.MOV.U32 R48, RZ, RZ, R90 ;  /* 0x000000ffff307224 */ /* 0x000fe400078e005a */
.L_x_742:
[----:B------:R-:W-:Y:S05]  /*77c0*/  BSYNC B1 ;  /* 0x0000000000017941 */ /* 0x000fea0003800000 */
.L_x_740:
        /* <DEDUP_REMOVED lines=16> */
.L_x_746:
[----:B------:R-:W-:Y:S05]  /*78d0*/  BSYNC B2 ;  /* 0x0000000000027941 */ /* 0x000fea0003800000 */
.L_x_745:
        /* <DEDUP_REMOVED lines=44> */
.L_x_744:
[----:B------:R-:W-:Y:S05]  /*7ba0*/  BSYNC B1 ;  /* 0x0000000000017941 */ /* 0x000fea0003800000 */
.L_x_743:
        /* <DEDUP_REMOVED lines=10> */
.L_x_739:
        /* <DEDUP_REMOVED lines=12> */
.L_x_748:
[----:B------:R-:W-:Y:S02]  /*7d10*/  IMAD.MOV.U32 R48, RZ, RZ, R90 ;  /* 0x000000ffff307224 */ /* 0x000fe400078e005a */
.L_x_749:
[----:B------:R-:W-:Y:S05]  /*7d20*/  BSYNC B1 ;  /* 0x0000000000017941 */ /* 0x000fea0003800000 */
.L_x_747:
        /* <DEDUP_REMOVED lines=16> */
.L_x_753:
[----:B------:R-:W-:Y:S05]  /*7e30*/  BSYNC B2 ;  /* 0x0000000000027941 */ /* 0x000fea0003800000 */
.L_x_752:
        /* <DEDUP_REMOVED lines=44> */
.L_x_751:
[----:B------:R-:W-:Y:S05]  /*8100*/  BSYNC B1 ;  /* 0x0000000000017941 */ /* 0x000fea0003800000 */
.L_x_750:
        /* <DEDUP_REMOVED lines=8> */
[----:B------:R-:W-:Y:S01]  /*8190*/  MOV R52, R53 ;  /* 0x0000003500347202 */ /* 0x000fe20000000f00 */
[----:B------:R-:W-:Y:S05]  /*81a0*/  @!P0 BRA `(.L_x_755) ;  /* 0x000005a000008947 */ /* 0x000fea0003800000 */
[----:B------:R-:W-:Y:S01]  /*81b0*/  IMAD.MOV.U32 R52, RZ, RZ, R53 ;  /* 0x000000ffff347224 */ /* 0x000fe200078e0035 */
[----:B------:R-:W-:-:S05]  /*81c0*/  PRMT R53, RZ, 0x5410, R45 ;  /* 0x00005410ff357816 */ /* 0x000fca000000002d */
[----:B------:R-:W-:Y:S01]  /*81d0*/  FADD.FTZ R100, R53, R100 ;  /* 0x0000006435647221 */ /* 0x000fe20000010000 */
[----:B------:R-:W-:Y:S05]  /*81e0*/  BRA `(.L_x_755) ;  /* 0x0000056000007947 */ /* 0x000fea0003800000 */
.L_x_754:
        /* <DEDUP_REMOVED lines=12> */
.L_x_757:
[----:B------:R-:W-:Y:S02]  /*82b0*/  IMAD.MOV.U32 R48, RZ, RZ, R90 ;  /* 0x000000ffff307224 */ /* 0x000fe400078e005a */
.L_x_758:
[----:B------:R-:W-:Y:S05]  /*82c0*/  BSYNC B1 ;  /* 0x0000000000017941 */ /* 0x000fea0003800000 */
.L_x_756:
        /* <DEDUP_REMOVED lines=16> */
.L_x_762:
[----:B------:R-:W-:Y:S05]  /*83d0*/  BSYNC B2 ;  /* 0x0000000000027941 */ /* 0x000fea0003800000 */
.L_x_761:
        /* <DEDUP_REMOVED lines=44> */
.L_x_760:
[----:B------:R-:W-:Y:S05]  /*86a0*/  BSYNC B1 ;  /* 0x0000000000017941 */ /* 0x000fea0003800000 */
.L_x_759:
        /* <DEDUP_REMOVED lines=10> */
.L_x_755:
        /* <DEDUP_REMOVED lines=12> */
.L_x_764:
[----:B------:R-:W-:Y:S02]  /*8810*/  IMAD.MOV.U32 R48, RZ, RZ, R90 ;  /* 0x000000ffff307224 */ /* 0x000fe400078e005a */
.L_x_765:
[----:B------:R-:W-:Y:S05]  /*8820*/  BSYNC B1 ;  /* 0x0000000000017941 */ /* 0x000fea0003800000 */
.L_x_763:
        /* <DEDUP_REMOVED lines=16> */
.L_x_769:
[----:B------:R-:W-:Y:S05]  /*8930*/  BSYNC B2 ;  /* 0x0000000000027941 */ /* 0x000fea0003800000 */
.L_x_768:
        /* <DEDUP_REMOVED lines=44> */
.L_x_767:
[----:B------:R-:W-:Y:S05]  /*8c00*/  BSYNC B1 ;  /* 0x0000000000017941 */ /* 0x000fea0003800000 */
.L_x_766:
        /* <DEDUP_REMOVED lines=14> */
.L_x_770:
        /* <DEDUP_REMOVED lines=12> */
.L_x_773:
[----:B------:R-:W-:Y:S02]  /*8db0*/  IMAD.MOV.U32 R101, RZ, RZ, R90 ;  /* 0x000000ffff657224 */ /* 0x000fe400078e005a */
.L_x_774:
[----:B------:R-:W-:Y:S05]  /*8dc0*/  BSYNC B1 ;  /* 0x0000000000017941 */ /* 0x000fea0003800000 */
.L_x_772:
        /* <DEDUP_REMOVED lines=16> */
.L_x_778:
[----:B------:R-:W-:Y:S05]  /*8ed0*/  BSYNC B2 ;  /* 0x0000000000027941 */ /* 0x000fea0003800000 */
.L_x_777:
        /* <DEDUP_REMOVED lines=41> */
[----:B------:R-:W-:Y:S01]  /*9170*/  MOV R94, R48 ;  /* 0x00000030005e7202 */ /* 0x000fe20000000f00 */
[----:B------:R-:W-:Y:S01]  /*9180*/  IMAD.MOV.U32 R48, RZ, RZ, RZ ;  /* 0x000000ffff307224 */ /* 0x000fe200078e00ff */
[----:B------:R-:W-:Y:S02]  /*9190*/  LOP3.LUT R89, R49, UR26, R52, 0x96, !PT ;  /* 0x0000001a31597c12 */ /* 0x000fe4000f8e9634 */
.L_x_776:
[----:B------:R-:W-:Y:S05]  /*91a0*/  BSYNC B1 ;  /* 0x0000000000017941 */ /* 0x000fea0003800000 */
.L_x_775:
        /* <DEDUP_REMOVED lines=10> */
.L_x_771:
        /* <DEDUP_REMOVED lines=12> */
.L_x_780:
[----:B------:R-:W-:Y:S02]  /*9310*/  IMAD.MOV.U32 R104, RZ, RZ, R90 ;  /* 0x000000ffff687224 */ /* 0x000fe400078e005a */
.L_x_781:
[----:B------:R-:W-:Y:S05]  /*9320*/  BSYNC B1 ;  /* 0x0000000000017941 */ /* 0x000fea0003800000 */
.L_x_779:
        /* <DEDUP_REMOVED lines=16> */
.L_x_785:
[----:B------:R-:W-:Y:S05]  /*9430*/  BSYNC B2 ;  /* 0x0000000000027941 */ /* 0x000fea0003800000 */
.L_x_784:
        /* <DEDUP_REMOVED lines=44> */
.L_x_783:
[----:B------:R-:W-:Y:S05]  /*9700*/  BSYNC B1 ;  /* 0x0000000000017941 */ /* 0x000fea0003800000 */
.L_x_782:
        /* <DEDUP_REMOVED lines=13> */
.L_x_786:
        /* <DEDUP_REMOVED lines=10> */
[----:B------:R-:W-:Y:S01]  /*9880*/  MOV R104, R94 ;  /* 0x0000005e00687202 */ /* 0x000fe20000000f00 */
[----:B------:R-:W-:Y:S05]  /*9890*/  BRA `(.L_x_790) ;  /* 0x0000001000007947 */ /* 0x000fea0003800000 */
.L_x_789:
[----:B------:R-:W-:Y:S02]  /*98a0*/  IMAD.MOV.U32 R104, RZ, RZ, R90 ;  /* 0x000000ffff687224 */ /* 0x000fe400078e005a */
.L_x_790:
[----:B------:R-:W-:Y:S05]  /*98b0*/  BSYNC B1 ;  /* 0x0000000000017941 */ /* 0x000fea0003800000 */
.L_x_788:
        /* <DEDUP_REMOVED lines=16> */
.L_x_794:
[----:B------:R-:W-:Y:S05]  /*99c0*/  BSYNC B2 ;  /* 0x0000000000027941 */ /* 0x000fea0003800000 */
.L_x_793:
        /* <DEDUP_REMOVED lines=44> */
.L_x_792:
[----:B------:R-:W-:Y:S05]  /*9c90*/  BSYNC B1 ;  /* 0x0000000000017941 */ /* 0x000fea0003800000 */
.L_x_791:
        /* <DEDUP_REMOVED lines=10> */
.L_x_787:
        /* <DEDUP_REMOVED lines=12> */
.L_x_796:
[----:B------:R-:W-:Y:S02]  /*9e00*/  IMAD.MOV.U32 R104, RZ, RZ, R90 ;  /* 0x000000ffff687224 */ /* 0x000fe400078e005a */
.L_x_797:
[----:B------:R-:W-:Y:S05]  /*9e10*/  BSYNC B1 ;  /* 0x0000000000017941 */ /* 0x000fea0003800000 */
.L_x_795:
        /* <DEDUP_REMOVED lines=16> */
.L_x_801:
[----:B------:R-:W-:Y:S05]  /*9f20*/  BSYNC B2 ;  /* 0x0000000000027941 */ /* 0x000fea0003800000 */
.L_x_800:
        /* <DEDUP_REMOVED lines=42> */
[----:B------:R-:W-:Y:S01]  /*a1d0*/  IMAD.MOV.U32 R49, RZ, RZ, RZ ;  /* 0x000000ffff317224 */ /* 0x000fe200078e00ff */
[----:B------:R-:W-:Y:S02]  /*a1e0*/  MOV R94, R48 ;  /* 0x00000030005e7202 */ /* 0x000fe40000000f00 */
.L_x_799:
[----:B------:R-:W-:Y:S05]  /*a1f0*/  BSYNC B1 ;  /* 0x0000000000017941 */ /* 0x000fea0003800000 */
.L_x_798:
        /* <DEDUP_REMOVED lines=13> */
.L_x_802:
        /* <DEDUP_REMOVED lines=12> */
.L_x_805:
[----:B------:R-:W-:Y:S02]  /*a390*/  IMAD.MOV.U32 R50, RZ, RZ, R90 ;  /* 0x000000ffff327224 */ /* 0x000fe400078e005a */
.L_x_806:
[----:B------:R-:W-:Y:S05]  /*a3a0*/  BSYNC B1 ;  /* 0x0000000000017941 */ /* 0x000fea0003800000 */
.L_x_804:
        /* <DEDUP_REMOVED lines=16> */
.L_x_810:
[----:B------:R-:W-:Y:S05]  /*a4b0*/  BSYNC B2 ;  /* 0x0000000000027941 */ /* 0x000fea0003800000 */
.L_x_809:
        /* <DEDUP_REMOVED lines=44> */
.L_x_808:
[----:B------:R-:W-:Y:S05]  /*a780*/  BSYNC B1 ;  /* 0x0000000000017941 */ /* 0x000fea0003800000 */
.L_x_807:
        /* <DEDUP_REMOVED lines=10> */
.L_x_803:
        /* <DEDUP_REMOVED lines=12> */
.L_x_812:
[----:B------:R-:W-:Y:S02]  /*a8f0*/  IMAD.MOV.U32 R50, RZ, RZ, R90 ;  /* 0x000000ffff327224 */ /* 0x000fe400078e005a */
.L_x_813:
[----:B------:R-:W-:Y:S05]  /*a900*/  BSYNC B1 ;  /* 0x0000000000017941 */ /* 0x000fea0003800000 */
.L_x_811:
        /* <DEDUP_REMOVED lines=16> */
.L_x_817:
[----:B------:R-:W-:Y:S05]  /*aa10*/  BSYNC B2 ;  /* 0x0000000000027941 */ /* 0x000fea0003800000 */
.L_x_816:
        /* <DEDUP_REMOVED lines=44> */
.L_x_815:
[----:B------:R-:W-:Y:S05]  /*ace0*/  BSYNC B1 ;  /* 0x0000000000017941 */ /* 0x000fea0003800000 */
.L_x_814:
        /* <DEDUP_REMOVED lines=13> */
.L_x_818:
        /* <DEDUP_REMOVED lines=12> */
.L_x_821:
[----:B------:R-:W-:Y:S02]  /*ae80*/  IMAD.MOV.U32 R50, RZ, RZ, R90 ;  /* 0x000000ffff327224 */ /* 0x000fe400078e005a */
.L_x_822:
[----:B------:R-:W-:Y:S05]  /*ae90*/  BSYNC B1 ;  /* 0x0000000000017941 */ /* 0x000fea0003800000 */
.L_x_820:
        /* <DEDUP_REMOVED lines=16> */
.L_x_826:
[----:B------:R-:W-:Y:S05]  /*afa0*/  BSYNC B2 ;  /* 0x0000000000027941 */ /* 0x000fea0003800000 */
.L_x_825:
        /* <DEDUP_REMOVED lines=44> */
.L_x_824:
[----:B------:R-:W-:Y:S05]  /*b270*/  BSYNC B1 ;  /* 0x0000000000017941 */ /* 0x000fea0003800000 */
.L_x_823:
        /* <DEDUP_REMOVED lines=10> */
.L_x_819:
        /* <DEDUP_REMOVED lines=12> */
.L_x_828:
[----:B------:R-:W-:Y:S02]  /*b3e0*/  IMAD.MOV.U32 R50, RZ, RZ, R90 ;  /* 0x000000ffff327224 */ /* 0x000fe400078e005a */
.L_x_829:
[----:B------:R-:W-:Y:S05]  /*b3f0*/  BSYNC B1 ;  /* 0x0000000000017941 */ /* 0x000fea0003800000 */
.L_x_827:
        /* <DEDUP_REMOVED lines=16> */
.L_x_833:
[----:B------:R-:W-:Y:S05]  /*b500*/  BSYNC B2 ;  /* 0x0000000000027941 */ /* 0x000fea0003800000 */
.L_x_832:
        /* <DEDUP_REMOVED lines=44> */
.L_x_831:
[----:B------:R-:W-:Y:S05]  /*b7d0*/  BSYNC B1 ;  /* 0x0000000000017941 */ /* 0x000fea0003800000 */
.L_x_830:
        /* <DEDUP_REMOVED lines=13> */
.L_x_834:
        /* <DEDUP_REMOVED lines=12> */
.L_x_837:
[----:B------:R-:W-:Y:S02]  /*b970*/  IMAD.MOV.U32 R56, RZ, RZ, R90 ;  /* 0x000000ffff387224 */ /* 0x000fe400078e005a */
.L_x_838:
[----:B------:R-:W-:Y:S05]  /*b980*/  BSYNC B1 ;  /* 0x0000000000017941 */ /* 0x000fea0003800000 */
.L_x_836:
        /* <DEDUP_REMOVED lines=16> */
.L_x_842:
[----:B------:R-:W-:Y:S05]  /*ba90*/  BSYNC B2 ;  /* 0x0000000000027941 */ /* 0x000fea0003800000 */
.L_x_841:
        /* <DEDUP_REMOVED lines=44> */
.L_x_840:
[----:B------:R-:W-:Y:S05]  /*bd60*/  BSYNC B1 ;  /* 0x0000000000017941 */ /* 0x000fea0003800000 */
.L_x_839:
        /* <DEDUP_REMOVED lines=10> */
.L_x_835:
[----:B------:R-:W-:Y:S01]  /*be10*/  FADD.FTZ R49, RZ, R59 ;  /* 0x0000003bff317221 */ /* 0x000fe20000010000 */
[----:B------:R-:W-:Y:S02]  /*be20*/  ISETP.NE.AND P0, PT, R110, RZ, PT ;  /* 0x000000ff6e00720c */ /* 0x000fe40003f05270 */
[----:B------:R-:W-:Y:S01]  /*be30*/  SEL R52, RZ, 0x1000000, P5 ;  /* 0x01000000ff347807 */ /* 0x000fe20002800000 */
[----:B------:R-:W-:Y:S01]  /*be40*/  FADD.FTZ R49, R49, R62 ;  /* 0x0000003e31317221 */ /* 0x000fe20000010000 */
[----:B------:R-:W-:Y:S02]  /*be50*/  SEL R51, RZ, 0x10000, P4 ;  /* 0x00010000ff337807 */ /* 0x000fe40002000000 */
[----:B------:R-:W-:Y:S01]  /*be60*/  SEL R56, RZ, 0x100, P3 ;  /* 0x00000100ff387807 */ /* 0x000fe20001800000 */
[----:B------:R-:W-:Y:S01]  /*be70*/  FADD.FTZ R48, R49, R60 ;  /* 0x0000003c31307221 */ /* 0x000fe20000010000 */
[----:B------:R-:W-:Y:S02]  /*be80*/  ISETP.NE.AND P6, PT, R109, RZ, PT ;  /* 0x000000ff6d00720c */ /* 0x000fe40003fc5270 */
[----:B------:R-:W-:Y:S01]  /*be90*/  ISETP.NE.AND P5, PT, R108, RZ, PT ;  /* 0x000000ff6c00720c */ /* 0x000fe20003fa5270 */
[----:B------:R-:W-:Y:S01]  /*bea0*/  FADD.FTZ R48, R48, R63 ;  /* 0x0000003f30307221 */ /* 0x000fe20000010000 */
[----:B------:R-:W-:Y:S01]  /*beb0*/  SEL R50, RZ, 0x1, P0 ;  /* 0x00000001ff327807 */ /* 0x000fe20000000000 */
[----:B------:R-:W-:Y:S01]  /*bec0*/  IMAD.WIDE.U32 R108, R87, R98, c[0x0][0x188] ;  /* 0x00006200576c7625 */ /* 0x000fe200078e0062 */
[----:B------:R-:W-:-:S02]  /*bed0*/  LOP3.LUT R56, R56, R52, R51, 0xfe, !PT ;  /* 0x0000003438387212 */ /* 0x000fc400078efe33 */
[----:B------:R-:W-:Y:S01]  /*bee0*/  SEL R52, RZ, 0x1, P6 ;  /* 0x00000001ff347807 */ /* 0x000fe20003000000 */
[----:B------:R-:W-:Y:S01]  /*bef0*/  FADD.FTZ R49, R48, R61 ;  /* 0x0000003d30317221 */ /* 0x000fe20000010000 */
[----:B------:R-:W-:Y:S01]  /*bf00*/  SEL R48, RZ, 0x1, P5 ;  /* 0x00000001ff307807 */ /* 0x000fe20002800000 */
[----:B------:R-:W-:Y:S01]  /*bf10*/  IMAD.WIDE.U32 R50, R50, 0x1000000, RZ ;  /* 0x0100000032327825 */ /* 0x000fe200078e00ff */
[----:B------:R-:W-:Y:S02]  /*bf20*/  ISETP.NE.AND P0, PT, R95, RZ, PT ;  /* 0x000000ff5f00720c */ /* 0x000fe40003f05270 */
[----:B------:R-:W-:Y:S01]  /*bf30*/  SEL R95, RZ, 0x1, P2 ;  /* 0x00000001ff5f7807 */ /* 0x000fe20001000000 */
[----:B------:R-:W-:Y:S01]  /*bf40*/  FADD.FTZ R54, R49, R92 ;  /* 0x0000005c31367221 */ /* 0x000fe20000010000 */
[----:B------:R-:W-:Y:S01]  /*bf50*/  ISETP.NE.AND P1, PT, R107, RZ, PT ;  /* 0x000000ff6b00720c */ /* 0x000fe20003f25270 */
[----:B------:R-:W-:Y:S01]  /*bf60*/  IMAD.WIDE.U32 R48, R48, 0x10000, RZ ;  /* 0x0001000030307825 */ /* 0x000fe200078e00ff */
[----:B------:R-:W-:-:S02]  /*bf70*/  LOP3.LUT R51, R51, R56, R95, 0xfe, !PT ;  /* 0x0000003833337212 */ /* 0x000fc400078efe5f */
[----:B------:R-:W-:Y:S01]  /*bf80*/  SEL R95, RZ, 0x1, P1 ;  /* 0x00000001ff5f7807 */ /* 0x000fe20000800000 */
[----:B------:R-:W-:Y:S01]  /*bf90*/  FADD.FTZ R55, R54, R91 ;  /* 0x0000005b36377221 */ /* 0x000fe20000010000 */
[----:B------:R-:W-:Y:S01]  /*bfa0*/  ISETP.NE.AND P1, PT, R0, RZ, PT ;  /* 0x000000ff0000720c */ /* 0x000fe20003f25270 */
[----:B------:R-:W-:-:S04]  /*bfb0*/  IMAD.WIDE.U32 R52, R52, 0x100, RZ ;  /* 0x0000010034347825 */ /* 0x000fc800078e00ff */
[----:B------:R-:W-:Y:S01]  /*bfc0*/  FADD.FTZ R54, R55, R96 ;  /* 0x0000006037367221 */ /* 0x000fe20000010000 */
[----:B------:R-:W-:Y:S02]  /*bfd0*/  LOP3.LUT R53, R53, R51, R49, 0xfe, !PT ;  /* 0x0000003335357212 */ /* 0x000fe400078efe31 */
[----:B------:R-:W-:Y:S01]  /*bfe0*/  LOP3.LUT R52, R52, R50, R48, 0xfe, !PT ;  /* 0x0000003234347212 */ /* 0x000fe200078efe30 */
[----:B------:R-:W-:Y:S01]  /*bff0*/  FADD.FTZ R49, R54, R99 ;  /* 0x0000006336317221 */ /* 0x000fe20000010000 */
[----:B------:R-:W-:Y:S02]  /*c000*/  F2FP.BF16.PACK_AB R51, R57, R104 ;  /* 0x000000683933723e */ /* 0x000fe400000010ff */
[----:B------:R-:W-:Y:S01]  /*c010*/  F2FP.BF16.PACK_AB R50, R106, R101 ;  /* 0x000000656a32723e */ /* 0x000fe200000010ff */
[----:B------:R-:W-:Y:S01]  /*c020*/  FADD.FTZ R55, R49, R102 ;  /* 0x0000006631377221 */ /* 0x000fe20000010000 */
[----:B------:R-:W-:Y:S02]  /*c030*/  F2FP.BF16.PACK_AB R49, R103, R100 ;  /* 0x000000646731723e */ /* 0x000fe400000010ff */
[----:B------:R-:W-:Y:S01]  /*c040*/  F2FP.BF16.PACK_AB R48, R102, R99 ;  /* 0x000000636630723e */ /* 0x000fe200000010ff */
[----:B------:R-:W-:Y:S01]  /*c050*/  FADD.FTZ R56, R55, R100 ;  /* 0x0000006437387221 */ /* 0x000fe20000010000 */
[----:B------:R-:W-:Y:S01]  /*c060*/  LOP3.LUT R52, R52, R95, RZ, 0xfc, !PT ;  /* 0x0000005f34347212 */ /* 0x000fe200078efcff */
[----:B------:R-:W-:-:S02]  /*c070*/  IMAD.WIDE.U32 R54, R87, R93, c[0x0][0x190] ;  /* 0x0000640057367625 */ /* 0x000fc400078e005d */
[----:B------:R0:W-:Y:S02]  /*c080*/  STG.E.128 [R108.64], R48 ;  /* 0x000000306c007986 */ /* 0x0001e4000c101d06 */
[----:B------:R-:W-:Y:S02]  /*c090*/  FADD.FTZ R56, R56, R103 ;  /* 0x0000006738387221 */ /* 0x000fe40000010000 */
[----:B------:R0:W-:Y:S02]  /*c0a0*/  STG.E.64 [R54.64], R52 ;  /* 0x0000003436007986 */ /* 0x0001e4000c101b06 */
[----:B------:R-:W-:-:S04]  /*c0b0*/  FADD.FTZ R95, R56, R101 ;  /* 0x00000065385f7221 */ /* 0x000fc80000010000 */
[----:B------:R-:W-:-:S04]  /*c0c0*/  FADD.FTZ R95, R95, R106 ;  /* 0x0000006a5f5f7221 */ /* 0x000fc80000010000 */
[----:B------:R-:W-:Y:S01]  /*c0d0*/  FADD.FTZ R56, R95, R104 ;  /* 0x000000685f387221 */ /* 0x000fe20000010000 */
[----:B------:R-:W-:Y:S05]  /*c0e0*/  @!P0 BRA `(.L_x_843) ;  /* 0x0000013000008947 */ /* 0x000fea0003800000 */
[----:B0-----:R-:W-:Y:S01]  /*c0f0*/  IMAD.U32 R49, R85, 0x10000, RZ ;  /* 0x0001000055317824 */ /* 0x001fe200078e00ff */
[----:B------:R-:W-:Y:S02]  /*c100*/  LOP3.LUT R48, R86, 0xffff, RZ, 0xc0, !PT ;  /* 0x0000ffff56307812 */ /* 0x000fe400078ec0ff */
[----:B------:R-:W-:Y:S02]  /*c110*/  PRMT R51, R84, 0x7104, RZ ;  /* 0x0000710454337816 */ /* 0x000fe400000000ff */
[----:B------:R-:W-:Y:S02]  /*c120*/  LOP3.LUT R49, R49, 0xff0000, RZ, 0xc0, !PT ;  /* 0x00ff000031317812 */ /* 0x000fe400078ec0ff */
[----:B------:R-:W-:Y:S02]  /*c130*/  LOP3.LUT R52, R82, 0xff, RZ, 0xc0, !PT ;  /* 0x000000ff52347812 */ /* 0x000fe400078ec0ff */
[----:B------:R-:W-:-:S02]  /*c140*/  PRMT R48, R49, 0x4210, R48 ;  /* 0x0000421031307816 */ /* 0x000fc40000000030 */
[----:B------:R-:W-:Y:S01]  /*c150*/  LOP3.LUT R50, R81, 0xff, RZ, 0xc0, !PT ;  /* 0x000000ff51327812 */ /* 0x000fe200078ec0ff */
[----:B------:R-:W-:Y:S01]  /*c160*/  IMAD.WIDE.U32 R52, R52, 0x1000000, RZ ;  /* 0x0100000034347825 */ /* 0x000fe200078e00ff */
[----:B------:R-:W-:Y:S02]  /*c170*/  LOP3.LUT R49, R80, 0xff, RZ, 0xc0, !PT ;  /* 0x000000ff50317812 */ /* 0x000fe400078ec0ff */
[----:B------:R-:W-:Y:S01]  /*c180*/  LOP3.LUT R54, R48, 0xff00, R51, 0xf8, !PT ;  /* 0x0000ff0030367812 */ /* 0x000fe200078ef833 */
[----:B------:R-:W-:-:S03]  /*c190*/  IMAD.WIDE.U32 R50, R50, 0x10000, RZ ;  /* 0x0001000032327825 */ /* 0x000fc600078e00ff */
[----:B------:R-:W-:Y:S01]  /*c1a0*/  LOP3.LUT R55, R54, 0xff, R83, 0xf8, !PT ;  /* 0x000000ff36377812 */ /* 0x000fe200078ef853 */
[----:B------:R-:W-:-:S03]  /*c1b0*/  IMAD.WIDE.U32 R48, R49, 0x100, RZ ;  /* 0x0000010031307825 */ /* 0x000fc600078e00ff */
[----:B------:R-:W-:Y:S02]  /*c1c0*/  LOP3.LUT R55, R51, R55, R53, 0xfe, !PT ;  /* 0x0000003733377212 */ /* 0x000fe400078efe35 */
[----:B------:R-:W-:Y:S01]  /*c1d0*/  LOP3.LUT R48, R48, R52, R50, 0xfe, !PT ;  /* 0x0000003430307212 */ /* 0x000fe200078efe32 */
[----:B------:R-:W-:Y:S01]  /*c1e0*/  IMAD.WIDE.U32 R50, R87, R93, c[0x0][0x198] ;  /* 0x0000660057327625 */ /* 0x000fe200078e005d */
[----:B------:R-:W-:Y:S02]  /*c1f0*/  LOP3.LUT R49, R55, R49, RZ, 0xfc, !PT ;  /* 0x0000003137317212 */ /* 0x000fe400078efcff */
[----:B------:R-:W-:-:S05]  /*c200*/  LOP3.LUT R48, R48, 0xff, R79, 0xf8, !PT ;  /* 0x000000ff30307812 */ /* 0x000fca00078ef84f */
[----:B------:R0:W-:Y:S02]  /*c210*/  STG.E.64 [R50.64], R48 ;  /* 0x0000003032007986 */ /* 0x0001e4000c101b06 */
.L_x_843:
[----:B0-----:R-:W-:Y:S01]  /*c220*/  FADD.FTZ R55, R56, R57 ;  /* 0x0000003938377221 */ /* 0x001fe20000010000 */
[----:B------:R-:W-:Y:S05]  /*c230*/  BRA.DIV ~URZ, `(.L_x_844) ;  /* 0x00000c927f007947 */ /* 0x000fea000b800000 */
[----:B------:R0:W1:Y:S02]  /*c240*/  SHFL.BFLY PT, R48, R55, 0x1, 0x1f ;  /* 0x0c201f0037307f89 */ /* 0x00006400000e0000 */
.L_x_848:
        /* <DEDUP_REMOVED lines=52> */
.L_x_849:
[----:B------:R-:W-:Y:S01]  /*c590*/  FMUL.FTZ R49, R53, R53 ;  /* 0x0000003535317220 */ /* 0x000fe20000410000 */
[----:B------:R-:W-:Y:S01]  /*c5a0*/  ISETP.NE.AND P0, PT, RZ, UR8, PT ;  /* 0x00000008ff007c0c */ /* 0x000fe2000bf05270 */
[----:B01----:R-:W-:Y:S01]  /*c5b0*/  FADD.FTZ R55, R52, R55 ;  /* 0x0000003734377221 */ /* 0x003fe20000010000 */
[----:B------:R-:W-:Y:S01]  /*c5c0*/  PRMT R109, RZ, 0x7610, R33 ;  /* 0x00007610ff6d7816 */ /* 0x000fe20000000021 */
[----:B------:R-:W-:Y:S01]  /*c5d0*/  IMAD.MOV.U32 R48, RZ, RZ, c[0x0][0x1e0] ;  /* 0x00007800ff307624 */ /* 0x000fe200078e00ff */
[----:B------:R-:W-:Y:S01]  /*c5e0*/  FSEL R49, R49, RZ, P0 ;  /* 0x000000ff31317208 */ /* 0x000fe20000000000 */
[----:B------:R-:W-:Y:S01]  /*c5f0*/  IMAD.MOV.U32 R95, RZ, RZ, 0x4 ;  /* 0x00000004ff5f7424 */ /* 0x000fe200078e00ff */
[----:B------:R-:W-:Y:S01]  /*c600*/  FSEL R52, R53, RZ, !P0 ;  /* 0x000000ff35347208 */ /* 0x000fe20004000000 */
[----:B------:R-:W-:Y:S01]  /*c610*/  FFMA.FTZ R48, R55, R48, c[0x0][0x228] ;  /* 0x00008a0037307623 */ /* 0x000fe20000010030 */
[----:B------:R-:W-:Y:S01]  /*c620*/  PRMT R111, RZ, 0x5410, R32 ;  /* 0x00005410ff6f7816 */ /* 0x000fe20000000020 */
[----:B------:R-:W-:-:S04]  /*c630*/  @!P1 IMAD.WIDE R50, R2, R95, c[0x0][0x1a0] ;  /* 0x0000680002329625 */ /* 0x000fc800078e025f */
[----:B------:R-:W-:Y:S01]  /*c640*/  FADD.FTZ R55, R48, R49 ;  /* 0x0000003130377221 */ /* 0x000fe20000010000 */
[----:B------:R0:W-:Y:S01]  /*c650*/  @!P1 STG.E [R50.64], R53 ;  /* 0x0000003532009986 */ /* 0x0001e2000c101906 */
[C---:B------:R-:W-:Y:S02]  /*c660*/  FADD.FTZ R60, -R52.reuse, R60 ;  /* 0x0000003c343c7221 */ /* 0x040fe40000010100 */
[----:B------:R-:W-:Y:S01]  /*c670*/  FADD.FTZ R56, -R52, R63 ;  /* 0x0000003f34387221 */ /* 0x000fe20000010100 */
[----:B------:R-:W-:Y:S01]  /*c680*/  PRMT R63, RZ, 0x7610, R39 ;  /* 0x00007610ff3f7816 */ /* 0x000fe20000000027 */
[----:B------:R-:W1:Y:S01]  /*c690*/  MUFU.RSQ R55, R55 ;  /* 0x0000003700377308 */ /* 0x000e620000001400 */
[----:B------:R-:W-:-:S04]  /*c6a0*/  @!P1 IMAD.WIDE R48, R2, R95, c[0x0][0x1a8] ;  /* 0x00006a0002309625 */ /* 0x000fc800078e025f */
[C---:B------:R-:W-:Y:S02]  /*c6b0*/  FADD.FTZ R106, -R52.reuse, R106 ;  /* 0x0000006a346a7221 */ /* 0x040fe40000010100 */
[C---:B------:R-:W-:Y:S02]  /*c6c0*/  FADD.FTZ R108, -R52.reuse, R91 ;  /* 0x0000005b346c7221 */ /* 0x040fe40000010100 */
[C---:B------:R-:W-:Y:S02]  /*c6d0*/  FADD.FTZ R96, -R52.reuse, R96 ;  /* 0x0000006034607221 */ /* 0x040fe40000010100 */
[C---:B------:R-:W-:Y:S02]  /*c6e0*/  FADD.FTZ R54, -R52.reuse, R59 ;  /* 0x0000003b34367221 */ /* 0x040fe40000010100 */
[C---:B------:R-:W-:Y:S02]  /*c6f0*/  FADD.FTZ R112, -R52.reuse, R102 ;  /* 0x0000006634707221 */ /* 0x040fe40000010100 */
[----:B------:R-:W-:Y:S01]  /*c700*/  FADD.FTZ R62, -R52, R62 ;  /* 0x0000003e343e7221 */ /* 0x000fe20000010100 */
[----:B-1----:R1:W-:Y:S01]  /*c710*/  @!P1 STG.E [R48.64], R55 ;  /* 0x0000003730009986 */ /* 0x0023e2000c101906 */
[----:B------:R-:W-:-:S02]  /*c720*/  FMUL.FTZ R97, R55, R60 ;  /* 0x0000003c37617220 */ /* 0x000fc40000410000 */
[C---:B------:R-:W-:Y:S02]  /*c730*/  FMUL.FTZ R60, R55.reuse, R56 ;  /* 0x00000038373c7220 */ /* 0x040fe40000410000 */
[C---:B------:R-:W-:Y:S01]  /*c740*/  FMUL.FTZ R56, R55.reuse, R106 ;  /* 0x0000006a37387220 */ /* 0x040fe20000410000 */
[----:B------:R-:W-:Y:S01]  /*c750*/  PRMT R106, RZ, 0x5410, R39 ;  /* 0x00005410ff6a7816 */ /* 0x000fe20000000027 */
[C---:B0-----:R-:W-:Y:S01]  /*c760*/  FMUL.FTZ R51, R55.reuse, R108 ;  /* 0x0000006c37337220 */ /* 0x041fe20000410000 */
[----:B------:R-:W-:Y:S01]  /*c770*/  PRMT R108, RZ, 0x5410, R33 ;  /* 0x00005410ff6c7816 */ /* 0x000fe20000000021 */
[----:B------:R-:W-:Y:S02]  /*c780*/  FMUL.FTZ R102, R55, R96 ;  /* 0x0000006037667220 */ /* 0x000fe40000410000 */
[----:B------:R-:W-:Y:S01]  /*c790*/  FFMA.FTZ R106, R51, R106, R12 ;  /* 0x0000006a336a7223 */ /* 0x000fe2000001000c */
[----:B-1----:R-:W-:Y:S01]  /*c7a0*/  PRMT R48, RZ, 0x5410, R31 ;  /* 0x00005410ff307816 */ /* 0x002fe2000000001f */
[----:B------:R-:W-:Y:S01]  /*c7b0*/  FADD.FTZ R98, -R52, R61 ;  /* 0x0000003d34627221 */ /* 0x000fe20000010100 */
[----:B------:R-:W-:Y:S01]  /*c7c0*/  PRMT R49, RZ, 0x7610, R29 ;  /* 0x00007610ff317816 */ /* 0x000fe2000000001d */
[----:B------:R-:W-:Y:S01]  /*c7d0*/  FMUL.FTZ R53, R55, R54 ;  /* 0x0000003637357220 */ /* 0x000fe20000410000 */
[----:B------:R-:W-:Y:S01]  /*c7e0*/  PRMT R61, RZ, 0x5410, R37 ;  /* 0x00005410ff3d7816 */ /* 0x000fe20000000025 */
[----:B------:R-:W-:Y:S01]  /*c7f0*/  FFMA.FTZ R51, R51, R48, R68 ;  /* 0x0000003033337223 */ /* 0x000fe20000010044 */
[----:B------:R-:W-:Y:S01]  /*c800*/  PRMT R48, RZ, 0x7610, R31 ;  /* 0x00007610ff307816 */ /* 0x000fe2000000001f */
[----:B------:R-:W-:Y:S01]  /*c810*/  FMUL.FTZ R54, R55, R62 ;  /* 0x0000003e37367220 */ /* 0x000fe20000410000 */
[----:B------:R-:W-:Y:S01]  /*c820*/  PRMT R62, RZ, 0x5410, R38 ;  /* 0x00005410ff3e7816 */ /* 0x000fe20000000026 */
[----:B------:R-:W-:-:S02]  /*c830*/  FFMA.FTZ R63, R102, R63, R13 ;  /* 0x0000003f663f7223 */ /* 0x000fc4000001000d */
[----:B------:R-:W-:Y:S01]  /*c840*/  FFMA.FTZ R102, R102, R48, R69 ;  /* 0x0000003066667223 */ /* 0x000fe20000010045 */
[----:B------:R-:W-:Y:S01]  /*c850*/  PRMT R48, RZ, 0x5410, R30 ;  /* 0x00005410ff307816 */ /* 0x000fe2000000001e */
[----:B------:R-:W-:Y:S01]  /*c860*/  FMUL.FTZ R107, R55, R98 ;  /* 0x00000062376b7220 */ /* 0x000fe20000410000 */
[----:B------:R-:W-:Y:S01]  /*c870*/  F2FP.BF16.PACK_AB R63, R63, R106 ;  /* 0x0000006a3f3f723e */ /* 0x000fe200000010ff */
[C---:B------:R-:W-:Y:S01]  /*c880*/  FADD.FTZ R110, -R52.reuse, R99 ;  /* 0x00000063346e7221 */ /* 0x040fe20000010100 */
[----:B------:R-:W-:Y:S01]  /*c890*/  PRMT R99, RZ, 0x7610, R27 ;  /* 0x00007610ff637816 */ /* 0x000fe2000000001b */
[C---:B------:R-:W-:Y:S01]  /*c8a0*/  FADD.FTZ R92, -R52.reuse, R92 ;  /* 0x0000005c345c7221 */ /* 0x040fe20000010100 */
[----:B------:R-:W-:Y:S01]  /*c8b0*/  PRMT R106, RZ, 0x7610, R24 ;  /* 0x00007610ff6a7816 */ /* 0x000fe20000000018 */
[----:B------:R-:W-:Y:S01]  /*c8c0*/  FADD.FTZ R100, -R52, R100 ;  /* 0x0000006434647221 */ /* 0x000fe20000010100 */
[----:B------:R-:W-:Y:S01]  /*c8d0*/  F2FP.BF16.PACK_AB R51, R102, R51 ;  /* 0x000000336633723e */ /* 0x000fe200000010ff */
[C---:B------:R-:W-:Y:S01]  /*c8e0*/  FADD.FTZ R114, -R52.reuse, R103 ;  /* 0x0000006734727221 */ /* 0x040fe20000010100 */
[----:B------:R-:W-:Y:S01]  /*c8f0*/  PRMT R103, RZ, 0x7610, R34 ;  /* 0x00007610ff677816 */ /* 0x000fe20000000022 */
[C---:B------:R-:W-:Y:S01]  /*c900*/  FADD.FTZ R116, -R52.reuse, R101 ;  /* 0x0000006534747221 */ /* 0x040fe20000010100 */
[----:B------:R-:W-:Y:S01]  /*c910*/  PRMT R101, RZ, 0x5410, R26 ;  /* 0x00005410ff657816 */ /* 0x000fe2000000001a */
[----:B------:R-:W-:-:S02]  /*c920*/  FADD.FTZ R118, -R52, R104 ;  /* 0x0000006834767221 */ /* 0x000fc40000010100 */
[----:B------:R-:W-:Y:S01]  /*c930*/  FADD.FTZ R52, -R52, R57 ;  /* 0x0000003934347221 */ /* 0x000fe20000010100 */
[----:B------:R-:W-:Y:S01]  /*c940*/  PRMT R57, RZ, 0x7610, R38 ;  /* 0x00007610ff397816 */ /* 0x000fe20000000026 */
[----:B------:R-:W-:Y:S02]  /*c950*/  FFMA.FTZ R62, R107, R62, R10 ;  /* 0x0000003e6b3e7223 */ /* 0x000fe4000001000a */
[----:B------:R-:W-:Y:S01]  /*c960*/  FMUL.FTZ R91, R55, R110 ;  /* 0x0000006e375b7220 */ /* 0x000fe20000410000 */
[----:B------:R-:W-:Y:S01]  /*c970*/  PRMT R110, RZ, 0x7610, R37 ;  /* 0x00007610ff6e7816 */ /* 0x000fe20000000025 */
[----:B------:R-:W-:Y:S01]  /*c980*/  FFMA.FTZ R107, R107, R48, R66 ;  /* 0x000000306b6b7223 */ /* 0x000fe20000010042 */
[----:B------:R-:W-:Y:S01]  /*c990*/  PRMT R48, RZ, 0x7610, R30 ;  /* 0x00007610ff307816 */ /* 0x000fe2000000001e */
[C---:B------:R-:W-:Y:S02]  /*c9a0*/  FMUL.FTZ R50, R55.reuse, R92 ;  /* 0x0000005c37327220 */ /* 0x040fe40000410000 */
[----:B------:R-:W-:Y:S01]  /*c9b0*/  FMUL.FTZ R98, R55, R52 ;  /* 0x0000003437627220 */ /* 0x000fe20000410000 */
[----:B------:R-:W-:Y:S01]  /*c9c0*/  PRMT R52, RZ, 0x5410, R29 ;  /* 0x00005410ff347816 */ /* 0x000fe2000000001d */
[----:B------:R-:W-:-:S02]  /*c9d0*/  FFMA.FTZ R57, R50, R57, R11 ;  /* 0x0000003932397223 */ /* 0x000fc4000001000b */
[----:B------:R-:W-:Y:S01]  /*c9e0*/  FFMA.FTZ R50, R50, R48, R67 ;  /* 0x0000003032327223 */ /* 0x000fe20000010043 */
[----:B------:R-:W-:Y:S01]  /*c9f0*/  PRMT R48, RZ, 0x5410, R28 ;  /* 0x00005410ff307816 */ /* 0x000fe2000000001c */
[C---:B------:R-:W-:Y:S01]  /*ca00*/  FFMA.FTZ R110, R60.reuse, R110, R9 ;  /* 0x0000006e3c6e7223 */ /* 0x040fe20000010009 */
[----:B------:R-:W-:Y:S01]  /*ca10*/  F2FP.BF16.PACK_AB R62, R57, R62 ;  /* 0x0000003e393e723e */ /* 0x000fe200000010ff */
[----:B------:R-:W-:Y:S01]  /*ca20*/  FFMA.FTZ R49, R60, R49, R65 ;  /* 0x000000313c317223 */ /* 0x000fe20000010041 */
[----:B------:R-:W-:Y:S01]  /*ca30*/  PRMT R60, RZ, 0x5410, R36 ;  /* 0x00005410ff3c7816 */ /* 0x000fe20000000024 */
[----:B------:R-:W-:Y:S01]  /*ca40*/  FMUL.FTZ R93, R55, R100 ;  /* 0x00000064375d7220 */ /* 0x000fe20000410000 */
[----:B------:R-:W-:Y:S01]  /*ca50*/  PRMT R100, RZ, 0x7610, R35 ;  /* 0x00007610ff647816 */ /* 0x000fe20000000023 */
[C---:B------:R-:W-:Y:S01]  /*ca60*/  FFMA.FTZ R61, R97.reuse, R61, R8 ;  /* 0x0000003d613d7223 */ /* 0x040fe20000010008 */
[----:B------:R-:W-:Y:S01]  /*ca70*/  F2FP.BF16.PACK_AB R50, R50, R107 ;  /* 0x0000006b3232723e */ /* 0x000fe200000010ff */
[----:B------:R-:W-:Y:S01]  /*ca80*/  FFMA.FTZ R52, R97, R52, R64 ;  /* 0x0000003461347223 */ /* 0x000fe20000010040 */
[----:B------:R-:W-:Y:S01]  /*ca90*/  PRMT R97, RZ, 0x7610, R36 ;  /* 0x00007610ff617816 */ /* 0x000fe20000000024 */
[C---:B------:R-:W-:Y:S01]  /*caa0*/  FFMA.FTZ R60, R53.reuse, R60, R6 ;  /* 0x0000003c353c7223 */ /* 0x040fe20000010006 */
[----:B------:R-:W-:Y:S01]  /*cab0*/  F2FP.BF16.PACK_AB R61, R110, R61 ;  /* 0x0000003d6e3d723e */ /* 0x000fe200000010ff */
[----:B------:R-:W-:Y:S01]  /*cac0*/  FFMA.FTZ R48, R53, R48, R22 ;  /* 0x0000003035307223 */ /* 0x000fe20000010016 */
[----:B------:R-:W-:Y:S01]  /*cad0*/  PRMT R53, RZ, 0x7610, R28 ;  /* 0x00007610ff357816 */ /* 0x000fe2000000001c */
[----:B------:R-:W-:Y:S01]  /*cae0*/  FMUL.FTZ R104, R55, R112 ;  /* 0x0000007037687220 */ /* 0x000fe20000410000 */
[----:B------:R-:W-:Y:S01]  /*caf0*/  F2FP.BF16.PACK_AB R49, R49, R52 ;  /* 0x000000343131723e */ /* 0x000fe200000010ff */
[----:B------:R-:W-:-:S02]  /*cb00*/  FMUL.FTZ R96, R55, R114 ;  /* 0x0000007237607220 */ /* 0x000fc40000410000 */
[C---:B------:R-:W-:Y:S02]  /*cb10*/  FMUL.FTZ R92, R55.reuse, R116 ;  /* 0x00000074375c7220 */ /* 0x040fe40000410000 */
[----:B------:R-:W-:Y:S01]  /*cb20*/  FMUL.FTZ R59, R55, R118 ;  /* 0x00000076373b7220 */ /* 0x000fe20000410000 */
[----:B------:R-:W-:Y:S01]  /*cb30*/  PRMT R55, RZ, 0x5410, R35 ;  /* 0x00005410ff377816 */ /* 0x000fe20000000023 */
[C---:B------:R-:W-:Y:S02]  /*cb40*/  FFMA.FTZ R97, R54.reuse, R97, R7 ;  /* 0x0000006136617223 */ /* 0x040fe40000010007 */
[----:B------:R-:W-:Y:S01]  /*cb50*/  FFMA.FTZ R53, R54, R53, R23 ;  /* 0x0000003536357223 */ /* 0x000fe20000010017 */
[----:B------:R-:W-:Y:S01]  /*cb60*/  PRMT R54, RZ, 0x5410, R27 ;  /* 0x00005410ff367816 */ /* 0x000fe2000000001b */
[C---:B------:R-:W-:Y:S01]  /*cb70*/  FFMA.FTZ R100, R98.reuse, R100, R21 ;  /* 0x0000006462647223 */ /* 0x040fe20000010015 */
[----:B------:R-:W-:Y:S01]  /*cb80*/  F2FP.BF16.PACK_AB R60, R97, R60 ;  /* 0x0000003c613c723e */ /* 0x000fe200000010ff */
[----:B------:R-:W-:Y:S01]  /*cb90*/  FFMA.FTZ R98, R98, R99, R78 ;  /* 0x0000006362627223 */ /* 0x000fe2000001004e */
[----:B------:R-:W-:Y:S01]  /*cba0*/  PRMT R99, RZ, 0x5410, R34 ;  /* 0x00005410ff637816 */ /* 0x000fe20000000022 */
[C---:B------:R-:W-:Y:S01]  /*cbb0*/  FFMA.FTZ R55, R59.reuse, R55, R20 ;  /* 0x000000373b377223 */ /* 0x040fe20000010014 */
[----:B------:R-:W-:Y:S01]  /*cbc0*/  SHF.R.U32.HI R97, RZ, 0x1c, R58 ;  /* 0x0000001cff617819 */ /* 0x000fe2000001163a */
[----:B------:R-:W-:Y:S01]  /*cbd0*/  FFMA.FTZ R59, R59, R54, R76 ;  /* 0x000000363b3b7223 */ /* 0x000fe2000001004c */
[----:B------:R-:W-:Y:S01]  /*cbe0*/  F2FP.BF16.PACK_AB R48, R53, R48 ;  /* 0x000000303530723e */ /* 0x000fe200000010ff */
[----:B------:R-:W-:Y:S01]  /*cbf0*/  FFMA.FTZ R54, R92, R99, R18 ;  /* 0x000000635c367223 */ /* 0x000fe20000010012 */
[----:B------:R-:W-:Y:S01]  /*cc00*/  PRMT R99, RZ, 0x7610, R26 ;  /* 0x00007610ff637816 */ /* 0x000fe2000000001a */
[----:B------:R-:W-:Y:S01]  /*cc10*/  FFMA.FTZ R103, R56, R103, R19 ;  /* 0x0000006738677223 */ /* 0x000fe20000010013 */
[----:B------:R-:W-:Y:S01]  /*cc20*/  F2FP.BF16.PACK_AB R59, R98, R59 ;  /* 0x0000003b623b723e */ /* 0x000fe200000010ff */
[----:B------:R-:W-:Y:S01]  /*cc30*/  FFMA.FTZ R92, R92, R101, R75 ;  /* 0x000000655c5c7223 */ /* 0x000fe2000001004b */
[----:B------:R-:W-:Y:S01]  /*cc40*/  PRMT R101, RZ, 0x7610, R25 ;  /* 0x00007610ff657816 */ /* 0x000fe20000000019 */
[----:B------:R-:W-:Y:S01]  /*cc50*/  FFMA.FTZ R99, R56, R99, R77 ;  /* 0x0000006338637223 */ /* 0x000fe2000001004d */
[----:B------:R-:W-:Y:S01]  /*cc60*/  PRMT R56, RZ, 0x5410, R25 ;  /* 0x00005410ff387816 */ /* 0x000fe20000000019 */
[----:B------:R-:W-:Y:S01]  /*cc70*/  FFMA.FTZ R108, R93, R108, R16 ;  /* 0x0000006c5d6c7223 */ /* 0x000fe20000010010 */
[----:B------:R-:W-:Y:S01]  /*cc80*/  F2FP.BF16.PACK_AB R54, R103, R54 ;  /* 0x000000366736723e */ /* 0x000fe200000010ff */
[----:B------:R-:W-:Y:S01]  /*cc90*/  FFMA.FTZ R109, R96, R109, R17 ;  /* 0x0000006d606d7223 */ /* 0x000fe20000010011 */
[----:B------:R-:W-:Y:S01]  /*cca0*/  F2FP.BF16.PACK_AB R55, R100, R55 ;  /* 0x000000376437723e */ /* 0x000fe200000010ff */
[----:B------:R-:W-:Y:S01]  /*ccb0*/  FFMA.FTZ R93, R93, R56, R73 ;  /* 0x000000385d5d7223 */ /* 0x000fe20000010049 */
[----:B------:R-:W-:Y:S01]  /*ccc0*/  PRMT R56, RZ, 0x5410, R24 ;  /* 0x00005410ff387816 */ /* 0x000fe20000000018 */
[----:B------:R-:W-:Y:S01]  /*ccd0*/  FFMA.FTZ R96, R96, R101, R74 ;  /* 0x0000006560607223 */ /* 0x000fe2000001004a */
[----:B------:R-:W-:Y:S01]  /*cce0*/  F2FP.BF16.PACK_AB R53, R109, R108 ;  /* 0x0000006c6d35723e */ /* 0x000fe200000010ff */
[----:B------:R-:W-:Y:S01]  /*ccf0*/  IMAD.SHL.U32 R101, R58, 0x10, RZ ;  /* 0x000000103a657824 */ /* 0x000fe200078e00ff */
[----:B------:R-:W-:Y:S01]  /*cd00*/  PRMT R58, RZ, 0x7610, R32 ;  /* 0x00007610ff3a7816 */ /* 0x000fe20000000020 */
[----:B------:R-:W-:-:S02]  /*cd10*/  FFMA.FTZ R111, R91, R111, R14 ;  /* 0x0000006f5b6f7223 */ /* 0x000fc4000001000e */
[----:B------:R-:W-:Y:S01]  /*cd20*/  FFMA.FTZ R91, R91, R56, R70 ;  /* 0x000000385b5b7223 */ /* 0x000fe20000010046 */
[----:B------:R-:W-:Y:S01]  /*cd30*/  IADD3 R56, P0, R101, c[0x0][0x208], RZ ;  /* 0x0000820065387a10 */ /* 0x000fe20007f1e0ff */
[C---:B------:R-:W-:Y:S02]  /*cd40*/  FFMA.FTZ R58, R104.reuse, R58, R15 ;  /* 0x0000003a683a7223 */ /* 0x040fe4000001000f */
[----:B------:R-:W-:Y:S01]  /*cd50*/  IMAD.SHL.U32 R98, R87, 0x10, RZ ;  /* 0x0000001057627824 */ /* 0x000fe200078e00ff */
[----:B------:R-:W-:Y:S01]  /*cd60*/  IADD3.X R57, R97, c[0x0][0x20c], RZ, P0, !PT ;  /* 0x0000830061397a10 */ /* 0x000fe200007fe4ff */
[----:B------:R-:W-:Y:S01]  /*cd70*/  FFMA.FTZ R104, R104, R106, R71 ;  /* 0x0000006a68687223 */ /* 0x000fe20000010047 */
[----:B------:R-:W-:Y:S01]  /*cd80*/  F2FP.BF16.PACK_AB R52, R58, R111 ;  /* 0x0000006f3a34723e */ /* 0x000fe200000010ff */
[----:B------:R-:W-:Y:S01]  /*cd90*/  IMAD R2, R95, c[0x0][0x160], R2 ;  /* 0x000058005f027a24 */ /* 0x000fe200078e0202 */
[----:B------:R-:W-:Y:S01]  /*cda0*/  F2FP.BF16.PACK_AB R58, R99, R92 ;  /* 0x0000005c633a723e */ /* 0x000fe200000010ff */
[----:B------:R0:W-:Y:S01]  /*cdb0*/  STG.E.128 [R56.64], R60 ;  /* 0x0000003c38007986 */ /* 0x0001e2000c101d06 */
[----:B------:R-:W-:-:S02]  /*cdc0*/  SHF.R.U32.HI R87, RZ, 0x1c, R87 ;  /* 0x0000001cff577819 */ /* 0x000fc40000011657 */
[C---:B------:R-:W-:Y:S02]  /*cdd0*/  IADD3 R92, P1, R98.reuse, c[0x0][0x208], RZ ;  /* 0x00008200625c7a10 */ /* 0x040fe40007f3e0ff */
[----:B0-----:R-:W-:Y:S02]  /*cde0*/  IADD3 R60, P0, R101, c[0x0][0x210], RZ ;  /* 0x00008400653c7a10 */ /* 0x001fe40007f1e0ff */
[----:B------:R-:W-:Y:S02]  /*cdf0*/  IADD3 R62, P2, R98, c[0x0][0x210], RZ ;  /* 0x00008400623e7a10 */ /* 0x000fe40007f5e0ff */
[----:B------:R-:W-:Y:S02]  /*ce00*/  IADD3.X R61, R97, c[0x0][0x214], RZ, P0, !PT ;  /* 0x00008500613d7a10 */ /* 0x000fe400007fe4ff */
[----:B------:R-:W-:Y:S02]  /*ce10*/  F2FP.BF16.PACK_AB R57, R96, R93 ;  /* 0x0000005d6039723e */ /* 0x000fe400000010ff */
[----:B------:R-:W-:Y:S01]  /*ce20*/  IADD3.X R93, R87, c[0x0][0x20c], RZ, P1, !PT ;  /* 0x00008300575d7a10 */ /* 0x000fe20000ffe4ff */
[----:B------:R0:W-:Y:S01]  /*ce30*/  STG.E.128 [R60.64], R48 ;  /* 0x000000303c007986 */ /* 0x0001e2000c101d06 */
[----:B------:R-:W-:-:S02]  /*ce40*/  F2FP.BF16.PACK_AB R56, R104, R91 ;  /* 0x0000005b6838723e */ /* 0x000fc400000010ff */
[----:B------:R-:W-:Y:S01]  /*ce50*/  IADD3.X R63, R87, c[0x0][0x214], RZ, P2, !PT ;  /* 0x00008500573f7a10 */ /* 0x000fe200017fe4ff */
[----:B------:R0:W-:Y:S01]  /*ce60*/  STG.E.128 [R92.64], R52 ;  /* 0x000000345c007986 */ /* 0x0001e2000c101d06 */
[----:B------:R-:W-:-:S03]  /*ce70*/  ISETP.GE.AND P0, PT, R2, c[0x0][0x164], PT ;  /* 0x0000590002007a0c */ /* 0x000fc60003f06270 */
[----:B------:R0:W-:Y:S10]  /*ce80*/  STG.E.128 [R62.64], R56 ;  /* 0x000000383e007986 */ /* 0x0001f4000c101d06 */
[----:B0-----:R-:W-:Y:S01]  /*ce90*/  @P0 CALL.REL.NOINC `(.L_x_846) ;  /* 0x0000001000000944 */ /* 0x001fe20003c00000 */
[----:B------:R-:W-:Y:S05]  /*cea0*/  BRA `(.L_x_847) ;  /* 0xffff3bd000007947 */ /* 0x000fea000383ffff */
.L_x_846:
[----:B------:R-:W-:Y:S05]  /*ceb0*/  BSYNC B0 ;  /* 0x0000000000007941 */ /* 0x000fea0003800000 */
.L_x_585:
[----:B------:R-:W-:Y:S05]  /*cec0*/  EXIT ;  /* 0x000000000000794d */ /* 0x000fea0003800000 */
.L_x_844:
[----:B------:R-:W-:Y:S01]  /*ced0*/  HFMA2.MMA R50, -RZ, RZ, 0, 1.847743988037109375e-06 ;  /* 0x0000001fff327435 */ /* 0x000fe200000001ff */
[----:B------:R-:W-:Y:S01]  /*cee0*/  IMAD.MOV.U32 R52, RZ, RZ, 0x1 ;  /* 0x00000001ff347424 */ /* 0x000fe200078e00ff */
[----:B------:R-:W-:Y:S01]  /*cef0*/  MOV R48, 0xcf20 ;  /* 0x0000cf2000307802 */ /* 0x000fe20000000f00 */
[----:B------:R-:W-:-:S03]  /*cf00*/  IMAD.MOV.U32 R51, RZ, RZ, -0x1 ;  /* 0xffffffffff337424 */ /* 0x000fc600078e00ff */
[----:B------:R-:W-:Y:S05]  /*cf10*/  CALL.REL.NOINC `($__internal_5_$__cuda_sm70_shflsync_bfly_p) ;  /* 0x0000059000007944 */ /* 0x000fea0003c00000 */
[----:B-1----:R-:W-:Y:S01]  /*cf20*/  IMAD.MOV.U32 R48, RZ, RZ, R52 ;  /* 0x000000ffff307224 */ /* 0x002fe200078e0034 */
[----:B0-----:R-:W-:Y:S05]  /*cf30*/  BRA `(.L_x_848) ;  /* 0xfffff31000007947 */ /* 0x001fea000383ffff */
.L_x_845:
[----:B------:R-:W-:Y:S01]  /*cf40*/  IMAD.MOV.U32 R52, RZ, RZ, 0x2 ;  /* 0x00000002ff347424 */ /* 0x000fe200078e00ff */
[----:B------:R-:W-:Y:S01]  /*cf50*/  MOV R48, 0xcf90 ;  /* 0x0000cf9000307802 */ /* 0x000fe20000000f00 */
[----:B------:R-:W-:-:S02]  /*cf60*/  IMAD.MOV.U32 R50, RZ, RZ, 0x1f ;  /* 0x0000001fff327424 */ /* 0x000fc400078e00ff */
[----:B------:R-:W-:Y:S02]  /*cf70*/  IMAD.MOV.U32 R51, RZ, RZ, -0x1 ;  /* 0xffffffffff337424 */ /* 0x000fe400078e00ff */
[----:B------:R-:W-:Y:S05]  /*cf80*/  CALL.REL.NOINC `($__internal_5_$__cuda_sm70_shflsync_bfly_p) ;  /* 0x0000052000007944 */ /* 0x000fea0003c00000 */
[----:B01----:R-:W-:Y:S01]  /*cf90*/  FADD.FTZ R55, R55, R52 ;  /* 0x0000003437377221 */ /* 0x003fe20000010000 */
[----:B------:R-:W-:Y:S01]  /*cfa0*/  MOV R48, 0xcff0 ;  /* 0x0000cff000307802 */ /* 0x000fe20000000f00 */
[----:B------:R-:W-:Y:S02]  /*cfb0*/  IMAD.MOV.U32 R52, RZ, RZ, 0x4 ;  /* 0x00000004ff347424 */ /* 0x000fe400078e00ff */
[----:B------:R-:W-:Y:S02]  /*cfc0*/  IMAD.MOV.U32 R50, RZ, RZ, 0x1f ;  /* 0x0000001fff327424 */ /* 0x000fe400078e00ff */
[----:B------:R-:W-:Y:S02]  /*cfd0*/  IMAD.MOV.U32 R51, RZ, RZ, -0x1 ;  /* 0xffffffffff337424 */ /* 0x000fe400078e00ff */
[----:B------:R-:W-:Y:S05]  /*cfe0*/  CALL.REL.NOINC `($__internal_5_$__cuda_sm70_shflsync_bfly_p) ;  /* 0x000004c000007944 */ /* 0x000fea0003c00000 */
[----:B01----:R-:W-:Y:S01]  /*cff0*/  FADD.FTZ R55, R55, R52 ;  /* 0x0000003437377221 */ /* 0x003fe20000010000 */
[----:B------:R-:W-:Y:S01]  /*d000*/  MOV R48, 0xd050 ;  /* 0x0000d05000307802 */ /* 0x000fe20000000f00 */
[----:B------:R-:W-:Y:S02]  /*d010*/  IMAD.MOV.U32 R52, RZ, RZ, 0x8 ;  /* 0x00000008ff347424 */ /* 0x000fe400078e00ff */
        /* <DEDUP_REMOVED lines=9> */
[----:B-1----:R-:W-:Y:S01]  /*d0b0*/  FADD.FTZ R52, R55, R52 ;  /* 0x0000003437347221 */ /* 0x002fe20000010000 */
[----:B0-----:R-:W-:-:S03]  /*d0c0*/  MOV R50, 0x1f ;  /* 0x0000001f00327802 */ /* 0x001fc60000000f00 */
        /* <DEDUP_REMOVED lines=36> */
[----:B------:R-:W-:Y:S05]  /*d310*/  CALL.REL.NOINC `($__internal_5_$__cuda_sm70_shflsync_bfly_p) ;  /* 0x0000019000007944 */ /* 0x000fea0003c00000 */
[----:B01----:R-:W-:Y:S01]  /*d320*/  FADD.FTZ R55, R55, R52 ;  /* 0x0000003437377221 */ /* 0x003fe20000010000 */
[----:B------:R-:W-:Y:S01]  /*d330*/  MOV R48, 0xd380 ;  /* 0x0000d38000307802 */ /* 0x000fe20000000f00 */
[----:B------:R-:W-:-:S02]  /*d340*/  IMAD.MOV.U32 R52, RZ, RZ, 0x2 ;  /* 0x00000002ff347424 */ /* 0x000fc400078e00ff */
[----:B------:R-:W-:Y:S02]  /*d350*/  IMAD.MOV.U32 R50, RZ, RZ, 0x1f ;  /* 0x0000001fff327424 */ /* 0x000fe400078e00ff */
        /* <DEDUP_REMOVED lines=20> */
[----:B01----:R-:W-:Y:S05]  /*d4a0*/  BRA `(.L_x_849) ;  /* 0xfffff0e000007947 */ /* 0x003fea000383ffff */
        .weak           $__internal_5_$__cuda_sm70_shflsync_bfly_p
        .type           $__internal_5_$__cuda_sm70_shflsync_bfly_p,@function
        .size           $__internal_5_$__cuda_sm70_shflsync_bfly_p,(.L_x_13545 - $__internal_5_$__cuda_sm70_shflsync_bfly_p)
$__internal_5_$__cuda_sm70_shflsync_bfly_p:
[----:B------:R-:W-:Y:S01]  /*d4b0*/  IMAD.MOV.U32 R49, RZ, RZ, 0x0 ;  /* 0x00000000ff317424 */ /* 0x000fe200078e00ff */
[----:B------:R-:W-:Y:S04]  /*d4c0*/  WARPSYNC R51 ;  /* 0x0000003300007348 */ /* 0x000fe80003800000 */
[----:B------:R0:W1:Y:S01]  /*d4d0*/  SHFL.BFLY PT, R52, R55, R52, R50 ;  /* 0x0c00003437347389 */ /* 0x00006200000e0032 */
[----:B------:R-:W-:Y:S05]  /*d4e0*/  RET.REL.NODEC R48 `(_ZN10layer_norm31ln_parallel_residual_fwd_kernelINS_13Kernel_traitsI13__nv_bfloat16S2_S2_S2_fjLj512ELj1ELj4ELj1ELj16ENS_18Kernel_traits_baseILj512ES2_S2_S2_S2_fjLj128EEEEELb1ELb0ELb1EEEvNS_9FwdParamsE) ;  /* 0xffff2b1030007950 */ /* 0x000fea0003c3ffff */
.L_x_850:
        /* <DEDUP_REMOVED lines=9> */
.L_x_13545:


//--------------------- .text._ZN10layer_norm31ln_parallel_residual_fwd_kernelINS_13Kernel_traitsI13__nv_bfloat16S2_S2_S2_fjLj512ELj1ELj4ELj1ELj16ENS_18Kernel_traits_baseILj512ES2_S2_S2_S2_fjLj128EEEEELb1ELb1ELb0EEEvNS_9FwdParamsE --------------------------
	.section	.text._ZN10layer_norm31ln_parallel_residual_fwd_kernelINS_13Kernel_traitsI13__nv_bfloat16S2_S2_S2_fjLj512ELj1ELj4ELj1ELj16ENS_18Kernel_traits_baseILj512ES2_S2_S2_S2_fjLj128EEEEELb1ELb1ELb0EEEvNS_9FwdParamsE,"ax",@progbits
	.sectioninfo	@"SHI_REGISTERS=96"
	.align	128
        .global         _ZN10layer_norm31ln_parallel_residual_fwd_kernelINS_13Kernel_traitsI13__nv_bfloat16S2_S2_S2_fjLj512ELj1ELj4ELj1ELj16ENS_18Kernel_traits_baseILj512ES2_S2_S2_S2_fjLj128EEEEELb1ELb1ELb0EEEvNS_9FwdParamsE
        .type           _ZN10layer_norm31ln_parallel_residual_fwd_kernelINS_13Kernel_traitsI13__nv_bfloat16S2_S2_S2_fjLj512ELj1ELj4ELj1ELj16ENS_18Kernel_traits_baseILj512ES2_S2_S2_S2_fjLj128EEEEELb1ELb1ELb0EEEvNS_9FwdParamsE,@function
        .size           _ZN10layer_norm31ln_parallel_residual_fwd_kernelINS_13Kernel_traitsI13__nv_bfloat16S2_S2_S2_fjLj512ELj1ELj4ELj1ELj16ENS_18Kernel_traits_baseILj512ES2_S2_S2_S2_fjLj128EEEEELb1ELb1ELb0EEEvNS_9FwdParamsE,(.L_x_13546 - _ZN10layer_norm31ln_parallel_residual_fwd_kernelINS_13Kernel_traitsI13__nv_bfloat16S2_S2_S2_fjLj512ELj1ELj4ELj1ELj16ENS_18Kernel_traits_baseILj512ES2_S2_S2_S2_fjLj128EEEEELb1ELb1ELb0EEEvNS_9FwdParamsE)
        .other          _ZN10layer_norm31ln_parallel_residual_fwd_kernelINS_13Kernel_traitsI13__nv_bfloat16S2_S2_S2_fjLj512ELj1ELj4ELj1ELj16ENS_18Kernel_traits_baseILj512ES2_S2_S2_S2_fjLj128EEEEELb1ELb1ELb0EEEvNS_9FwdParamsE,@"STO_CUDA_ENTRY STV_DEFAULT"
_ZN10layer_norm31ln_parallel_residual_fwd_kernelINS_13Kernel_traitsI13__nv_bfloat16S2_S2_S2_fjLj512ELj1ELj4ELj1ELj16ENS_18Kernel_traits_baseILj512ES2_S2_S2_S2_fjLj128EEEEELb1ELb1ELb0EEEvNS_9FwdParamsE:
.text._ZN10layer_norm31ln_parallel_residual_fwd_kernelINS_13Kernel_traitsI13__nv_bfloat16S2_S2_S2_fjLj512ELj1ELj4ELj1ELj16ENS_18Kernel_traits_baseILj512ES2_S2_S2_S2_fjLj128EEEEELb1ELb1ELb0EEEvNS_9FwdParamsE:
[----:B------:R-:W-:-:S04]  /*0000*/  IMAD.MOV.U32 R1, RZ, RZ, c[0x0][0x28] ;  /* 0x00000a00ff017624 */ /* 0x000fc800078e00ff */
[----:B------:R-:W-:Y:S01]  /*0010*/  ULDC.U8 UR4, c[0x0][0x244] ;  /* 0x0000910000047ab9 */ /* 0x000fe20000000000 */
[----:B------:R-:W-:Y:S01]  /*0020*/  IADD3 R1, R1, -0x8, RZ ;  /* 0xfffffff801017810 */ /* 0x000fe20007ffe0ff */
[----:B------:R-:W-:Y:S01]  /*0030*/  ULDC.64 UR6, c[0x0][0x118] ;  /* 0x0000460000067ab9 */ /* 0x000fe20000000a00 */
[----:B------:R-:W-:Y:S01]  /*0040*/  ISETP.NE.AND P1, PT, RZ, UR4, PT ;  /* 0x00000004ff007c0c */ /* 0x000fe2000bf25270 */
[----:B------:R-:W-:Y:S02]  /*0050*/  ULDC.64 UR4, c[0x0][0x230] ;  /* 0x00008c0000047ab9 */ /* 0x000fe40000000a00 */
[----:B------:R-:W-:Y:S02]  /*0060*/  IMAD.U32 R2, RZ, RZ, UR4 ;  /* 0x00000004ff027e24 */ /* 0x000fe4000f8e00ff */
[----:B------:R-:W-:-:S08]  /*0070*/  IMAD.U32 R3, RZ, RZ, UR5 ;  /* 0x00000005ff037e24 */ /* 0x000fd0000f8e00ff */
[----:B------:R-:W2:Y:S01]  /*0080*/  @P1 LDG.E.64 R2, [R2.64] ;  /* 0x0000000602021981 */ /* 0x000ea2000c1e1b00 */
[----:B------:R-:W-:Y:S02]  /*0090*/  IMAD.MOV.U32 R15, RZ, RZ, c[0x0][0x23c] ;  /* 0x00008f00ff0f7624 */ /* 0x000fe400078e00ff */
[----:B------:R-:W-:Y:S02]  /*00a0*/  IMAD.MOV.U32 R6, RZ, RZ, c[0x0][0x238] ;  /* 0x00008e00ff067624 */ /* 0x000fe400078e00ff */
[----:B------:R-:W-:-:S05]  /*00b0*/  @P1 IMAD.MOV.U32 R7, RZ, RZ, R15 ;  /* 0x000000ffff071224 */ /* 0x000fca00078e000f */
[----:B------:R-:W3:Y:S01]  /*00c0*/  @P1 LDG.E.64 R4, [R6.64] ;  /* 0x0000000606041981 */ /* 0x000ee2000c1e1b00 */
[----:B------:R-:W-:Y:S01]  /*00d0*/  IMAD.MOV.U32 R0, RZ, RZ, c[0x0][0x168] ;  /* 0x00005a00ff007624 */ /* 0x000fe200078e00ff */
[----:B------:R-:W-:Y:S02]  /*00e0*/  BSSY B0, `(.L_x_851) ;  /* 0x000002d000007945 */ /* 0x000fe40003800000 */
[----:B------:R-:W0:Y:S02]  /*00f0*/  S2R R8, SR_TID.X ;  /* 0x0000000000087919 */ /* 0x000e240000002100 */
[----:B------:R-:W-:Y:S02]  /*0100*/  SHF.R.S32.HI R0, RZ, 0x1f, R0 ;  /* 0x0000001fff007819 */ /* 0x000fe40000011400 */
[----:B------:R-:W1:Y:S02]  /*0110*/  S2R R9, SR_CTAID.X ;  /* 0x0000000000097919 */ /* 0x000e640000002500 */
[----:B------:R-:W-:-:S02]  /*0120*/  LEA.HI R0, R0, c[0x0][0x168], RZ, 0x3 ;  /* 0x00005a0000007a11 */ /* 0x000fc400078f18ff */
[----:B0-----:R-:W-:Y:S01]  /*0130*/  LOP3.LUT R56, R8, 0x1f, RZ, 0xc0, !PT ;  /* 0x0000001f08387812 */ /* 0x001fe200078ec0ff */
[----:B--2---:R1:W0:Y:S08]  /*0140*/  @P1 R2UR UR4, R2 ;  /* 0x00000000020413c2 */ /* 0x00423000000e0000 */
[----:B------:R2:W4:Y:S01]  /*0150*/  @P1 R2UR UR5, R3 ;  /* 0x00000000030513c2 */ /* 0x00052200000e0000 */
[----:B-1----:R-:W-:Y:S01]  /*0160*/  IMAD R2, R9, c[0x0][0x0], R8 ;  /* 0x0000000009027a24 */ /* 0x002fe200078e0208 */
[----:B---3--:R-:W-:-:S02]  /*0170*/  @P1 IADD3 R6, P2, R4, c[0x0][0x240], RZ ;  /* 0x0000900004061a10 */ /* 0x008fc40007f5e0ff */
[----:B--2---:R-:W-:-:S04]  /*0180*/  LOP3.LUT R3, R56, 0x1f, RZ, 0x3c, !PT ;  /* 0x0000001f38037812 */ /* 0x004fc800078e3cff */
[----:B------:R-:W-:Y:S02]  /*0190*/  LEA.HI.SX32 R0, R0, R3, 0x1d ;  /* 0x0000000300007211 */ /* 0x000fe400078feaff */
[----:B------:R-:W-:Y:S02]  /*01a0*/  SHF.R.U32.HI R3, RZ, 0x5, R8 ;  /* 0x00000005ff037819 */ /* 0x000fe40000011608 */
[C---:B------:R-:W-:Y:S01]  /*01b0*/  LOP3.LUT P0, RZ, R0.reuse, 0xffffffe0, RZ, 0xc0, !PT ;  /* 0xffffffe000ff7812 */ /* 0x040fe2000780c0ff */
[----:B0-----:R-:W-:Y:S01]  /*01c0*/  UIADD3 UR9, UR4, -0x61c88647, URZ ;  /* 0x9e3779b904097890 */ /* 0x001fe2000fffe03f */
[----:B------:R-:W-:Y:S01]  /*01d0*/  ISETP.GE.U32.AND P4, PT, R0, 0x40, PT ;  /* 0x000000400000780c */ /* 0x000fe20003f86070 */
[----:B------:R-:W-:Y:S01]  /*01e0*/  UIADD3 UR11, UR4, 0x3c6ef372, URZ ;  /* 0x3c6ef372040b7890 */ /* 0x000fe2000fffe03f */
[----:B------:R-:W-:Y:S01]  /*01f0*/  P2R R7, PR, RZ, 0x1 ;  /* 0x00000001ff077803 */ /* 0x000fe20000000000 */
[----:B------:R-:W-:Y:S01]  /*0200*/  UIADD3 UR13, UR4, -0x255992d5, URZ ;  /* 0xdaa66d2b040d7890 */ /* 0x000fe2000fffe03f */
[----:B------:R-:W-:Y:S01]  /*0210*/  P2R R18, PR, RZ, 0x10 ;  /* 0x00000010ff127803 */ /* 0x000fe20000000000 */
[----:B------:R-:W-:Y:S01]  /*0220*/  UIADD3 UR15, UR4, 0x78dde6e4, URZ ;  /* 0x78dde6e4040f7890 */ /* 0x000fe2000fffe03f */
[----:B------:R-:W-:Y:S01]  /*0230*/  IMAD R3, R9, 0x4, R3 ;  /* 0x0000000409037824 */ /* 0x000fe200078e0203 */
[----:B----4-:R-:W-:-:S02]  /*0240*/  UIADD3 UR10, UR5, -0x4498517b, URZ ;  /* 0xbb67ae85050a7890 */ /* 0x010fc4000fffe03f */
[----:B------:R-:W-:Y:S02]  /*0250*/  UIADD3 UR12, UR5, 0x76cf5d0a, URZ ;  /* 0x76cf5d0a050c7890 */ /* 0x000fe4000fffe03f */
[----:B------:R-:W-:Y:S02]  /*0260*/  UIADD3 UR14, UR5, 0x32370b8f, URZ ;  /* 0x32370b8f050e7890 */ /* 0x000fe4000fffe03f */
[----:B------:R-:W-:Y:S02]  /*0270*/  UIADD3 UR16, UR5, -0x126145ec, URZ ;  /* 0xed9eba1405107890 */ /* 0x000fe4000fffe03f */
[----:B------:R-:W-:Y:S02]  /*0280*/  UIADD3 UR17, UR4, 0x1715609d, URZ ;  /* 0x1715609d04117890 */ /* 0x000fe4000fffe03f */
[----:B------:R-:W-:Y:S02]  /*0290*/  UIADD3 UR18, UR5, -0x56f99767, URZ ;  /* 0xa906689905127890 */ /* 0x000fe4000fffe03f */
[----:B------:R-:W-:-:S02]  /*02a0*/  UIADD3 UR19, UR4, -0x4ab325aa, URZ ;  /* 0xb54cda5604137890 */ /* 0x000fc4000fffe03f */
[----:B------:R-:W-:Y:S02]  /*02b0*/  UIADD3 UR20, UR5, 0x646e171e, URZ ;  /* 0x646e171e05147890 */ /* 0x000fe4000fffe03f */
[----:B------:R-:W-:Y:S02]  /*02c0*/  UIADD3 UR21, UR4, 0x5384540f, URZ ;  /* 0x5384540f04157890 */ /* 0x000fe4000fffe03f */
[----:B------:R-:W-:Y:S02]  /*02d0*/  UIADD3 UR23, UR4, -0xe443238, URZ ;  /* 0xf1bbcdc804177890 */ /* 0x000fe4000fffe03f */
[----:B------:R-:W-:Y:S01]  /*02e0*/  UIADD3 UR25, UR4, -0x700cb87f, URZ ;  /* 0x8ff3478104197890 */ /* 0x000fe2000fffe03f */
[----:B------:R-:W-:Y:S06]  /*02f0*/  @!P0 BRA `(.L_x_852) ;  /* 0x000000b000008947 */ /* 0x000fec0003800000 */
[----:B------:R-:W-:Y:S01]  /*0300*/  ISETP.NE.U32.AND P0, PT, RZ, c[0x0][0x218], PT ;  /* 0x00008600ff007a0c */ /* 0x000fe20003f05070 */
[----:B------:R-:W-:-:S03]  /*0310*/  IMAD.MOV.U32 R9, RZ, RZ, 0x10 ;  /* 0x00000010ff097424 */ /* 0x000fc600078e00ff */
[----:B------:R-:W-:Y:S01]  /*0320*/  ISETP.NE.AND.EX P0, PT, RZ, c[0x0][0x21c], PT, P0 ;  /* 0x00008700ff007a0c */ /* 0x000fe20003f05300 */
[----:B------:R-:W-:-:S06]  /*0330*/  IMAD.WIDE.U32 R8, R56, R9, c[0x0][0x1b0] ;  /* 0x00006c0038087625 */ /* 0x000fcc00078e0009 */
[----:B------:R-:W5:Y:S06]  /*0340*/  LDG.E.128 R8, [R8.64] ;  /* 0x0000000608087981 */ /* 0x000f6c000c1e1d00 */
[----:B------:R-:W-:-:S04]  /*0350*/  @P0 LEA R12, P3, R56, c[0x0][0x218], 0x4 ;  /* 0x00008600380c0a11 */ /* 0x000fc800078620ff */
[----:B------:R-:W-:-:S05]  /*0360*/  @P0 LEA.HI.X R13, R56, c[0x0][0x21c], RZ, 0x4, P3 ;  /* 0x00008700380d0a11 */ /* 0x000fca00018f24ff */
[----:B------:R0:W5:Y:S01]  /*0370*/  @P0 LDG.E.128 R76, [R12.64] ;  /* 0x000000060c4c0981 */ /* 0x000162000c1e1d00 */
[----:B------:R-:W-:Y:S01]  /*0380*/  LOP3.LUT R56, R56, 0x20, RZ, 0xfc, !PT ;  /* 0x0000002038387812 */ /* 0x000fe200078efcff */
[----:B------:R-:W-:Y:S01]  /*0390*/  @!P0 CS2R R76, SRZ ;  /* 0x00000000004c8805 */ /* 0x000fe2000001ff00 */
[----:B------:R-:W-:Y:S02]  /*03a0*/  @!P0 CS2R R78, SRZ ;  /* 0x00000000004e8805 */ /* 0x000fe4000001ff00 */
.L_x_852:
[----:B0-----:R-:W-:Y:S05]  /*03b0*/  BSYNC B0 ;  /* 0x0000000000007941 */ /* 0x001fea0003800000 */
.L_x_851:
        /* <DEDUP_REMOVED lines=12> */
.L_x_854:
[----:B0-----:R-:W-:Y:S05]  /*0480*/  BSYNC B0 ;  /* 0x0000000000007941 */ /* 0x001fea0003800000 */
.L_x_853:
[----:B------:R-:W-:Y:S01]  /*0490*/  ISETP.GE.AND P0, PT, R3, c[0x0][0x164], PT ;  /* 0x0000590003007a0c */ /* 0x000fe20003f06270 */
[----:B------:R-:W-:Y:S01]  /*04a0*/  @P1 IMAD.X R15, RZ, RZ, R5, P2 ;  /* 0x000000ffff0f1224 */ /* 0x000fe200010e0605 */
[----:B------:R-:W-:Y:S02]  /*04b0*/  UIADD3 UR26, UR5, -0x695add53, URZ ;  /* 0x96a522ad051a7890 */ /* 0x000fe4000fffe03f */
[----:B------:R-:W-:-:S02]  /*04c0*/  UIADD3 UR24, UR5, -0x24c28bd8, URZ ;  /* 0xdb3d742805187890 */ /* 0x000fc4000fffe03f */
        /* <DEDUP_REMOVED lines=19> */
[--C-:B------:R-:W-:Y:S02]  /*0600*/  PRMT R89, RZ, 0x5410, R77.reuse ;  /* 0x00005410ff597816 */ /* 0x100fe4000000004d */
        /* <DEDUP_REMOVED lines=31> */
[----:B------:R-:W-:Y:S01]  /*0800*/  IMAD.HI.U32 R17, R12, -0x2daee0ad, RZ ;  /* 0xd2511f530c117827 */ /* 0x000fe200078e00ff */
[----:B------:R-:W-:Y:S02]  /*0810*/  LOP3.LUT R13, R16, UR16, R13, 0x96, !PT ;  /* 0x00000010100d7c12 */ /* 0x000fe4000f8e960d */
[----:B------:R-:W-:Y:S01]  /*0820*/  PRMT R79, RZ, 0x7610, R79 ;  /* 0x00007610ff4f7816 */ /* 0x000fe2000000004f */
[----:B------:R-:W-:Y:S01]  /*0830*/  IMAD R16, R15, -0x2daee0ad, RZ ;  /* 0xd2511f530f107824 */ /* 0x000fe200078e02ff */
[--C-:B------:R-:W-:Y:S01]  /*0840*/  PRMT R78, RZ, 0x5410, R56.reuse ;  /* 0x00005410ff4e7816 */ /* 0x100fe20000000038 */
[----:B------:R-:W-:Y:S01]  /*0850*/  IMAD R14, R14, -0x326172a9, RZ ;  /* 0xcd9e8d570e0e7824 */ /* 0x000fe200078e02ff */
[----:B------:R-:W-:Y:S01]  /*0860*/  PRMT R76, RZ, 0x7610, R56 ;  /* 0x00007610ff4c7816 */ /* 0x000fe20000000038 */
[----:B------:R-:W-:Y:S01]  /*0870*/  IMAD.HI.U32 R15, R13, -0x326172a9, RZ ;  /* 0xcd9e8d570d0f7827 */ /* 0x000fe200078e00ff */
[----:B------:R-:W-:-:S02]  /*0880*/  LOP3.LUT R16, R17, UR18, R16, 0x96, !PT ;  /* 0x0000001211107c12 */ /* 0x000fc4000f8e9610 */
[----:B------:R-:W-:Y:S01]  /*0890*/  PRMT R17, RZ, 0x5410, R8 ;  /* 0x00005410ff117816 */ /* 0x000fe20000000008 */
[----:B------:R-:W-:Y:S01]  /*08a0*/  IMAD R13, R13, -0x326172a9, RZ ;  /* 0xcd9e8d570d0d7824 */ /* 0x000fe200078e02ff */
[----:B------:R-:W-:Y:S01]  /*08b0*/  LOP3.LUT R14, R15, UR17, R14, 0x96, !PT ;  /* 0x000000110f0e7c12 */ /* 0x000fe2000f8e960e */
[----:B------:R-:W-:Y:S01]  /*08c0*/  IMAD.HI.U32 R20, R16, -0x326172a9, RZ ;  /* 0xcd9e8d5710147827 */ /* 0x000fe200078e00ff */
[--C-:B------:R-:W-:Y:S01]  /*08d0*/  PRMT R75, RZ, 0x5410, R57.reuse ;  /* 0x00005410ff4b7816 */ /* 0x100fe20000000039 */
[----:B------:R0:W-:Y:S01]  /*08e0*/  STL [R1], R17 ;  /* 0x0000001101007387 */ /* 0x0001e20000100800 */
        /* <DEDUP_REMOVED lines=8> */
[----:B------:R-:W-:Y:S01]  /*0970*/  IMAD R14, R14, -0x2daee0ad, RZ ;  /* 0xd2511f530e0e7824 */ /* 0x000fe200078e02ff */
[--C-:B------:R-:W-:Y:S01]  /*0980*/  PRMT R67, RZ, 0x5410, R69.reuse ;  /* 0x00005410ff437816 */ /* 0x100fe20000000045 */
[----:B------:R-:W-:Y:S01]  /*0990*/  IMAD.HI.U32 R15, R13, -0x2daee0ad, RZ ;  /* 0xd2511f530d0f7827 */ /* 0x000fe200078e00ff */
[----:B------:R-:W-:Y:S02]  /*09a0*/  PRMT R66, RZ, 0x7610, R69 ;  /* 0x00007610ff427816 */ /* 0x000fe40000000045 */
[----:B------:R-:W-:Y:S01]  /*09b0*/  PRMT R65, RZ, 0x5410, R70 ;  /* 0x00005410ff417816 */ /* 0x000fe20000000046 */
[----:B------:R-:W-:Y:S01]  /*09c0*/  IMAD.HI.U32 R9, R12, -0x326172a9, RZ ;  /* 0xcd9e8d570c097827 */ /* 0x000fe200078e00ff */
[----:B------:R-:W-:-:S02]  /*09d0*/  LOP3.LUT R14, R15, UR22, R14, 0x96, !PT ;  /* 0x000000160f0e7c12 */ /* 0x000fc4000f8e960e */
[----:B------:R-:W-:Y:S01]  /*09e0*/  PRMT R64, RZ, 0x7610, R70 ;  /* 0x00007610ff407816 */ /* 0x000fe20000000046 */
[----:B------:R-:W-:Y:S01]  /*09f0*/  IMAD R12, R12, -0x326172a9, RZ ;  /* 0xcd9e8d570c0c7824 */ /* 0x000fe200078e02ff */
[----:B------:R-:W-:Y:S01]  /*0a00*/  LOP3.LUT R9, R9, UR21, R16, 0x96, !PT ;  /* 0x0000001509097c12 */ /* 0x000fe2000f8e9610 */
[----:B------:R-:W-:Y:S01]  /*0a10*/  IMAD.HI.U32 R11, R14, -0x326172a9, RZ ;  /* 0xcd9e8d570e0b7827 */ /* 0x000fe200078e00ff */
[--C-:B------:R-:W-:Y:S02]  /*0a20*/  PRMT R62, RZ, 0x5410, R71.reuse ;  /* 0x00005410ff3e7816 */ /* 0x100fe40000000047 */
[----:B------:R-:W-:Y:S01]  /*0a30*/  PRMT R58, RZ, 0x7610, R71 ;  /* 0x00007610ff3a7816 */ /* 0x000fe20000000047 */
[----:B------:R-:W-:Y:S01]  /*0a40*/  IMAD R13, R13, -0x2daee0ad, RZ ;  /* 0xd2511f530d0d7824 */ /* 0x000fe200078e02ff */
[----:B------:R-:W-:Y:S01]  /*0a50*/  LOP3.LUT R11, R11, UR23, R12, 0x96, !PT ;  /* 0x000000170b0b7c12 */ /* 0x000fe2000f8e960c */
[----:B------:R-:W-:-:S04]  /*0a60*/  IMAD.WIDE.U32 R50, R9, -0x2daee0ad, RZ ;  /* 0xd2511f5309327825 */ /* 0x000fc800078e00ff */
[----:B------:R-:W-:Y:S01]  /*0a70*/  IMAD R15, R14, -0x326172a9, RZ ;  /* 0xcd9e8d570e0f7824 */ /* 0x000fe200078e02ff */
[----:B------:R-:W-:Y:S01]  /*0a80*/  LOP3.LUT R13, R51, UR24, R13, 0x96, !PT ;  /* 0x00000018330d7c12 */ /* 0x000fe2000f8e960d */
[----:B------:R-:W-:Y:S01]  /*0a90*/  IMAD.HI.U32 R9, R11, -0x2daee0ad, RZ ;  /* 0xd2511f530b097827 */ /* 0x000fe200078e00ff */
[----:B------:R-:W-:-:S03]  /*0aa0*/  LOP3.LUT R51, R6, 0x3, RZ, 0xc0, !PT ;  /* 0x0000000306337812 */ /* 0x000fc600078ec0ff */
[----:B------:R-:W-:Y:S01]  /*0ab0*/  IMAD.WIDE.U32 R60, R13, -0x326172a9, RZ ;  /* 0xcd9e8d570d3c7825 */ /* 0x000fe200078e00ff */
[----:B------:R-:W-:-:S03]  /*0ac0*/  LOP3.LUT R50, R9, UR26, R50, 0x96, !PT ;  /* 0x0000001a09327c12 */ /* 0x000fc6000f8e9632 */
[----:B------:R-:W-:Y:S01]  /*0ad0*/  IMAD.MOV.U32 R6, RZ, RZ, RZ ;  /* 0x000000ffff067224 */ /* 0x000fe200078e00ff */
[----:B------:R-:W-:Y:S01]  /*0ae0*/  LOP3.LUT R54, R61, UR25, R15, 0x96, !PT ;  /* 0x000000193d367c12 */ /* 0x000fe2000f8e960f */
[----:B0-----:R-:W-:Y:S02]  /*0af0*/  IMAD R52, R11, -0x2daee0ad, RZ ;  /* 0xd2511f530b347824 */ /* 0x001fe400078e02ff */
.L_x_1124:
        /* <DEDUP_REMOVED lines=36> */
.L_x_859:
[----:B0-----:R-:W-:Y:S02]  /*0d40*/  IMAD.MOV.U32 R9, RZ, RZ, R60 ;  /* 0x000000ffff097224 */ /* 0x001fe400078e003c */
.L_x_860:
[----:B------:R-:W-:Y:S05]  /*0d50*/  BSYNC B2 ;  /* 0x0000000000027941 */ /* 0x000fea0003800000 */
.L_x_858:
        /* <DEDUP_REMOVED lines=16> */
.L_x_864:
[----:B------:R-:W-:Y:S05]  /*0e60*/  BSYNC B3 ;  /* 0x0000000000037941 */ /* 0x000fea0003800000 */
.L_x_863:
        /* <DEDUP_REMOVED lines=42> */
.L_x_862:
[----:B------:R-:W-:Y:S05]  /*1110*/  BSYNC B2 ;  /* 0x0000000000027941 */ /* 0x000fea0003800000 */
.L_x_861:
[----:B------:R-:W0:Y:S01]  /*1120*/  I2F.U32 R9, R9 ;  /* 0x0000000900097306 */ /* 0x000e220000201000 */
[----:B------:R-:W-:Y:S01]  /*1130*/  ISETP.NE.U32.AND P1, PT, RZ, c[0x0][0x178], PT ;  /* 0x00005e00ff007a0c */ /* 0x000fe20003f25070 */
[----:B------:R-:W-:-:S03]  /*1140*/  IMAD.MOV.U32 R48, RZ, RZ, 0x2f800000 ;  /* 0x2f800000ff307424 */ /* 0x000fc600078e00ff */
[----:B------:R-:W-:Y:S01]  /*1150*/  ISETP.NE.AND.EX P1, PT, RZ, c[0x0][0x17c], PT, P1 ;  /* 0x00005f00ff007a0c */ /* 0x000fe20003f25310 */
[----:B0-----:R-:W-:Y:S01]  /*1160*/  FFMA.FTZ R32, R9, R48, 1.1641532182693481445e-10 ;  /* 0x2f00000009207423 */ /* 0x001fe20000010030 */
[----:B-----5:R-:W-:-:S04]  /*1170*/  PRMT R9, RZ, 0x5410, R28 ;  /* 0x00005410ff097816 */ /* 0x020fc8000000001c */
        /* <DEDUP_REMOVED lines=11> */
.L_x_865:
        /* <DEDUP_REMOVED lines=12> */
.L_x_868:
[----:B------:R-:W-:Y:S02]  /*12f0*/  IMAD.MOV.U32 R10, RZ, RZ, R60 ;  /* 0x000000ffff0a7224 */ /* 0x000fe400078e003c */
.L_x_869:
[----:B------:R-:W-:Y:S05]  /*1300*/  BSYNC B2 ;  /* 0x0000000000027941 */ /* 0x000fea0003800000 */
.L_x_867:
        /* <DEDUP_REMOVED lines=16> */
.L_x_873:
[----:B------:R-:W-:Y:S05]  /*1410*/  BSYNC B3 ;  /* 0x0000000000037941 */ /* 0x000fea0003800000 */
.L_x_872:
        /* <DEDUP_REMOVED lines=42> */
.L_x_871:
[----:B------:R-:W-:Y:S05]  /*16c0*/  BSYNC B2 ;  /* 0x0000000000027941 */ /* 0x000fea0003800000 */
.L_x_870:
        /* <DEDUP_REMOVED lines=8> */
[----:B------:R-:W-:Y:S02]  /*1750*/  @P0 PRMT R36, RZ, 0x5410, R20 ;  /* 0x00005410ff240816 */ /* 0x000fe40000000014 */
[----:B------:R-:W-:-:S03]  /*1760*/  PRMT R10, R33, 0x7610, R10 ;  /* 0x00007610210a7816 */ /* 0x000fc6000000000a */
[----:B------:R-:W-:Y:S02]  /*1770*/  @P0 FADD.FTZ R9, R36, R9 ;  /* 0x0000000924090221 */ /* 0x000fe40000010000 */
.L_x_866:
        /* <DEDUP_REMOVED lines=12> */
.L_x_875:
[----:B------:R-:W-:Y:S02]  /*1840*/  IMAD.MOV.U32 R44, RZ, RZ, R60 ;  /* 0x000000ffff2c7224 */ /* 0x000fe400078e003c */
.L_x_876:
[----:B------:R-:W-:Y:S05]  /*1850*/  BSYNC B2 ;  /* 0x0000000000027941 */ /* 0x000fea0003800000 */
.L_x_874:
        /* <DEDUP_REMOVED lines=16> */
.L_x_880:
[----:B------:R-:W-:Y:S05]  /*1960*/  BSYNC B3 ;  /* 0x0000000000037941 */ /* 0x000fea0003800000 */
.L_x_879:
        /* <DEDUP_REMOVED lines=41> */
[----:B------:R-:W-:Y:S02]  /*1c00*/  LOP3.LUT R50, R53, UR26, R50, 0x96, !PT ;  /* 0x0000001a35327c12 */ /* 0x000fe4000f8e9632 */
.L_x_878:
[----:B------:R-:W-:Y:S05]  /*1c10*/  BSYNC B2 ;  /* 0x0000000000027941 */ /* 0x000fea0003800000 */
.L_x_877:
        /* <DEDUP_REMOVED lines=14> */
.L_x_881:
        /* <DEDUP_REMOVED lines=12> */
.L_x_884:
[----:B------:R-:W-:Y:S02]  /*1dc0*/  IMAD.MOV.U32 R11, RZ, RZ, R60 ;  /* 0x000000ffff0b7224 */ /* 0x000fe400078e003c */
.L_x_885:
[----:B------:R-:W-:Y:S05]  /*1dd0*/  BSYNC B2 ;  /* 0x0000000000027941 */ /* 0x000fea0003800000 */
.L_x_883:
        /* <DEDUP_REMOVED lines=16> */
.L_x_889:
[----:B------:R-:W-:Y:S05]  /*1ee0*/  BSYNC B3 ;  /* 0x0000000000037941 */ /* 0x000fea0003800000 */
.L_x_888:
        /* <DEDUP_REMOVED lines=42> */
.L_x_887:
[----:B------:R-:W-:Y:S05]  /*2190*/  BSYNC B2 ;  /* 0x0000000000027941 */ /* 0x000fea0003800000 */
.L_x_886:
[----:B------:R-:W0:Y:S02]  /*21a0*/  I2F.U32 R11, R11 ;  /* 0x0000000b000b7306 */ /* 0x000e240000201000 */
[----:B0-----:R-:W-:Y:S01]  /*21b0*/  FFMA.FTZ R33, R11, R48, 1.1641532182693481445e-10 ;  /* 0x2f0000000b217423 */ /* 0x001fe20000010030 */
[----:B------:R-:W-:-:S04]  /*21c0*/  PRMT R11, RZ, 0x7610, R24 ;  /* 0x00007610ff0b7816 */ /* 0x000fc80000000018 */
[----:B------:R-:W-:Y:S01]  /*21d0*/  FSETP.GTU.FTZ.AND P2, PT, R33, c[0x0][0x1e4], PT ;  /* 0x0000790021007a0b */ /* 0x000fe20003f5c000 */
[----:B------:R-:W-:-:S03]  /*21e0*/  FMUL.FTZ R37, R11, c[0x0][0x1e8] ;  /* 0x00007a000b257a20 */ /* 0x000fc60000410000 */
[----:B------:R-:W-:Y:S02]  /*21f0*/  SEL R33, RZ, 0x1, P2 ;  /* 0x00000001ff217807 */ /* 0x000fe40001000000 */
[----:B------:R-:W-:Y:S02]  /*2200*/  FSEL R37, R37, RZ, !P2 ;  /* 0x000000ff25257208 */ /* 0x000fe40005000000 */
[----:B------:R-:W-:-:S03]  /*2210*/  PRMT R11, R33, 0x7610, R11 ;  /* 0x00007610210b7816 */ /* 0x000fc6000000000b */
[----:B------:R-:W-:Y:S01]  /*2220*/  FADD.FTZ R32, R37, R32 ;  /* 0x0000002025207221 */ /* 0x000fe20000010000 */
[----:B------:R-:W-:-:S05]  /*2230*/  @P0 PRMT R37, RZ, 0x7610, R20 ;  /* 0x00007610ff250816 */ /* 0x000fca0000000014 */
[----:B------:R-:W-:Y:S02]  /*2240*/  @P0 FADD.FTZ R32, R37, R32 ;  /* 0x0000002025200221 */ /* 0x000fe40000010000 */
.L_x_882:
        /* <DEDUP_REMOVED lines=12> */
.L_x_891:
[----:B------:R-:W-:Y:S02]  /*2310*/  IMAD.MOV.U32 R33, RZ, RZ, R60 ;  /* 0x000000ffff217224 */ /* 0x000fe400078e003c */
.L_x_892:
[----:B------:R-:W-:Y:S05]  /*2320*/  BSYNC B2 ;  /* 0x0000000000027941 */ /* 0x000fea0003800000 */
.L_x_890:
        /* <DEDUP_REMOVED lines=16> */
.L_x_896:
[----:B------:R-:W-:Y:S05]  /*2430*/  BSYNC B3 ;  /* 0x0000000000037941 */ /* 0x000fea0003800000 */
.L_x_895:
        /* <DEDUP_REMOVED lines=42> */
.L_x_894:
[----:B------:R-:W-:Y:S05]  /*26e0*/  BSYNC B2 ;  /* 0x0000000000027941 */ /* 0x000fea0003800000 */
.L_x_893:
        /* <DEDUP_REMOVED lines=14> */
.L_x_897:
        /* <DEDUP_REMOVED lines=12> */
.L_x_900:
[----:B------:R-:W-:Y:S02]  /*2890*/  IMAD.MOV.U32 R12, RZ, RZ, R60 ;  /* 0x000000ffff0c7224 */ /* 0x000fe400078e003c */
.L_x_901:
[----:B------:R-:W-:Y:S05]  /*28a0*/  BSYNC B2 ;  /* 0x0000000000027941 */ /* 0x000fea0003800000 */
.L_x_899:
        /* <DEDUP_REMOVED lines=16> */
.L_x_905:
[----:B------:R-:W-:Y:S05]  /*29b0*/  BSYNC B3 ;  /* 0x0000000000037941 */ /* 0x000fea0003800000 */
.L_x_904:
        /* <DEDUP_REMOVED lines=42> */
.L_x_903:
[----:B------:R-:W-:Y:S05]  /*2c60*/  BSYNC B2 ;  /* 0x0000000000027941 */ /* 0x000fea0003800000 */
.L_x_902:
        /* <DEDUP_REMOVED lines=11> */
.L_x_898:
        /* <DEDUP_REMOVED lines=12> */
.L_x_907:
[----:B------:R-:W-:Y:S02]  /*2de0*/  IMAD.MOV.U32 R44, RZ, RZ, R60 ;  /* 0x000000ffff2c7224 */ /* 0x000fe400078e003c */
.L_x_908:
[----:B------:R-:W-:Y:S05]  /*2df0*/  BSYNC B2 ;  /* 0x0000000000027941 */ /* 0x000fea0003800000 */
.L_x_906:
        /* <DEDUP_REMOVED lines=16> */
.L_x_912:
[----:B------:R-:W-:Y:S05]  /*2f00*/  BSYNC B3 ;  /* 0x0000000000037941 */ /* 0x000fea0003800000 */
.L_x_911:
        /* <DEDUP_REMOVED lines=42> */
.L_x_910:
[----:B------:R-:W-:Y:S05]  /*31b0*/  BSYNC B2 ;  /* 0x0000000000027941 */ /* 0x000fea0003800000 */
.L_x_909:
        /* <DEDUP_REMOVED lines=14> */
.L_x_913:
        /* <DEDUP_REMOVED lines=12> */
.L_x_916:
[----:B------:R-:W-:Y:S02]  /*3360*/  IMAD.MOV.U32 R13, RZ, RZ, R60 ;  /* 0x000000ffff0d7224 */ /* 0x000fe400078e003c */
.L_x_917:
[----:B------:R-:W-:Y:S05]  /*3370*/  BSYNC B2 ;  /* 0x0000000000027941 */ /* 0x000fea0003800000 */
.L_x_915:
        /* <DEDUP_REMOVED lines=16> */
.L_x_921:
[----:B------:R-:W-:Y:S05]  /*3480*/  BSYNC B3 ;  /* 0x0000000000037941 */ /* 0x000fea0003800000 */
.L_x_920:
        /* <DEDUP_REMOVED lines=42> */
.L_x_919:
[----:B------:R-:W-:Y:S05]  /*3730*/  BSYNC B2 ;  /* 0x0000000000027941 */ /* 0x000fea0003800000 */
.L_x_918:
        /* <DEDUP_REMOVED lines=11> */
.L_x_914:
        /* <DEDUP_REMOVED lines=12> */
.L_x_923:
[----:B------:R-:W-:Y:S02]  /*38b0*/  IMAD.MOV.U32 R37, RZ, RZ, R60 ;  /* 0x000000ffff257224 */ /* 0x000fe400078e003c */
.L_x_924:
[----:B------:R-:W-:Y:S05]  /*38c0*/  BSYNC B2 ;  /* 0x0000000000027941 */ /* 0x000fea0003800000 */
.L_x_922:
        /* <DEDUP_REMOVED lines=16> */
.L_x_928:
[----:B------:R-:W-:Y:S05]  /*39d0*/  BSYNC B3 ;  /* 0x0000000000037941 */ /* 0x000fea0003800000 */
.L_x_927:
        /* <DEDUP_REMOVED lines=42> */
.L_x_926:
[----:B------:R-:W-:Y:S05]  /*3c80*/  BSYNC B2 ;  /* 0x0000000000027941 */ /* 0x000fea0003800000 */
.L_x_925:
[----:B------:R-:W0:Y:S02]  /*3c90*/  I2F.U32 R37, R37 ;  /* 0x0000002500257306 */ /* 0x000e240000201000 */
[----:B0-----:R-:W-:Y:S01]  /*3ca0*/  FFMA.FTZ R40, R37, R48, 1.1641532182693481445e-10 ;  /* 0x2f00000025287423 */ /* 0x001fe20000010030 */
[----:B------:R-:W-:-:S04]  /*3cb0*/  PRMT R37, RZ, 0x5410, R30 ;  /* 0x00005410ff257816 */ /* 0x000fc8000000001e */
[----:B------:R-:W-:Y:S01]  /*3cc0*/  FSETP.GTU.FTZ.AND P2, PT, R40, c[0x0][0x1e4], PT ;  /* 0x0000790028007a0b */ /* 0x000fe20003f5c000 */
[----:B------:R-:W-:-:S05]  /*3cd0*/  FMUL.FTZ R44, R37, c[0x0][0x1e8] ;  /* 0x00007a00252c7a20 */ /* 0x000fca0000410000 */
        /* <DEDUP_REMOVED lines=8> */
.L_x_929:
        /* <DEDUP_REMOVED lines=12> */
.L_x_932:
[----:B------:R-:W-:Y:S02]  /*3e20*/  IMAD.MOV.U32 R14, RZ, RZ, R60 ;  /* 0x000000ffff0e7224 */ /* 0x000fe400078e003c */
.L_x_933:
[----:B------:R-:W-:Y:S05]  /*3e30*/  BSYNC B2 ;  /* 0x0000000000027941 */ /* 0x000fea0003800000 */
.L_x_931:
        /* <DEDUP_REMOVED lines=16> */
.L_x_937:
[----:B------:R-:W-:Y:S05]  /*3f40*/  BSYNC B3 ;  /* 0x0000000000037941 */ /* 0x000fea0003800000 */
.L_x_936:
        /* <DEDUP_REMOVED lines=42> */
.L_x_935:
[----:B------:R-:W-:Y:S05]  /*41f0*/  BSYNC B2 ;  /* 0x0000000000027941 */ /* 0x000fea0003800000 */
.L_x_934:
        /* <DEDUP_REMOVED lines=11> */
.L_x_930:
        /* <DEDUP_REMOVED lines=12> */
.L_x_939:
[----:B------:R-:W-:Y:S02]  /*4370*/  IMAD.MOV.U32 R44, RZ, RZ, R60 ;  /* 0x000000ffff2c7224 */ /* 0x000fe400078e003c */
.L_x_940:
[----:B------:R-:W-:Y:S05]  /*4380*/  BSYNC B2 ;  /* 0x0000000000027941 */ /* 0x000fea0003800000 */
.L_x_938:
        /* <DEDUP_REMOVED lines=16> */
.L_x_944:
[----:B------:R-:W-:Y:S05]  /*4490*/  BSYNC B3 ;  /* 0x0000000000037941 */ /* 0x000fea0003800000 */
.L_x_943:
        /* <DEDUP_REMOVED lines=42> */
.L_x_942:
[----:B------:R-:W-:Y:S05]  /*4740*/  BSYNC B2 ;  /* 0x0000000000027941 */ /* 0x000fea0003800000 */
.L_x_941:
        /* <DEDUP_REMOVED lines=13> */
.L_x_945:
        /* <DEDUP_REMOVED lines=12> */
.L_x_948:
[----:B------:R-:W-:Y:S02]  /*48e0*/  IMAD.MOV.U32 R15, RZ, RZ, R60 ;  /* 0x000000ffff0f7224 */ /* 0x000fe400078e003c */
.L_x_949:
[----:B------:R-:W-:Y:S05]  /*48f0*/  BSYNC B2 ;  /* 0x0000000000027941 */ /* 0x000fea0003800000 */
.L_x_947:
        /* <DEDUP_REMOVED lines=16> */
.L_x_953:
[----:B------:R-:W-:Y:S05]  /*4a00*/  BSYNC B3 ;  /* 0x0000000000037941 */ /* 0x000fea0003800000 */
.L_x_952:
        /* <DEDUP_REMOVED lines=42> */
.L_x_951:
[----:B------:R-:W-:Y:S05]  /*4cb0*/  BSYNC B2 ;  /* 0x0000000000027941 */ /* 0x000fea0003800000 */
.L_x_950:
        /* <DEDUP_REMOVED lines=11> */
.L_x_946:
        /* <DEDUP_REMOVED lines=12> */
.L_x_955:
[----:B------:R-:W-:Y:S02]  /*4e30*/  IMAD.MOV.U32 R30, RZ, RZ, R60 ;  /* 0x000000ffff1e7224 */ /* 0x000fe400078e003c */
.L_x_956:
[----:B------:R-:W-:Y:S05]  /*4e40*/  BSYNC B2 ;  /* 0x0000000000027941 */ /* 0x000fea0003800000 */
.L_x_954:
        /* <DEDUP_REMOVED lines=16> */
.L_x_960:
[----:B------:R-:W-:Y:S05]  /*4f50*/  BSYNC B3 ;  /* 0x0000000000037941 */ /* 0x000fea0003800000 */
.L_x_959:
        /* <DEDUP_REMOVED lines=42> */
.L_x_958:
[----:B------:R-:W-:Y:S05]  /*5200*/  BSYNC B2 ;  /* 0x0000000000027941 */ /* 0x000fea0003800000 */
.L_x_957:
        /* <DEDUP_REMOVED lines=13> */
.L_x_961:
        /* <DEDUP_REMOVED lines=12> */
.L_x_964:
[----:B------:R-:W-:Y:S02]  /*53a0*/  IMAD.MOV.U32 R16, RZ, RZ, R60 ;  /* 0x000000ffff107224 */ /* 0x000fe400078e003c */
.L_x_965:
[----:B------:R-:W-:Y:S05]  /*53b0*/  BSYNC B2 ;  /* 0x0000000000027941 */ /* 0x000fea0003800000 */
.L_x_963:
        /* <DEDUP_REMOVED lines=16> */
.L_x_969:
[----:B------:R-:W-:Y:S05]  /*54c0*/  BSYNC B3 ;  /* 0x0000000000037941 */ /* 0x000fea0003800000 */
.L_x_968:
        /* <DEDUP_REMOVED lines=42> */
.L_x_967:
[----:B------:R-:W-:Y:S05]  /*5770*/  BSYNC B2 ;  /* 0x0000000000027941 */ /* 0x000fea0003800000 */
.L_x_966:
        /* <DEDUP_REMOVED lines=11> */
.L_x_962:
        /* <DEDUP_REMOVED lines=12> */
.L_x_971:
[----:B------:R-:W-:Y:S02]  /*58f0*/  IMAD.MOV.U32 R30, RZ, RZ, R60 ;  /* 0x000000ffff1e7224 */ /* 0x000fe400078e003c */
.L_x_972:
[----:B------:R-:W-:Y:S05]  /*5900*/  BSYNC B2 ;  /* 0x0000000000027941 */ /* 0x000fea0003800000 */
.L_x_970:
        /* <DEDUP_REMOVED lines=16> */
.L_x_976:
[----:B------:R-:W-:Y:S05]  /*5a10*/  BSYNC B3 ;  /* 0x0000000000037941 */ /* 0x000fea0003800000 */
.L_x_975:
        /* <DEDUP_REMOVED lines=42> */
.L_x_974:
[----:B------:R-:W-:Y:S05]  /*5cc0*/  BSYNC B2 ;  /* 0x0000000000027941 */ /* 0x000fea0003800000 */
.L_x_973:
        /* <DEDUP_REMOVED lines=13> */
.L_x_977:
        /* <DEDUP_REMOVED lines=12> */
.L_x_980:
[----:B------:R-:W-:Y:S02]  /*5e60*/  IMAD.MOV.U32 R17, RZ, RZ, R60 ;  /* 0x000000ffff117224 */ /* 0x000fe400078e003c */
.L_x_981:
[----:B------:R-:W-:Y:S05]  /*5e70*/  BSYNC B2 ;  /* 0x0000000000027941 */ /* 0x000fea0003800000 */
.L_x_979:
        /* <DEDUP_REMOVED lines=16> */
.L_x_985:
[----:B------:R-:W-:Y:S05]  /*5f80*/  BSYNC B3 ;  /* 0x0000000000037941 */ /* 0x000fea0003800000 */
.L_x_984:
        /* <DEDUP_REMOVED lines=42> */
.L_x_983:
[----:B------:R-:W-:Y:S05]  /*6230*/  BSYNC B2 ;  /* 0x0000000000027941 */ /* 0x000fea0003800000 */
.L_x_982:
[----:B------:R-:W0:Y:S02]  /*6240*/  I2F.U32 R17, R17 ;  /* 0x0000001100117306 */ /* 0x000e240000201000 */
[----:B0-----:R-:W-:Y:S01]  /*6250*/  FFMA.FTZ R48, R17, R48, 1.1641532182693481445e-10 ;  /* 0x2f00000011307423 */ /* 0x001fe20000010030 */
[----:B------:R-:W-:-:S04]  /*6260*/  PRMT R17, RZ, 0x7610, R27 ;  /* 0x00007610ff117816 */ /* 0x000fc8000000001b */
[----:B------:R-:W-:Y:S01]  /*6270*/  FSETP.GTU.FTZ.AND P1, PT, R48, c[0x0][0x1e4], PT ;  /* 0x0000790030007a0b */ /* 0x000fe20003f3c000 */
[----:B------:R-:W-:Y:S01]  /*6280*/  FMUL.FTZ R30, R17, c[0x0][0x1e8] ;  /* 0x00007a00111e7a20 */ /* 0x000fe20000410000 */
[----:B------:R-:W-:-:S04]  /*6290*/  @P0 PRMT R17, RZ, 0x7610, R23 ;  /* 0x00007610ff110816 */ /* 0x000fc80000000017 */
[----:B------:R-:W-:Y:S02]  /*62a0*/  FSEL R31, R30, RZ, !P1 ;  /* 0x000000ff1e1f7208 */ /* 0x000fe40004800000 */
[----:B------:R-:W-:-:S03]  /*62b0*/  SEL R30, RZ, 0x1, P1 ;  /* 0x00000001ff1e7807 */ /* 0x000fc60000800000 */
[----:B------:R-:W-:-:S04]  /*62c0*/  FADD.FTZ R44, R31, R44 ;  /* 0x0000002c1f2c7221 */ /* 0x000fc80000010000 */
[----:B------:R-:W-:Y:S01]  /*62d0*/  @P0 FADD.FTZ R44, R17, R44 ;  /* 0x0000002c112c0221 */ /* 0x000fe20000010000 */
[----:B------:R-:W-:Y:S02]  /*62e0*/  PRMT R17, R30, 0x7610, R17 ;  /* 0x000076101e117816 */ /* 0x000fe40000000011 */
.L_x_978:
[----:B------:R-:W-:Y:S02]  /*62f0*/  ISETP.NE.AND P0, PT, R29, RZ, PT ;  /* 0x000000ff1d00720c */ /* 0x000fe40003f05270 */
[----:B------:R-:W-:Y:S02]  /*6300*/  ISETP.NE.AND P6, PT, R45, RZ, PT ;  /* 0x000000ff2d00720c */ /* 0x000fe40003fc5270 */
[----:B------:R-:W-:Y:S02]  /*6310*/  ISETP.NE.AND P1, PT, R46, RZ, PT ;  /* 0x000000ff2e00720c */ /* 0x000fe40003f25270 */
[----:B------:R-:W-:Y:S02]  /*6320*/  SEL R45, RZ, 0x1, P0 ;  /* 0x00000001ff2d7807 */ /* 0x000fe40000000000 */
[----:B------:R-:W-:Y:S02]  /*6330*/  SEL R57, RZ, 0x1000000, P5 ;  /* 0x01000000ff397807 */ /* 0x000fe40002800000 */
[----:B------:R-:W-:-:S02]  /*6340*/  SEL R55, RZ, 0x10000, P4 ;  /* 0x00010000ff377807 */ /* 0x000fc40002000000 */
[----:B------:R-:W-:Y:S02]  /*6350*/  LEA R46, P0, R8, c[0x0][0x188], 0x4 ;  /* 0x00006200082e7a11 */ /* 0x000fe400078020ff */
[----:B------:R-:W-:Y:S02]  /*6360*/  ISETP.NE.AND P5, PT, R28, RZ, PT ;  /* 0x000000ff1c00720c */ /* 0x000fe40003fa5270 */
[----:B------:R-:W-:Y:S02]  /*6370*/  ISETP.NE.AND P4, PT, R47, RZ, PT ;  /* 0x000000ff2f00720c */ /* 0x000fe40003f85270 */
[----:B------:R-:W-:Y:S02]  /*6380*/  LEA.HI.X R47, R8, c[0x0][0x18c], RZ, 0x4, P0 ;  /* 0x00006300082f7a11 */ /* 0x000fe400000f24ff */
[----:B------:R-:W-:Y:S02]  /*6390*/  F2FP.BF16.PACK_AB R31, R44, R41 ;  /* 0x000000292c1f723e */ /* 0x000fe400000010ff */
[----:B------:R-:W-:-:S02]  /*63a0*/  F2FP.BF16.PACK_AB R30, R40, R37 ;  /* 0x00000025281e723e */ /* 0x000fc400000010ff */
[----:B------:R-:W-:Y:S02]  /*63b0*/  F2FP.BF16.PACK_AB R29, R36, R33 ;  /* 0x00000021241d723e */ /* 0x000fe400000010ff */
[----:B------:R-:W-:Y:S02]  /*63c0*/  F2FP.BF16.PACK_AB R28, R32, R9 ;  /* 0x00000009201c723e */ /* 0x000fe400000010ff */
[----:B------:R-:W-:Y:S02]  /*63d0*/  SEL R48, RZ, 0x1, P4 ;  /* 0x00000001ff307807 */ /* 0x000fe40002000000 */
[----:B------:R-:W-:Y:S01]  /*63e0*/  SEL R53, RZ, 0x1, P5 ;  /* 0x00000001ff357807 */ /* 0x000fe20002800000 */
[----:B------:R0:W-:Y:S01]  /*63f0*/  STG.E.128 [R46.64], R28 ;  /* 0x0000001c2e007986 */ /* 0x0001e2000c101d06 */
[----:B------:R-:W-:-:S04]  /*6400*/  SEL R56, RZ, 0x100, P3 ;  /* 0x00000100ff387807 */ /* 0x000fc80001800000 */
[----:B------:R-:W-:Y:S02]  /*6410*/  LOP3.LUT R56, R56, R57, R55, 0xfe, !PT ;  /* 0x0000003938387212 */ /* 0x000fe400078efe37 */
[----:B------:R-:W-:Y:S01]  /*6420*/  SEL R55, RZ, 0x1, P2 ;  /* 0x00000001ff377807 */ /* 0x000fe20001000000 */
[----:B0-----:R-:W-:-:S04]  /*6430*/  IMAD.WIDE.U32 R28, R45, 0x1000000, RZ ;  /* 0x010000002d1c7825 */ /* 0x001fc800078e00ff */
[----:B------:R-:W-:Y:S01]  /*6440*/  IMAD.WIDE.U32 R30, R48, 0x10000, RZ ;  /* 0x00010000301e7825 */ /* 0x000fe200078e00ff */
[----:B------:R-:W-:Y:S02]  /*6450*/  LOP3.LUT R55, R29, R56, R55, 0xfe, !PT ;  /* 0x000000381d377212 */ /* 0x000fe400078efe37 */
[----:B------:R-:W-:Y:S01]  /*6460*/  SHF.L.U64.HI R48, R8, 0x3, RZ ;  /* 0x0000000308307819 */ /* 0x000fe200000102ff */
[----:B------:R-:W-:-:S04]  /*6470*/  IMAD.WIDE.U32 R46, R53, 0x100, RZ ;  /* 0x00000100352e7825 */ /* 0x000fc800078e00ff */
[----:B------:R-:W-:Y:S01]  /*6480*/  IMAD.SHL.U32 R45, R8, 0x8, RZ ;  /* 0x00000008082d7824 */ /* 0x000fe200078e00ff */
[----:B------:R-:W-:Y:S02]  /*6490*/  LOP3.LUT R53, R46, R28, R30, 0xfe, !PT ;  /* 0x0000001c2e357212 */ /* 0x000fe400078efe1e */
[----:B------:R-:W-:Y:S02]  /*64a0*/  SEL R30, RZ, 0x1, P6 ;  /* 0x00000001ff1e7807 */ /* 0x000fe40003000000 */
[----:B------:R-:W-:Y:S02]  /*64b0*/  IADD3 R28, P0, R45, c[0x0][0x190], RZ ;  /* 0x000064002d1c7a10 */ /* 0x000fe40007f1e0ff */
[----:B------:R-:W-:Y:S02]  /*64c0*/  LOP3.LUT R31, R47, R55, R31, 0xfe, !PT ;  /* 0x000000372f1f7212 */ /* 0x000fe400078efe1f */
[----:B------:R-:W-:Y:S02]  /*64d0*/  IADD3.X R29, R48, c[0x0][0x194], RZ, P0, !PT ;  /* 0x00006500301d7a10 */ /* 0x000fe400007fe4ff */
[----:B------:R-:W-:-:S05]  /*64e0*/  LOP3.LUT R30, R53, R30, RZ, 0xfc, !PT ;  /* 0x0000001e351e7212 */ /* 0x000fca00078efcff */
[----:B------:R0:W-:Y:S01]  /*64f0*/  STG.E.64 [R28.64], R30 ;  /* 0x0000001e1c007986 */ /* 0x0001e2000c101b06 */
        /* <DEDUP_REMOVED lines=9> */
[----:B------:R-:W-:Y:S02]  /*6590*/  LOP3.LUT R29, R30, 0xff00, R29, 0xf8, !PT ;  /* 0x0000ff001e1d7812 */ /* 0x000fe400078ef81d */
[----:B------:R-:W-:Y:S02]  /*65a0*/  LOP3.LUT R30, R12, 0xff, RZ, 0xc0, !PT ;  /* 0x000000ff0c1e7812 */ /* 0x000fe400078ec0ff */
[----:B------:R-:W-:Y:S01]  /*65b0*/  LOP3.LUT R53, R29, 0xff, R14, 0xf8, !PT ;  /* 0x000000ff1d357812 */ /* 0x000fe200078ef80e */
[----:B------:R-:W-:-:S04]  /*65c0*/  IMAD.WIDE.U32 R28, R28, 0x1000000, RZ ;  /* 0x010000001c1c7825 */ /* 0x000fc800078e00ff */
[----:B------:R-:W-:-:S05]  /*65d0*/  IMAD.WIDE.U32 R30, R30, 0x10000, RZ ;  /* 0x000100001e1e7825 */ /* 0x000fca00078e00ff */
[----:B------:R-:W-:Y:S02]  /*65e0*/  LOP3.LUT R53, R31, R53, R29, 0xfe, !PT ;  /* 0x000000351f357212 */ /* 0x000fe400078efe1d */
[----:B------:R-:W-:Y:S02]  /*65f0*/  LOP3.LUT R31, R46, R28, R30, 0xfe, !PT ;  /* 0x0000001c2e1f7212 */ /* 0x000fe400078efe1e */
[----:B------:R-:W-:Y:S02]  /*6600*/  IADD3 R28, P0, R45, c[0x0][0x198], RZ ;  /* 0x000066002d1c7a10 */ /* 0x000fe40007f1e0ff */
[----:B------:R-:W-:Y:S02]  /*6610*/  LOP3.LUT R30, R31, 0xff, R10, 0xf8, !PT ;  /* 0x000000ff1f1e7812 */ /* 0x000fe400078ef80a */
[----:B------:R-:W-:Y:S02]  /*6620*/  IADD3.X R29, R48, c[0x0][0x19c], RZ, P0, !PT ;  /* 0x00006700301d7a10 */ /* 0x000fe400007fe4ff */
[----:B------:R-:W-:-:S05]  /*6630*/  LOP3.LUT R31, R53, R47, RZ, 0xfc, !PT ;  /* 0x0000002f351f7212 */ /* 0x000fca00078efcff */
[----:B------:R0:W-:Y:S02]  /*6640*/  STG.E.64 [R28.64], R30 ;  /* 0x0000001e1c007986 */ /* 0x0001e4000c101b06 */
.L_x_986:
[----:B------:R-:W-:Y:S02]  /*6650*/  IADD3 R45, R8, 0x20, RZ ;  /* 0x00000020082d7810 */ /* 0x000fe40007ffe0ff */
.L_x_857:
[----:B------:R-:W-:Y:S05]  /*6660*/  BSYNC B1 ;  /* 0x0000000000017941 */ /* 0x000fea0003800000 */
.L_x_856:
        /* <DEDUP_REMOVED lines=29> */
.L_x_990:
[----:B0-----:R-:W-:Y:S02]  /*6840*/  IMAD.MOV.U32 R19, RZ, RZ, R60 ;  /* 0x000000ffff137224 */ /* 0x001fe400078e003c */
.L_x_991:
[----:B------:R-:W-:Y:S05]  /*6850*/  BSYNC B2 ;  /* 0x0000000000027941 */ /* 0x000fea0003800000 */
.L_x_989:
        /* <DEDUP_REMOVED lines=16> */
.L_x_995:
[----:B------:R-:W-:Y:S05]  /*6960*/  BSYNC B3 ;  /* 0x0000000000037941 */ /* 0x000fea0003800000 */
.L_x_994:
        /* <DEDUP_REMOVED lines=42> */
.L_x_993:
[----:B------:R-:W-:Y:S05]  /*6c10*/  BSYNC B2 ;  /* 0x0000000000027941 */ /* 0x000fea0003800000 */
.L_x_992:
[----:B------:R0:W1:Y:S01]  /*6c20*/  I2F.U32 R34, R19 ;  /* 0x0000001300227306 */ /* 0x0000620000201000 */
[----:B------:R-:W-:Y:S01]  /*6c30*/  ISETP.NE.U32.AND P1, PT, RZ, c[0x0][0x178], PT ;  /* 0x00005e00ff007a0c */ /* 0x000fe20003f25070 */
[----:B------:R-:W-:-:S03]  /*6c40*/  IMAD.MOV.U32 R69, RZ, RZ, 0x2f800000 ;  /* 0x2f800000ff457424 */ /* 0x000fc600078e00ff */
[----:B------:R-:W-:Y:S02]  /*6c50*/  ISETP.NE.AND.EX P1, PT, RZ, c[0x0][0x17c], PT, P1 ;  /* 0x00005f00ff007a0c */ /* 0x000fe40003f25310 */
[----:B0----5:R-:W-:Y:S01]  /*6c60*/  PRMT R19, RZ, 0x5410, R28 ;  /* 0x00005410ff137816 */ /* 0x021fe2000000001c */
[----:B-1----:R-:W-:-:S05]  /*6c70*/  FFMA.FTZ R34, R34, R69, 1.1641532182693481445e-10 ;  /* 0x2f00000022227423 */ /* 0x002fca0000010045 */
        /* <DEDUP_REMOVED lines=11> */
.L_x_996:
        /* <DEDUP_REMOVED lines=12> */
.L_x_999:
[----:B------:R-:W-:Y:S02]  /*6df0*/  IMAD.MOV.U32 R10, RZ, RZ, R60 ;  /* 0x000000ffff0a7224 */ /* 0x000fe400078e003c */
.L_x_1000:
[----:B------:R-:W-:Y:S05]  /*6e00*/  BSYNC B2 ;  /* 0x0000000000027941 */ /* 0x000fea0003800000 */
.L_x_998:
        /* <DEDUP_REMOVED lines=16> */
.L_x_1004:
[----:B------:R-:W-:Y:S05]  /*6f10*/  BSYNC B3 ;  /* 0x0000000000037941 */ /* 0x000fea0003800000 */
.L_x_1003:
        /* <DEDUP_REMOVED lines=42> */
.L_x_1002:
[----:B------:R-:W-:Y:S05]  /*71c0*/  BSYNC B2 ;  /* 0x0000000000027941 */ /* 0x000fea0003800000 */
.L_x_1001:
        /* <DEDUP_REMOVED lines=11> */
.L_x_997:
        /* <DEDUP_REMOVED lines=12> */
.L_x_1006:
[----:B------:R-:W-:Y:S02]  /*7340*/  IMAD.MOV.U32 R56, RZ, RZ, R60 ;  /* 0x000000ffff387224 */ /* 0x000fe400078e003c */
.L_x_1007:
[----:B------:R-:W-:Y:S05]  /*7350*/  BSYNC B2 ;  /* 0x0000000000027941 */ /* 0x000fea0003800000 */
.L_x_1005:
        /* <DEDUP_REMOVED lines=16> */
.L_x_1011:
[----:B------:R-:W-:Y:S05]  /*7460*/  BSYNC B3 ;  /* 0x0000000000037941 */ /* 0x000fea0003800000 */
.L_x_1010:
        /* <DEDUP_REMOVED lines=42> */
.L_x_1009:
[----:B------:R-:W-:Y:S05]  /*7710*/  BSYNC B2 ;  /* 0x0000000000027941 */ /* 0x000fea0003800000 */
.L_x_1008:
        /* <DEDUP_REMOVED lines=14> */
.L_x_1012:
        /* <DEDUP_REMOVED lines=12> */
.L_x_1015:
[----:B------:R-:W-:Y:S02]  /*78c0*/  IMAD.MOV.U32 R11, RZ, RZ, R60 ;  /* 0x000000ffff0b7224 */ /* 0x000fe400078e003c */
.L_x_1016:
[----:B------:R-:W-:Y:S05]  /*78d0*/  BSYNC B2 ;  /* 0x0000000000027941 */ /* 0x000fea0003800000 */
.L_x_1014:
        /* <DEDUP_REMOVED lines=16> */
.L_x_1020:
[----:B------:R-:W-:Y:S05]  /*79e0*/  BSYNC B3 ;  /* 0x0000000000037941 */ /* 0x000fea0003800000 */
.L_x_1019:
        /* <DEDUP_REMOVED lines=42> */
.L_x_1018:
[----:B------:R-:W-:Y:S05]  /*7c90*/  BSYNC B2 ;  /* 0x0000000000027941 */ /* 0x000fea0003800000 */
.L_x_1017:
        /* <DEDUP_REMOVED lines=11> */
.L_x_1013:
        /* <DEDUP_REMOVED lines=12> */
.L_x_1022:
[----:B------:R-:W-:Y:S02]  /*7e10*/  IMAD.MOV.U32 R28, RZ, RZ, R60 ;  /* 0x000000ffff1c7224 */ /* 0x000fe400078e003c */
.L_x_1023:
[----:B------:R-:W-:Y:S05]  /*7e20*/  BSYNC B2 ;  /* 0x0000000000027941 */ /* 0x000fea0003800000 */
.L_x_1021:
        /* <DEDUP_REMOVED lines=16> */
.L_x_1027:
[----:B------:R-:W-:Y:S05]  /*7f30*/  BSYNC B3 ;  /* 0x0000000000037941 */ /* 0x000fea0003800000 */
.L_x_1026:
        /* <DEDUP_REMOVED lines=42> */
.L_x_1025:
[----:B------:R-:W-:Y:S05]  /*81e0*/  BSYNC B2 ;  /* 0x0000000000027941 */ /* 0x000fea0003800000 */
.L_x_1024:
        /* <DEDUP_REMOVED lines=14> */
.L_x_1028:
        /* <DEDUP_REMOVED lines=12> */
.L_x_1031:
[----:B------:R-:W-:Y:S02]  /*8390*/  IMAD.MOV.U32 R12, RZ, RZ, R60 ;  /* 0x000000ffff0c7224 */ /* 0x000fe400078e003c */
.L_x_1032:
[----:B------:R-:W-:Y:S05]  /*83a0*/  BSYNC B2 ;  /* 0x0000000000027941 */ /* 0x000fea0003800000 */
.L_x_1030:
        /* <DEDUP_REMOVED lines=16> */
.L_x_1036:
[----:B------:R-:W-:Y:S05]  /*84b0*/  BSYNC B3 ;  /* 0x0000000000037941 */ /* 0x000fea0003800000 */
.L_x_1035:
        /* <DEDUP_REMOVED lines=42> */
.L_x_1034:
[----:B------:R-:W-:Y:S05]  /*8760*/  BSYNC B2 ;  /* 0x0000000000027941 */ /* 0x000fea0003800000 */
.L_x_1033:
        /* <DEDUP_REMOVED lines=11> */
.L_x_1029:
        /* <DEDUP_REMOVED lines=12> */
.L_x_1038:
[----:B------:R-:W-:Y:S02]  /*88e0*/  IMAD.MOV.U32 R49, RZ, RZ, R60 ;  /* 0x000000ffff317224 */ /* 0x000fe400078e003c */
.L_x_1039:
[----:B------:R-:W-:Y:S05]  /*88f0*/  BSYNC B2 ;  /* 0x0000000000027941 */ /* 0x000fea0003800000 */
.L_x_1037:
        /* <DEDUP_REMOVED lines=16> */
.L_x_1043:
[----:B------:R-:W-:Y:S05]  /*8a00*/  BSYNC B3 ;  /* 0x0000000000037941 */ /* 0x000fea0003800000 */
.L_x_1042:
        /* <DEDUP_REMOVED lines=42> */
.L_x_1041:
[----:B------:R-:W-:Y:S05]  /*8cb0*/  BSYNC B2 ;  /* 0x0000000000027941 */ /* 0x000fea0003800000 */
.L_x_1040:
        /* <DEDUP_REMOVED lines=14> */
.L_x_1044:
        /* <DEDUP_REMOVED lines=12> */
.L_x_1047:
[----:B------:R-:W-:Y:S02]  /*8e60*/  IMAD.MOV.U32 R13, RZ, RZ, R60 ;  /* 0x000000ffff0d7224 */ /* 0x000fe400078e003c */
.L_x_1048:
[----:B------:R-:W-:Y:S05]  /*8e70*/  BSYNC B2 ;  /* 0x0000000000027941 */ /* 0x000fea0003800000 */
.L_x_1046:
        /* <DEDUP_REMOVED lines=16> */
.L_x_1052:
[----:B------:R-:W-:Y:S05]  /*8f80*/  BSYNC B3 ;  /* 0x0000000000037941 */ /* 0x000fea0003800000 */
.L_x_1051:
        /* <DEDUP_REMOVED lines=42> */
.L_x_1050:
[----:B------:R-:W-:Y:S05]  /*9230*/  BSYNC B2 ;  /* 0x0000000000027941 */ /* 0x000fea0003800000 */
.L_x_1049:
        /* <DEDUP_REMOVED lines=11> */
.L_x_1045:
        /* <DEDUP_REMOVED lines=12> */
.L_x_1054:
[----:B------:R-:W-:Y:S02]  /*93b0*/  IMAD.MOV.U32 R39, RZ, RZ, R60 ;  /* 0x000000ffff277224 */ /* 0x000fe400078e003c */
.L_x_1055:
[----:B------:R-:W-:Y:S05]  /*93c0*/  BSYNC B2 ;  /* 0x0000000000027941 */ /* 0x000fea0003800000 */
.L_x_1053:
        /* <DEDUP_REMOVED lines=16> */
.L_x_1059:
[----:B------:R-:W-:Y:S05]  /*94d0*/  BSYNC B3 ;  /* 0x0000000000037941 */ /* 0x000fea0003800000 */
.L_x_1058:
        /* <DEDUP_REMOVED lines=42> */
.L_x_1057:
[----:B------:R-:W-:Y:S05]  /*9780*/  BSYNC B2 ;  /* 0x0000000000027941 */ /* 0x000fea0003800000 */
.L_x_1056:
        /* <DEDUP_REMOVED lines=13> */
.L_x_1060:
        /* <DEDUP_REMOVED lines=12> */
.L_x_1063:
[----:B------:R-:W-:Y:S02]  /*9920*/  IMAD.MOV.U32 R14, RZ, RZ, R60 ;  /* 0x000000ffff0e7224 */ /* 0x000fe400078e003c */
.L_x_1064:
[----:B------:R-:W-:Y:S05]  /*9930*/  BSYNC B2 ;  /* 0x0000000000027941 */ /* 0x000fea0003800000 */
.L_x_1062:
        /* <DEDUP_REMOVED lines=16> */
.L_x_1068:
[----:B------:R-:W-:Y:S05]  /*9a40*/  BSYNC B3 ;  /* 0x0000000000037941 */ /* 0x000fea0003800000 */
.L_x_1067:
        /* <DEDUP_REMOVED lines=42> */
.L_x_1066:
[----:B------:R-:W-:Y:S05]  /*9cf0*/  BSYNC B2 ;  /* 0x0000000000027941 */ /* 0x000fea0003800000 */
.L_x_1065:
        /* <DEDUP_REMOVED lines=11> */
.L_x_1061:
        /* <DEDUP_REMOVED lines=12> */
.L_x_1070:
[----:B------:R-:W-:Y:S02]  /*9e70*/  IMAD.MOV.U32 R49, RZ, RZ, R60 ;  /* 0x000000ffff317224 */ /* 0x000fe400078e003c */
.L_x_1071:
[----:B------:R-:W-:Y:S05]  /*9e80*/  BSYNC B2 ;  /* 0x0000000000027941 */ /* 0x000fea0003800000 */
.L_x_1069:
        /* <DEDUP_REMOVED lines=16> */
.L_x_1075:
[----:B------:R-:W-:Y:S05]  /*9f90*/  BSYNC B3 ;  /* 0x0000000000037941 */ /* 0x000fea0003800000 */
.L_x_1074:
        /* <DEDUP_REMOVED lines=42> */
.L_x_1073:
[----:B------:R-:W-:Y:S05]  /*a240*/  BSYNC B2 ;  /* 0x0000000000027941 */ /* 0x000fea0003800000 */
.L_x_1072:
        /* <DEDUP_REMOVED lines=13> */
.L_x_1076:
        /* <DEDUP_REMOVED lines=12> */
.L_x_1079:
[----:B------:R-:W-:Y:S02]  /*a3e0*/  IMAD.MOV.U32 R15, RZ, RZ, R60 ;  /* 0x000000ffff0f7224 */ /* 0x000fe400078e003c */
.L_x_1080:
[----:B------:R-:W-:Y:S05]  /*a3f0*/  BSYNC B2 ;  /* 0x0000000000027941 */ /* 0x000fea0003800000 */
.L_x_1078:
        /* <DEDUP_REMOVED lines=16> */
.L_x_1084:
[----:B------:R-:W-:Y:S05]  /*a500*/  BSYNC B3 ;  /* 0x0000000000037941 */ /* 0x000fea0003800000 */
.L_x_1083:
        /* <DEDUP_REMOVED lines=42> */
.L_x_1082:
[----:B------:R-:W-:Y:S05]  /*a7b0*/  BSYNC B2 ;  /* 0x0000000000027941 */ /* 0x000fea0003800000 */
.L_x_1081:
        /* <DEDUP_REMOVED lines=11> */
.L_x_1077:
        /* <DEDUP_REMOVED lines=12> */
.L_x_1086:
[----:B------:R-:W-:Y:S02]  /*a930*/  IMAD.MOV.U32 R30, RZ, RZ, R60 ;  /* 0x000000ffff1e7224 */ /* 0x000fe400078e003c */
.L_x_1087:
[----:B------:R-:W-:Y:S05]  /*a940*/  BSYNC B2 ;  /* 0x0000000000027941 */ /* 0x000fea0003800000 */
.L_x_1085:
        /* <DEDUP_REMOVED lines=16> */
.L_x_1091:
[----:B------:R-:W-:Y:S05]  /*aa50*/  BSYNC B3 ;  /* 0x0000000000037941 */ /* 0x000fea0003800000 */
.L_x_1090:
        /* <DEDUP_REMOVED lines=9> */
[----:B------:R-:W-:-:S03]  /*aaf0*/  LOP3.LUT R43, R57, UR10, R43, 0x96, !PT ;  /* 0x0000000a392b7c12 */ /* 0x000fc6000f8e962b */
[----:B------:R-:W-:Y:S01]  /*ab00*/  IMAD.MOV.U32 R49, RZ, RZ, RZ ;  /* 0x000000ffff317224 */ /* 0x000fe200078e00ff */
        /* <DEDUP_REMOVED lines=33> */
.L_x_1089:
[----:B------:R-:W-:Y:S05]  /*ad20*/  BSYNC B2 ;  /* 0x0000000000027941 */ /* 0x000fea0003800000 */
.L_x_1088:
        /* <DEDUP_REMOVED lines=13> */
.L_x_1092:
        /* <DEDUP_REMOVED lines=12> */
.L_x_1095:
[----:B------:R-:W-:Y:S02]  /*aec0*/  IMAD.MOV.U32 R16, RZ, RZ, R60 ;  /* 0x000000ffff107224 */ /* 0x000fe400078e003c */
.L_x_1096:
[----:B------:R-:W-:Y:S05]  /*aed0*/  BSYNC B2 ;  /* 0x0000000000027941 */ /* 0x000fea0003800000 */
.L_x_1094:
        /* <DEDUP_REMOVED lines=16> */
.L_x_1100:
[----:B------:R-:W-:Y:S05]  /*afe0*/  BSYNC B3 ;  /* 0x0000000000037941 */ /* 0x000fea0003800000 */
.L_x_1099:
        /* <DEDUP_REMOVED lines=42> */
[----:B------:R-:W-:Y:S01]  /*b290*/  LOP3.LUT R50, R57, UR26, R50, 0x96, !PT ;  /* 0x0000001a39327c12 */ /* 0x000fe2000f8e9632 */
[----:B------:R-:W-:Y:S02]  /*b2a0*/  IMAD.MOV.U32 R52, RZ, RZ, R56 ;  /* 0x000000ffff347224 */ /* 0x000fe400078e0038 */
.L_x_1098:
[----:B------:R-:W-:Y:S05]  /*b2b0*/  BSYNC B2 ;  /* 0x0000000000027941 */ /* 0x000fea0003800000 */
.L_x_1097:
        /* <DEDUP_REMOVED lines=11> */
.L_x_1093:
        /* <DEDUP_REMOVED lines=12> */
.L_x_1102:
[----:B------:R-:W-:Y:S02]  /*b430*/  IMAD.MOV.U32 R30, RZ, RZ, R60 ;  /* 0x000000ffff1e7224 */ /* 0x000fe400078e003c */
.L_x_1103:
[----:B------:R-:W-:Y:S05]  /*b440*/  BSYNC B2 ;  /* 0x0000000000027941 */ /* 0x000fea0003800000 */
.L_x_1101:
        /* <DEDUP_REMOVED lines=16> */
.L_x_1107:
[----:B------:R-:W-:Y:S05]  /*b550*/  BSYNC B3 ;  /* 0x0000000000037941 */ /* 0x000fea0003800000 */
.L_x_1106:
        /* <DEDUP_REMOVED lines=43> */
.L_x_1105:
[----:B------:R-:W-:Y:S05]  /*b810*/  BSYNC B2 ;  /* 0x0000000000027941 */ /* 0x000fea0003800000 */
.L_x_1104:
        /* <DEDUP_REMOVED lines=13> */
.L_x_1108:
        /* <DEDUP_REMOVED lines=12> */
.L_x_1111:
[----:B------:R-:W-:Y:S02]  /*b9b0*/  IMAD.MOV.U32 R17, RZ, RZ, R60 ;  /* 0x000000ffff117224 */ /* 0x000fe400078e003c */
.L_x_1112:
[----:B------:R-:W-:Y:S05]  /*b9c0*/  BSYNC B2 ;  /* 0x0000000000027941 */ /* 0x000fea0003800000 */
.L_x_1110:
        /* <DEDUP_REMOVED lines=16> */
.L_x_1116:
[----:B------:R-:W-:Y:S05]  /*bad0*/  BSYNC B3 ;  /* 0x0000000000037941 */ /* 0x000fea0003800000 */
.L_x_1115:
[----:B------:R-:W-:Y:S01]  /*bae0*/  IMAD.HI.U32 R30, R2, -0x326172a9, RZ ;  /* 0xcd9e8d57021e7827 */ /* 0x000fe200078e00ff */
[----:B------:R-:W-:-:S03]  /*baf0*/  LOP3.LUT R31, R31, UR5, R6, 0x96, !PT ;  /* 0x000000051f1f7c12 */ /* 0x000fc6000f8e9606 */
[----:B------:R-:W-:Y:S01]  /*bb00*/  IMAD R55, R2, -0x326172a9, RZ ;  /* 0xcd9e8d5702377824 */ /* 0x000fe200078e02ff */
[----:B------:R-:W-:Y:S01]  /*bb10*/  LOP3.LUT R30, R30, UR4, R5, 0x96, !PT ;  /* 0x000000041e1e7c12 */ /* 0x000fe2000f8e9605 */
[----:B------:R-:W-:-:S04]  /*bb20*/  IMAD.WIDE.U32 R50, R31, -0x326172a9, RZ ;  /* 0xcd9e8d571f327825 */ /* 0x000fc800078e00ff */
[----:B------:R-:W-:Y:S02]  /*bb30*/  IMAD R31, R4, -0x2daee0ad, RZ ;  /* 0xd2511f53041f7824 */ /* 0x000fe400078e02ff */
        /* <DEDUP_REMOVED lines=37> */
.L_x_1114:
[----:B------:R-:W-:Y:S05]  /*bd90*/  BSYNC B2 ;  /* 0x0000000000027941 */ /* 0x000fea0003800000 */
.L_x_1113:
        /* <DEDUP_REMOVED lines=11> */
.L_x_1109:
[----:B------:R-:W-:Y:S02]  /*be50*/  ISETP.NE.AND P6, PT, R46, RZ, PT ;  /* 0x000000ff2e00720c */ /* 0x000fe40003fc5270 */
[----:B------:R-:W-:Y:S02]  /*be60*/  SEL R56, RZ, 0x100, P3 ;  /* 0x00000100ff387807 */ /* 0x000fe40001800000 */
[----:B------:R-:W-:Y:S02]  /*be70*/  LEA R46, P0, R45, c[0x0][0x188], 0x4 ;  /* 0x000062002d2e7a11 */ /* 0x000fe400078020ff */
[----:B------:R-:W-:Y:S02]  /*be80*/  ISETP.NE.AND P3, PT, R29, RZ, PT ;  /* 0x000000ff1d00720c */ /* 0x000fe40003f65270 */
[----:B------:R-:W-:Y:S02]  /*be90*/  SEL R57, RZ, 0x10000, P4 ;  /* 0x00010000ff397807 */ /* 0x000fe40002000000 */
[----:B------:R-:W-:-:S02]  /*bea0*/  ISETP.NE.AND P1, PT, R47, RZ, PT ;  /* 0x000000ff2f00720c */ /* 0x000fc40003f25270 */
[----:B------:R-:W-:Y:S02]  /*beb0*/  SEL R55, RZ, 0x1000000, P5 ;  /* 0x01000000ff377807 */ /* 0x000fe40002800000 */
        /* <DEDUP_REMOVED lines=8> */
[----:B------:R-:W-:Y:S01]  /*bf40*/  LOP3.LUT R57, R56, R55, R57, 0xfe, !PT ;  /* 0x0000003738397212 */ /* 0x000fe200078efe39 */
[----:B------:R0:W-:Y:S01]  /*bf50*/  STG.E.128 [R46.64], R28 ;  /* 0x0000001c2e007986 */ /* 0x0001e2000c101d06 */
[----:B------:R-:W-:Y:S02]  /*bf60*/  SEL R55, RZ, 0x1, P5 ;  /* 0x00000001ff377807 */ /* 0x000fe40002800000 */
[----:B------:R-:W-:Y:S01]  /*bf70*/  SEL R53, RZ, 0x1, P2 ;  /* 0x00000001ff357807 */ /* 0x000fe20001000000 */
[----:B0-----:R-:W-:Y:S01]  /*bf80*/  IMAD.WIDE.U32 R28, R48, 0x1000000, RZ ;  /* 0x01000000301c7825 */ /* 0x001fe200078e00ff */
[----:B------:R-:W-:-:S03]  /*bf90*/  SEL R48, RZ, 0x1, P4 ;  /* 0x00000001ff307807 */ /* 0x000fc60002000000 */
[----:B------:R-:W-:Y:S01]  /*bfa0*/  IMAD.WIDE.U32 R46, R55, 0x100, RZ ;  /* 0x00000100372e7825 */ /* 0x000fe200078e00ff */
[----:B------:R-:W-:-:S03]  /*bfb0*/  LOP3.LUT R57, R29, R57, R53, 0xfe, !PT ;  /* 0x000000391d397212 */ /* 0x000fc600078efe35 */
[----:B------:R-:W-:-:S04]  /*bfc0*/  IMAD.WIDE.U32 R30, R48, 0x10000, RZ ;  /* 0x00010000301e7825 */ /* 0x000fc800078e00ff */
[----:B------:R-:W-:Y:S01]  /*bfd0*/  IMAD.SHL.U32 R48, R45, 0x8, RZ ;  /* 0x000000082d307824 */ /* 0x000fe200078e00ff */
[----:B------:R-:W-:Y:S02]  /*bfe0*/  LOP3.LUT R53, R46, R28, R30, 0xfe, !PT ;  /* 0x0000001c2e357212 */ /* 0x000fe400078efe1e */
[----:B------:R-:W-:Y:S02]  /*bff0*/  SHF.R.U32.HI R45, RZ, 0x1d, R45 ;  /* 0x0000001dff2d7819 */ /* 0x000fe4000001162d */
[----:B------:R-:W-:Y:S02]  /*c000*/  IADD3 R28, P0, R48, c[0x0][0x190], RZ ;  /* 0x00006400301c7a10 */ /* 0x000fe40007f1e0ff */
[----:B------:R-:W-:Y:S02]  /*c010*/  SEL R30, RZ, 0x1, P6 ;  /* 0x00000001ff1e7807 */ /* 0x000fe40003000000 */
[----:B------:R-:W-:Y:S02]  /*c020*/  LOP3.LUT R31, R47, R57, R31, 0xfe, !PT ;  /* 0x000000392f1f7212 */ /* 0x000fe400078efe1f */
[----:B------:R-:W-:-:S02]  /*c030*/  IADD3.X R29, R45, c[0x0][0x194], RZ, P0, !PT ;  /* 0x000065002d1d7a10 */ /* 0x000fc400007fe4ff */
[----:B------:R-:W-:-:S05]  /*c040*/  LOP3.LUT R30, R53, R30, RZ, 0xfc, !PT ;  /* 0x0000001e351e7212 */ /* 0x000fca00078efcff */
[----:B------:R0:W-:Y:S01]  /*c050*/  STG.E.64 [R28.64], R30 ;  /* 0x0000001e1c007986 */ /* 0x0001e2000c101b06 */
[----:B------:R-:W-:Y:S05]  /*c060*/  @!P1 BRA `(.L_x_988) ;  /* 0x0000014000009947 */ /* 0x000fea0003800000 */
[----:B0-----:R-:W-:Y:S01]  /*c070*/  IMAD.U32 R29, R16, 0x10000, RZ ;  /* 0x00010000101d7824 */ /* 0x001fe200078e00ff */
[----:B------:R-:W-:Y:S02]  /*c080*/  LOP3.LUT R28, R17, 0xffff, RZ, 0xc0, !PT ;  /* 0x0000ffff111c7812 */ /* 0x000fe400078ec0ff */
[----:B------:R-:W-:Y:S02]  /*c090*/  PRMT R31, R15, 0x7104, RZ ;  /* 0x000071040f1f7816 */ /* 0x000fe400000000ff */
[----:B------:R-:W-:Y:S02]  /*c0a0*/  LOP3.LUT R29, R29, 0xff0000, RZ, 0xc0, !PT ;  /* 0x00ff00001d1d7812 */ /* 0x000fe400078ec0ff */
[----:B------:R-:W-:Y:S02]  /*c0b0*/  LOP3.LUT R30, R12, 0xff, RZ, 0xc0, !PT ;  /* 0x000000ff0c1e7812 */ /* 0x000fe400078ec0ff */
[----:B------:R-:W-:-:S02]  /*c0c0*/  PRMT R28, R29, 0x4210, R28 ;  /* 0x000042101d1c7816 */ /* 0x000fc4000000001c */
[----:B------:R-:W-:Y:S02]  /*c0d0*/  LOP3.LUT R29, R13, 0xff, RZ, 0xc0, !PT ;  /* 0x000000ff0d1d7812 */ /* 0x000fe400078ec0ff */
[----:B------:R-:W-:Y:S02]  /*c0e0*/  LOP3.LUT R31, R28, 0xff00, R31, 0xf8, !PT ;  /* 0x0000ff001c1f7812 */ /* 0x000fe400078ef81f */
[----:B------:R-:W-:Y:S01]  /*c0f0*/  LOP3.LUT R46, R11, 0xff, RZ, 0xc0, !PT ;  /* 0x000000ff0b2e7812 */ /* 0x000fe200078ec0ff */
[----:B------:R-:W-:Y:S01]  /*c100*/  IMAD.WIDE.U32 R28, R29, 0x1000000, RZ ;  /* 0x010000001d1c7825 */ /* 0x000fe200078e00ff */
[----:B------:R-:W-:-:S03]  /*c110*/  LOP3.LUT R53, R31, 0xff, R14, 0xf8, !PT ;  /* 0x000000ff1f357812 */ /* 0x000fc600078ef80e */
[----:B------:R-:W-:-:S04]  /*c120*/  IMAD.WIDE.U32 R30, R30, 0x10000, RZ ;  /* 0x000100001e1e7825 */ /* 0x000fc800078e00ff */
[----:B------:R-:W-:Y:S01]  /*c130*/  IMAD.WIDE.U32 R46, R46, 0x100, RZ ;  /* 0x000001002e2e7825 */ /* 0x000fe200078e00ff */
[----:B------:R-:W-:-:S04]  /*c140*/  LOP3.LUT R53, R31, R53, R29, 0xfe, !PT ;  /* 0x000000351f357212 */ /* 0x000fc800078efe1d */
[----:B------:R-:W-:Y:S02]  /*c150*/  LOP3.LUT R31, R46, R28, R30, 0xfe, !PT ;  /* 0x0000001c2e1f7212 */ /* 0x000fe400078efe1e */
[----:B------:R-:W-:Y:S02]  /*c160*/  IADD3 R28, P0, R48, c[0x0][0x198], RZ ;  /* 0x00006600301c7a10 */ /* 0x000fe40007f1e0ff */
[----:B------:R-:W-:Y:S02]  /*c170*/  LOP3.LUT R30, R31, 0xff, R10, 0xf8, !PT ;  /* 0x000000ff1f1e7812 */ /* 0x000fe400078ef80a */
[----:B------:R-:W-:Y:S02]  /*c180*/  IADD3.X R29, R45, c[0x0][0x19c], RZ, P0, !PT ;  /* 0x000067002d1d7a10 */ /* 0x000fe400007fe4ff */
[----:B------:R-:W-:-:S05]  /*c190*/  LOP3.LUT R31, R53, R47, RZ, 0xfc, !PT ;  /* 0x0000002f351f7212 */ /* 0x000fca00078efcff */
[----:B------:R0:W-:Y:S02]  /*c1a0*/  STG.E.64 [R28.64], R30 ;  /* 0x0000001e1c007986 */ /* 0x0001e4000c101b06 */
.L_x_988:
[----:B------:R-:W-:Y:S05]  /*c1b0*/  BSYNC B1 ;  /* 0x0000000000017941 */ /* 0x000fea0003800000 */
.L_x_987:
        /* <DEDUP_REMOVED lines=22> */
.L_x_1125:
[----:B-1----:R-:W-:Y:S01]  /*c320*/  FADD.FTZ R47, R30, R31 ;  /* 0x0000001f1e2f7221 */ /* 0x002fe20000010000 */
[----:B------:R-:W-:Y:S05]  /*c330*/  BRA.DIV ~URZ, `(.L_x_1118) ;  /* 0x000009827f007947 */ /* 0x000fea000b800000 */
[----:B------:R-:W1:Y:S01]  /*c340*/  SHFL.BFLY PT, R28, R47, 0x2, 0x1f ;  /* 0x0c401f002f1c7f89 */ /* 0x000e6200000e0000 */
[----:B------:R-:W-:Y:S01]  /*c350*/  ISETP.NE.AND P2, PT, R7, RZ, PT ;  /* 0x000000ff0700720c */ /* 0x000fe20003f45270 */
[----:B-1----:R-:W-:-:S05]  /*c360*/  FADD.FTZ R28, R47, R28 ;  /* 0x0000001c2f1c7221 */ /* 0x002fca0000010000 */
[----:B------:R-:W1:Y:S02]  /*c370*/  SHFL.BFLY PT, R29, R28, 0x4, 0x1f ;  /* 0x0c801f001c1d7f89 */ /* 0x000e6400000e0000 */
[----:B-1----:R-:W-:-:S05]  /*c380*/  FADD.FTZ R29, R28, R29 ;  /* 0x0000001d1c1d7221 */ /* 0x002fca0000010000 */
[----:B0-----:R-:W0:Y:S02]  /*c390*/  SHFL.BFLY PT, R30, R29, 0x8, 0x1f ;  /* 0x0d001f001d1e7f89 */ /* 0x001e2400000e0000 */
[----:B0-----:R-:W-:-:S05]  /*c3a0*/  FADD.FTZ R30, R29, R30 ;  /* 0x0000001e1d1e7221 */ /* 0x001fca0000010000 */
[----:B------:R-:W0:Y:S02]  /*c3b0*/  SHFL.BFLY PT, R31, R30, 0x10, 0x1f ;  /* 0x0e001f001e1f7f89 */ /* 0x000e2400000e0000 */
[----:B0-----:R-:W-:-:S04]  /*c3c0*/  FADD.FTZ R31, R30, R31 ;  /* 0x0000001f1e1f7221 */ /* 0x001fc80000010000 */
        /* <DEDUP_REMOVED lines=43> */
.L_x_1126:
[----:B------:R-:W-:Y:S01]  /*c680*/  FMUL.FTZ R28, R46, R46 ;  /* 0x0000002e2e1c7220 */ /* 0x000fe20000410000 */
[----:B------:R-:W-:Y:S01]  /*c690*/  ISETP.NE.AND P0, PT, RZ, UR8, PT ;  /* 0x00000008ff007c0c */ /* 0x000fe2000bf05270 */
[----:B------:R-:W-:Y:S01]  /*c6a0*/  IMAD.MOV.U32 R30, RZ, RZ, c[0x0][0x1e0] ;  /* 0x00007800ff1e7624 */ /* 0x000fe200078e00ff */
[----:B------:R-:W-:Y:S01]  /*c6b0*/  ISETP.NE.AND P2, PT, R7, RZ, PT ;  /* 0x000000ff0700720c */ /* 0x000fe20003f45270 */
[----:B01----:R-:W-:Y:S01]  /*c6c0*/  FADD.FTZ R47, R48, R47 ;  /* 0x0000002f302f7221 */ /* 0x003fe20000010000 */
[----:B------:R-:W-:Y:S01]  /*c6d0*/  FSEL R29, R28, RZ, P0 ;  /* 0x000000ff1c1d7208 */ /* 0x000fe20000000000 */
[----:B------:R-:W-:Y:S01]  /*c6e0*/  BSSY B1, `(.L_x_1119) ;  /* 0x000002d000017945 */ /* 0x000fe20003800000 */
[----:B------:R-:W-:Y:S01]  /*c6f0*/  FSEL R48, R46, RZ, !P0 ;  /* 0x000000ff2e307208 */ /* 0x000fe20004000000 */
[----:B------:R-:W-:Y:S02]  /*c700*/  FFMA.FTZ R28, R47, R30, c[0x0][0x228] ;  /* 0x00008a002f1c7623 */ /* 0x000fe4000001001e */
[----:B------:R-:W-:-:S02]  /*c710*/  @!P1 IMAD.MOV.U32 R30, RZ, RZ, 0x4 ;  /* 0x00000004ff1e9424 */ /* 0x000fc400078e00ff */
[----:B------:R-:W-:Y:S02]  /*c720*/  FADD.FTZ R45, R28, R29 ;  /* 0x0000001d1c2d7221 */ /* 0x000fe40000010000 */
[----:B------:R-:W-:Y:S02]  /*c730*/  @!P1 IMAD.MOV.U32 R28, RZ, RZ, 0x4 ;  /* 0x00000004ff1c9424 */ /* 0x000fe400078e00ff */
[C---:B------:R-:W-:Y:S02]  /*c740*/  @!P1 IMAD.WIDE R30, R3.reuse, R30, c[0x0][0x1a8] ;  /* 0x00006a00031e9625 */ /* 0x040fe400078e021e */
[----:B------:R-:W0:Y:S02]  /*c750*/  MUFU.RSQ R45, R45 ;  /* 0x0000002d002d7308 */ /* 0x000e240000001400 */
[----:B------:R-:W-:-:S05]  /*c760*/  @!P1 IMAD.WIDE R28, R3, R28, c[0x0][0x1a0] ;  /* 0x00006800031c9625 */ /* 0x000fca00078e021c */
[----:B------:R1:W-:Y:S04]  /*c770*/  @!P1 STG.E [R28.64], R46 ;  /* 0x0000002e1c009986 */ /* 0x0003e8000c101906 */
[----:B0-----:R1:W-:Y:S01]  /*c780*/  @!P1 STG.E [R30.64], R45 ;  /* 0x0000002d1e009986 */ /* 0x0013e2000c101906 */
[----:B------:R-:W-:Y:S05]  /*c790*/  @!P2 BRA `(.L_x_1120) ;  /* 0x000002100000a947 */ /* 0x000fea0003800000 */
[----:B------:R-:W2:Y:S01]  /*c7a0*/  LDL R53, [R1] ;  /* 0x0000000001357983 */ /* 0x000ea20000100800 */
[--C-:B-1----:R-:W-:Y:S02]  /*c7b0*/  FADD.FTZ R28, R9, -R48.reuse ;  /* 0x80000030091c7221 */ /* 0x102fe40000010000 */
[--C-:B------:R-:W-:Y:S02]  /*c7c0*/  FADD.FTZ R30, R32, -R48.reuse ;  /* 0x80000030201e7221 */ /* 0x100fe40000010000 */
[----:B------:R-:W-:-:S02]  /*c7d0*/  FADD.FTZ R56, R36, -R48 ;  /* 0x8000003024387221 */ /* 0x000fc40000010000 */
[----:B------:R-:W-:Y:S02]  /*c7e0*/  FADD.FTZ R46, R33, -R48 ;  /* 0x80000030212e7221 */ /* 0x000fe40000010000 */
[C---:B------:R-:W-:Y:S02]  /*c7f0*/  FMUL.FTZ R28, R45.reuse, R28 ;  /* 0x0000001c2d1c7220 */ /* 0x040fe40000410000 */
[C---:B------:R-:W-:Y:S02]  /*c800*/  FMUL.FTZ R30, R45.reuse, R30 ;  /* 0x0000001e2d1e7220 */ /* 0x040fe40000410000 */
[C---:B------:R-:W-:Y:S02]  /*c810*/  FMUL.FTZ R56, R45.reuse, R56 ;  /* 0x000000382d387220 */ /* 0x040fe40000410000 */
[----:B------:R-:W-:Y:S02]  /*c820*/  FMUL.FTZ R46, R45, R46 ;  /* 0x0000002e2d2e7220 */ /* 0x000fe40000410000 */
[----:B------:R-:W-:-:S02]  /*c830*/  FFMA.FTZ R29, R92, R30, R91 ;  /* 0x0000001e5c1d7223 */ /* 0x000fc4000001005b */
[----:B------:R-:W-:Y:S02]  /*c840*/  FFMA.FTZ R31, R88, R56, R87 ;  /* 0x00000038581f7223 */ /* 0x000fe40000010057 */
[--C-:B------:R-:W-:Y:S02]  /*c850*/  FADD.FTZ R30, R37, -R48.reuse ;  /* 0x80000030251e7221 */ /* 0x100fe40000010000 */
[----:B------:R-:W-:Y:S02]  /*c860*/  FFMA.FTZ R46, R90, R46, R89 ;  /* 0x0000002e5a2e7223 */ /* 0x000fe40000010059 */
[----:B------:R-:W-:Y:S02]  /*c870*/  FADD.FTZ R56, R40, -R48 ;  /* 0x8000003028387221 */ /* 0x000fe40000010000 */
[C---:B------:R-:W-:Y:S02]  /*c880*/  FMUL.FTZ R30, R45.reuse, R30 ;  /* 0x0000001e2d1e7220 */ /* 0x040fe40000410000 */
[----:B------:R-:W-:-:S02]  /*c890*/  FMUL.FTZ R56, R45, R56 ;  /* 0x000000382d387220 */ /* 0x000fc40000410000 */
[----:B------:R-:W-:Y:S02]  /*c8a0*/  FADD.FTZ R70, R44, -R48 ;  /* 0x800000302c467221 */ /* 0x000fe40000010000 */
[----:B------:R-:W-:Y:S02]  /*c8b0*/  FFMA.FTZ R30, R86, R30, R85 ;  /* 0x0000001e561e7223 */ /* 0x000fe40000010055 */
[----:B------:R-:W-:Y:S02]  /*c8c0*/  FMUL.FTZ R70, R45, R70 ;  /* 0x000000462d467220 */ /* 0x000fe40000410000 */
[----:B------:R-:W-:Y:S02]  /*c8d0*/  IMAD.MOV.U32 R47, RZ, RZ, 0x10 ;  /* 0x00000010ff2f7424 */ /* 0x000fe400078e00ff */
[----:B------:R-:W-:Y:S02]  /*c8e0*/  FFMA.FTZ R70, R80, R70, R79 ;  /* 0x0000004650467223 */ /* 0x000fe4000001004f */
[----:B--2---:R-:W-:-:S05]  /*c8f0*/  FFMA.FTZ R28, R53, R28, R93 ;  /* 0x0000001c351c7223 */ /* 0x004fca000001005d */
[----:B------:R-:W-:Y:S02]  /*c900*/  F2FP.BF16.PACK_AB R28, R29, R28 ;  /* 0x0000001c1d1c723e */ /* 0x000fe400000010ff */
[----:B------:R-:W-:Y:S01]  /*c910*/  F2FP.BF16.PACK_AB R29, R31, R46 ;  /* 0x0000002e1f1d723e */ /* 0x000fe200000010ff */
[----:B------:R-:W-:Y:S02]  /*c920*/  FADD.FTZ R46, R41, -R48 ;  /* 0x80000030292e7221 */ /* 0x000fe40000010000 */
[----:B------:R-:W-:Y:S02]  /*c930*/  FFMA.FTZ R31, R84, R56, R83 ;  /* 0x00000038541f7223 */ /* 0x000fe40000010053 */
[----:B------:R-:W-:-:S03]  /*c940*/  FMUL.FTZ R46, R45, R46 ;  /* 0x0000002e2d2e7220 */ /* 0x000fc60000410000 */
[----:B------:R-:W-:Y:S01]  /*c950*/  F2FP.BF16.PACK_AB R30, R31, R30 ;  /* 0x0000001e1f1e723e */ /* 0x000fe200000010ff */
[----:B------:R-:W-:Y:S02]  /*c960*/  FFMA.FTZ R31, R82, R46, R81 ;  /* 0x0000002e521f7223 */ /* 0x000fe40000010051 */
[C---:B------:R-:W-:Y:S01]  /*c970*/  IMAD.WIDE.U32 R46, R8.reuse, R47, c[0x0][0x208] ;  /* 0x00008200082e7625 */ /* 0x040fe200078e002f */
[----:B------:R-:W-:Y:S02]  /*c980*/  IADD3 R8, R8, 0x20, RZ ;  /* 0x0000002008087810 */ /* 0x000fe40007ffe0ff */
[----:B------:R-:W-:-:S05]  /*c990*/  F2FP.BF16.PACK_AB R31, R70, R31 ;  /* 0x0000001f461f723e */ /* 0x000fca00000010ff */
[----:B------:R0:W-:Y:S02]  /*c9a0*/  STG.E.128 [R46.64], R28 ;  /* 0x0000001c2e007986 */ /* 0x0001e4000c101d06 */
.L_x_1120:
[----:B------:R-:W-:Y:S05]  /*c9b0*/  BSYNC B1 ;  /* 0x0000000000017941 */ /* 0x000fea0003800000 */
.L_x_1119:
[----:B------:R-:W-:Y:S01]  /*c9c0*/  ISETP.NE.AND P0, PT, R18, RZ, PT ;  /* 0x000000ff1200720c */ /* 0x000fe20003f05270 */
[----:B------:R-:W-:-:S12]  /*c9d0*/  BSSY B1, `(.L_x_1121) ;  /* 0x0000021000017945 */ /* 0x000fd80003800000 */
[----:B------:R-:W-:Y:S05]  /*c9e0*/  @!P0 BRA `(.L_x_1122) ;  /* 0x000001f000008947 */ /* 0x000fea0003800000 */
[--C-:B0-----:R-:W-:Y:S02]  /*c9f0*/  FADD.FTZ R47, R49, -R48.reuse ;  /* 0x80000030312f7221 */ /* 0x101fe40000010000 */
[--C-:B-1----:R-:W-:Y:S02]  /*ca00*/  FADD.FTZ R29, R43, -R48.reuse ;  /* 0x800000302b1d7221 */ /* 0x102fe40000010000 */
[--C-:B------:R-:W-:Y:S02]  /*ca10*/  FADD.FTZ R70, R34, -R48.reuse ;  /* 0x8000003022467221 */ /* 0x100fe40000010000 */
[----:B------:R-:W-:Y:S02]  /*ca20*/  FMUL.FTZ R47, R45, R47 ;  /* 0x0000002f2d2f7220 */ /* 0x000fe40000410000 */
[--C-:B------:R-:W-:Y:S02]  /*ca30*/  FADD.FTZ R30, R38, -R48.reuse ;  /* 0x80000030261e7221 */ /* 0x100fe40000010000 */
[----:B------:R-:W-:-:S02]  /*ca40*/  FADD.FTZ R46, R19, -R48 ;  /* 0x80000030132e7221 */ /* 0x000fc40000010000 */
[--C-:B------:R-:W-:Y:S02]  /*ca50*/  FADD.FTZ R56, R35, -R48.reuse ;  /* 0x8000003023387221 */ /* 0x100fe40000010000 */
[--C-:B------:R-:W-:Y:S02]  /*ca60*/  FADD.FTZ R28, R39, -R48.reuse ;  /* 0x80000030271c7221 */ /* 0x100fe40000010000 */
[C---:B------:R-:W-:Y:S02]  /*ca70*/  FMUL.FTZ R31, R45.reuse, R29 ;  /* 0x0000001d2d1f7220 */ /* 0x040fe40000410000 */
[----:B------:R-:W-:Y:S02]  /*ca80*/  FADD.FTZ R48, R42, -R48 ;  /* 0x800000302a307221 */ /* 0x000fe40000010000 */
[----:B------:R-:W-:Y:S02]  /*ca90*/  FMUL.FTZ R29, R45, R70 ;  /* 0x000000462d1d7220 */ /* 0x000fe40000410000 */
[----:B------:R-:W-:-:S02]  /*caa0*/  FFMA.FTZ R70, R59, R47, R58 ;  /* 0x0000002f3b467223 */ /* 0x000fc4000001003a */
[C---:B------:R-:W-:Y:S02]  /*cab0*/  FMUL.FTZ R47, R45.reuse, R30 ;  /* 0x0000001e2d2f7220 */ /* 0x040fe40000410000 */
[C---:B------:R-:W-:Y:S02]  /*cac0*/  FMUL.FTZ R46, R45.reuse, R46 ;  /* 0x0000002e2d2e7220 */ /* 0x040fe40000410000 */
[C---:B------:R-:W-:Y:S02]  /*cad0*/  FMUL.FTZ R56, R45.reuse, R56 ;  /* 0x000000382d387220 */ /* 0x040fe40000410000 */
[C---:B------:R-:W-:Y:S02]  /*cae0*/  FMUL.FTZ R30, R45.reuse, R28 ;  /* 0x0000001c2d1e7220 */ /* 0x040fe40000410000 */
[----:B------:R-:W-:Y:S02]  /*caf0*/  FMUL.FTZ R45, R45, R48 ;  /* 0x000000302d2d7220 */ /* 0x000fe40000410000 */
[----:B------:R-:W-:-:S02]  /*cb00*/  FFMA.FTZ R56, R75, R56, R67 ;  /* 0x000000384b387223 */ /* 0x000fc40000010043 */
[----:B------:R-:W-:Y:S02]  /*cb10*/  FFMA.FTZ R53, R72, R45, R64 ;  /* 0x0000002d48357223 */ /* 0x000fe40000010040 */
[----:B------:R-:W-:Y:S02]  /*cb20*/  FFMA.FTZ R47, R74, R47, R66 ;  /* 0x0000002f4a2f7223 */ /* 0x000fe40000010042 */
[----:B------:R-:W-:Y:S02]  /*cb30*/  FFMA.FTZ R31, R63, R31, R62 ;  /* 0x0000001f3f1f7223 */ /* 0x000fe4000001003e */
[----:B------:R-:W-:Y:S02]  /*cb40*/  FFMA.FTZ R28, R78, R46, R77 ;  /* 0x0000002e4e1c7223 */ /* 0x000fe4000001004d */
[----:B------:R-:W-:Y:S01]  /*cb50*/  FFMA.FTZ R30, R73, R30, R65 ;  /* 0x0000001e491e7223 */ /* 0x000fe20000010041 */
[----:B------:R-:W-:Y:S01]  /*cb60*/  F2FP.BF16.PACK_AB R31, R70, R31 ;  /* 0x0000001f461f723e */ /* 0x000fe200000010ff */
[----:B------:R-:W-:Y:S01]  /*cb70*/  FFMA.FTZ R45, R76, R29, R68 ;  /* 0x0000001d4c2d7223 */ /* 0x000fe20000010044 */
[----:B------:R-:W-:Y:S01]  /*cb80*/  F2FP.BF16.PACK_AB R29, R47, R56 ;  /* 0x000000382f1d723e */ /* 0x000fe200000010ff */
[----:B------:R-:W-:Y:S01]  /*cb90*/  IMAD.MOV.U32 R55, RZ, RZ, 0x10 ;  /* 0x00000010ff377424 */ /* 0x000fe200078e00ff */
[----:B------:R-:W-:-:S02]  /*cba0*/  F2FP.BF16.PACK_AB R30, R53, R30 ;  /* 0x0000001e351e723e */ /* 0x000fc400000010ff */
[----:B------:R-:W-:Y:S01]  /*cbb0*/  F2FP.BF16.PACK_AB R28, R45, R28 ;  /* 0x0000001c2d1c723e */ /* 0x000fe200000010ff */
[----:B------:R-:W-:-:S05]  /*cbc0*/  IMAD.WIDE.U32 R46, R8, R55, c[0x0][0x208] ;  /* 0x00008200082e7625 */ /* 0x000fca00078e0037 */
[----:B------:R0:W-:Y:S02]  /*cbd0*/  STG.E.128 [R46.64], R28 ;  /* 0x0000001c2e007986 */ /* 0x0001e4000c101d06 */
.L_x_1122:
[----:B------:R-:W-:Y:S05]  /*cbe0*/  BSYNC B1 ;  /* 0x0000000000017941 */ /* 0x000fea0003800000 */
.L_x_1121:
[----:B------:R-:W-:-:S04]  /*cbf0*/  IMAD.MOV.U32 R8, RZ, RZ, 0x4 ;  /* 0x00000004ff087424 */ /* 0x000fc800078e00ff */
[----:B------:R-:W-:-:S05]  /*cc00*/  IMAD R3, R8, c[0x0][0x160], R3 ;  /* 0x0000580008037a24 */ /* 0x000fca00078e0203 */
[----:B------:R-:W-:-:S13]  /*cc10*/  ISETP.GE.AND P0, PT, R3, c[0x0][0x164], PT ;  /* 0x0000590003007a0c */ /* 0x000fda0003f06270 */
[----:B01----:R-:W-:Y:S01]  /*cc20*/  @P0 CALL.REL.NOINC `(.L_x_1123) ;  /* 0x0000001000000944 */ /* 0x003fe20003c00000 */
[----:B------:R-:W-:Y:S05]  /*cc30*/  BRA `(.L_x_1124) ;  /* 0xffff3ec000007947 */ /* 0x000fea000383ffff */
.L_x_1123:
[----:B------:R-:W-:Y:S05]  /*cc40*/  BSYNC B0 ;  /* 0x0000000000007941 */ /* 0x000fea0003800000 */
.L_x_855:
[----:B------:R-:W-:Y:S05]  /*cc50*/  EXIT ;  /* 0x000000000000794d */ /* 0x000fea0003800000 */
.L_x_1117:
[----:B------:R-:W-:Y:S01]  /*cc60*/  IMAD.MOV.U32 R45, RZ, RZ, 0x1 ;  /* 0x00000001ff2d7424 */ /* 0x000fe200078e00ff */
[----:B------:R-:W-:Y:S01]  /*cc70*/  MOV R28, 0xccb0 ;  /* 0x0000ccb0001c7802 */ /* 0x000fe20000000f00 */
[----:B------:R-:W-:Y:S02]  /*cc80*/  IMAD.MOV.U32 R48, RZ, RZ, 0x1f ;  /* 0x0000001fff307424 */ /* 0x000fe400078e00ff */
[----:B------:R-:W-:Y:S02]  /*cc90*/  IMAD.MOV.U32 R31, RZ, RZ, -0x1 ;  /* 0xffffffffff1f7424 */ /* 0x000fe400078e00ff */
[----:B------:R-:W-:Y:S05]  /*cca0*/  CALL.REL.NOINC `($__internal_6_$__cuda_sm70_shflsync_bfly_p) ;  /* 0x000005d000007944 */ /* 0x000fea0003c00000 */
[----:B01----:R-:W-:Y:S05]  /*ccb0*/  BRA `(.L_x_1125) ;  /* 0xfffff66000007947 */ /* 0x003fea000383ffff */
.L_x_1118:
[----:B0-----:R-:W-:Y:S01]  /*ccc0*/  IMAD.MOV.U32 R30, RZ, RZ, R47 ;  /* 0x000000ffff1e7224 */ /* 0x001fe200078e002f */
[----:B------:R-:W-:Y:S01]  /*ccd0*/  MOV R28, 0xcd20 ;  /* 0x0000cd20001c7802 */ /* 0x000fe20000000f00 */
[----:B------:R-:W-:Y:S02]  /*cce0*/  IMAD.MOV.U32 R45, RZ, RZ, 0x2 ;  /* 0x00000002ff2d7424 */ /* 0x000fe400078e00ff */
[----:B------:R-:W-:Y:S02]  /*ccf0*/  IMAD.MOV.U32 R48, RZ, RZ, 0x1f ;  /* 0x0000001fff307424 */ /* 0x000fe400078e00ff */
[----:B------:R-:W-:-:S02]  /*cd00*/  IMAD.MOV.U32 R31, RZ, RZ, -0x1 ;  /* 0xffffffffff1f7424 */ /* 0x000fc400078e00ff */
[----:B------:R-:W-:Y:S05]  /*cd10*/  CALL.REL.NOINC `($__internal_6_$__cuda_sm70_shflsync_bfly_p) ;  /* 0x0000056000007944 */ /* 0x000fea0003c00000 */
[----:B01----:R-:W-:Y:S01]  /*cd20*/  FADD.FTZ R30, R47, R31 ;  /* 0x0000001f2f1e7221 */ /* 0x003fe20000010000 */
[----:B------:R-:W-:Y:S01]  /*cd30*/  MOV R28, 0xcd80 ;  /* 0x0000cd80001c7802 */ /* 0x000fe20000000f00 */
[----:B------:R-:W-:-:S02]  /*cd40*/  IMAD.MOV.U32 R45, RZ, RZ, 0x4 ;  /* 0x00000004ff2d7424 */ /* 0x000fc400078e00ff */
[----:B------:R-:W-:Y:S02]  /*cd50*/  IMAD.MOV.U32 R48, RZ, RZ, 0x1f ;  /* 0x0000001fff307424 */ /* 0x000fe400078e00ff */
[----:B------:R-:W-:Y:S02]  /*cd60*/  IMAD.MOV.U32 R31, RZ, RZ, -0x1 ;  /* 0xffffffffff1f7424 */ /* 0x000fe400078e00ff */
[----:B------:R-:W-:Y:S05]  /*cd70*/  CALL.REL.NOINC `($__internal_6_$__cuda_sm70_shflsync_bfly_p) ;  /* 0x0000050000007944 */ /* 0x000fea0003c00000 */
[----:B01----:R-:W-:Y:S01]  /*cd80*/  FADD.FTZ R30, R30, R31 ;  /* 0x0000001f1e1e7221 */ /* 0x003fe20000010000 */
[----:B------:R-:W-:Y:S01]  /*cd90*/  MOV R28, 0xcde0 ;  /* 0x0000cde0001c7802 */ /* 0x000fe20000000f00 */
[----:B------:R-:W-:Y:S02]  /*cda0*/  IMAD.MOV.U32 R45, RZ, RZ, 0x8 ;  /* 0x00000008ff2d7424 */ /* 0x000fe400078e00ff */
[----:B------:R-:W-:Y:S02]  /*cdb0*/  IMAD.MOV.U32 R48, RZ, RZ, 0x1f ;  /* 0x0000001fff307424 */ /* 0x000fe400078e00ff */
[----:B------:R-:W-:Y:S02]  /*cdc0*/  IMAD.MOV.U32 R31, RZ, RZ, -0x1 ;  /* 0xffffffffff1f7424 */ /* 0x000fe400078e00ff */
[----:B------:R-:W-:Y:S05]  /*cdd0*/  CALL.REL.NOINC `($__internal_6_$__cuda_sm70_shflsync_bfly_p) ;  /* 0x000004a000007944 */ /* 0x000fea0003c00000 */
[----:B01----:R-:W-:Y:S01]  /*cde0*/  FADD.FTZ R30, R30, R31 ;  /* 0x0000001f1e1e7221 */ /* 0x003fe20000010000 */
[----:B------:R-:W-:Y:S01]  /*cdf0*/  MOV R28, 0xce40 ;  /* 0x0000ce40001c7802 */ /* 0x000fe20000000f00 */
[----:B------:R-:W-:-:S02]  /*ce00*/  IMAD.MOV.U32 R45, RZ, RZ, 0x10 ;  /* 0x00000010ff2d7424 */ /* 0x000fc400078e00ff */
[----:B------:R-:W-:Y:S02]  /*ce10*/  IMAD.MOV.U32 R48, RZ, RZ, 0x1f ;  /* 0x0000001fff307424 */ /* 0x000fe400078e00ff */
[----:B------:R-:W-:Y:S02]  /*ce20*/  IMAD.MOV.U32 R31, RZ, RZ, -0x1 ;  /* 0xffffffffff1f7424 */ /* 0x000fe400078e00ff */
[----:B------:R-:W-:Y:S05]  /*ce30*/  CALL.REL.NOINC `($__internal_6_$__cuda_sm70_shflsync_bfly_p) ;  /* 0x0000044000007944 */ /* 0x000fea0003c00000 */
[----:B-1----:R-:W-:Y:S01]  /*ce40*/  FADD.FTZ R31, R30, R31 ;  /* 0x0000001f1e1f7221 */ /* 0x002fe20000010000 */
[----:B------:R-:W-:Y:S01]  /*ce50*/  ISETP.NE.AND P2, PT, R7, RZ, PT ;  /* 0x000000ff0700720c */ /* 0x000fe20003f45270 */
[----:B0-----:R-:W-:Y:S02]  /*ce60*/  IMAD.MOV.U32 R45, RZ, RZ, 0x1 ;  /* 0x00000001ff2d7424 */ /* 0x001fe400078e00ff */
        /* <DEDUP_REMOVED lines=33> */
[----:B------:R-:W-:Y:S02]  /*d080*/  FFMA.FTZ R29, R48, R48, R29 ;  /* 0x00000030301d7223 */ /* 0x000fe4000001001d */
[----:B------:R-:W-:-:S02]  /*d090*/  IMAD.MOV.U32 R48, RZ, RZ, 0x1f ;  /* 0x0000001fff307424 */ /* 0x000fc400078e00ff */
[----:B------:R-:W-:Y:S01]  /*d0a0*/  @P0 FFMA.FTZ R30, R28, R28, R29 ;  /* 0x0000001c1c1e0223 */ /* 0x000fe2000001001d */
[----:B------:R-:W-:Y:S02]  /*d0b0*/  MOV R28, 0xd0d0 ;  /* 0x0000d0d0001c7802 */ /* 0x000fe40000000f00 */
        /* <DEDUP_REMOVED lines=9> */
[----:B------:R-:W-:Y:S02]  /*d150*/  IMAD.MOV.U32 R45, RZ, RZ, 0x4 ;  /* 0x00000004ff2d7424 */ /* 0x000fe400078e00ff */
[----:B------:R-:W-:-:S02]  /*d160*/  IMAD.MOV.U32 R48, RZ, RZ, 0x1f ;  /* 0x0000001fff307424 */ /* 0x000fc400078e00ff */
        /* <DEDUP_REMOVED lines=8> */
[----:B-1----:R-:W-:Y:S01]  /*d1f0*/  FADD.FTZ R47, R30, R31 ;  /* 0x0000001f1e2f7221 */ /* 0x002fe20000010000 */
[----:B------:R-:W-:Y:S01]  /*d200*/  MOV R28, 0xd260 ;  /* 0x0000d260001c7802 */ /* 0x000fe20000000f00 */
[----:B0-----:R-:W-:Y:S02]  /*d210*/  IMAD.MOV.U32 R45, RZ, RZ, 0x10 ;  /* 0x00000010ff2d7424 */ /* 0x001fe400078e00ff */
[----:B------:R-:W-:-:S02]  /*d220*/  IMAD.MOV.U32 R48, RZ, RZ, 0x1f ;  /* 0x0000001fff307424 */ /* 0x000fc400078e00ff */
[----:B------:R-:W-:Y:S02]  /*d230*/  IMAD.MOV.U32 R31, RZ, RZ, -0x1 ;  /* 0xffffffffff1f7424 */ /* 0x000fe400078e00ff */
[----:B------:R-:W-:Y:S02]  /*d240*/  IMAD.MOV.U32 R30, RZ, RZ, R47 ;  /* 0x000000ffff1e7224 */ /* 0x000fe400078e002f */
[----:B------:R-:W-:Y:S05]  /*d250*/  CALL.REL.NOINC `($__internal_6_$__cuda_sm70_shflsync_bfly_p) ;  /* 0x0000002000007944 */ /* 0x000fea0003c00000 */
[----:B01----:R-:W-:Y:S01]  /*d260*/  IMAD.MOV.U32 R48, RZ, RZ, R31 ;  /* 0x000000ffff307224 */ /* 0x003fe200078e001f */
[----:B------:R-:W-:Y:S05]  /*d270*/  BRA `(.L_x_1126) ;  /* 0xfffff40000007947 */ /* 0x000fea000383ffff */
        .weak           $__internal_6_$__cuda_sm70_shflsync_bfly_p
        .type           $__internal_6_$__cuda_sm70_shflsync_bfly_p,@function
        .size           $__internal_6_$__cuda_sm70_shflsync_bfly_p,(.L_x_13546 - $__internal_6_$__cuda_sm70_shflsync_bfly_p)
$__internal_6_$__cuda_sm70_shflsync_bfly_p:
[----:B------:R-:W-:Y:S01]  /*d280*/  IMAD.MOV.U32 R29, RZ, RZ, 0x0 ;  /* 0x00000000ff1d7424 */ /* 0x000fe200078e00ff */
[----:B------:R-:W-:Y:S04]  /*d290*/  WARPSYNC R31 ;  /* 0x0000001f00007348 */ /* 0x000fe80003800000 */
[----:B------:R0:W1:Y:S01]  /*d2a0*/  SHFL.BFLY PT, R31, R30, R45, R48 ;  /* 0x0c00002d1e1f7389 */ /* 0x00006200000e0030 */
[----:B------:R-:W-:Y:S05]  /*d2b0*/  RET.REL.NODEC R28 `(_ZN10layer_norm31ln_parallel_residual_fwd_kernelINS_13Kernel_traitsI13__nv_bfloat16S2_S2_S2_fjLj512ELj1ELj4ELj1ELj16ENS_18Kernel_traits_baseILj512ES2_S2_S2_S2_fjLj128EEEEELb1ELb1ELb0EEEvNS_9FwdParamsE) ;  /* 0xffff2d401c007950 */ /* 0x000fea0003c3ffff */
.L_x_1127:
        /* <DEDUP_REMOVED lines=12> */
.L_x_13546:


//--------------------- .text._ZN10layer_norm31ln_parallel_residual_fwd_kernelINS_13Kernel_traitsI13__nv_bfloat16S2_S2_S2_fjLj512ELj1ELj4ELj1ELj16ENS_18Kernel_traits_baseILj512ES2_S2_S2_S2_fjLj128EEEEELb1ELb1ELb1EEEvNS_9FwdParamsE --------------------------
	.section	.text._ZN10layer_norm31ln_parallel_residual_fwd_kernelINS_13Kernel_traitsI13__nv_bfloat16S2_S2_S2_fjLj512ELj1ELj4ELj1ELj16ENS_18Kernel_traits_baseILj512ES2_S2_S2_S2_fjLj128EEEEELb1ELb1ELb1EEEvNS_9FwdParamsE,"ax",@progbits
	.sectioninfo	@"SHI_REGISTERS=88"
	.align	128
        .global         _ZN10layer_norm31ln_parallel_residual_fwd_kernelINS_13Kernel_traitsI13__nv_bfloat16S2_S2_S2_fjLj512ELj1ELj4ELj1ELj16ENS_18Kernel_traits_baseILj512ES2_S2_S2_S2_fjLj128EEEEELb1ELb1ELb1EEEvNS_9FwdParamsE
        .type           _ZN10layer_norm31ln_parallel_residual_fwd_kernelINS_13Kernel_traitsI13__nv_bfloat16S2_S2_S2_fjLj512ELj1ELj4ELj1ELj16ENS_18Kernel_traits_baseILj512ES2_S2_S2_S2_fjLj128EEEEELb1ELb1ELb1EEEvNS_9FwdParamsE,@function
        .size           _ZN10layer_norm31ln_parallel_residual_fwd_kernelINS_13Kernel_traitsI13__nv_bfloat16S2_S2_S2_fjLj512ELj1ELj4ELj1ELj16ENS_18Kernel_traits_baseILj512ES2_S2_S2_S2_fjLj128EEEEELb1ELb1ELb1EEEvNS_9FwdParamsE,(.L_x_13547 - _ZN10layer_norm31ln_parallel_residual_fwd_kernelINS_13Kernel_traitsI13__nv_bfloat16S2_S2_S2_fjLj512ELj1ELj4ELj1ELj16ENS_18Kernel_traits_baseILj512ES2_S2_S2_S2_fjLj128EEEEELb1ELb1ELb1EEEvNS_9FwdParamsE)
        .other          _ZN10layer_norm31ln_parallel_residual_fwd_kernelINS_13Kernel_traitsI13__nv_bfloat16S2_S2_S2_fjLj512ELj1ELj4ELj1ELj16ENS_18Kernel_traits_baseILj512ES2_S2_S2_S2_fjLj128EEEEELb1ELb1ELb1EEEvNS_9FwdParamsE,@"STO_CUDA_ENTRY STV_DEFAULT"
_ZN10layer_norm31ln_parallel_residual_fwd_kernelINS_13Kernel_traitsI13__nv_bfloat16S2_S2_S2_fjLj512ELj1ELj4ELj1ELj16ENS_18Kernel_traits_baseILj512ES2_S2_S2_S2_fjLj128EEEEELb1ELb1ELb1EEEvNS_9FwdParamsE:
.text._ZN10layer_norm31ln_parallel_residual_fwd_kernelINS_13Kernel_traitsI13__nv_bfloat16S2_S2_S2_fjLj512ELj1ELj4ELj1ELj16ENS_18Kernel_traits_baseILj512ES2_S2_S2_S2_fjLj128EEEEELb1ELb1ELb1EEEvNS_9FwdParamsE:
[----:B------:R-:W-:Y:S02]  /*0000*/  IMAD.MOV.U32 R1, RZ, RZ, c[0x0][0x28] ;  /* 0x00000a00ff017624 */ /* 0x000fe400078e00ff */
[----:B------:R-:W0:Y:S01]  /*0010*/  S2R R10, SR_TID.X ;  /* 0x00000000000a7919 */ /* 0x000e220000002100 */
[----:B------:R-:W-:Y:S02]  /*0020*/  ULDC.U8 UR4, c[0x0][0x244] ;  /* 0x0000910000047ab9 */ /* 0x000fe40000000000 */
[----:B------:R-:W-:Y:S01]  /*0030*/  ISETP.NE.AND P1, PT, RZ, UR4, PT ;  /* 0x00000004ff007c0c */ /* 0x000fe2000bf25270 */
[----:B------:R-:W-:Y:S01]  /*0040*/  ULDC.64 UR4, c[0x0][0x230] ;  /* 0x00008c0000047ab9 */ /* 0x000fe20000000a00 */
[----:B------:R-:W-:Y:S01]  /*0050*/  ISETP.NE.U32.AND P0, PT, RZ, c[0x0][0x218], PT ;  /* 0x00008600ff007a0c */ /* 0x000fe20003f05070 */
[----:B------:R-:W-:Y:S01]  /*0060*/  IMAD.U32 R2, RZ, RZ, UR4 ;  /* 0x00000004ff027e24 */ /* 0x000fe2000f8e00ff */
[----:B------:R-:W-:Y:S01]  /*0070*/  ULDC.64 UR6, c[0x0][0x118] ;  /* 0x0000460000067ab9 */ /* 0x000fe20000000a00 */
[----:B------:R-:W-:Y:S01]  /*0080*/  IMAD.U32 R3, RZ, RZ, UR5 ;  /* 0x00000005ff037e24 */ /* 0x000fe2000f8e00ff */
[----:B------:R-:W-:Y:S01]  /*0090*/  ISETP.NE.AND.EX P0, PT, RZ, c[0x0][0x21c], PT, P0 ;  /* 0x00008700ff007a0c */ /* 0x000fe20003f05300 */
[----:B------:R-:W-:-:S02]  /*00a0*/  IMAD.MOV.U32 R16, RZ, RZ, c[0x0][0x238] ;  /* 0x00008e00ff107624 */ /* 0x000fc400078e00ff */
[----:B------:R-:W-:-:S04]  /*00b0*/  IMAD.MOV.U32 R17, RZ, RZ, c[0x0][0x23c] ;  /* 0x00008f00ff117624 */ /* 0x000fc800078e00ff */
[----:B------:R-:W2:Y:S04]  /*00c0*/  @P1 LDG.E.64 R2, [R2.64] ;  /* 0x0000000602021981 */ /* 0x000ea8000c1e1b00 */
[----:B------:R1:W5:Y:S01]  /*00d0*/  @P1 LDG.E.64 R4, [R16.64] ;  /* 0x0000000610041981 */ /* 0x000362000c1e1b00 */
[----:B0-----:R-:W-:-:S03]  /*00e0*/  IMAD.SHL.U32 R0, R10, 0x10, RZ ;  /* 0x000000100a007824 */ /* 0x001fc600078e00ff */
[----:B------:R-:W0:Y:S02]  /*00f0*/  S2R R11, SR_CTAID.X ;  /* 0x00000000000b7919 */ /* 0x000e240000002500 */
[----:B------:R-:W-:-:S04]  /*0100*/  LOP3.LUT R6, R0, 0x1f0, RZ, 0xc0, !PT ;  /* 0x000001f000067812 */ /* 0x000fc800078ec0ff */
[----:B------:R-:W-:-:S05]  /*0110*/  IADD3 R8, P2, R6, c[0x0][0x218], RZ ;  /* 0x0000860006087a10 */ /* 0x000fca0007f5e0ff */
[----:B------:R-:W-:-:S05]  /*0120*/  IMAD.X R9, RZ, RZ, c[0x0][0x21c], P2 ;  /* 0x00008700ff097624 */ /* 0x000fca00010e06ff */
[----:B------:R1:W5:Y:S01]  /*0130*/  @P0 LDG.E.128 R12, [R8.64] ;  /* 0x00000006080c0981 */ /* 0x000362000c1e1d00 */
[----:B------:R-:W-:Y:S02]  /*0140*/  SHF.R.U32.HI R0, RZ, 0x5, R10 ;  /* 0x00000005ff007819 */ /* 0x000fe4000001160a */
[----:B------:R-:W-:Y:S01]  /*0150*/  IADD3 R6, P3, R6, c[0x0][0x1b0], RZ ;  /* 0x00006c0006067a10 */ /* 0x000fe20007f7e0ff */
[----:B------:R1:W5:Y:S02]  /*0160*/  @P0 LDG.E.128 R28, [R8.64+0x200] ;  /* 0x00020006081c0981 */ /* 0x000364000c1e1d00 */
[----:B0-----:R-:W-:-:S05]  /*0170*/  IMAD R0, R11, 0x4, R0 ;  /* 0x000000040b007824 */ /* 0x001fca00078e0200 */
[----:B------:R-:W-:Y:S01]  /*0180*/  ISETP.GE.AND P2, PT, R0, c[0x0][0x164], PT ;  /* 0x0000590000007a0c */ /* 0x000fe20003f46270 */
[----:B------:R-:W-:Y:S01]  /*0190*/  IMAD.X R7, RZ, RZ, c[0x0][0x1b4], P3 ;  /* 0x00006d00ff077624 */ /* 0x000fe200018e06ff */
[----:B--2---:R1:W0:Y:S08]  /*01a0*/  @P1 R2UR UR4, R2 ;  /* 0x00000000020413c2 */ /* 0x00423000000e0000 */
[----:B------:R1:W2:Y:S03]  /*01b0*/  @P1 R2UR UR5, R3 ;  /* 0x00000000030513c2 */ /* 0x0002a600000e0000 */
[----:B012---:R-:W-:Y:S05]  /*01c0*/  @P2 EXIT ;  /* 0x000000000000294d */ /* 0x007fea0003800000 */
[----:B-----5:R-:W-:Y:S01]  /*01d0*/  @P1 IADD3 R16, P2, R4, c[0x0][0x240], RZ ;  /* 0x0000900004101a10 */ /* 0x020fe20007f5e0ff */
[----:B------:R-:W-:Y:S01]  /*01e0*/  IMAD R2, R11, c[0x0][0x0], R10 ;  /* 0x000000000b027a24 */ /* 0x000fe200078e020a */
[----:B------:R0:W5:Y:S03]  /*01f0*/  LDG.E.128 R24, [R6.64] ;  /* 0x0000000606187981 */ /* 0x000166000c1e1d00 */
[----:B------:R-:W-:Y:S01]  /*0200*/  @P1 IMAD.X R17, RZ, RZ, R5, P2 ;  /* 0x000000ffff111224 */ /* 0x000fe200010e0605 */
[----:B------:R0:W5:Y:S01]  /*0210*/  LDG.E.128 R20, [R6.64+0x200] ;  /* 0x0002000606147981 */ /* 0x000162000c1e1d00 */
[----:B------:R-:W-:Y:S01]  /*0220*/  IMAD.HI.U32 R8, R2, -0x326172a9, RZ ;  /* 0xcd9e8d5702087827 */ /* 0x000fe200078e00ff */
[----:B------:R-:W-:Y:S01]  /*0230*/  UIADD3 UR10, UR5, -0x4498517b, URZ ;  /* 0xbb67ae85050a7890 */ /* 0x000fe2000fffe03f */
[----:B------:R-:W-:Y:S01]  /*0240*/  @!P0 CS2R R12, SRZ ;  /* 0x00000000000c8805 */ /* 0x000fe2000001ff00 */
[--C-:B------:R-:W-:Y:S01]  /*0250*/  SHF.R.U32.HI R3, RZ, 0x2, R17.reuse ;  /* 0x00000002ff037819 */ /* 0x100fe20000011611 */
[----:B------:R-:W-:Y:S01]  /*0260*/  UIADD3 UR9, UR4, -0x61c88647, URZ ;  /* 0x9e3779b904097890 */ /* 0x000fe2000fffe03f */
[----:B------:R-:W-:Y:S01]  /*0270*/  SHF.R.U64 R4, R16, 0x2, R17 ;  /* 0x0000000210047819 */ /* 0x000fe20000001211 */
[----:B------:R-:W-:Y:S01]  /*0280*/  UIADD3 UR11, UR4, 0x3c6ef372, URZ ;  /* 0x3c6ef372040b7890 */ /* 0x000fe2000fffe03f */
[----:B------:R-:W-:Y:S01]  /*0290*/  LOP3.LUT R8, R8, UR4, R3, 0x96, !PT ;  /* 0x0000000408087c12 */ /* 0x000fe2000f8e9603 */
[----:B------:R-:W-:Y:S01]  /*02a0*/  UIADD3 UR12, UR5, 0x76cf5d0a, URZ ;  /* 0x76cf5d0a050c7890 */ /* 0x000fe2000fffe03f */
[----:B------:R-:W-:Y:S01]  /*02b0*/  @!P0 CS2R R14, SRZ ;  /* 0x00000000000e8805 */ /* 0x000fe2000001ff00 */
[C---:B------:R-:W-:Y:S01]  /*02c0*/  IMAD.HI.U32 R5, R4.reuse, -0x2daee0ad, RZ ;  /* 0xd2511f5304057827 */ /* 0x040fe200078e00ff */
[----:B------:R-:W-:Y:S01]  /*02d0*/  UIADD3 UR14, UR5, 0x32370b8f, URZ ;  /* 0x32370b8f050e7890 */ /* 0x000fe2000fffe03f */
[----:B------:R-:W-:Y:S01]  /*02e0*/  @!P0 CS2R R28, SRZ ;  /* 0x00000000001c8805 */ /* 0x000fe2000001ff00 */
[----:B------:R-:W-:Y:S01]  /*02f0*/  UIADD3 UR13, UR4, -0x255992d5, URZ ;  /* 0xdaa66d2b040d7890 */ /* 0x000fe2000fffe03f */
[----:B0-----:R-:W-:Y:S01]  /*0300*/  IMAD R6, R4, -0x2daee0ad, RZ ;  /* 0xd2511f5304067824 */ /* 0x001fe200078e02ff */
[----:B------:R-:W-:Y:S01]  /*0310*/  LOP3.LUT R5, R5, UR5, RZ, 0x3c, !PT ;  /* 0x0000000505057c12 */ /* 0x000fe2000f8e3cff */
[C---:B------:R-:W-:Y:S01]  /*0320*/  IMAD.HI.U32 R7, R8.reuse, -0x2daee0ad, RZ ;  /* 0xd2511f5308077827 */ /* 0x040fe200078e00ff */
[----:B------:R-:W-:Y:S01]  /*0330*/  UIADD3 UR15, UR4, 0x78dde6e4, URZ ;  /* 0x78dde6e4040f7890 */ /* 0x000fe2000fffe03f */
[----:B------:R-:W-:Y:S01]  /*0340*/  @!P0 CS2R R30, SRZ ;  /* 0x00000000001e8805 */ /* 0x000fe2000001ff00 */
[----:B------:R-:W-:Y:S01]  /*0350*/  UIADD3 UR16, UR5, -0x126145ec, URZ ;  /* 0xed9eba1405107890 */ /* 0x000fe2000fffe03f */
[----:B------:R-:W-:Y:S01]  /*0360*/  IMAD R8, R8, -0x2daee0ad, RZ ;  /* 0xd2511f5308087824 */ /* 0x000fe200078e02ff */
[----:B------:R-:W-:Y:S01]  /*0370*/  LOP3.LUT R9, R7, UR10, R6, 0x96, !PT ;  /* 0x0000000a07097c12 */ /* 0x000fe2000f8e9606 */
[----:B------:R-:W-:Y:S01]  /*0380*/  IMAD R6, R2, -0x326172a9, RZ ;  /* 0xcd9e8d5702067824 */ /* 0x000fe200078e02ff */
[----:B------:R-:W-:Y:S01]  /*0390*/  UIADD3 UR18, UR5, -0x56f99767, URZ ;  /* 0xa906689905127890 */ /* 0x000fe2000fffe03f */
[C---:B------:R-:W-:Y:S01]  /*03a0*/  IMAD.HI.U32 R7, R5.reuse, -0x326172a9, RZ ;  /* 0xcd9e8d5705077827 */ /* 0x040fe200078e00ff */
[----:B------:R-:W-:Y:S01]  /*03b0*/  UIADD3 UR17, UR4, 0x1715609d, URZ ;  /* 0x1715609d04117890 */ /* 0x000fe2000fffe03f */
[----:B------:R-:W-:Y:S01]  /*03c0*/  BSSY B0, `(.L_x_1128) ;  /* 0x0000c44000007945 */ /* 0x000fe20003800000 */
[----:B------:R-:W-:Y:S01]  /*03d0*/  UIADD3 UR19, UR4, -0x4ab325aa, URZ ;  /* 0xb54cda5604137890 */ /* 0x000fe2000fffe03f */
[----:B------:R-:W-:Y:S01]  /*03e0*/  IMAD R5, R5, -0x326172a9, RZ ;  /* 0xcd9e8d5705057824 */ /* 0x000fe200078e02ff */
[----:B------:R-:W-:Y:S01]  /*03f0*/  LOP3.LUT R6, R7, UR9, R6, 0x96, !PT ;  /* 0x0000000907067c12 */ /* 0x000fe2000f8e9606 */
[----:B------:R-:W-:Y:S01]  /*0400*/  IMAD.HI.U32 R10, R9, -0x326172a9, RZ ;  /* 0xcd9e8d57090a7827 */ /* 0x000fe200078e00ff */
[----:B------:R-:W-:Y:S01]  /*0410*/  UIADD3 UR20, UR5, 0x646e171e, URZ ;  /* 0x646e171e05147890 */ /* 0x000fe2000fffe03f */
[----:B------:R-:W-:Y:S01]  /*0420*/  PRMT R45, RZ, 0x7610, R29 ;  /* 0x00007610ff2d7816 */ /* 0x000fe2000000001d */
[----:B------:R-:W-:Y:S01]  /*0430*/  UIADD3 UR22, UR5, 0x1fd5c5a3, URZ ;  /* 0x1fd5c5a305167890 */ /* 0x000fe2000fffe03f */
[----:B------:R-:W-:Y:S01]  /*0440*/  IMAD.HI.U32 R7, R6, -0x2daee0ad, RZ ;  /* 0xd2511f5306077827 */ /* 0x000fe200078e00ff */
[----:B------:R-:W-:Y:S01]  /*0450*/  LOP3.LUT R5, R10, UR11, R5, 0x96, !PT ;  /* 0x0000000b0a057c12 */ /* 0x000fe2000f8e9605 */
[----:B------:R-:W-:Y:S01]  /*0460*/  UIADD3 UR21, UR4, 0x5384540f, URZ ;  /* 0x5384540f04157890 */ /* 0x000fe2000fffe03f */
[----:B------:R-:W-:Y:S01]  /*0470*/  PRMT R44, RZ, 0x5410, R30 ;  /* 0x00005410ff2c7816 */ /* 0x000fe2000000001e */
[----:B------:R-:W-:Y:S01]  /*0480*/  IMAD R6, R6, -0x2daee0ad, RZ ;  /* 0xd2511f5306067824 */ /* 0x000fe200078e02ff */
[----:B------:R-:W-:Y:S01]  /*0490*/  LOP3.LUT R7, R7, UR12, R8, 0x96, !PT ;  /* 0x0000000c07077c12 */ /* 0x000fe2000f8e9608 */
[----:B------:R-:W-:Y:S01]  /*04a0*/  IMAD.HI.U32 R11, R5, -0x2daee0ad, RZ ;  /* 0xd2511f53050b7827 */ /* 0x000fe200078e00ff */
[----:B------:R-:W-:Y:S01]  /*04b0*/  UIADD3 UR24, UR5, -0x24c28bd8, URZ ;  /* 0xdb3d742805187890 */ /* 0x000fe2000fffe03f */
[----:B------:R-:W-:Y:S01]  /*04c0*/  PRMT R47, RZ, 0x7610, R30 ;  /* 0x00007610ff2f7816 */ /* 0x000fe2000000001e */
[----:B------:R-:W-:Y:S01]  /*04d0*/  UIADD3 UR23, UR4, -0xe443238, URZ ;  /* 0xf1bbcdc804177890 */ /* 0x000fe2000fffe03f */
[----:B------:R-:W-:Y:S01]  /*04e0*/  IMAD R9, R9, -0x326172a9, RZ ;  /* 0xcd9e8d5709097824 */ /* 0x000fe200078e02ff */
[----:B------:R-:W-:Y:S01]  /*04f0*/  LOP3.LUT R11, R11, UR14, R6, 0x96, !PT ;  /* 0x0000000e0b0b7c12 */ /* 0x000fe2000f8e9606 */
[C---:B------:R-:W-:Y:S01]  /*0500*/  IMAD.HI.U32 R6, R7.reuse, -0x326172a9, RZ ;  /* 0xcd9e8d5707067827 */ /* 0x040fe200078e00ff */
[----:B------:R-:W-:Y:S01]  /*0510*/  UIADD3 UR25, UR4, -0x700cb87f, URZ ;  /* 0x8ff3478104197890 */ /* 0x000fe2000fffe03f */
[----:B------:R-:W-:Y:S01]  /*0520*/  PRMT R46, RZ, 0x5410, R31 ;  /* 0x00005410ff2e7816 */ /* 0x000fe2000000001f */
[----:B------:R-:W-:Y:S01]  /*0530*/  UIADD3 UR26, UR5, -0x695add53, URZ ;  /* 0x96a522ad051a7890 */ /* 0x000fe2000fffe03f */
[----:B------:R-:W-:Y:S01]  /*0540*/  IMAD R7, R7, -0x326172a9, RZ ;  /* 0xcd9e8d5707077824 */ /* 0x000fe200078e02ff */
[----:B------:R-:W-:Y:S01]  /*0550*/  LOP3.LUT R6, R6, UR13, R9, 0x96, !PT ;  /* 0x0000000d06067c12 */ /* 0x000fe2000f8e9609 */
[----:B------:R-:W-:Y:S01]  /*0560*/  IMAD.HI.U32 R8, R11, -0x326172a9, RZ ;  /* 0xcd9e8d570b087827 */ /* 0x000fe200078e00ff */
[----:B------:R-:W-:Y:S01]  /*0570*/  PRMT R51, RZ, 0x7610, R31 ;  /* 0x00007610ff337816 */ /* 0x000fe2000000001f */
[----:B------:R-:W-:-:S02]  /*0580*/  ULDC.U8 UR8, c[0x0][0x1f0] ;  /* 0x00007c0000087ab9 */ /* 0x000fc40000000000 */
[----:B------:R-:W-:Y:S01]  /*0590*/  IMAD R5, R5, -0x2daee0ad, RZ ;  /* 0xd2511f5305057824 */ /* 0x000fe200078e02ff */
[----:B------:R-:W-:Y:S01]  /*05a0*/  LOP3.LUT R7, R8, UR15, R7, 0x96, !PT ;  /* 0x0000000f08077c12 */ /* 0x000fe2000f8e9607 */
[----:B------:R-:W-:-:S04]  /*05b0*/  IMAD.HI.U32 R8, R6, -0x2daee0ad, RZ ;  /* 0xd2511f5306087827 */ /* 0x000fc800078e00ff */
        /* <DEDUP_REMOVED lines=17> */
[----:B------:R-:W-:Y:S01]  /*06d0*/  IMAD.HI.U32 R6, R7, -0x326172a9, RZ ;  /* 0xcd9e8d5707067827 */ /* 0x000fe200078e00ff */
[----:B------:R-:W-:-:S03]  /*06e0*/  PRMT R5, RZ, 0x5410, R12 ;  /* 0x00005410ff057816 */ /* 0x000fc6000000000c */
[----:B------:R-:W-:Y:S01]  /*06f0*/  IMAD R17, R8, -0x2daee0ad, RZ ;  /* 0xd2511f5308117824 */ /* 0x000fe200078e02ff */
[----:B------:R-:W-:Y:S01]  /*0700*/  LOP3.LUT R9, R6, UR21, R9, 0x96, !PT ;  /* 0x0000001506097c12 */ /* 0x000fe2000f8e9609 */
[----:B------:R-:W-:Y:S01]  /*0710*/  IMAD R7, R7, -0x326172a9, RZ ;  /* 0xcd9e8d5707077824 */ /* 0x000fe200078e02ff */
[----:B------:R-:W-:Y:S01]  /*0720*/  PRMT R8, RZ, 0x7610, R13 ;  /* 0x00007610ff087816 */ /* 0x000fe2000000000d */
[----:B------:R-:W-:Y:S01]  /*0730*/  IMAD.HI.U32 R10, R11, -0x326172a9, RZ ;  /* 0xcd9e8d570b0a7827 */ /* 0x000fe200078e00ff */
[----:B------:R-:W-:Y:S02]  /*0740*/  PRMT R6, RZ, 0x7610, R12 ;  /* 0x00007610ff067816 */ /* 0x000fe4000000000c */
[----:B------:R-:W-:Y:S01]  /*0750*/  PRMT R12, RZ, 0x7610, R15 ;  /* 0x00007610ff0c7816 */ /* 0x000fe2000000000f */
[----:B------:R-:W-:Y:S01]  /*0760*/  IMAD.WIDE.U32 R18, R9, -0x2daee0ad, RZ ;  /* 0xd2511f5309127825 */ /* 0x000fe200078e00ff */
[----:B------:R-:W-:Y:S02]  /*0770*/  LOP3.LUT R32, R10, UR23, R7, 0x96, !PT ;  /* 0x000000170a207c12 */ /* 0x000fe4000f8e9607 */
[----:B------:R-:W-:-:S02]  /*0780*/  PRMT R7, RZ, 0x5410, R13 ;  /* 0x00005410ff077816 */ /* 0x000fc4000000000d */
[----:B------:R-:W-:Y:S01]  /*0790*/  LOP3.LUT R17, R19, UR24, R17, 0x96, !PT ;  /* 0x0000001813117c12 */ /* 0x000fe2000f8e9611 */
[----:B------:R-:W-:Y:S01]  /*07a0*/  IMAD R19, R11, -0x326172a9, RZ ;  /* 0xcd9e8d570b137824 */ /* 0x000fe200078e02ff */
[--C-:B------:R-:W-:Y:S01]  /*07b0*/  PRMT R9, RZ, 0x5410, R14.reuse ;  /* 0x00005410ff097816 */ /* 0x100fe2000000000e */
[C---:B------:R-:W-:Y:S01]  /*07c0*/  IMAD.HI.U32 R13, R32.reuse, -0x2daee0ad, RZ ;  /* 0xd2511f53200d7827 */ /* 0x040fe200078e00ff */
[----:B------:R-:W-:Y:S02]  /*07d0*/  PRMT R10, RZ, 0x7610, R14 ;  /* 0x00007610ff0a7816 */ /* 0x000fe4000000000e */
[----:B------:R-:W-:Y:S01]  /*07e0*/  PRMT R11, RZ, 0x5410, R15 ;  /* 0x00005410ff0b7816 */ /* 0x000fe2000000000f */
[----:B------:R-:W-:Y:S01]  /*07f0*/  IMAD.WIDE.U32 R58, R17, -0x326172a9, RZ ;  /* 0xcd9e8d57113a7825 */ /* 0x000fe200078e00ff */
[----:B------:R-:W-:Y:S02]  /*0800*/  LOP3.LUT R17, R13, UR26, R18, 0x96, !PT ;  /* 0x0000001a0d117c12 */ /* 0x000fe4000f8e9612 */
[----:B------:R-:W-:Y:S01]  /*0810*/  PRMT R13, RZ, 0x5410, R28 ;  /* 0x00005410ff0d7816 */ /* 0x000fe2000000001c */
[----:B------:R-:W-:Y:S01]  /*0820*/  IMAD.MOV.U32 R15, RZ, RZ, RZ ;  /* 0x000000ffff0f7224 */ /* 0x000fe200078e00ff */
[----:B------:R-:W-:Y:S01]  /*0830*/  LOP3.LUT R19, R59, UR25, R19, 0x96, !PT ;  /* 0x000000193b137c12 */ /* 0x000fe2000f8e9613 */
[----:B------:R-:W-:Y:S01]  /*0840*/  IMAD R18, R32, -0x2daee0ad, RZ ;  /* 0xd2511f5320127824 */ /* 0x000fe200078e02ff */
[----:B------:R-:W-:-:S02]  /*0850*/  LOP3.LUT R59, R16, 0x3, RZ, 0xc0, !PT ;  /* 0x00000003103b7812 */ /* 0x000fc400078ec0ff */
[----:B------:R-:W-:Y:S02]  /*0860*/  PRMT R14, RZ, 0x7610, R28 ;  /* 0x00007610ff0e7816 */ /* 0x000fe4000000001c */
[----:B------:R-:W-:Y:S02]  /*0870*/  PRMT R16, RZ, 0x5410, R29 ;  /* 0x00005410ff107816 */ /* 0x000fe4000000001d */
.L_x_1390:
[----:B------:R-:W0:Y:S01]  /*0880*/  S2R R42, SR_TID.X ;  /* 0x00000000002a7919 */ /* 0x000e220000002100 */
[----:B------:R-:W-:Y:S01]  /*0890*/  IMAD R36, R0, c[0x0][0x168], RZ ;  /* 0x00005a0000247a24 */ /* 0x000fe200078e02ff */
[----:B------:R-:W-:Y:S01]  /*08a0*/  ISETP.NE.U32.AND P0, PT, RZ, c[0x0][0x178], PT ;  /* 0x00005e00ff007a0c */ /* 0x000fe20003f05070 */
[----:B------:R-:W-:Y:S01]  /*08b0*/  IMAD.MOV.U32 R68, RZ, RZ, 0x10 ;  /* 0x00000010ff447424 */ /* 0x000fe200078e00ff */
[----:B------:R-:W-:Y:S02]  /*08c0*/  ISETP.NE.U32.AND P1, PT, RZ, c[0x0][0x180], PT ;  /* 0x00006000ff007a0c */ /* 0x000fe40003f25070 */
[----:B------:R-:W-:Y:S02]  /*08d0*/  SHF.R.S32.HI R37, RZ, 0x1f, R36 ;  /* 0x0000001fff257819 */ /* 0x000fe40000011424 */
[----:B------:R-:W-:-:S02]  /*08e0*/  ISETP.NE.AND.EX P2, PT, RZ, c[0x0][0x17c], PT, P0 ;  /* 0x00005f00ff007a0c */ /* 0x000fc40003f45300 */
[----:B------:R-:W-:Y:S02]  /*08f0*/  ISETP.NE.AND.EX P0, PT, RZ, c[0x0][0x184], PT, P1 ;  /* 0x00006100ff007a0c */ /* 0x000fe40003f05310 */
[----:B------:R-:W-:Y:S02]  /*0900*/  LEA.HI R37, R37, R36, RZ, 0x3 ;  /* 0x0000002425257211 */ /* 0x000fe400078f18ff */
[----:B0-----:R-:W-:Y:S01]  /*0910*/  LOP3.LUT R42, R42, 0x1f, RZ, 0xc0, !PT ;  /* 0x0000001f2a2a7812 */ /* 0x001fe200078ec0ff */
        /* <DEDUP_REMOVED lines=20> */
.L_x_1130:
[----:B0-----:R-:W-:Y:S02]  /*0a60*/  MOV R43, R58 ;  /* 0x0000003a002b7202 */ /* 0x001fe40000000f00 */
.L_x_1131:
[----:B------:R-:W-:Y:S05]  /*0a70*/  BSYNC B1 ;  /* 0x0000000000017941 */ /* 0x000fea0003800000 */
.L_x_1129:
        /* <DEDUP_REMOVED lines=16> */
.L_x_1135:
[----:B------:R-:W-:Y:S05]  /*0b80*/  BSYNC B2 ;  /* 0x0000000000027941 */ /* 0x000fea0003800000 */
.L_x_1134:
        /* <DEDUP_REMOVED lines=42> */
[----:B------:R-:W-:Y:S02]  /*0e30*/  IMAD.MOV.U32 R18, RZ, RZ, R60 ;  /* 0x000000ffff127224 */ /* 0x000fe400078e003c */
.L_x_1133:
[----:B------:R-:W-:Y:S05]  /*0e40*/  BSYNC B1 ;  /* 0x0000000000017941 */ /* 0x000fea0003800000 */
.L_x_1132:
        /* <DEDUP_REMOVED lines=17> */
.L_x_1136:
        /* <DEDUP_REMOVED lines=12> */
.L_x_1139:
[----:B------:R-:W-:Y:S02]  /*1020*/  IMAD.MOV.U32 R43, RZ, RZ, R58 ;  /* 0x000000ffff2b7224 */ /* 0x000fe400078e003a */
.L_x_1140:
[----:B------:R-:W-:Y:S05]  /*1030*/  BSYNC B1 ;  /* 0x0000000000017941 */ /* 0x000fea0003800000 */
.L_x_1138:
        /* <DEDUP_REMOVED lines=16> */
.L_x_1144:
[----:B------:R-:W-:Y:S05]  /*1140*/  BSYNC B2 ;  /* 0x0000000000027941 */ /* 0x000fea0003800000 */
.L_x_1143:
        /* <DEDUP_REMOVED lines=42> */
[----:B------:R-:W-:Y:S02]  /*13f0*/  IMAD.MOV.U32 R18, RZ, RZ, R60 ;  /* 0x000000ffff127224 */ /* 0x000fe400078e003c */
.L_x_1142:
[----:B------:R-:W-:Y:S05]  /*1400*/  BSYNC B1 ;  /* 0x0000000000017941 */ /* 0x000fea0003800000 */
.L_x_1141:
        /* <DEDUP_REMOVED lines=10> */
.L_x_1137:
        /* <DEDUP_REMOVED lines=12> */
.L_x_1146:
[----:B------:R-:W-:Y:S02]  /*1570*/  IMAD.MOV.U32 R43, RZ, RZ, R58 ;  /* 0x000000ffff2b7224 */ /* 0x000fe400078e003a */
.L_x_1147:
[----:B------:R-:W-:Y:S05]  /*1580*/  BSYNC B1 ;  /* 0x0000000000017941 */ /* 0x000fea0003800000 */
.L_x_1145:
        /* <DEDUP_REMOVED lines=16> */
.L_x_1151:
[----:B------:R-:W-:Y:S05]  /*1690*/  BSYNC B2 ;  /* 0x0000000000027941 */ /* 0x000fea0003800000 */
.L_x_1150:
        /* <DEDUP_REMOVED lines=42> */
[----:B------:R-:W-:Y:S02]  /*1940*/  IMAD.MOV.U32 R61, RZ, RZ, RZ ;  /* 0x000000ffff3d7224 */ /* 0x000fe400078e00ff */
.L_x_1149:
[----:B------:R-:W-:Y:S05]  /*1950*/  BSYNC B1 ;  /* 0x0000000000017941 */ /* 0x000fea0003800000 */
.L_x_1148:
        /* <DEDUP_REMOVED lines=14> */
.L_x_1152:
        /* <DEDUP_REMOVED lines=12> */
.L_x_1155:
[----:B------:R-:W-:Y:S02]  /*1b00*/  IMAD.MOV.U32 R36, RZ, RZ, R58 ;  /* 0x000000ffff247224 */ /* 0x000fe400078e003a */
.L_x_1156:
[----:B------:R-:W-:Y:S05]  /*1b10*/  BSYNC B1 ;  /* 0x0000000000017941 */ /* 0x000fea0003800000 */
.L_x_1154:
        /* <DEDUP_REMOVED lines=16> */
.L_x_1160:
[----:B------:R-:W-:Y:S05]  /*1c20*/  BSYNC B2 ;  /* 0x0000000000027941 */ /* 0x000fea0003800000 */
.L_x_1159:
        /* <DEDUP_REMOVED lines=43> */
.L_x_1158:
[----:B------:R-:W-:Y:S05]  /*1ee0*/  BSYNC B1 ;  /* 0x0000000000017941 */ /* 0x000fea0003800000 */
.L_x_1157:
        /* <DEDUP_REMOVED lines=10> */
.L_x_1153:
        /* <DEDUP_REMOVED lines=12> */
.L_x_1162:
[----:B------:R-:W-:Y:S02]  /*2050*/  IMAD.MOV.U32 R36, RZ, RZ, R58 ;  /* 0x000000ffff247224 */ /* 0x000fe400078e003a */
.L_x_1163:
[----:B------:R-:W-:Y:S05]  /*2060*/  BSYNC B1 ;  /* 0x0000000000017941 */ /* 0x000fea0003800000 */
.L_x_1161:
        /* <DEDUP_REMOVED lines=16> */
.L_x_1167:
[----:B------:R-:W-:Y:S05]  /*2170*/  BSYNC B2 ;  /* 0x0000000000027941 */ /* 0x000fea0003800000 */
.L_x_1166:
        /* <DEDUP_REMOVED lines=42> */
[----:B------:R-:W-:Y:S02]  /*2420*/  MOV R18, R62 ;  /* 0x0000003e00127202 */ /* 0x000fe40000000f00 */
.L_x_1165:
[----:B------:R-:W-:Y:S05]  /*2430*/  BSYNC B1 ;  /* 0x0000000000017941 */ /* 0x000fea0003800000 */
.L_x_1164:
        /* <DEDUP_REMOVED lines=14> */
.L_x_1168:
        /* <DEDUP_REMOVED lines=12> */
.L_x_1171:
[----:B------:R-:W-:Y:S02]  /*25e0*/  IMAD.MOV.U32 R36, RZ, RZ, R58 ;  /* 0x000000ffff247224 */ /* 0x000fe400078e003a */
.L_x_1172:
[----:B------:R-:W-:Y:S05]  /*25f0*/  BSYNC B1 ;  /* 0x0000000000017941 */ /* 0x000fea0003800000 */
.L_x_1170:
        /* <DEDUP_REMOVED lines=16> */
.L_x_1176:
[----:B------:R-:W-:Y:S05]  /*2700*/  BSYNC B2 ;  /* 0x0000000000027941 */ /* 0x000fea0003800000 */
.L_x_1175:
        /* <DEDUP_REMOVED lines=43> */
.L_x_1174:
[----:B------:R-:W-:Y:S05]  /*29c0*/  BSYNC B1 ;  /* 0x0000000000017941 */ /* 0x000fea0003800000 */
.L_x_1173:
        /* <DEDUP_REMOVED lines=10> */
.L_x_1169:
        /* <DEDUP_REMOVED lines=12> */
.L_x_1178:
[----:B------:R-:W-:Y:S02]  /*2b30*/  IMAD.MOV.U32 R36, RZ, RZ, R58 ;  /* 0x000000ffff247224 */ /* 0x000fe400078e003a */
.L_x_1179:
[----:B------:R-:W-:Y:S05]  /*2b40*/  BSYNC B1 ;  /* 0x0000000000017941 */ /* 0x000fea0003800000 */
.L_x_1177:
        /* <DEDUP_REMOVED lines=16> */
.L_x_1183:
[----:B------:R-:W-:Y:S05]  /*2c50*/  BSYNC B2 ;  /* 0x0000000000027941 */ /* 0x000fea0003800000 */
.L_x_1182:
        /* <DEDUP_REMOVED lines=43> */
.L_x_1181:
[----:B------:R-:W-:Y:S05]  /*2f10*/  BSYNC B1 ;  /* 0x0000000000017941 */ /* 0x000fea0003800000 */
.L_x_1180:
        /* <DEDUP_REMOVED lines=14> */
.L_x_1184:
        /* <DEDUP_REMOVED lines=12> */
.L_x_1187:
[----:B------:R-:W-:Y:S02]  /*30c0*/  IMAD.MOV.U32 R61, RZ, RZ, R58 ;  /* 0x000000ffff3d7224 */ /* 0x000fe400078e003a */
.L_x_1188:
[----:B------:R-:W-:Y:S05]  /*30d0*/  BSYNC B1 ;  /* 0x0000000000017941 */ /* 0x000fea0003800000 */
.L_x_1186:
        /* <DEDUP_REMOVED lines=16> */
.L_x_1192:
[----:B------:R-:W-:Y:S05]  /*31e0*/  BSYNC B2 ;  /* 0x0000000000027941 */ /* 0x000fea0003800000 */
.L_x_1191:
        /* <DEDUP_REMOVED lines=43> */
.L_x_1190:
[----:B------:R-:W-:Y:S05]  /*34a0*/  BSYNC B1 ;  /* 0x0000000000017941 */ /* 0x000fea0003800000 */
.L_x_1189:
        /* <DEDUP_REMOVED lines=10> */
.L_x_1185:
        /* <DEDUP_REMOVED lines=12> */
.L_x_1194:
[----:B------:R-:W-:Y:S02]  /*3610*/  IMAD.MOV.U32 R63, RZ, RZ, R58 ;  /* 0x000000ffff3f7224 */ /* 0x000fe400078e003a */
.L_x_1195:
[----:B------:R-:W-:Y:S05]  /*3620*/  BSYNC B1 ;  /* 0x0000000000017941 */ /* 0x000fea0003800000 */
.L_x_1193:
        /* <DEDUP_REMOVED lines=16> */
.L_x_1199:
[----:B------:R-:W-:Y:S05]  /*3730*/  BSYNC B2 ;  /* 0x0000000000027941 */ /* 0x000fea0003800000 */
.L_x_1198:
        /* <DEDUP_REMOVED lines=43> */
.L_x_1197:
[----:B------:R-:W-:Y:S05]  /*39f0*/  BSYNC B1 ;  /* 0x0000000000017941 */ /* 0x000fea0003800000 */
.L_x_1196:
        /* <DEDUP_REMOVED lines=13> */
.L_x_1200:
        /* <DEDUP_REMOVED lines=12> */
.L_x_1203:
[----:B------:R-:W-:Y:S02]  /*3b90*/  IMAD.MOV.U32 R63, RZ, RZ, R58 ;  /* 0x000000ffff3f7224 */ /* 0x000fe400078e003a */
.L_x_1204:
[----:B------:R-:W-:Y:S05]  /*3ba0*/  BSYNC B1 ;  /* 0x0000000000017941 */ /* 0x000fea0003800000 */
.L_x_1202:
        /* <DEDUP_REMOVED lines=16> */
.L_x_1208:
[----:B------:R-:W-:Y:S05]  /*3cb0*/  BSYNC B2 ;  /* 0x0000000000027941 */ /* 0x000fea0003800000 */
.L_x_1207:
        /* <DEDUP_REMOVED lines=43> */
.L_x_1206:
[----:B------:R-:W-:Y:S05]  /*3f70*/  BSYNC B1 ;  /* 0x0000000000017941 */ /* 0x000fea0003800000 */
.L_x_1205:
        /* <DEDUP_REMOVED lines=10> */
.L_x_1201:
        /* <DEDUP_REMOVED lines=12> */
.L_x_1210:
[----:B------:R-:W-:Y:S02]  /*40e0*/  IMAD.MOV.U32 R63, RZ, RZ, R58 ;  /* 0x000000ffff3f7224 */ /* 0x000fe400078e003a */
.L_x_1211:
[----:B------:R-:W-:Y:S05]  /*40f0*/  BSYNC B1 ;  /* 0x0000000000017941 */ /* 0x000fea0003800000 */
.L_x_1209:
        /* <DEDUP_REMOVED lines=16> */
.L_x_1215:
[----:B------:R-:W-:Y:S05]  /*4200*/  BSYNC B2 ;  /* 0x0000000000027941 */ /* 0x000fea0003800000 */
.L_x_1214:
        /* <DEDUP_REMOVED lines=41> */
[----:B------:R-:W-:Y:S01]  /*44a0*/  IMAD.MOV.U32 R37, RZ, RZ, RZ ;  /* 0x000000ffff257224 */ /* 0x000fe200078e00ff */
[----:B------:R-:W-:Y:S02]  /*44b0*/  MOV R18, R36 ;  /* 0x0000002400127202 */ /* 0x000fe40000000f00 */
.L_x_1213:
[----:B------:R-:W-:Y:S05]  /*44c0*/  BSYNC B1 ;  /* 0x0000000000017941 */ /* 0x000fea0003800000 */
.L_x_1212:
        /* <DEDUP_REMOVED lines=13> */
.L_x_1216:
        /* <DEDUP_REMOVED lines=12> */
.L_x_1219:
[----:B------:R-:W-:Y:S02]  /*4660*/  IMAD.MOV.U32 R38, RZ, RZ, R58 ;  /* 0x000000ffff267224 */ /* 0x000fe400078e003a */
.L_x_1220:
[----:B------:R-:W-:Y:S05]  /*4670*/  BSYNC B1 ;  /* 0x0000000000017941 */ /* 0x000fea0003800000 */
.L_x_1218:
        /* <DEDUP_REMOVED lines=16> */
.L_x_1224:
[----:B------:R-:W-:Y:S05]  /*4780*/  BSYNC B2 ;  /* 0x0000000000027941 */ /* 0x000fea0003800000 */
.L_x_1223:
        /* <DEDUP_REMOVED lines=43> */
.L_x_1222:
[----:B------:R-:W-:Y:S05]  /*4a40*/  BSYNC B1 ;  /* 0x0000000000017941 */ /* 0x000fea0003800000 */
.L_x_1221:
[----:B------:R-:W0:Y:S02]  /*4a50*/  I2F.U32 R38, R38 ;  /* 0x0000002600267306 */ /* 0x000e240000201000 */
[----:B0-----:R-:W-:Y:S01]  /*4a60*/  FFMA.FTZ R37, R38, R67, 1.1641532182693481445e-10 ;  /* 0x2f00000026257423 */ /* 0x001fe20000010043 */
[----:B------:R-:W-:-:S04]  /*4a70*/  PRMT R38, RZ, 0x7610, R30 ;  /* 0x00007610ff267816 */ /* 0x000fc8000000001e */
[----:B------:R-:W-:Y:S01]  /*4a80*/  FSETP.GTU.FTZ.AND P4, PT, R37, c[0x0][0x1e4], PT ;  /* 0x0000790025007a0b */ /* 0x000fe20003f9c000 */
[----:B------:R-:W-:-:S05]  /*4a90*/  FMUL.FTZ R54, R38, c[0x0][0x1e8] ;  /* 0x00007a0026367a20 */ /* 0x000fca0000410000 */
[----:B------:R-:W-:Y:S02]  /*4aa0*/  FSEL R37, R54, RZ, !P4 ;  /* 0x000000ff36257208 */ /* 0x000fe40006000000 */
[----:B------:R-:W-:-:S03]  /*4ab0*/  SEL R54, RZ, 0x1, P4 ;  /* 0x00000001ff367807 */ /* 0x000fc60002000000 */
[----:B------:R-:W-:Y:S01]  /*4ac0*/  FADD.FTZ R64, R64, R37 ;  /* 0x0000002540407221 */ /* 0x000fe20000010000 */
[----:B------:R-:W-:-:S05]  /*4ad0*/  @P0 PRMT R37, RZ, 0x7610, R34 ;  /* 0x00007610ff250816 */ /* 0x000fca0000000022 */
[----:B------:R-:W-:Y:S02]  /*4ae0*/  @P0 FADD.FTZ R64, R64, R37 ;  /* 0x0000002540400221 */ /* 0x000fe40000010000 */
.L_x_1217:
        /* <DEDUP_REMOVED lines=12> */
.L_x_1226:
[----:B------:R-:W-:Y:S02]  /*4bb0*/  IMAD.MOV.U32 R38, RZ, RZ, R58 ;  /* 0x000000ffff267224 */ /* 0x000fe400078e003a */
.L_x_1227:
[----:B------:R-:W-:Y:S05]  /*4bc0*/  BSYNC B1 ;  /* 0x0000000000017941 */ /* 0x000fea0003800000 */
.L_x_1225:
        /* <DEDUP_REMOVED lines=16> */
.L_x_1231:
[----:B------:R-:W-:Y:S05]  /*4cd0*/  BSYNC B2 ;  /* 0x0000000000027941 */ /* 0x000fea0003800000 */
.L_x_1230:
        /* <DEDUP_REMOVED lines=43> */
.L_x_1229:
[----:B------:R-:W-:Y:S05]  /*4f90*/  BSYNC B1 ;  /* 0x0000000000017941 */ /* 0x000fea0003800000 */
.L_x_1228:
        /* <DEDUP_REMOVED lines=13> */
.L_x_1232:
        /* <DEDUP_REMOVED lines=12> */
.L_x_1235:
[----:B------:R-:W-:Y:S02]  /*5130*/  IMAD.MOV.U32 R38, RZ, RZ, R58 ;  /* 0x000000ffff267224 */ /* 0x000fe400078e003a */
.L_x_1236:
[----:B------:R-:W-:Y:S05]  /*5140*/  BSYNC B1 ;  /* 0x0000000000017941 */ /* 0x000fea0003800000 */
.L_x_1234:
        /* <DEDUP_REMOVED lines=16> */
.L_x_1240:
[----:B------:R-:W-:Y:S05]  /*5250*/  BSYNC B2 ;  /* 0x0000000000027941 */ /* 0x000fea0003800000 */
.L_x_1239:
        /* <DEDUP_REMOVED lines=43> */
.L_x_1238:
[----:B------:R-:W-:Y:S05]  /*5510*/  BSYNC B1 ;  /* 0x0000000000017941 */ /* 0x000fea0003800000 */
.L_x_1237:
        /* <DEDUP_REMOVED lines=9> */
[----:B------:R-:W-:Y:S02]  /*55b0*/  @P0 FADD.FTZ R63, R63, R38 ;  /* 0x000000263f3f0221 */ /* 0x000fe40000010000 */
.L_x_1233:
        /* <DEDUP_REMOVED lines=12> */
.L_x_1242:
[----:B------:R-:W-:Y:S02]  /*5680*/  IMAD.MOV.U32 R38, RZ, RZ, R58 ;  /* 0x000000ffff267224 */ /* 0x000fe400078e003a */
.L_x_1243:
[----:B------:R-:W-:Y:S05]  /*5690*/  BSYNC B1 ;  /* 0x0000000000017941 */ /* 0x000fea0003800000 */
.L_x_1241:
        /* <DEDUP_REMOVED lines=16> */
.L_x_1247:
[----:B------:R-:W-:Y:S05]  /*57a0*/  BSYNC B2 ;  /* 0x0000000000027941 */ /* 0x000fea0003800000 */
.L_x_1246:
        /* <DEDUP_REMOVED lines=43> */
.L_x_1245:
[----:B------:R-:W-:Y:S05]  /*5a60*/  BSYNC B1 ;  /* 0x0000000000017941 */ /* 0x000fea0003800000 */
.L_x_1244:
        /* <DEDUP_REMOVED lines=13> */
.L_x_1248:
        /* <DEDUP_REMOVED lines=12> */
.L_x_1251:
[----:B------:R-:W-:Y:S02]  /*5c00*/  IMAD.MOV.U32 R70, RZ, RZ, R58 ;  /* 0x000000ffff467224 */ /* 0x000fe400078e003a */
.L_x_1252:
[----:B------:R-:W-:Y:S05]  /*5c10*/  BSYNC B1 ;  /* 0x0000000000017941 */ /* 0x000fea0003800000 */
.L_x_1250:
        /* <DEDUP_REMOVED lines=18> */
.L_x_1256:
[----:B------:R-:W-:Y:S05]  /*5d40*/  BSYNC B2 ;  /* 0x0000000000027941 */ /* 0x000fea0003800000 */
.L_x_1255:
        /* <DEDUP_REMOVED lines=43> */
.L_x_1254:
[----:B------:R-:W-:Y:S05]  /*6000*/  BSYNC B1 ;  /* 0x0000000000017941 */ /* 0x000fea0003800000 */
.L_x_1253:
        /* <DEDUP_REMOVED lines=10> */
.L_x_1249:
[----:B------:R-:W-:Y:S01]  /*60b0*/  SEL R74, RZ, 0x1000000, P5 ;  /* 0x01000000ff4a7807 */ /* 0x000fe20002800000 */
[----:B------:R-:W-:Y:S01]  /*60c0*/  IMAD.WIDE.U32 R76, R40, R68, c[0x0][0x188] ;  /* 0x00006200284c7625 */ /* 0x000fe200078e0044 */
[----:B------:R-:W-:Y:S02]  /*60d0*/  ISETP.NE.AND P5, PT, R57, RZ, PT ;  /* 0x000000ff3900720c */ /* 0x000fe40003fa5270 */
[----:B------:R-:W-:Y:S02]  /*60e0*/  SEL R71, RZ, 0x10000, P4 ;  /* 0x00010000ff477807 */ /* 0x000fe40002000000 */
[----:B------:R-:W-:Y:S02]  /*60f0*/  SEL R70, RZ, 0x100, P3 ;  /* 0x00000100ff467807 */ /* 0x000fe40001800000 */
[----:B------:R-:W-:Y:S02]  /*6100*/  SEL R57, RZ, 0x1, P2 ;  /* 0x00000001ff397807 */ /* 0x000fe40001000000 */
[----:B------:R-:W-:-:S02]  /*6110*/  ISETP.NE.AND P4, PT, R72, RZ, PT ;  /* 0x000000ff4800720c */ /* 0x000fc40003f85270 */
[----:B------:R-:W-:Y:S02]  /*6120*/  ISETP.NE.AND P3, PT, R69, RZ, PT ;  /* 0x000000ff4500720c */ /* 0x000fe40003f65270 */
[----:B------:R-:W-:Y:S02]  /*6130*/  ISETP.NE.AND P2, PT, R73, RZ, PT ;  /* 0x000000ff4900720c */ /* 0x000fe40003f45270 */
[----:B------:R-:W-:Y:S02]  /*6140*/  LOP3.LUT R69, R70, R74, R71, 0xfe, !PT ;  /* 0x0000004a46457212 */ /* 0x000fe400078efe47 */
[----:B------:R-:W-:Y:S02]  /*6150*/  SEL R72, RZ, 0x1, P2 ;  /* 0x00000001ff487807 */ /* 0x000fe40001000000 */
[----:B------:R-:W-:Y:S02]  /*6160*/  SEL R70, RZ, 0x1, P3 ;  /* 0x00000001ff467807 */ /* 0x000fe40001800000 */
[----:B------:R-:W-:Y:S01]  /*6170*/  SEL R74, RZ, 0x1, P4 ;  /* 0x00000001ff4a7807 */ /* 0x000fe20002000000 */
[----:B------:R-:W-:Y:S01]  /*6180*/  IMAD.WIDE.U32 R72, R72, 0x1000000, RZ ;  /* 0x0100000048487825 */ /* 0x000fe200078e00ff */
[----:B------:R-:W-:-:S02]  /*6190*/  F2FP.BF16.PACK_AB R39, R66, R63 ;  /* 0x0000003f4227723e */ /* 0x000fc400000010ff */
[----:B------:R-:W-:Y:S01]  /*61a0*/  F2FP.BF16.PACK_AB R38, R64, R61 ;  /* 0x0000003d4026723e */ /* 0x000fe200000010ff */
[----:B------:R-:W-:Y:S01]  /*61b0*/  IMAD.WIDE.U32 R70, R70, 0x10000, RZ ;  /* 0x0001000046467825 */ /* 0x000fe200078e00ff */
[----:B------:R-:W-:Y:S02]  /*61c0*/  F2FP.BF16.PACK_AB R37, R62, R43 ;  /* 0x0000002b3e25723e */ /* 0x000fe400000010ff */
[----:B------:R-:W-:Y:S01]  /*61d0*/  F2FP.BF16.PACK_AB R36, R60, R41 ;  /* 0x000000293c24723e */ /* 0x000fe200000010ff */
[----:B------:R-:W-:Y:S01]  /*61e0*/  IMAD.WIDE.U32 R74, R74, 0x100, RZ ;  /* 0x000001004a4a7825 */ /* 0x000fe200078e00ff */
[----:B------:R-:W-:Y:S02]  /*61f0*/  LOP3.LUT R57, R73, R69, R57, 0xfe, !PT ;  /* 0x0000004549397212 */ /* 0x000fe400078efe39 */
[----:B------:R-:W-:Y:S01]  /*6200*/  ISETP.NE.AND P6, PT, R65, RZ, PT ;  /* 0x000000ff4100720c */ /* 0x000fe20003fc5270 */
[----:B------:R0:W-:Y:S01]  /*6210*/  STG.E.128 [R76.64], R36 ;  /* 0x000000244c007986 */ /* 0x0001e2000c101d06 */
[----:B------:R-:W-:Y:S01]  /*6220*/  LOP3.LUT R72, R74, R72, R70, 0xfe, !PT ;  /* 0x000000484a487212 */ /* 0x000fe200078efe46 */
[----:B------:R-:W-:Y:S01]  /*6230*/  IMAD.MOV.U32 R70, RZ, RZ, 0x8 ;  /* 0x00000008ff467424 */ /* 0x000fe200078e00ff */
[----:B------:R-:W-:-:S02]  /*6240*/  LOP3.LUT R75, R75, R57, R71, 0xfe, !PT ;  /* 0x000000394b4b7212 */ /* 0x000fc400078efe47 */
[----:B------:R-:W-:Y:S02]  /*6250*/  IADD3 R57, R40, 0x20, RZ ;  /* 0x0000002028397810 */ /* 0x000fe40007ffe0ff */
[----:B0-----:R-:W-:-:S04]  /*6260*/  SEL R37, RZ, 0x1, P5 ;  /* 0x00000001ff257807 */ /* 0x001fc80002800000 */
[----:B------:R-:W-:Y:S01]  /*6270*/  LOP3.LUT R74, R72, R37, RZ, 0xfc, !PT ;  /* 0x00000025484a7212 */ /* 0x000fe200078efcff */
[----:B------:R-:W-:-:S04]  /*6280*/  IMAD.WIDE.U32 R36, R40, R70, c[0x0][0x190] ;  /* 0x0000640028247625 */ /* 0x000fc800078e0046 */
[----:B------:R-:W-:Y:S01]  /*6290*/  @P6 IMAD.WIDE.U32 R72, R57, R68, c[0x0][0x178] ;  /* 0x00005e0039486625 */ /* 0x000fe200078e0044 */
        /* <DEDUP_REMOVED lines=17> */
[----:B------:R-:W-:Y:S02]  /*63b0*/  LOP3.LUT R37, R69, R37, RZ, 0xfc, !PT ;  /* 0x0000002545257212 */ /* 0x000fe400078efcff */
[----:B------:R-:W-:Y:S01]  /*63c0*/  LOP3.LUT R36, R39, 0xff, R50, 0xf8, !PT ;  /* 0x000000ff27247812 */ /* 0x000fe200078ef832 */
[----:B------:R-:W-:-:S05]  /*63d0*/  IMAD.WIDE.U32 R38, R40, R70, c[0x0][0x198] ;  /* 0x0000660028267625 */ /* 0x000fca00078e0046 */
[----:B------:R0:W-:Y:S02]  /*63e0*/  STG.E.64 [R38.64], R36 ;  /* 0x0000002426007986 */ /* 0x0001e4000c101b06 */
.L_x_1257:
[CC--:B0-----:R-:W-:Y:S01]  /*63f0*/  IMAD.WIDE.U32 R36, R57.reuse, R68.reuse, c[0x0][0x170] ;  /* 0x00005c0039247625 */ /* 0x0c1fe200078e0044 */
[----:B------:R0:W5:Y:S03]  /*6400*/  @P6 LDG.E.128 R28, [R72.64] ;  /* 0x00000006481c6981 */ /* 0x000166000c1e1d00 */
[----:B------:R-:W-:Y:S02]  /*6410*/  @P0 IMAD.WIDE.U32 R74, R57, R68, c[0x0][0x180] ;  /* 0x00006000394a0625 */ /* 0x000fe400078e0044 */
[----:B------:R-:W5:Y:S04]  /*6420*/  LDG.E.128 R36, [R36.64] ;  /* 0x0000000624247981 */ /* 0x000f68000c1e1d00 */
[----:B------:R0:W5:Y:S01]  /*6430*/  @P0 LDG.E.128 R32, [R74.64] ;  /* 0x000000064a200981 */ /* 0x000162000c1e1d00 */
[C---:B------:R-:W-:Y:S01]  /*6440*/  ISETP.NE.AND P2, PT, R59.reuse, 0x1, PT ;  /* 0x000000013b00780c */ /* 0x040fe20003f45270 */
[----:B------:R-:W-:Y:S01]  /*6450*/  BSSY B1, `(.L_x_1258) ;  /* 0x000000c000017945 */ /* 0x000fe20003800000 */
        /* <DEDUP_REMOVED lines=10> */
.L_x_1259:
[----:B0-----:R-:W-:Y:S02]  /*6500*/  IMAD.MOV.U32 R71, RZ, RZ, R58 ;  /* 0x000000ffff477224 */ /* 0x001fe400078e003a */
.L_x_1260:
[----:B------:R-:W-:Y:S05]  /*6510*/  BSYNC B1 ;  /* 0x0000000000017941 */ /* 0x000fea0003800000 */
.L_x_1258:
        /* <DEDUP_REMOVED lines=10> */
[----:B------:R-:W-:Y:S02]  /*65c0*/  @!P2 IADD3 R2, R2, 0x1, RZ ;  /* 0x000000010202a810 */ /* 0x000fe40007ffe0ff */
[----:B------:R-:W-:Y:S02]  /*65d0*/  @!P2 IADD3 R17, R15, 0x1, RZ ;  /* 0x000000010f11a810 */ /* 0x000fe40007ffe0ff */
[----:B------:R-:W-:Y:S02]  /*65e0*/  ISETP.NE.AND P3, PT, R2, RZ, !P2 ;  /* 0x000000ff0200720c */ /* 0x000fe40005765270 */
[----:B------:R-:W-:-:S11]  /*65f0*/  @!P2 MOV R3, RZ ;  /* 0x000000ff0003a202 */ /* 0x000fd60000000f00 */
[----:B------:R-:W-:-:S04]  /*6600*/  @P3 IMAD.MOV R17, RZ, RZ, R15 ;  /* 0x000000ffff113224 */ /* 0x000fc800078e020f */
[----:B------:R-:W-:Y:S02]  /*6610*/  @!P2 IMAD.MOV.U32 R15, RZ, RZ, R17 ;  /* 0x000000ffff0fa224 */ /* 0x000fe400078e0011 */
.L_x_1264:
[----:B------:R-:W-:Y:S05]  /*6620*/  BSYNC B2 ;  /* 0x0000000000027941 */ /* 0x000fea0003800000 */
.L_x_1263:
[----:B------:R-:W-:Y:S01]  /*6630*/  LOP3.LUT R58, R18, UR5, R15, 0x96, !PT ;  /* 0x00000005123a7c12 */ /* 0x000fe2000f8e960f */
[----:B------:R-:W-:-:S04]  /*6640*/  IMAD.HI.U32 R18, R2, -0x326172a9, RZ ;  /* 0xcd9e8d5702127827 */ /* 0x000fc800078e00ff */
        /* <DEDUP_REMOVED lines=8> */
[----:B------:R-:W-:-:S05]  /*66d0*/  IMAD.WIDE.U32 R18, R17, -0x2daee0ad, RZ ;  /* 0xd2511f5311127825 */ /* 0x000fca00078e00ff */
        /* <DEDUP_REMOVED lines=31> */
[----:B------:R-:W-:Y:S02]  /*68d0*/  IMAD.MOV.U32 R18, RZ, RZ, R72 ;  /* 0x000000ffff127224 */ /* 0x000fe400078e0048 */
.L_x_1262:
[----:B------:R-:W-:Y:S05]  /*68e0*/  BSYNC B1 ;  /* 0x0000000000017941 */ /* 0x000fea0003800000 */
.L_x_1261:
        /* <DEDUP_REMOVED lines=14> */
.L_x_1265:
        /* <DEDUP_REMOVED lines=12> */
.L_x_1268:
[----:B------:R-:W-:Y:S02]  /*6a90*/  IMAD.MOV.U32 R71, RZ, RZ, R58 ;  /* 0x000000ffff477224 */ /* 0x000fe400078e003a */
.L_x_1269:
[----:B------:R-:W-:Y:S05]  /*6aa0*/  BSYNC B1 ;  /* 0x0000000000017941 */ /* 0x000fea0003800000 */
.L_x_1267:
        /* <DEDUP_REMOVED lines=16> */
.L_x_1273:
[----:B------:R-:W-:Y:S05]  /*6bb0*/  BSYNC B2 ;  /* 0x0000000000027941 */ /* 0x000fea0003800000 */
.L_x_1272:
[----:B------:R-:W-:Y:S01]  /*6bc0*/  LOP3.LUT R58, R18, UR5, R15, 0x96, !PT ;  /* 0x00000005123a7c12 */ /* 0x000fe2000f8e960f */
[----:B------:R-:W-:-:S04]  /*6bd0*/  IMAD.HI.U32 R18, R2, -0x326172a9, RZ ;  /* 0xcd9e8d5702127827 */ /* 0x000fc800078e00ff */
[----:B------:R-:W-:Y:S01]  /*6be0*/  IMAD R17, R2, -0x326172a9, RZ ;  /* 0xcd9e8d5702117824 */ /* 0x000fe200078e02ff */
[----:B------:R-:W-:Y:S01]  /*6bf0*/  LOP3.LUT R18, R18, UR4, R3, 0x96, !PT ;  /* 0x0000000412127c12 */ /* 0x000fe2000f8e9603 */
[----:B------:R-:W-:-:S04]  /*6c00*/  IMAD.WIDE.U32 R58, R58, -0x326172a9, RZ ;  /* 0xcd9e8d573a3a7825 */ /* 0x000fc800078e00ff */
[----:B------:R-:W-:Y:S01]  /*6c10*/  IMAD R19, R4, -0x2daee0ad, RZ ;  /* 0xd2511f5304137824 */ /* 0x000fe200078e02ff */
        /* <DEDUP_REMOVED lines=33> */
[----:B------:R-:W-:-:S04]  /*6e30*/  IMAD.WIDE.U32 R72, R73, -0x2daee0ad, RZ ;  /* 0xd2511f5349487825 */ /* 0x000fc800078e00ff */
[----:B------:R-:W-:Y:S01]  /*6e40*/  IMAD.MOV.U32 R59, RZ, RZ, RZ ;  /* 0x000000ffff3b7224 */ /* 0x000fe200078e00ff */
[----:B------:R-:W-:Y:S01]  /*6e50*/  LOP3.LUT R17, R73, UR26, R18, 0x96, !PT ;  /* 0x0000001a49117c12 */ /* 0x000fe2000f8e9612 */
[----:B------:R-:W-:Y:S02]  /*6e60*/  IMAD.MOV.U32 R18, RZ, RZ, R72 ;  /* 0x000000ffff127224 */ /* 0x000fe400078e0048 */
.L_x_1271:
[----:B------:R-:W-:Y:S05]  /*6e70*/  BSYNC B1 ;  /* 0x0000000000017941 */ /* 0x000fea0003800000 */
.L_x_1270:
[----:B------:R-:W0:Y:S01]  /*6e80*/  I2F.U32 R50, R71 ;  /* 0x0000004700327306 */ /* 0x000e220000201000 */
[----:B------:R-:W-:Y:S01]  /*6e90*/  @P0 PRMT R72, RZ, 0x5410, R32 ;  /* 0x00005410ff480816 */ /* 0x000fe20000000020 */
[----:B0-----:R-:W-:-:S05]  /*6ea0*/  FFMA.FTZ R50, R50, R67, 1.1641532182693481445e-10 ;  /* 0x2f00000032327423 */ /* 0x001fca0000010043 */
[----:B------:R-:W-:Y:S02]  /*6eb0*/  FSETP.GTU.FTZ.AND P2, PT, R50, c[0x0][0x1e4], PT ;  /* 0x0000790032007a0b */ /* 0x000fe40003f5c000 */
[----:B------:R-:W-:-:S05]  /*6ec0*/  PRMT R50, RZ, 0x5410, R28 ;  /* 0x00005410ff327816 */ /* 0x000fca000000001c */
[----:B------:R-:W-:-:S05]  /*6ed0*/  FMUL.FTZ R50, R50, c[0x0][0x1e8] ;  /* 0x00007a0032327a20 */ /* 0x000fca0000410000 */
[----:B------:R-:W-:-:S05]  /*6ee0*/  FSEL R50, R50, RZ, !P2 ;  /* 0x000000ff32327208 */ /* 0x000fca0005000000 */
[----:B------:R-:W-:Y:S01]  /*6ef0*/  FADD.FTZ R69, R69, R50 ;  /* 0x0000003245457221 */ /* 0x000fe20000010000 */
[----:B------:R-:W-:-:S03]  /*6f00*/  SEL R50, RZ, 0x1, P2 ;  /* 0x00000001ff327807 */ /* 0x000fc60001000000 */
[----:B------:R-:W-:Y:S02]  /*6f10*/  @P0 FADD.FTZ R69, R72, R69 ;  /* 0x0000004548450221 */ /* 0x000fe40000010000 */
.L_x_1266:
        /* <DEDUP_REMOVED lines=12> */
.L_x_1275:
[----:B------:R-:W-:Y:S02]  /*6fe0*/  IMAD.MOV.U32 R71, RZ, RZ, R58 ;  /* 0x000000ffff477224 */ /* 0x000fe400078e003a */
.L_x_1276:
[----:B------:R-:W-:Y:S05]  /*6ff0*/  BSYNC B1 ;  /* 0x0000000000017941 */ /* 0x000fea0003800000 */
.L_x_1274:
        /* <DEDUP_REMOVED lines=16> */
.L_x_1280:
[----:B------:R-:W-:Y:S05]  /*7100*/  BSYNC B2 ;  /* 0x0000000000027941 */ /* 0x000fea0003800000 */
.L_x_1279:
        /* <DEDUP_REMOVED lines=42> */
[----:B------:R-:W-:Y:S02]  /*73b0*/  IMAD.MOV.U32 R73, RZ, RZ, RZ ;  /* 0x000000ffff497224 */ /* 0x000fe400078e00ff */
.L_x_1278:
[----:B------:R-:W-:Y:S05]  /*73c0*/  BSYNC B1 ;  /* 0x0000000000017941 */ /* 0x000fea0003800000 */
.L_x_1277:
        /* <DEDUP_REMOVED lines=10> */
[----:B------:R-:W-:-:S05]  /*7470*/  PRMT R59, RZ, 0x7610, R32 ;  /* 0x00007610ff3b7816 */ /* 0x000fca0000000020 */
[----:B------:R-:W-:Y:S02]  /*7480*/  FADD.FTZ R72, R59, R72 ;  /* 0x000000483b487221 */ /* 0x000fe40000010000 */
[----:B------:R-:W-:Y:S01]  /*7490*/  IMAD.MOV.U32 R59, RZ, RZ, R73 ;  /* 0x000000ffff3b7224 */ /* 0x000fe200078e0049 */
[----:B------:R-:W-:Y:S05]  /*74a0*/  BRA `(.L_x_1282) ;  /* 0x0000055000007947 */ /* 0x000fea0003800000 */
.L_x_1281:
        /* <DEDUP_REMOVED lines=12> */
.L_x_1284:
[----:B------:R-:W-:Y:S02]  /*7570*/  IMAD.MOV.U32 R36, RZ, RZ, R58 ;  /* 0x000000ffff247224 */ /* 0x000fe400078e003a */
.L_x_1285:
[----:B------:R-:W-:Y:S05]  /*7580*/  BSYNC B1 ;  /* 0x0000000000017941 */ /* 0x000fea0003800000 */
.L_x_1283:
        /* <DEDUP_REMOVED lines=16> */
.L_x_1289:
[----:B------:R-:W-:Y:S05]  /*7690*/  BSYNC B2 ;  /* 0x0000000000027941 */ /* 0x000fea0003800000 */
.L_x_1288:
        /* <DEDUP_REMOVED lines=43> */
.L_x_1287:
[----:B------:R-:W-:Y:S05]  /*7950*/  BSYNC B1 ;  /* 0x0000000000017941 */ /* 0x000fea0003800000 */
.L_x_1286:
[----:B------:R-:W0:Y:S01]  /*7960*/  I2F.U32 R36, R36 ;  /* 0x0000002400247306 */ /* 0x000e220000201000 */
[----:B------:R-:W-:Y:S01]  /*7970*/  @P0 PRMT R71, RZ, 0x7610, R32 ;  /* 0x00007610ff470816 */ /* 0x000fe20000000020 */
[----:B0-----:R-:W-:Y:S01]  /*7980*/  FFMA.FTZ R49, R36, R67, 1.1641532182693481445e-10 ;  /* 0x2f00000024317423 */ /* 0x001fe20000010043 */
[----:B------:R-:W-:-:S04]  /*7990*/  PRMT R36, RZ, 0x7610, R28 ;  /* 0x00007610ff247816 */ /* 0x000fc8000000001c */
[----:B------:R-:W-:Y:S01]  /*79a0*/  FSETP.GTU.FTZ.AND P2, PT, R49, c[0x0][0x1e4], PT ;  /* 0x0000790031007a0b */ /* 0x000fe20003f5c000 */
[----:B------:R-:W-:-:S05]  /*79b0*/  FMUL.FTZ R49, R36, c[0x0][0x1e8] ;  /* 0x00007a0024317a20 */ /* 0x000fca0000410000 */
[----:B------:R-:W-:-:S05]  /*79c0*/  FSEL R49, R49, RZ, !P2 ;  /* 0x000000ff31317208 */ /* 0x000fca0005000000 */
[----:B------:R-:W-:Y:S01]  /*79d0*/  FADD.FTZ R72, R72, R49 ;  /* 0x0000003148487221 */ /* 0x000fe20000010000 */
[----:B------:R-:W-:-:S03]  /*79e0*/  SEL R49, RZ, 0x1, P2 ;  /* 0x00000001ff317807 */ /* 0x000fc60001000000 */
[----:B------:R-:W-:Y:S02]  /*79f0*/  @P0 FADD.FTZ R72, R71, R72 ;  /* 0x0000004847480221 */ /* 0x000fe40000010000 */
.L_x_1282:
        /* <DEDUP_REMOVED lines=12> */
.L_x_1291:
[----:B------:R-:W-:Y:S02]  /*7ac0*/  IMAD.MOV.U32 R36, RZ, RZ, R58 ;  /* 0x000000ffff247224 */ /* 0x000fe400078e003a */
.L_x_1292:
[----:B------:R-:W-:Y:S05]  /*7ad0*/  BSYNC B1 ;  /* 0x0000000000017941 */ /* 0x000fea0003800000 */
.L_x_1290:
        /* <DEDUP_REMOVED lines=16> */
.L_x_1296:
[----:B------:R-:W-:Y:S05]  /*7be0*/  BSYNC B2 ;  /* 0x0000000000027941 */ /* 0x000fea0003800000 */
.L_x_1295:
        /* <DEDUP_REMOVED lines=43> */
.L_x_1294:
[----:B------:R-:W-:Y:S05]  /*7ea0*/  BSYNC B1 ;  /* 0x0000000000017941 */ /* 0x000fea0003800000 */
.L_x_1293:
        /* <DEDUP_REMOVED lines=14> */
.L_x_1297:
        /* <DEDUP_REMOVED lines=12> */
.L_x_1300:
[----:B------:R-:W-:Y:S02]  /*8050*/  IMAD.MOV.U32 R36, RZ, RZ, R58 ;  /* 0x000000ffff247224 */ /* 0x000fe400078e003a */
.L_x_1301:
[----:B------:R-:W-:Y:S05]  /*8060*/  BSYNC B1 ;  /* 0x0000000000017941 */ /* 0x000fea0003800000 */
.L_x_1299:
        /* <DEDUP_REMOVED lines=16> */
.L_x_1305:
[----:B------:R-:W-:Y:S05]  /*8170*/  BSYNC B2 ;  /* 0x0000000000027941 */ /* 0x000fea0003800000 */
.L_x_1304:
        /* <DEDUP_REMOVED lines=43> */
.L_x_1303:
[----:B------:R-:W-:Y:S05]  /*8430*/  BSYNC B1 ;  /* 0x0000000000017941 */ /* 0x000fea0003800000 */
.L_x_1302:
[----:B------:R-:W0:Y:S02]  /*8440*/  I2F.U32 R36, R36 ;  /* 0x0000002400247306 */ /* 0x000e240000201000 */
[----:B0-----:R-:W-:Y:S01]  /*8450*/  FFMA.FTZ R48, R36, R67, 1.1641532182693481445e-10 ;  /* 0x2f00000024307423 */ /* 0x001fe20000010043 */
[----:B------:R-:W-:-:S04]  /*8460*/  PRMT R36, RZ, 0x5410, R29 ;  /* 0x00005410ff247816 */ /* 0x000fc8000000001d */
[----:B------:R-:W-:Y:S01]  /*8470*/  FSETP.GTU.FTZ.AND P2, PT, R48, c[0x0][0x1e4], PT ;  /* 0x0000790030007a0b */ /* 0x000fe20003f5c000 */
[----:B------:R-:W-:Y:S01]  /*8480*/  FMUL.FTZ R48, R36, c[0x0][0x1e8] ;  /* 0x00007a0024307a20 */ /* 0x000fe20000410000 */
[----:B------:R-:W-:-:S04]  /*8490*/  @P0 PRMT R36, RZ, 0x5410, R33 ;  /* 0x00005410ff240816 */ /* 0x000fc80000000021 */
[----:B------:R-:W-:-:S05]  /*84a0*/  FSEL R48, R48, RZ, !P2 ;  /* 0x000000ff30307208 */ /* 0x000fca0005000000 */
[----:B------:R-:W-:Y:S01]  /*84b0*/  FADD.FTZ R71, R71, R48 ;  /* 0x0000003047477221 */ /* 0x000fe20000010000 */
[----:B------:R-:W-:-:S03]  /*84c0*/  SEL R48, RZ, 0x1, P2 ;  /* 0x00000001ff307807 */ /* 0x000fc60001000000 */
[----:B------:R-:W-:Y:S02]  /*84d0*/  @P0 FADD.FTZ R71, R36, R71 ;  /* 0x0000004724470221 */ /* 0x000fe40000010000 */
.L_x_1298:
        /* <DEDUP_REMOVED lines=12> */
.L_x_1307:
[----:B------:R-:W-:Y:S02]  /*85a0*/  MOV R36, R58 ;  /* 0x0000003a00247202 */ /* 0x000fe40000000f00 */
.L_x_1308:
[----:B------:R-:W-:Y:S05]  /*85b0*/  BSYNC B1 ;  /* 0x0000000000017941 */ /* 0x000fea0003800000 */
.L_x_1306:
        /* <DEDUP_REMOVED lines=16> */
.L_x_1312:
[----:B------:R-:W-:Y:S05]  /*86c0*/  BSYNC B2 ;  /* 0x0000000000027941 */ /* 0x000fea0003800000 */
.L_x_1311:
[----:B------:R-:W-:Y:S01]  /*86d0*/  LOP3.LUT R18, R18, UR5, R15, 0x96, !PT ;  /* 0x0000000512127c12 */ /* 0x000fe2000f8e960f */
[----:B------:R-:W-:-:S04]  /*86e0*/  IMAD.HI.U32 R58, R2, -0x326172a9, RZ ;  /* 0xcd9e8d57023a7827 */ /* 0x000fc800078e00ff */
[----:B------:R-:W-:Y:S01]  /*86f0*/  IMAD R17, R2, -0x326172a9, RZ ;  /* 0xcd9e8d5702117824 */ /* 0x000fe200078e02ff */
[----:B------:R-:W-:Y:S01]  /*8700*/  LOP3.LUT R58, R58, UR4, R3, 0x96, !PT ;  /* 0x000000043a3a7c12 */ /* 0x000fe2000f8e9603 */
[----:B------:R-:W-:-:S04]  /*8710*/  IMAD.WIDE.U32 R18, R18, -0x326172a9, RZ ;  /* 0xcd9e8d5712127825 */ /* 0x000fc800078e00ff */
[----:B------:R-:W-:Y:S01]  /*8720*/  IMAD.WIDE.U32 R74, R58, -0x2daee0ad, RZ ;  /* 0xd2511f533a4a7825 */ /* 0x000fe200078e00ff */
[----:B------:R-:W-:-:S03]  /*8730*/  LOP3.LUT R17, R19, UR9, R17, 0x96, !PT ;  /* 0x0000000913117c12 */ /* 0x000fc6000f8e9611 */
[----:B------:R-:W-:Y:S02]  /*8740*/  IMAD R19, R4, -0x2daee0ad, RZ ;  /* 0xd2511f5304137824 */ /* 0x000fe400078e02ff */
[----:B------:R-:W-:-:S03]  /*8750*/  IMAD.WIDE.U32 R58, R17, -0x2daee0ad, RZ ;  /* 0xd2511f53113a7825 */ /* 0x000fc600078e00ff */
[----:B------:R-:W-:Y:S01]  /*8760*/  LOP3.LUT R19, R75, UR10, R19, 0x96, !PT ;  /* 0x0000000a4b137c12 */ /* 0x000fe2000f8e9613 */
[----:B------:R-:W-:Y:S01]  /*8770*/  IMAD.MOV.U32 R77, RZ, RZ, RZ ;  /* 0x000000ffff4d7224 */ /* 0x000fe200078e00ff */
[----:B------:R-:W-:-:S03]  /*8780*/  LOP3.LUT R59, R59, UR12, R74, 0x96, !PT ;  /* 0x0000000c3b3b7c12 */ /* 0x000fc6000f8e964a */
[----:B------:R-:W-:-:S05]  /*8790*/  IMAD.WIDE.U32 R74, R19, -0x326172a9, RZ ;  /* 0xcd9e8d57134a7825 */ /* 0x000fca00078e00ff */
[----:B------:R-:W-:-:S05]  /*87a0*/  LOP3.LUT R18, R75, UR11, R18, 0x96, !PT ;  /* 0x0000000b4b127c12 */ /* 0x000fca000f8e9612 */
[----:B------:R-:W-:-:S05]  /*87b0*/  IMAD.WIDE.U32 R18, R18, -0x2daee0ad, RZ ;  /* 0xd2511f5312127825 */ /* 0x000fca00078e00ff */
[----:B------:R-:W-:Y:S01]  /*87c0*/  LOP3.LUT R19, R19, UR14, R58, 0x96, !PT ;  /* 0x0000000e13137c12 */ /* 0x000fe2000f8e963a */
        /* <DEDUP_REMOVED lines=25> */
[----:B------:R-:W-:Y:S02]  /*8960*/  LOP3.LUT R19, R59, UR25, R74, 0x96, !PT ;  /* 0x000000193b137c12 */ /* 0x000fe4000f8e964a */
.L_x_1310:
[----:B------:R-:W-:Y:S05]  /*8970*/  BSYNC B1 ;  /* 0x0000000000017941 */ /* 0x000fea0003800000 */
.L_x_1309:
        /* <DEDUP_REMOVED lines=14> */
.L_x_1313:
        /* <DEDUP_REMOVED lines=12> */
.L_x_1316:
[----:B------:R-:W-:Y:S02]  /*8b20*/  IMAD.MOV.U32 R75, RZ, RZ, R58 ;  /* 0x000000ffff4b7224 */ /* 0x000fe400078e003a */
.L_x_1317:
[----:B------:R-:W-:Y:S05]  /*8b30*/  BSYNC B1 ;  /* 0x0000000000017941 */ /* 0x000fea0003800000 */
.L_x_1315:
        /* <DEDUP_REMOVED lines=16> */
.L_x_1321:
[----:B------:R-:W-:Y:S05]  /*8c40*/  BSYNC B2 ;  /* 0x0000000000027941 */ /* 0x000fea0003800000 */
.L_x_1320:
        /* <DEDUP_REMOVED lines=40> */
[----:B------:R-:W-:Y:S02]  /*8ed0*/  LOP3.LUT R17, R37, UR26, R18, 0x96, !PT ;  /* 0x0000001a25117c12 */ /* 0x000fe4000f8e9612 */
[----:B------:R-:W-:Y:S01]  /*8ee0*/  MOV R18, R36 ;  /* 0x0000002400127202 */ /* 0x000fe20000000f00 */
[----:B------:R-:W-:Y:S02]  /*8ef0*/  IMAD.MOV.U32 R36, RZ, RZ, RZ ;  /* 0x000000ffff247224 */ /* 0x000fe400078e00ff */
.L_x_1319:
[----:B------:R-:W-:Y:S05]  /*8f00*/  BSYNC B1 ;  /* 0x0000000000017941 */ /* 0x000fea0003800000 */
.L_x_1318:
        /* <DEDUP_REMOVED lines=10> */
.L_x_1314:
        /* <DEDUP_REMOVED lines=12> */
.L_x_1323:
[----:B------:R-:W-:Y:S02]  /*9070*/  IMAD.MOV.U32 R77, RZ, RZ, R58 ;  /* 0x000000ffff4d7224 */ /* 0x000fe400078e003a */
.L_x_1324:
[----:B------:R-:W-:Y:S05]  /*9080*/  BSYNC B1 ;  /* 0x0000000000017941 */ /* 0x000fea0003800000 */
.L_x_1322:
        /* <DEDUP_REMOVED lines=16> */
.L_x_1328:
[----:B------:R-:W-:Y:S05]  /*9190*/  BSYNC B2 ;  /* 0x0000000000027941 */ /* 0x000fea0003800000 */
.L_x_1327:
        /* <DEDUP_REMOVED lines=9> */
[----:B------:R-:W-:Y:S02]  /*9230*/  LOP3.LUT R19, R37, UR10, R19, 0x96, !PT ;  /* 0x0000000a25137c12 */ /* 0x000fe4000f8e9613 */
        /* <DEDUP_REMOVED lines=26> */
[----:B------:R-:W-:Y:S01]  /*93e0*/  LOP3.LUT R18, R37, UR23, R18, 0x96, !PT ;  /* 0x0000001725127c12 */ /* 0x000fe2000f8e9612 */
[----:B------:R-:W-:-:S04]  /*93f0*/  IMAD.MOV.U32 R37, RZ, RZ, RZ ;  /* 0x000000ffff257224 */ /* 0x000fc800078e00ff */
[----:B------:R-:W-:-:S05]  /*9400*/  IMAD.WIDE.U32 R18, R18, -0x2daee0ad, RZ ;  /* 0xd2511f5312127825 */ /* 0x000fca00078e00ff */
[----:B------:R-:W-:Y:S01]  /*9410*/  LOP3.LUT R17, R19, UR26, R58, 0x96, !PT ;  /* 0x0000001a13117c12 */ /* 0x000fe2000f8e963a */
[----:B------:R-:W-:-:S05]  /*9420*/  IMAD.WIDE.U32 R58, R59, -0x326172a9, RZ ;  /* 0xcd9e8d573b3a7825 */ /* 0x000fca00078e00ff */
[----:B------:R-:W-:Y:S02]  /*9430*/  LOP3.LUT R19, R59, UR25, R36, 0x96, !PT ;  /* 0x000000193b137c12 */ /* 0x000fe4000f8e9624 */
.L_x_1326:
[----:B------:R-:W-:Y:S05]  /*9440*/  BSYNC B1 ;  /* 0x0000000000017941 */ /* 0x000fea0003800000 */
.L_x_1325:
        /* <DEDUP_REMOVED lines=13> */
.L_x_1329:
        /* <DEDUP_REMOVED lines=12> */
.L_x_1332:
[----:B------:R-:W-:Y:S02]  /*95e0*/  IMAD.MOV.U32 R77, RZ, RZ, R58 ;  /* 0x000000ffff4d7224 */ /* 0x000fe400078e003a */
.L_x_1333:
[----:B------:R-:W-:Y:S05]  /*95f0*/  BSYNC B1 ;  /* 0x0000000000017941 */ /* 0x000fea0003800000 */
.L_x_1331:
        /* <DEDUP_REMOVED lines=16> */
.L_x_1337:
[----:B------:R-:W-:Y:S05]  /*9700*/  BSYNC B2 ;  /* 0x0000000000027941 */ /* 0x000fea0003800000 */
.L_x_1336:
        /* <DEDUP_REMOVED lines=41> */
[----:B------:R-:W-:Y:S02]  /*99a0*/  IMAD.MOV.U32 R36, RZ, RZ, RZ ;  /* 0x000000ffff247224 */ /* 0x000fe400078e00ff */
.L_x_1335:
[----:B------:R-:W-:Y:S05]  /*99b0*/  BSYNC B1 ;  /* 0x0000000000017941 */ /* 0x000fea0003800000 */
.L_x_1334:
        /* <DEDUP_REMOVED lines=10> */
.L_x_1330:
        /* <DEDUP_REMOVED lines=12> */
.L_x_1339:
[----:B------:R-:W-:Y:S02]  /*9b20*/  IMAD.MOV.U32 R77, RZ, RZ, R58 ;  /* 0x000000ffff4d7224 */ /* 0x000fe400078e003a */
.L_x_1340:
[----:B------:R-:W-:Y:S05]  /*9b30*/  BSYNC B1 ;  /* 0x0000000000017941 */ /* 0x000fea0003800000 */
.L_x_1338:
        /* <DEDUP_REMOVED lines=16> */
.L_x_1344:
[----:B------:R-:W-:Y:S05]  /*9c40*/  BSYNC B2 ;  /* 0x0000000000027941 */ /* 0x000fea0003800000 */
.L_x_1343:
        /* <DEDUP_REMOVED lines=42> */
.L_x_1342:
[----:B------:R-:W-:Y:S05]  /*9ef0*/  BSYNC B1 ;  /* 0x0000000000017941 */ /* 0x000fea0003800000 */
.L_x_1341:
[----:B------:R-:W0:Y:S01]  /*9f00*/  I2F.U32 R36, R77 ;  /* 0x0000004d00247306 */ /* 0x000e220000201000 */
[----:B------:R-:W-:-:S05]  /*9f10*/  PRMT R38, RZ, 0x7610, R38 ;  /* 0x00007610ff267816 */ /* 0x000fca0000000026 */
[----:B------:R-:W-:Y:S02]  /*9f20*/  FMUL.FTZ R38, R38, c[0x0][0x1e8] ;  /* 0x00007a0026267a20 */ /* 0x000fe40000410000 */
[----:B0-----:R-:W-:-:S05]  /*9f30*/  FFMA.FTZ R36, R36, R67, 1.1641532182693481445e-10 ;  /* 0x2f00000024247423 */ /* 0x001fca0000010043 */
[----:B------:R-:W-:-:S04]  /*9f40*/  FSETP.GTU.FTZ.AND P3, PT, R36, c[0x0][0x1e4], PT ;  /* 0x0000790024007a0b */ /* 0x000fc80003f7c000 */
        /* <DEDUP_REMOVED lines=8> */
.L_x_1345:
        /* <DEDUP_REMOVED lines=12> */
.L_x_1348:
[----:B------:R-:W-:Y:S02]  /*a090*/  IMAD.MOV.U32 R38, RZ, RZ, R58 ;  /* 0x000000ffff267224 */ /* 0x000fe400078e003a */
.L_x_1349:
[----:B------:R-:W-:Y:S05]  /*a0a0*/  BSYNC B1 ;  /* 0x0000000000017941 */ /* 0x000fea0003800000 */
.L_x_1347:
        /* <DEDUP_REMOVED lines=16> */
.L_x_1353:
[----:B------:R-:W-:Y:S05]  /*a1b0*/  BSYNC B2 ;  /* 0x0000000000027941 */ /* 0x000fea0003800000 */
.L_x_1352:
        /* <DEDUP_REMOVED lines=42> */
.L_x_1351:
[----:B------:R-:W-:Y:S05]  /*a460*/  BSYNC B1 ;  /* 0x0000000000017941 */ /* 0x000fea0003800000 */
.L_x_1350:
        /* <DEDUP_REMOVED lines=10> */
.L_x_1346:
        /* <DEDUP_REMOVED lines=12> */
.L_x_1355:
[----:B------:R-:W-:Y:S02]  /*a5d0*/  IMAD.MOV.U32 R38, RZ, RZ, R58 ;  /* 0x000000ffff267224 */ /* 0x000fe400078e003a */
.L_x_1356:
[----:B------:R-:W-:Y:S05]  /*a5e0*/  BSYNC B1 ;  /* 0x0000000000017941 */ /* 0x000fea0003800000 */
.L_x_1354:
        /* <DEDUP_REMOVED lines=16> */
.L_x_1360:
[----:B------:R-:W-:Y:S05]  /*a6f0*/  BSYNC B2 ;  /* 0x0000000000027941 */ /* 0x000fea0003800000 */
.L_x_1359:
        /* <DEDUP_REMOVED lines=42> */
.L_x_1358:
[----:B------:R-:W-:Y:S05]  /*a9a0*/  BSYNC B1 ;  /* 0x0000000000017941 */ /* 0x000fea0003800000 */
.L_x_1357:
        /* <DEDUP_REMOVED lines=13> */
.L_x_1361:
        /* <DEDUP_REMOVED lines=12> */
.L_x_1364:
[----:B------:R-:W-:Y:S02]  /*ab40*/  IMAD.MOV.U32 R38, RZ, RZ, R58 ;  /* 0x000000ffff267224 */ /* 0x000fe400078e003a */
.L_x_1365:
[----:B------:R-:W-:Y:S05]  /*ab50*/  BSYNC B1 ;  /* 0x0000000000017941 */ /* 0x000fea0003800000 */
.L_x_1363:
        /* <DEDUP_REMOVED lines=16> */
.L_x_1369:
[----:B------:R-:W-:Y:S05]  /*ac60*/  BSYNC B2 ;  /* 0x0000000000027941 */ /* 0x000fea0003800000 */
.L_x_1368:
        /* <DEDUP_REMOVED lines=42> */
.L_x_1367:
[----:B------:R-:W-:Y:S05]  /*af10*/  BSYNC B1 ;  /* 0x0000000000017941 */ /* 0x000fea0003800000 */
.L_x_1366:
        /* <DEDUP_REMOVED lines=10> */
.L_x_1362:
        /* <DEDUP_REMOVED lines=12> */
.L_x_1371:
[----:B------:R-:W-:Y:S02]  /*b080*/  IMAD.MOV.U32 R38, RZ, RZ, R58 ;  /* 0x000000ffff267224 */ /* 0x000fe400078e003a */
.L_x_1372:
[----:B------:R-:W-:Y:S05]  /*b090*/  BSYNC B1 ;  /* 0x0000000000017941 */ /* 0x000fea0003800000 */
.L_x_1370:
        /* <DEDUP_REMOVED lines=16> */
.L_x_1376:
[----:B------:R-:W-:Y:S05]  /*b1a0*/  BSYNC B2 ;  /* 0x0000000000027941 */ /* 0x000fea0003800000 */
.L_x_1375:
        /* <DEDUP_REMOVED lines=41> */
[----:B------:R-:W-:Y:S02]  /*b440*/  IMAD.MOV.U32 R58, RZ, RZ, R36 ;  /* 0x000000ffff3a7224 */ /* 0x000fe400078e0024 */
[----:B------:R-:W-:Y:S02]  /*b450*/  IMAD.MOV.U32 R37, RZ, RZ, RZ ;  /* 0x000000ffff257224 */ /* 0x000fe400078e00ff */
.L_x_1374:
[----:B------:R-:W-:Y:S05]  /*b460*/  BSYNC B1 ;  /* 0x0000000000017941 */ /* 0x000fea0003800000 */
.L_x_1373:
        /* <DEDUP_REMOVED lines=13> */
.L_x_1377:
        /* <DEDUP_REMOVED lines=12> */
.L_x_1380:
[----:B------:R-:W-:Y:S02]  /*b600*/  MOV R81, R58 ;  /* 0x0000003a00517202 */ /* 0x000fe40000000f00 */
.L_x_1381:
[----:B------:R-:W-:Y:S05]  /*b610*/  BSYNC B1 ;  /* 0x0000000000017941 */ /* 0x000fea0003800000 */
.L_x_1379:
        /* <DEDUP_REMOVED lines=16> */
.L_x_1385:
[----:B------:R-:W-:Y:S05]  /*b720*/  BSYNC B2 ;  /* 0x0000000000027941 */ /* 0x000fea0003800000 */
.L_x_1384:
        /* <DEDUP_REMOVED lines=35> */
[----:B------:R-:W-:-:S04]  /*b960*/  IMAD.WIDE.U32 R36, R37, -0x326172a9, RZ ;  /* 0xcd9e8d5725247825 */ /* 0x000fc800078e00ff */
[----:B------:R-:W-:Y:S01]  /*b970*/  IMAD.WIDE.U32 R58, R58, -0x326172a9, RZ ;  /* 0xcd9e8d573a3a7825 */ /* 0x000fe200078e00ff */
[----:B------:R-:W-:-:S05]  /*b980*/  LOP3.LUT R18, R37, UR23, R18, 0x96, !PT ;  /* 0x0000001725127c12 */ /* 0x000fca000f8e9612 */
[----:B------:R-:W-:-:S05]  /*b990*/  IMAD.WIDE.U32 R18, R18, -0x2daee0ad, RZ ;  /* 0xd2511f5312127825 */ /* 0x000fca00078e00ff */
[----:B------:R-:W-:Y:S02]  /*b9a0*/  LOP3.LUT R17, R19, UR26, R38, 0x96, !PT ;  /* 0x0000001a13117c12 */ /* 0x000fe4000f8e9626 */
[----:B------:R-:W-:Y:S01]  /*b9b0*/  LOP3.LUT R19, R59, UR25, R36, 0x96, !PT ;  /* 0x000000193b137c12 */ /* 0x000fe2000f8e9624 */
[----:B------:R-:W-:Y:S02]  /*b9c0*/  IMAD.MOV.U32 R59, RZ, RZ, RZ ;  /* 0x000000ffff3b7224 */ /* 0x000fe400078e00ff */
.L_x_1383:
[----:B------:R-:W-:Y:S05]  /*b9d0*/  BSYNC B1 ;  /* 0x0000000000017941 */ /* 0x000fea0003800000 */
.L_x_1382:
        /* <DEDUP_REMOVED lines=10> */
.L_x_1378:
[----:B------:R-:W-:Y:S01]  /*ba80*/  ISETP.NE.AND P6, PT, R80, RZ, PT ;  /* 0x000000ff5000720c */ /* 0x000fe20003fc5270 */
[----:B------:R-:W-:Y:S01]  /*ba90*/  IMAD.WIDE.U32 R80, R57, R68, c[0x0][0x188] ;  /* 0x0000620039507625 */ /* 0x000fe200078e0044 */
[----:B------:R-:W-:Y:S02]  /*baa0*/  SEL R68, RZ, 0x10000, P4 ;  /* 0x00010000ff447807 */ /* 0x000fe40002000000 */
[----:B------:R-:W-:Y:S02]  /*bab0*/  ISETP.NE.AND P4, PT, R76, RZ, PT ;  /* 0x000000ff4c00720c */ /* 0x000fe40003f85270 */
[----:B------:R-:W-:Y:S02]  /*bac0*/  ISETP.NE.AND P0, PT, R65, RZ, PT ;  /* 0x000000ff4100720c */ /* 0x000fe40003f05270 */
[----:B------:R-:W-:Y:S02]  /*bad0*/  SEL R84, RZ, 0x1, P4 ;  /* 0x00000001ff547807 */ /* 0x000fe40002000000 */
[----:B------:R-:W-:-:S02]  /*bae0*/  SEL R67, RZ, 0x1000000, P5 ;  /* 0x01000000ff437807 */ /* 0x000fc40002800000 */
[----:B------:R-:W-:Y:S01]  /*baf0*/  SEL R65, RZ, 0x100, P3 ;  /* 0x00000100ff417807 */ /* 0x000fe20001800000 */
[----:B------:R-:W-:Y:S01]  /*bb00*/  IMAD.WIDE.U32 R84, R84, 0x1000000, RZ ;  /* 0x0100000054547825 */ /* 0x000fe200078e00ff */
[----:B------:R-:W-:Y:S02]  /*bb10*/  ISETP.NE.AND P5, PT, R73, RZ, PT ;  /* 0x000000ff4900720c */ /* 0x000fe40003fa5270 */
[----:B------:R-:W-:Y:S02]  /*bb20*/  LOP3.LUT R65, R65, R67, R68, 0xfe, !PT ;  /* 0x0000004341417212 */ /* 0x000fe400078efe44 */
[----:B------:R-:W-:Y:S02]  /*bb30*/  SEL R73, RZ, 0x1, P2 ;  /* 0x00000001ff497807 */ /* 0x000fe40001000000 */
[----:B------:R-:W-:Y:S02]  /*bb40*/  F2FP.BF16.PACK_AB R39, R82, R77 ;  /* 0x0000004d5227723e */ /* 0x000fe400000010ff */
[----:B------:R-:W-:-:S02]  /*bb50*/  F2FP.BF16.PACK_AB R38, R78, R75 ;  /* 0x0000004b4e26723e */ /* 0x000fc400000010ff */
[----:B------:R-:W-:Y:S02]  /*bb60*/  F2FP.BF16.PACK_AB R37, R74, R71 ;  /* 0x000000474a25723e */ /* 0x000fe400000010ff */
[----:B------:R-:W-:Y:S02]  /*bb70*/  F2FP.BF16.PACK_AB R36, R72, R69 ;  /* 0x000000454824723e */ /* 0x000fe400000010ff */
[----:B------:R-:W-:Y:S02]  /*bb80*/  LOP3.LUT R73, R85, R65, R73, 0xfe, !PT ;  /* 0x0000004155497212 */ /* 0x000fe400078efe49 */
[----:B------:R-:W-:Y:S01]  /*bb90*/  SEL R65, RZ, 0x1, P5 ;  /* 0x00000001ff417807 */ /* 0x000fe20002800000 */
[----:B------:R0:W-:Y:S01]  /*bba0*/  STG.E.128 [R80.64], R36 ;  /* 0x0000002450007986 */ /* 0x0001e2000c101d06 */
[----:B------:R-:W-:Y:S02]  /*bbb0*/  SEL R67, RZ, 0x1, P6 ;  /* 0x00000001ff437807 */ /* 0x000fe40003000000 */
[----:B------:R-:W-:Y:S01]  /*bbc0*/  ISETP.NE.AND P1, PT, R79, RZ, PT ;  /* 0x000000ff4f00720c */ /* 0x000fe20003f25270 */
[----:B0-----:R-:W-:-:S04]  /*bbd0*/  IMAD.WIDE.U32 R38, R65, 0x10000, RZ ;  /* 0x0001000041267825 */ /* 0x001fc800078e00ff */
[----:B------:R-:W-:Y:S02]  /*bbe0*/  FADD.FTZ R65, RZ, R41 ;  /* 0x00000029ff417221 */ /* 0x000fe40000010000 */
[----:B------:R-:W-:-:S04]  /*bbf0*/  IMAD.WIDE.U32 R36, R67, 0x100, RZ ;  /* 0x0000010043247825 */ /* 0x000fc800078e00ff */
[----:B------:R-:W-:Y:S01]  /*bc00*/  FADD.FTZ R68, R65, R60 ;  /* 0x0000003c41447221 */ /* 0x000fe20000010000 */
[----:B------:R-:W-:Y:S02]  /*bc10*/  LOP3.LUT R37, R37, R73, R39, 0xfe, !PT ;  /* 0x0000004925257212 */ /* 0x000fe400078efe27 */
[----:B------:R-:W-:Y:S01]  /*bc20*/  LOP3.LUT R84, R36, R84, R38, 0xfe, !PT ;  /* 0x0000005424547212 */ /* 0x000fe200078efe26 */
[----:B------:R-:W-:Y:S01]  /*bc30*/  FADD.FTZ R65, R68, R43 ;  /* 0x0000002b44417221 */ /* 0x000fe20000010000 */
[----:B------:R-:W-:Y:S02]  /*bc40*/  SEL R39, RZ, 0x1, P1 ;  /* 0x00000001ff277807 */ /* 0x000fe40000800000 */
[----:B------:R-:W-:Y:S01]  /*bc50*/  ISETP.NE.AND P1, PT, R42, RZ, PT ;  /* 0x000000ff2a00720c */ /* 0x000fe20003f25270 */
[----:B------:R-:W-:Y:S01]  /*bc60*/  FADD.FTZ R68, R65, R62 ;  /* 0x0000003e41447221 */ /* 0x000fe20000010000 */
[----:B------:R-:W-:Y:S01]  /*bc70*/  LOP3.LUT R36, R84, R39, RZ, 0xfc, !PT ;  /* 0x0000002754247212 */ /* 0x000fe200078efcff */
[----:B------:R-:W-:-:S04]  /*bc80*/  IMAD.WIDE.U32 R38, R57, R70, c[0x0][0x190] ;  /* 0x0000640039267625 */ /* 0x000fc800078e0046 */
[----:B------:R-:W-:Y:S01]  /*bc90*/  FADD.FTZ R65, R68, R61 ;  /* 0x0000003d44417221 */ /* 0x000fe20000010000 */
[----:B------:R0:W-:Y:S03]  /*bca0*/  STG.E.64 [R38.64], R36 ;  /* 0x0000002426007986 */ /* 0x0001e6000c101b06 */
[----:B------:R-:W-:-:S04]  /*bcb0*/  FADD.FTZ R68, R65, R64 ;  /* 0x0000004041447221 */ /* 0x000fc80000010000 */
[----:B------:R-:W-:-:S04]  /*bcc0*/  FADD.FTZ R65, R68, R63 ;  /* 0x0000003f44417221 */ /* 0x000fc80000010000 */
[----:B------:R-:W-:-:S04]  /*bcd0*/  FADD.FTZ R68, R65, R66 ;  /* 0x0000004241447221 */ /* 0x000fc80000010000 */
[----:B------:R-:W-:-:S04]  /*bce0*/  FADD.FTZ R65, R68, R69 ;  /* 0x0000004544417221 */ /* 0x000fc80000010000 */
[----:B------:R-:W-:-:S04]  /*bcf0*/  FADD.FTZ R68, R65, R72 ;  /* 0x0000004841447221 */ /* 0x000fc80000010000 */
[----:B0-----:R-:W-:-:S04]  /*bd00*/  FADD.FTZ R37, R68, R71 ;  /* 0x0000004744257221 */ /* 0x001fc80000010000 */
[----:B------:R-:W-:-:S04]  /*bd10*/  FADD.FTZ R36, R37, R74 ;  /* 0x0000004a25247221 */ /* 0x000fc80000010000 */
[----:B------:R-:W-:-:S04]  /*bd20*/  FADD.FTZ R37, R36, R75 ;  /* 0x0000004b24257221 */ /* 0x000fc80000010000 */
[----:B------:R-:W-:Y:S01]  /*bd30*/  FADD.FTZ R42, R37, R78 ;  /* 0x0000004e252a7221 */ /* 0x000fe20000010000 */
[----:B------:R-:W-:Y:S05]  /*bd40*/  @!P0 BRA `(.L_x_1386) ;  /* 0x0000013000008947 */ /* 0x000fea0003800000 */
[----:B------:R-:W-:Y:S01]  /*bd50*/  IMAD.U32 R36, R55, 0x10000, RZ ;  /* 0x0001000037247824 */ /* 0x000fe200078e00ff */
[----:B------:R-:W-:Y:S02]  /*bd60*/  LOP3.LUT R80, R52, 0xff, RZ, 0xc0, !PT ;  /* 0x000000ff34507812 */ /* 0x000fe400078ec0ff */
[----:B------:R-:W-:Y:S02]  /*bd70*/  LOP3.LUT R38, R48, 0xff, RZ, 0xc0, !PT ;  /* 0x000000ff30267812 */ /* 0x000fe400078ec0ff */
[----:B------:R-:W-:Y:S01]  /*bd80*/  LOP3.LUT R37, R36, 0xff0000, RZ, 0xc0, !PT ;  /* 0x00ff000024257812 */ /* 0x000fe200078ec0ff */
[----:B------:R-:W-:Y:S01]  /*bd90*/  IMAD.WIDE.U32 R80, R80, 0x1000000, RZ ;  /* 0x0100000050507825 */ /* 0x000fe200078e00ff */
[----:B------:R-:W-:-:S03]  /*bda0*/  LOP3.LUT R36, R56, 0xffff, RZ, 0xc0, !PT ;  /* 0x0000ffff38247812 */ /* 0x000fc600078ec0ff */
[----:B------:R-:W-:Y:S01]  /*bdb0*/  IMAD.WIDE.U32 R38, R38, 0x10000, RZ ;  /* 0x0001000026267825 */ /* 0x000fe200078e00ff */
[----:B------:R-:W-:Y:S02]  /*bdc0*/  PRMT R36, R37, 0x4210, R36 ;  /* 0x0000421025247816 */ /* 0x000fe40000000024 */
[----:B------:R-:W-:-:S04]  /*bdd0*/  PRMT R37, R54, 0x7104, RZ ;  /* 0x0000710436257816 */ /* 0x000fc800000000ff */
[----:B------:R-:W-:-:S04]  /*bde0*/  LOP3.LUT R36, R36, 0xff00, R37, 0xf8, !PT ;  /* 0x0000ff0024247812 */ /* 0x000fc800078ef825 */
[----:B------:R-:W-:Y:S02]  /*bdf0*/  LOP3.LUT R37, R36, 0xff, R53, 0xf8, !PT ;  /* 0x000000ff24257812 */ /* 0x000fe400078ef835 */
[----:B------:R-:W-:Y:S02]  /*be00*/  LOP3.LUT R36, R49, 0xff, RZ, 0xc0, !PT ;  /* 0x000000ff31247812 */ /* 0x000fe400078ec0ff */
[----:B------:R-:W-:-:S03]  /*be10*/  LOP3.LUT R39, R39, R37, R81, 0xfe, !PT ;  /* 0x0000002527277212 */ /* 0x000fc600078efe51 */
[----:B------:R-:W-:-:S05]  /*be20*/  IMAD.WIDE.U32 R36, R36, 0x100, RZ ;  /* 0x0000010024247825 */ /* 0x000fca00078e00ff */
[----:B------:R-:W-:Y:S02]  /*be30*/  LOP3.LUT R81, R36, R80, R38, 0xfe, !PT ;  /* 0x0000005024517212 */ /* 0x000fe400078efe26 */
[----:B------:R-:W-:Y:S01]  /*be40*/  LOP3.LUT R37, R39, R37, RZ, 0xfc, !PT ;  /* 0x0000002527257212 */ /* 0x000fe200078efcff */
[----:B------:R-:W-:Y:S01]  /*be50*/  IMAD.WIDE.U32 R38, R57, R70, c[0x0][0x198] ;  /* 0x0000660039267625 */ /* 0x000fe200078e0046 */
[----:B------:R-:W-:-:S05]  /*be60*/  LOP3.LUT R36, R81, 0xff, R50, 0xf8, !PT ;  /* 0x000000ff51247812 */ /* 0x000fca00078ef832 */
[----:B------:R0:W-:Y:S02]  /*be70*/  STG.E.64 [R38.64], R36 ;  /* 0x0000002426007986 */ /* 0x0001e4000c101b06 */
.L_x_1386:
[----:B0-----:R-:W-:-:S04]  /*be80*/  FADD.FTZ R37, R42, R77 ;  /* 0x0000004d2a257221 */ /* 0x001fc80000010000 */
[----:B------:R-:W-:Y:S01]  /*be90*/  FADD.FTZ R38, R37, R82 ;  /* 0x0000005225267221 */ /* 0x000fe20000010000 */
[----:B------:R-:W-:Y:S05]  /*bea0*/  BRA.DIV ~URZ, `(.L_x_1387) ;  /* 0x000009727f007947 */ /* 0x000fea000b800000 */
[----:B------:R0:W1:Y:S02]  /*beb0*/  SHFL.BFLY PT, R36, R38, 0x1, 0x1f ;  /* 0x0c201f0026247f89 */ /* 0x00006400000e0000 */
.L_x_1391:
[----:B-1----:R-:W-:Y:S01]  /*bec0*/  FADD.FTZ R68, R38, R36 ;  /* 0x0000002426447221 */ /* 0x002fe20000010000 */
[----:B------:R-:W-:Y:S05]  /*bed0*/  BRA.DIV ~URZ, `(.L_x_1388) ;  /* 0x000009b27f007947 */ /* 0x000fea000b800000 */
[----:B------:R-:W1:Y:S02]  /*bee0*/  SHFL.BFLY PT, R36, R68, 0x2, 0x1f ;  /* 0x0c401f0044247f89 */ /* 0x000e6400000e0000 */
        /* <DEDUP_REMOVED lines=8> */
[C---:B------:R-:W-:Y:S02]  /*bf70*/  FADD.FTZ R42, -R39.reuse, R41 ;  /* 0x00000029272a7221 */ /* 0x040fe40000010100 */
[C---:B------:R-:W-:Y:S02]  /*bf80*/  FADD.FTZ R65, -R39.reuse, R60 ;  /* 0x0000003c27417221 */ /* 0x040fe40000010100 */
[----:B------:R-:W-:Y:S02]  /*bf90*/  FFMA.FTZ R42, R42, R42, RZ ;  /* 0x0000002a2a2a7223 */ /* 0x000fe400000100ff */
[----:B------:R-:W-:Y:S02]  /*bfa0*/  FADD.FTZ R37, -R39, R62 ;  /* 0x0000003e27257221 */ /* 0x000fe40000010100 */
[----:B------:R-:W-:Y:S02]  /*bfb0*/  FFMA.FTZ R42, R65, R65, R42 ;  /* 0x00000041412a7223 */ /* 0x000fe4000001002a */
[----:B------:R-:W-:-:S04]  /*bfc0*/  FADD.FTZ R65, -R39, R43 ;  /* 0x0000002b27417221 */ /* 0x000fc80000010100 */
[----:B------:R-:W-:-:S04]  /*bfd0*/  FFMA.FTZ R42, R65, R65, R42 ;  /* 0x00000041412a7223 */ /* 0x000fc8000001002a */
[----:B------:R-:W-:Y:S02]  /*bfe0*/  FFMA.FTZ R42, R37, R37, R42 ;  /* 0x00000025252a7223 */ /* 0x000fe4000001002a */
[----:B------:R-:W-:-:S04]  /*bff0*/  FADD.FTZ R37, -R39, R61 ;  /* 0x0000003d27257221 */ /* 0x000fc80000010100 */
        /* <DEDUP_REMOVED lines=32> */
.L_x_1392:
[----:B-1----:R-:W-:Y:S01]  /*c200*/  FADD.FTZ R65, R67, R38 ;  /* 0x0000002643417221 */ /* 0x002fe20000010000 */
[----:B------:R-:W-:Y:S01]  /*c210*/  ISETP.NE.AND P0, PT, RZ, UR8, PT ;  /* 0x00000008ff007c0c */ /* 0x000fe2000bf05270 */
[----:B0-----:R-:W-:Y:S02]  /*c220*/  IMAD.MOV.U32 R38, RZ, RZ, c[0x0][0x1e0] ;  /* 0x00007800ff267624 */ /* 0x001fe400078e00ff */
[----:B------:R-:W-:Y:S02]  /*c230*/  FMUL.FTZ R42, R39, R39 ;  /* 0x00000027272a7220 */ /* 0x000fe40000410000 */
[----:B------:R-:W-:Y:S02]  /*c240*/  FFMA.FTZ R38, R65, R38, c[0x0][0x228] ;  /* 0x00008a0041267623 */ /* 0x000fe40000010026 */
[----:B------:R-:W-:Y:S01]  /*c250*/  IMAD.MOV.U32 R67, RZ, RZ, 0x4 ;  /* 0x00000004ff437424 */ /* 0x000fe200078e00ff */
[----:B------:R-:W-:-:S03]  /*c260*/  FSEL R65, R42, RZ, P0 ;  /* 0x000000ff2a417208 */ /* 0x000fc60000000000 */
[----:B------:R-:W-:-:S04]  /*c270*/  @!P1 IMAD.WIDE R36, R0, R67, c[0x0][0x1a0] ;  /* 0x0000680000249625 */ /* 0x000fc800078e0243 */
[----:B------:R-:W-:Y:S01]  /*c280*/  FADD.FTZ R65, R38, R65 ;  /* 0x0000004126417221 */ /* 0x000fe20000010000 */
[----:B------:R-:W-:Y:S01]  /*c290*/  FSEL R38, R39, RZ, !P0 ;  /* 0x000000ff27267208 */ /* 0x000fe20004000000 */
[----:B------:R0:W-:Y:S02]  /*c2a0*/  @!P1 STG.E [R36.64], R39 ;  /* 0x0000002724009986 */ /* 0x0001e4000c101906 */
[----:B------:R-:W1:Y:S02]  /*c2b0*/  MUFU.RSQ R73, R65 ;  /* 0x0000004100497308 */ /* 0x000e640000001400 */
[C---:B------:R-:W-:Y:S02]  /*c2c0*/  FADD.FTZ R42, -R38.reuse, R63 ;  /* 0x0000003f262a7221 */ /* 0x040fe40000010100 */
[C---:B------:R-:W-:Y:S02]  /*c2d0*/  FADD.FTZ R66, -R38.reuse, R66 ;  /* 0x0000004226427221 */ /* 0x040fe40000010100 */
[----:B------:R-:W-:-:S02]  /*c2e0*/  FADD.FTZ R64, -R38, R64 ;  /* 0x0000004026407221 */ /* 0x000fc40000010100 */
[C---:B------:R-:W-:Y:S01]  /*c2f0*/  FADD.FTZ R62, -R38.reuse, R62 ;  /* 0x0000003e263e7221 */ /* 0x040fe20000010100 */
[----:B0-----:R-:W-:Y:S01]  /*c300*/  PRMT R36, RZ, 0x5410, R27 ;  /* 0x00005410ff247816 */ /* 0x001fe2000000001b */
[C---:B------:R-:W-:Y:S02]  /*c310*/  FADD.FTZ R72, -R38.reuse, R72 ;  /* 0x0000004826487221 */ /* 0x040fe40000010100 */
[C---:B------:R-:W-:Y:S02]  /*c320*/  FADD.FTZ R74, -R38.reuse, R74 ;  /* 0x0000004a264a7221 */ /* 0x040fe40000010100 */
[----:B------:R-:W-:Y:S02]  /*c330*/  FADD.FTZ R76, -R38, R75 ;  /* 0x0000004b264c7221 */ /* 0x000fe40000010100 */
[C---:B-1----:R-:W-:Y:S02]  /*c340*/  FMUL.FTZ R42, R73.reuse, R42 ;  /* 0x0000002a492a7220 */ /* 0x042fe40000410000 */
[----:B------:R-:W-:-:S02]  /*c350*/  FMUL.FTZ R37, R73, R66 ;  /* 0x0000004249257220 */ /* 0x000fc40000410000 */
[----:B------:R-:W-:Y:S01]  /*c360*/  FFMA.FTZ R63, R42, R36, R11 ;  /* 0x000000242a3f7223 */ /* 0x000fe2000001000b */
[----:B------:R-:W-:Y:S01]  /*c370*/  PRMT R36, RZ, 0x7610, R27 ;  /* 0x00007610ff247816 */ /* 0x000fe2000000001b */
[----:B------:R-:W-:Y:S02]  /*c380*/  FMUL.FTZ R39, R73, R64 ;  /* 0x0000004049277220 */ /* 0x000fe40000410000 */
[C---:B------:R-:W-:Y:S02]  /*c390*/  FADD.FTZ R66, -R38.reuse, R60 ;  /* 0x0000003c26427221 */ /* 0x040fe40000010100 */
[----:B------:R-:W-:Y:S01]  /*c3a0*/  FFMA.FTZ R70, R37, R36, R12 ;  /* 0x0000002425467223 */ /* 0x000fe2000001000c */
[----:B------:R-:W-:Y:S01]  /*c3b0*/  PRMT R37, RZ, 0x5410, R26 ;  /* 0x00005410ff257816 */ /* 0x000fe2000000001a */
[C---:B------:R-:W-:Y:S01]  /*c3c0*/  FADD.FTZ R36, -R38.reuse, R61 ;  /* 0x0000003d26247221 */ /* 0x040fe20000010100 */
[----:B------:R-:W-:Y:S01]  /*c3d0*/  PRMT R61, RZ, 0x7610, R24 ;  /* 0x00007610ff3d7816 */ /* 0x000fe20000000018 */
[----:B------:R-:W-:-:S02]  /*c3e0*/  FADD.FTZ R60, -R38, R43 ;  /* 0x0000002b263c7221 */ /* 0x000fc40000010100 */
[----:B------:R-:W-:Y:S02]  /*c3f0*/  FMUL.FTZ R36, R73, R36 ;  /* 0x0000002449247220 */ /* 0x000fe40000410000 */
[----:B------:R-:W-:Y:S02]  /*c400*/  FADD.FTZ R64, -R38, R41 ;  /* 0x0000002926407221 */ /* 0x000fe40000010100 */
[----:B------:R-:W-:Y:S01]  /*c410*/  FFMA.FTZ R37, R36, R37, R9 ;  /* 0x0000002524257223 */ /* 0x000fe20000010009 */
[----:B------:R-:W-:Y:S01]  /*c420*/  PRMT R36, RZ, 0x7610, R26 ;  /* 0x00007610ff247816 */ /* 0x000fe2000000001a */
[C---:B------:R-:W-:Y:S02]  /*c430*/  FADD.FTZ R42, -R38.reuse, R71 ;  /* 0x00000047262a7221 */ /* 0x040fe40000010100 */
[----:B------:R-:W-:Y:S02]  /*c440*/  FADD.FTZ R78, -R38, R78 ;  /* 0x0000004e264e7221 */ /* 0x000fe40000010100 */
[----:B------:R-:W-:Y:S01]  /*c450*/  FFMA.FTZ R68, R39, R36, R10 ;  /* 0x0000002427447223 */ /* 0x000fe2000001000a */
[----:B------:R-:W-:Y:S01]  /*c460*/  F2FP.BF16.PACK_AB R39, R70, R63 ;  /* 0x0000003f4627723e */ /* 0x000fe200000010ff */
[----:B------:R-:W-:-:S02]  /*c470*/  FADD.FTZ R36, -R38, R69 ;  /* 0x0000004526247221 */ /* 0x000fc40000010100 */
[C---:B------:R-:W-:Y:S02]  /*c480*/  FADD.FTZ R80, -R38.reuse, R77 ;  /* 0x0000004d26507221 */ /* 0x040fe40000010100 */
[----:B------:R-:W-:Y:S01]  /*c490*/  FADD.FTZ R82, -R38, R82 ;  /* 0x0000005226527221 */ /* 0x000fe20000010100 */
[----:B------:R-:W-:Y:S01]  /*c4a0*/  F2FP.BF16.PACK_AB R38, R68, R37 ;  /* 0x000000254426723e */ /* 0x000fe200000010ff */
[C---:B------:R-:W-:Y:S01]  /*c4b0*/  FMUL.FTZ R60, R73.reuse, R60 ;  /* 0x0000003c493c7220 */ /* 0x040fe20000410000 */
[----:B------:R-:W-:Y:S01]  /*c4c0*/  PRMT R37, RZ, 0x5410, R25 ;  /* 0x00005410ff257816 */ /* 0x000fe20000000019 */
[C---:B------:R-:W-:Y:S02]  /*c4d0*/  FMUL.FTZ R41, R73.reuse, R62 ;  /* 0x0000003e49297220 */ /* 0x040fe40000410000 */
[----:B------:R-:W-:Y:S02]  /*c4e0*/  FMUL.FTZ R43, R73, R66 ;  /* 0x00000042492b7220 */ /* 0x000fe40000410000 */
[----:B------:R-:W-:Y:S01]  /*c4f0*/  FFMA.FTZ R37, R60, R37, R7 ;  /* 0x000000253c257223 */ /* 0x000fe20000010007 */
[----:B------:R-:W-:Y:S01]  /*c500*/  PRMT R60, RZ, 0x7610, R25 ;  /* 0x00007610ff3c7816 */ /* 0x000fe20000000019 */
[----:B------:R-:W-:Y:S01]  /*c510*/  FFMA.FTZ R62, R43, R61, R6 ;  /* 0x0000003d2b3e7223 */ /* 0x000fe20000010006 */
[--C-:B------:R-:W-:Y:S01]  /*c520*/  PRMT R61, RZ, 0x7610, R23.reuse ;  /* 0x00007610ff3d7816 */ /* 0x100fe20000000017 */
[----:B------:R-:W-:Y:S01]  /*c530*/  FMUL.FTZ R64, R73, R64 ;  /* 0x0000004049407220 */ /* 0x000fe20000410000 */
[----:B------:R-:W-:Y:S01]  /*c540*/  PRMT R43, RZ, 0x5410, R23 ;  /* 0x00005410ff2b7816 */ /* 0x000fe20000000017 */
[----:B------:R-:W-:Y:S01]  /*c550*/  FFMA.FTZ R60, R41, R60, R8 ;  /* 0x0000003c293c7223 */ /* 0x000fe20000010008 */
[----:B------:R-:W-:Y:S01]  /*c560*/  PRMT R41, RZ, 0x5410, R24 ;  /* 0x00005410ff297816 */ /* 0x000fe20000000018 */
[----:B------:R-:W-:-:S02]  /*c570*/  FMUL.FTZ R82, R73, R82 ;  /* 0x0000005249527220 */ /* 0x000fc40000410000 */
[----:B------:R-:W-:Y:S01]  /*c580*/  FMUL.FTZ R63, R73, R80 ;  /* 0x00000050493f7220 */ /* 0x000fe20000410000 */
[----:B------:R-:W-:Y:S01]  /*c590*/  F2FP.BF16.PACK_AB R37, R60, R37 ;  /* 0x000000253c25723e */ /* 0x000fe200000010ff */
[----:B------:R-:W-:Y:S01]  /*c5a0*/  FFMA.FTZ R41, R64, R41, R5 ;  /* 0x0000002940297223 */ /* 0x000fe20000010005 */
[----:B------:R-:W-:Y:S01]  /*c5b0*/  LEA R60, P2, R57, c[0x0][0x208], 0x4 ;  /* 0x00008200393c7a11 */ /* 0x000fe200078420ff */
[----:B------:R-:W-:Y:S01]  /*c5c0*/  FFMA.FTZ R65, R82, R61, R51 ;  /* 0x0000003d52417223 */ /* 0x000fe20000010033 */
[----:B------:R-:W-:Y:S01]  /*c5d0*/  PRMT R61, RZ, 0x5410, R22 ;  /* 0x00005410ff3d7816 */ /* 0x000fe20000000016 */
[----:B------:R-:W-:Y:S02]  /*c5e0*/  FFMA.FTZ R64, R63, R43, R46 ;  /* 0x0000002b3f407223 */ /* 0x000fe4000001002e */
[C---:B------:R-:W-:Y:S02]  /*c5f0*/  FMUL.FTZ R43, R73.reuse, R76 ;  /* 0x0000004c492b7220 */ /* 0x040fe40000410000 */
[----:B------:R-:W-:-:S02]  /*c600*/  FMUL.FTZ R78, R73, R78 ;  /* 0x0000004e494e7220 */ /* 0x000fc40000410000 */
[----:B------:R-:W-:Y:S02]  /*c610*/  FFMA.FTZ R63, R43, R61, R44 ;  /* 0x0000003d2b3f7223 */ /* 0x000fe4000001002c */
[C---:B------:R-:W-:Y:S01]  /*c620*/  FMUL.FTZ R43, R73.reuse, R42 ;  /* 0x0000002a492b7220 */ /* 0x040fe20000410000 */
[----:B------:R-:W-:Y:S01]  /*c630*/  PRMT R42, RZ, 0x7610, R22 ;  /* 0x00007610ff2a7816 */ /* 0x000fe20000000016 */
[C---:B------:R-:W-:Y:S02]  /*c640*/  FMUL.FTZ R74, R73.reuse, R74 ;  /* 0x0000004a494a7220 */ /* 0x040fe40000410000 */
[----:B------:R-:W-:Y:S02]  /*c650*/  FMUL.FTZ R36, R73, R36 ;  /* 0x0000002449247220 */ /* 0x000fe40000410000 */
[----:B------:R-:W-:Y:S01]  /*c660*/  FFMA.FTZ R78, R78, R42, R47 ;  /* 0x0000002a4e4e7223 */ /* 0x000fe2000001002f */
[----:B------:R-:W-:-:S05]  /*c670*/  PRMT R42, RZ, 0x5410, R21 ;  /* 0x00005410ff2a7816 */ /* 0x000fca0000000015 */
[----:B------:R-:W-:Y:S01]  /*c680*/  FFMA.FTZ R61, R43, R42, R16 ;  /* 0x0000002a2b3d7223 */ /* 0x000fe20000010010 */
[----:B------:R-:W-:Y:S01]  /*c690*/  PRMT R42, RZ, 0x7610, R21 ;  /* 0x00007610ff2a7816 */ /* 0x000fe20000000015 */
[----:B------:R-:W-:-:S04]  /*c6a0*/  FMUL.FTZ R43, R73, R72 ;  /* 0x00000048492b7220 */ /* 0x000fc80000410000 */
[----:B------:R-:W-:Y:S01]  /*c6b0*/  FFMA.FTZ R74, R74, R42, R45 ;  /* 0x0000002a4a4a7223 */ /* 0x000fe2000001002d */
[----:B------:R-:W-:-:S05]  /*c6c0*/  PRMT R42, RZ, 0x5410, R20 ;  /* 0x00005410ff2a7816 */ /* 0x000fca0000000014 */
[----:B------:R-:W-:Y:S01]  /*c6d0*/  FFMA.FTZ R66, R36, R42, R13 ;  /* 0x0000002a24427223 */ /* 0x000fe2000001000d */
[----:B------:R-:W-:Y:S02]  /*c6e0*/  PRMT R36, RZ, 0x7610, R20 ;  /* 0x00007610ff247816 */ /* 0x000fe40000000014 */
[----:B------:R-:W-:-:S03]  /*c6f0*/  F2FP.BF16.PACK_AB R42, R78, R63 ;  /* 0x0000003f4e2a723e */ /* 0x000fc600000010ff */
[----:B------:R-:W-:Y:S01]  /*c700*/  FFMA.FTZ R69, R43, R36, R14 ;  /* 0x000000242b457223 */ /* 0x000fe2000001000e */
[----:B------:R-:W-:Y:S02]  /*c710*/  F2FP.BF16.PACK_AB R36, R62, R41 ;  /* 0x000000293e24723e */ /* 0x000fe400000010ff */
[----:B------:R-:W-:Y:S02]  /*c720*/  LEA R62, P0, R40, c[0x0][0x208], 0x4 ;  /* 0x00008200283e7a11 */ /* 0x000fe400078020ff */
[----:B------:R-:W-:Y:S01]  /*c730*/  F2FP.BF16.PACK_AB R43, R65, R64 ;  /* 0x00000040412b723e */ /* 0x000fe200000010ff */
[----:B------:R-:W-:Y:S01]  /*c740*/  @!P1 IMAD.WIDE R64, R0, R67, c[0x0][0x1a8] ;  /* 0x00006a0000409625 */ /* 0x000fe200078e0243 */
[----:B------:R-:W-:Y:S02]  /*c750*/  LEA.HI.X R63, R40, c[0x0][0x20c], RZ, 0x4, P0 ;  /* 0x00008300283f7a11 */ /* 0x000fe400000f24ff */
[----:B------:R-:W-:Y:S01]  /*c760*/  F2FP.BF16.PACK_AB R41, R74, R61 ;  /* 0x0000003d4a29723e */ /* 0x000fe200000010ff */
[----:B------:R-:W-:Y:S01]  /*c770*/  IMAD R0, R67, c[0x0][0x160], R0 ;  /* 0x0000580043007a24 */ /* 0x000fe200078e0200 */
[----:B------:R-:W-:Y:S01]  /*c780*/  LEA.HI.X R61, R57, c[0x0][0x20c], RZ, 0x4, P2 ;  /* 0x00008300393d7a11 */ /* 0x000fe200010f24ff */
[----:B------:R0:W-:Y:S01]  /*c790*/  @!P1 STG.E [R64.64], R73 ;  /* 0x0000004940009986 */ /* 0x0001e2000c101906 */
[----:B------:R-:W-:-:S02]  /*c7a0*/  F2FP.BF16.PACK_AB R40, R69, R66 ;  /* 0x000000424528723e */ /* 0x000fc400000010ff */
[----:B------:R-:W-:Y:S01]  /*c7b0*/  ISETP.GE.AND P0, PT, R0, c[0x0][0x164], PT ;  /* 0x0000590000007a0c */ /* 0x000fe20003f06270 */
[----:B------:R0:W-:Y:S04]  /*c7c0*/  STG.E.128 [R62.64], R36 ;  /* 0x000000243e007986 */ /* 0x0001e8000c101d06 */
[----:B------:R0:W-:Y:S08]  /*c7d0*/  STG.E.128 [R60.64], R40 ;  /* 0x000000283c007986 */ /* 0x0001f0000c101d06 */
[----:B0-----:R-:W-:Y:S01]  /*c7e0*/  @P0 CALL.REL.NOINC `(.L_x_1389) ;  /* 0x0000001000000944 */ /* 0x001fe20003c00000 */
[----:B------:R-:W-:Y:S05]  /*c7f0*/  BRA `(.L_x_1390) ;  /* 0xffff408000007947 */ /* 0x000fea000383ffff */
.L_x_1389:
[----:B------:R-:W-:Y:S05]  /*c800*/  BSYNC B0 ;  /* 0x0000000000007941 */ /* 0x000fea0003800000 */
.L_x_1128:
[----:B------:R-:W-:Y:S05]  /*c810*/  EXIT ;  /* 0x000000000000794d */ /* 0x000fea0003800000 */
.L_x_1387:
[----:B------:R-:W-:Y:S01]  /*c820*/  IMAD.MOV.U32 R67, RZ, RZ, 0x1 ;  /* 0x00000001ff437424 */ /* 0x000fe200078e00ff */
[----:B------:R-:W-:Y:S01]  /*c830*/  MOV R36, 0xc870 ;  /* 0x0000c87000247802 */ /* 0x000fe20000000f00 */
[----:B------:R-:W-:-:S02]  /*c840*/  IMAD.MOV.U32 R42, RZ, RZ, 0x1f ;  /* 0x0000001fff2a7424 */ /* 0x000fc400078e00ff */
[----:B------:R-:W-:Y:S02]  /*c850*/  IMAD.MOV.U32 R65, RZ, RZ, -0x1 ;  /* 0xffffffffff417424 */ /* 0x000fe400078e00ff */
[----:B------:R-:W-:Y:S05]  /*c860*/  CALL.REL.NOINC `($__internal_7_$__cuda_sm70_shflsync_bfly_p) ;  /* 0x000005a000007944 */ /* 0x000fea0003c00000 */
[----:B-1----:R-:W-:Y:S01]  /*c870*/  IMAD.MOV.U32 R36, RZ, RZ, R67 ;  /* 0x000000ffff247224 */ /* 0x002fe200078e0043 */
[----:B0-----:R-:W-:Y:S05]  /*c880*/  BRA `(.L_x_1391) ;  /* 0xfffff63000007947 */ /* 0x001fea000383ffff */
.L_x_1388:
[----:B------:R-:W-:Y:S01]  /*c890*/  HFMA2.MMA R42, -RZ, RZ, 0, 1.847743988037109375e-06 ;  /* 0x0000001fff2a7435 */ /* 0x000fe200000001ff */
[----:B0-----:R-:W-:Y:S01]  /*c8a0*/  IMAD.MOV.U32 R38, RZ, RZ, R68 ;  /* 0x000000ffff267224 */ /* 0x001fe200078e0044 */
[----:B------:R-:W-:Y:S01]  /*c8b0*/  MOV R36, 0xc8f0 ;  /* 0x0000c8f000247802 */ /* 0x000fe20000000f00 */
[----:B------:R-:W-:Y:S02]  /*c8c0*/  IMAD.MOV.U32 R67, RZ, RZ, 0x2 ;  /* 0x00000002ff437424 */ /* 0x000fe400078e00ff */
[----:B------:R-:W-:Y:S02]  /*c8d0*/  IMAD.MOV.U32 R65, RZ, RZ, -0x1 ;  /* 0xffffffffff417424 */ /* 0x000fe400078e00ff */
[----:B------:R-:W-:Y:S05]  /*c8e0*/  CALL.REL.NOINC `($__internal_7_$__cuda_sm70_shflsync_bfly_p) ;  /* 0x0000052000007944 */ /* 0x000fea0003c00000 */
[----:B01----:R-:W-:Y:S01]  /*c8f0*/  FADD.FTZ R38, R68, R67 ;  /* 0x0000004344267221 */ /* 0x003fe20000010000 */
[----:B------:R-:W-:Y:S01]  /*c900*/  MOV R36, 0xc950 ;  /* 0x0000c95000247802 */ /* 0x000fe20000000f00 */
[----:B------:R-:W-:Y:S02]  /*c910*/  IMAD.MOV.U32 R67, RZ, RZ, 0x4 ;  /* 0x00000004ff437424 */ /* 0x000fe400078e00ff */
[----:B------:R-:W-:-:S02]  /*c920*/  IMAD.MOV.U32 R42, RZ, RZ, 0x1f ;  /* 0x0000001fff2a7424 */ /* 0x000fc400078e00ff */
[----:B------:R-:W-:Y:S02]  /*c930*/  IMAD.MOV.U32 R65, RZ, RZ, -0x1 ;  /* 0xffffffffff417424 */ /* 0x000fe400078e00ff */
[----:B------:R-:W-:Y:S05]  /*c940*/  CALL.REL.NOINC `($__internal_7_$__cuda_sm70_shflsync_bfly_p) ;  /* 0x000004c000007944 */ /* 0x000fea0003c00000 */
[----:B01----:R-:W-:Y:S01]  /*c950*/  FADD.FTZ R38, R38, R67 ;  /* 0x0000004326267221 */ /* 0x003fe20000010000 */
[----:B------:R-:W-:Y:S01]  /*c960*/  MOV R36, 0xc9b0 ;  /* 0x0000c9b000247802 */ /* 0x000fe20000000f00 */
[----:B------:R-:W-:Y:S02]  /*c970*/  IMAD.MOV.U32 R67, RZ, RZ, 0x8 ;  /* 0x00000008ff437424 */ /* 0x000fe400078e00ff */
        /* <DEDUP_REMOVED lines=9> */
[----:B-1----:R-:W-:Y:S02]  /*ca10*/  FADD.FTZ R39, R38, R67 ;  /* 0x0000004326277221 */ /* 0x002fe40000010000 */
[----:B------:R-:W-:Y:S02]  /*ca20*/  IMAD.MOV.U32 R67, RZ, RZ, 0x1 ;  /* 0x00000001ff437424 */ /* 0x000fe400078e00ff */
[----:B------:R-:W-:Y:S02]  /*ca30*/  FMUL.FTZ R39, R39, c[0x0][0x1e0] ;  /* 0x0000780027277a20 */ /* 0x000fe40000410000 */
[----:B0-----:R-:W-:Y:S02]  /*ca40*/  IMAD.MOV.U32 R42, RZ, RZ, 0x1f ;  /* 0x0000001fff2a7424 */ /* 0x001fe400078e00ff */
[C---:B------:R-:W-:Y:S02]  /*ca50*/  FADD.FTZ R36, -R39.reuse, R41 ;  /* 0x0000002927247221 */ /* 0x040fe40000010100 */
[----:B------:R-:W-:-:S02]  /*ca60*/  FADD.FTZ R37, -R39, R60 ;  /* 0x0000003c27257221 */ /* 0x000fc40000010100 */
[----:B------:R-:W-:Y:S02]  /*ca70*/  FFMA.FTZ R36, R36, R36, RZ ;  /* 0x0000002424247223 */ /* 0x000fe400000100ff */
[----:B------:R-:W-:Y:S02]  /*ca80*/  IMAD.MOV.U32 R65, RZ, RZ, -0x1 ;  /* 0xffffffffff417424 */ /* 0x000fe400078e00ff */
        /* <DEDUP_REMOVED lines=28> */
[----:B------:R-:W-:Y:S01]  /*cc50*/  FFMA.FTZ R38, R37, R37, R36 ;  /* 0x0000002525267223 */ /* 0x000fe20000010024 */
[----:B------:R-:W-:Y:S02]  /*cc60*/  MOV R36, 0xcc80 ;  /* 0x0000cc8000247802 */ /* 0x000fe40000000f00 */
[----:B------:R-:W-:Y:S05]  /*cc70*/  CALL.REL.NOINC `($__internal_7_$__cuda_sm70_shflsync_bfly_p) ;  /* 0x0000019000007944 */ /* 0x000fea0003c00000 */
[----:B01----:R-:W-:Y:S01]  /*cc80*/  FADD.FTZ R38, R38, R67 ;  /* 0x0000004326267221 */ /* 0x003fe20000010000 */
[----:B------:R-:W-:Y:S01]  /*cc90*/  MOV R67, 0x2 ;  /* 0x0000000200437802 */ /* 0x000fe20000000f00 */
[----:B------:R-:W-:Y:S01]  /*cca0*/  IMAD.MOV.U32 R42, RZ, RZ, 0x1f ;  /* 0x0000001fff2a7424 */ /* 0x000fe200078e00ff */
[----:B------:R-:W-:Y:S01]  /*ccb0*/  MOV R36, 0xcce0 ;  /* 0x0000cce000247802 */ /* 0x000fe20000000f00 */
[----:B------:R-:W-:Y:S02]  /*ccc0*/  IMAD.MOV.U32 R65, RZ, RZ, -0x1 ;  /* 0xffffffffff417424 */ /* 0x000fe400078e00ff */
[----:B------:R-:W-:Y:S05]  /*ccd0*/  CALL.REL.NOINC `($__internal_7_$__cuda_sm70_shflsync_bfly_p) ;  /* 0x0000013000007944 */ /* 0x000fea0003c00000 */
[----:B01----:R-:W-:Y:S01]  /*cce0*/  FADD.FTZ R38, R38, R67 ;  /* 0x0000004326267221 */ /* 0x003fe20000010000 */
[----:B------:R-:W-:Y:S01]  /*ccf0*/  MOV R36, 0xcd40 ;  /* 0x0000cd4000247802 */ /* 0x000fe20000000f00 */
[----:B------:R-:W-:Y:S02]  /*cd00*/  IMAD.MOV.U32 R67, RZ, RZ, 0x4 ;  /* 0x00000004ff437424 */ /* 0x000fe400078e00ff */
[----:B------:R-:W-:Y:S02]  /*cd10*/  IMAD.MOV.U32 R42, RZ, RZ, 0x1f ;  /* 0x0000001fff2a7424 */ /* 0x000fe400078e00ff */
[----:B------:R-:W-:-:S02]  /*cd20*/  IMAD.MOV.U32 R65, RZ, RZ, -0x1 ;  /* 0xffffffffff417424 */ /* 0x000fc400078e00ff */
[----:B------:R-:W-:Y:S05]  /*cd30*/  CALL.REL.NOINC `($__internal_7_$__cuda_sm70_shflsync_bfly_p) ;  /* 0x000000d000007944 */ /* 0x000fea0003c00000 */
[----:B01----:R-:W-:Y:S01]  /*cd40*/  FADD.FTZ R38, R38, R67 ;  /* 0x0000004326267221 */ /* 0x003fe20000010000 */
[----:B------:R-:W-:Y:S01]  /*cd50*/  MOV R36, 0xcda0 ;  /* 0x0000cda000247802 */ /* 0x000fe20000000f00 */
[----:B------:R-:W-:-:S02]  /*cd60*/  IMAD.MOV.U32 R67, RZ, RZ, 0x8 ;  /* 0x00000008ff437424 */ /* 0x000fc400078e00ff */
[----:B------:R-:W-:Y:S02]  /*cd70*/  IMAD.MOV.U32 R42, RZ, RZ, 0x1f ;  /* 0x0000001fff2a7424 */ /* 0x000fe400078e00ff */
        /* <DEDUP_REMOVED lines=8> */
[----:B01----:R-:W-:Y:S05]  /*ce00*/  BRA `(.L_x_1392) ;  /* 0xfffff3f000007947 */ /* 0x003fea000383ffff */
        .weak           $__internal_7_$__cuda_sm70_shflsync_bfly_p
        .type           $__internal_7_$__cuda_sm70_shflsync_bfly_p,@function
        .size           $__internal_7_$__cuda_sm70_shflsync_bfly_p,(.L_x_13547 - $__internal_7_$__cuda_sm70_shflsync_bfly_p)
$__internal_7_$__cuda_sm70_shflsync_bfly_p:
[----:B------:R-:W-:Y:S01]  /*ce10*/  IMAD.MOV.U32 R37, RZ, RZ, 0x0 ;  /* 0x00000000ff257424 */ /* 0x000fe200078e00ff */
[----:B------:R-:W-:Y:S04]  /*ce20*/  WARPSYNC R65 ;  /* 0x0000004100007348 */ /* 0x000fe80003800000 */
[----:B------:R0:W1:Y:S01]  /*ce30*/  SHFL.BFLY PT, R67, R38, R67, R42 ;  /* 0x0c00004326437389 */ /* 0x00006200000e002a */
[----:B------:R-:W-:Y:S05]  /*ce40*/  RET.REL.NODEC R36 `(_ZN10layer_norm31ln_parallel_residual_fwd_kernelINS_13Kernel_traitsI13__nv_bfloat16S2_S2_S2_fjLj512ELj1ELj4ELj1ELj16ENS_18Kernel_traits_baseILj512ES2_S2_S2_S2_fjLj128EEEEELb1ELb1ELb1EEEvNS_9FwdParamsE) ;  /* 0xffff31b024007950 */ /* 0x000fea0003c3ffff */
.L_x_1393:
        /* <DEDUP_REMOVED lines=11> */
.L_x_13547:


//--------------------- .text._ZN10layer_norm31ln_parallel_residual_fwd_kernelINS_13Kernel_traitsI6__halfS2_S2_S2_fjLj512ELj1ELj4ELj1ELj16ENS_18Kernel_traits_baseILj512ES2_S2_S2_S2_fjLj128EEEEELb0ELb0ELb0EEEvNS_9FwdParamsE --------------------------
	.section	.text._ZN10layer_norm31ln_parallel_residual_fwd_kernelINS_13Kernel_traitsI6__halfS2_S2_S2_fjLj512ELj1ELj4ELj1ELj16ENS_18Kernel_traits_baseILj512ES2_S2_S2_S2_fjLj128EEEEELb0ELb0ELb0EEEvNS_9FwdParamsE,"ax",@progbits
	.sectioninfo	@"SHI_REGISTERS=116"
	.align	128
        .global         _ZN10layer_norm31ln_parallel_residual_fwd_kernelINS_13Kernel_traitsI6__halfS2_S2_S2_fjLj512ELj1ELj4ELj1ELj16ENS_18Kernel_traits_baseILj512ES2_S2_S2_S2_fjLj128EEEEELb0ELb0ELb0EEEvNS_9FwdParamsE
        .type           _ZN10layer_norm31ln_parallel_residual_fwd_kernelINS_13Kernel_traitsI6__halfS2_S2_S2_fjLj512ELj1ELj4ELj1ELj16ENS_18Kernel_traits_baseILj512ES2_S2_S2_S2_fjLj128EEEEELb0ELb0ELb0EEEvNS_9FwdParamsE,@function
        .size           _ZN10layer_norm31ln_parallel_residual_fwd_kernelINS_13Kernel_traitsI6__halfS2_S2_S2_fjLj512ELj1ELj4ELj1ELj16ENS_18Kernel_traits_baseILj512ES2_S2_S2_S2_fjLj128EEEEELb0ELb0ELb0EEEvNS_9FwdParamsE,(.L_x_13548 - _ZN10layer_norm31ln_parallel_residual_fwd_kernelINS_13Kernel_traitsI6__halfS2_S2_S2_fjLj512ELj1ELj4ELj1ELj16ENS_18Kernel_traits_baseILj512ES2_S2_S2_S2_fjLj128EEEEELb0ELb0ELb0EEEvNS_9FwdParamsE)
        .other          _ZN10layer_norm31ln_parallel_residual_fwd_kernelINS_13Kernel_traitsI6__halfS2_S2_S2_fjLj512ELj1ELj4ELj1ELj16ENS_18Kernel_traits_baseILj512ES2_S2_S2_S2_fjLj128EEEEELb0ELb0ELb0EEEvNS_9FwdParamsE,@"STO_CUDA_ENTRY STV_DEFAULT"
_ZN10layer_norm31ln_parallel_residual_fwd_kernelINS_13Kernel_traitsI6__halfS2_S2_S2_fjLj512ELj1ELj4ELj1ELj16ENS_18Kernel_traits_baseILj512ES2_S2_S2_S2_fjLj128EEEEELb0ELb0ELb0EEEvNS_9FwdParamsE:
.text._ZN10layer_norm31ln_parallel_residual_fwd_kernelINS_13Kernel_traitsI6__halfS2_S2_S2_fjLj512ELj1ELj4ELj1ELj16ENS_18Kernel_traits_baseILj512ES2_S2_S2_S2_fjLj128EEEEELb0ELb0ELb0EEEvNS_9FwdParamsE:
[----:B------:R-:W-:Y:S02]  /*0000*/  MOV R1, c[0x0][0x28] ;  /* 0x00000a0000017a02 */ /* 0x000fe40000000f00 */
[----:B------:R-:W0:Y:S01]  /*0010*/  S2R R32, SR_TID.X ;  /* 0x0000000000207919 */ /* 0x000e220000002100 */
[----:B------:R-:W-:Y:S01]  /*0020*/  MOV R0, c[0x0][0x168] ;  /* 0x00005a0000007a02 */ /* 0x000fe20000000f00 */
[----:B------:R-:W-:Y:S01]  /*0030*/  ULDC.64 UR4, c[0x0][0x118] ;  /* 0x0000460000047ab9 */ /* 0x000fe20000000a00 */
[----:B------:R-:W-:Y:S01]  /*0040*/  MOV R4, c[0x0][0x180] ;  /* 0x0000600000047a02 */ /* 0x000fe20000000f00 */
[----:B------:R-:W1:Y:S01]  /*0050*/  S2R R2, SR_CTAID.X ;  /* 0x0000000000027919 */ /* 0x000e620000002500 */
[----:B------:R-:W-:Y:S01]  /*0060*/  SHF.R.S32.HI R0, RZ, 0x1f, R0 ;  /* 0x0000001fff007819 */ /* 0x000fe20000011400 */
[----:B------:R-:W-:Y:S01]  /*0070*/  BSSY B0, `(.L_x_1394) ;  /* 0x0000025000007945 */ /* 0x000fe20003800000 */
[----:B------:R-:W-:Y:S02]  /*0080*/  LOP3.LUT P0, RZ, R4, c[0x0][0x178], RZ, 0xfc, !PT ;  /* 0x00005e0004ff7a12 */ /* 0x000fe4000780fcff */
[----:B------:R-:W-:Y:S02]  /*0090*/  LEA.HI R0, R0, c[0x0][0x168], RZ, 0x3 ;  /* 0x00005a0000007a11 */ /* 0x000fe400078f18ff */
[----:B------:R-:W-:-:S04]  /*00a0*/  MOV R4, c[0x0][0x184] ;  /* 0x0000610000047a02 */ /* 0x000fc80000000f00 */
        /* <DEDUP_REMOVED lines=10> */
[----:B------:R-:W-:Y:S02]  /*0150*/  ISETP.NE.U32.AND P1, PT, RZ, c[0x0][0x218], PT ;  /* 0x00008600ff007a0c */ /* 0x000fe40003f25070 */
[----:B------:R-:W-:Y:S02]  /*0160*/  ISETP.NE.U32.AND P2, PT, RZ, c[0x0][0x220], PT ;  /* 0x00008800ff007a0c */ /* 0x000fe40003f45070 */
[----:B------:R-:W-:Y:S02]  /*0170*/  ISETP.NE.AND.EX P1, PT, RZ, c[0x0][0x21c], PT, P1 ;  /* 0x00008700ff007a0c */ /* 0x000fe40003f25310 */
[----:B------:R-:W-:Y:S02]  /*0180*/  ISETP.NE.AND.EX P2, PT, RZ, c[0x0][0x224], PT, P2 ;  /* 0x00008900ff007a0c */ /* 0x000fe40003f45320 */
[C---:B------:R-:W-:Y:S01]  /*0190*/  SHF.L.U32 R24, R32.reuse, 0x4, RZ ;  /* 0x0000000420187819 */ /* 0x040fe200000006ff */
[----:B------:R-:W-:Y:S01]  /*01a0*/  HFMA2.MMA R3, -RZ, RZ, 0, 9.5367431640625e-07 ;  /* 0x00000010ff037435 */ /* 0x000fe200000001ff */
[----:B------:R-:W-:-:S07]  /*01b0*/  SHF.L.U64.HI R0, R32, 0x4, RZ ;  /* 0x0000000420007819 */ /* 0x000fce00000102ff */
[----:B------:R-:W-:-:S04]  /*01c0*/  @P1 LEA R22, P6, R32, c[0x0][0x218], 0x4 ;  /* 0x0000860020161a11 */ /* 0x000fc800078c20ff */
[----:B------:R-:W-:Y:S02]  /*01d0*/  @P1 LEA.HI.X R23, R32, c[0x0][0x21c], RZ, 0x4, P6 ;  /* 0x0000870020171a11 */ /* 0x000fe400030f24ff */
[----:B------:R-:W-:-:S04]  /*01e0*/  @P2 IADD3 R46, P6, R24, c[0x0][0x220], RZ ;  /* 0x00008800182e2a10 */ /* 0x000fc80007fde0ff */
[----:B------:R-:W-:Y:S01]  /*01f0*/  @P2 IADD3.X R47, R0, c[0x0][0x224], RZ, P6, !PT ;  /* 0x00008900002f2a10 */ /* 0x000fe200037fe4ff */
[----:B------:R-:W-:Y:S01]  /*0200*/  IMAD.WIDE.U32 R2, R32, R3, c[0x0][0x1b0] ;  /* 0x00006c0020027625 */ /* 0x000fe200078e0003 */
[----:B------:R-:W-:Y:S01]  /*0210*/  IADD3 R24, P6, R24, c[0x0][0x1b8], RZ ;  /* 0x00006e0018187a10 */ /* 0x000fe20007fde0ff */
[----:B------:R-:W5:Y:S03]  /*0220*/  @P1 LDG.E.128 R20, [R22.64] ;  /* 0x0000000416141981 */ /* 0x000f66000c1e1d00 */
        /* <DEDUP_REMOVED lines=9> */
.L_x_1395:
[----:B0-----:R-:W-:Y:S05]  /*02c0*/  BSYNC B0 ;  /* 0x0000000000007941 */ /* 0x001fea0003800000 */
.L_x_1394:
[----:B------:R-:W-:Y:S01]  /*02d0*/  BSSY B0, `(.L_x_1396) ;  /* 0x0000018000007945 */ /* 0x000fe20003800000 */
[----:B------:R-:W-:Y:S05]  /*02e0*/  @!P4 BRA `(.L_x_1397) ;  /* 0x000001600000c947 */ /* 0x000fea0003800000 */
[----:B------:R-:W-:Y:S02]  /*02f0*/  ISETP.NE.U32.AND P1, PT, RZ, c[0x0][0x218], PT ;  /* 0x00008600ff007a0c */ /* 0x000fe40003f25070 */
[----:B------:R-:W-:-:S02]  /*0300*/  ISETP.NE.U32.AND P2, PT, RZ, c[0x0][0x220], PT ;  /* 0x00008800ff007a0c */ /* 0x000fc40003f45070 */
[----:B------:R-:W-:Y:S02]  /*0310*/  ISETP.NE.AND.EX P1, PT, RZ, c[0x0][0x21c], PT, P1 ;  /* 0x00008700ff007a0c */ /* 0x000fe40003f25310 */
[----:B------:R-:W-:Y:S02]  /*0320*/  ISETP.NE.AND.EX P2, PT, RZ, c[0x0][0x224], PT, P2 ;  /* 0x00008900ff007a0c */ /* 0x000fe40003f45320 */
[----:B------:R-:W-:Y:S02]  /*0330*/  SHF.L.U32 R28, R32, 0x4, RZ ;  /* 0x00000004201c7819 */ /* 0x000fe400000006ff */
[----:B------:R-:W-:-:S07]  /*0340*/  SHF.R.U32.HI R0, RZ, 0x1c, R32 ;  /* 0x0000001cff007819 */ /* 0x000fce0000011620 */
[----:B------:R-:W-:-:S04]  /*0350*/  @P1 LEA R2, P6, R32, c[0x0][0x218], 0x4 ;  /* 0x0000860020021a11 */ /* 0x000fc800078c20ff */
[----:B------:R-:W-:Y:S02]  /*0360*/  @P1 LEA.HI.X R3, R32, c[0x0][0x21c], RZ, 0x4, P6 ;  /* 0x0000870020031a11 */ /* 0x000fe400030f24ff */
[----:B------:R-:W-:Y:S02]  /*0370*/  @P2 IADD3 R38, P6, R28, c[0x0][0x220], RZ ;  /* 0x000088001c262a10 */ /* 0x000fe40007fde0ff */
[----:B------:R-:W-:Y:S01]  /*0380*/  MOV R33, 0x10 ;  /* 0x0000001000217802 */ /* 0x000fe20000000f00 */
        /* <DEDUP_REMOVED lines=12> */
.L_x_1397:
[----:B0-----:R-:W-:Y:S05]  /*0450*/  BSYNC B0 ;  /* 0x0000000000007941 */ /* 0x001fea0003800000 */
.L_x_1396:
[----:B------:R-:W-:Y:S05]  /*0460*/  @P5 EXIT ;  /* 0x000000000000594d */ /* 0x000fea0003800000 */
[--C-:B-----5:R-:W-:Y:S01]  /*0470*/  HADD2.F32 R16, -RZ, R8.reuse.H0_H0 ;  /* 0x20000008ff107230 */ /* 0x120fe20000004100 */
[----:B------:R-:W-:Y:S01]  /*0480*/  ULDC.U8 UR6, c[0x0][0x1f0] ;  /* 0x00007c0000067ab9 */ /* 0x000fe20000000000 */
[----:B------:R-:W-:-:S02]  /*0490*/  HADD2.F32 R17, -RZ, R8.H1_H1 ;  /* 0x30000008ff117230 */ /* 0x000fc40000004100 */
[--C-:B------:R-:W-:Y:S02]  /*04a0*/  HADD2.F32 R14, -RZ, R9.reuse.H0_H0 ;  /* 0x20000009ff0e7230 */ /* 0x100fe40000004100 */
[----:B------:R-:W-:Y:S02]  /*04b0*/  HADD2.F32 R15, -RZ, R9.H1_H1 ;  /* 0x30000009ff0f7230 */ /* 0x000fe40000004100 */
[--C-:B------:R-:W-:Y:S02]  /*04c0*/  HADD2.F32 R7, -RZ, R21.reuse.H0_H0 ;  /* 0x20000015ff077230 */ /* 0x100fe40000004100 */
[----:B------:R-:W-:Y:S02]  /*04d0*/  HADD2.F32 R6, -RZ, R21.H1_H1 ;  /* 0x30000015ff067230 */ /* 0x000fe40000004100 */
[--C-:B------:R-:W-:Y:S02]  /*04e0*/  HADD2.F32 R12, -RZ, R10.reuse.H0_H0 ;  /* 0x2000000aff0c7230 */ /* 0x100fe40000004100 */
        /* <DEDUP_REMOVED lines=9> */
[----:B------:R-:W-:Y:S02]  /*0580*/  HADD2.F32 R10, -RZ, R11.H0_H0 ;  /* 0x2000000bff0a7230 */ /* 0x000fe40000004100 */
[--C-:B------:R-:W-:Y:S02]  /*0590*/  HADD2.F32 R20, -RZ, R25.reuse.H0_H0 ;  /* 0x20000019ff147230 */ /* 0x100fe40000004100 */
[----:B------:R-:W-:Y:S02]  /*05a0*/  HADD2.F32 R23, -RZ, R25.H1_H1 ;  /* 0x30000019ff177230 */ /* 0x000fe40000004100 */
[----:B------:R-:W-:-:S02]  /*05b0*/  HADD2.F32 R22, -RZ, R26.H0_H0 ;  /* 0x2000001aff167230 */ /* 0x000fc40000004100 */
[----:B------:R-:W-:Y:S02]  /*05c0*/  HADD2.F32 R24, -RZ, R27.H0_H0 ;  /* 0x2000001bff187230 */ /* 0x000fe40000004100 */
[----:B------:R-:W-:Y:S02]  /*05d0*/  HADD2.F32 R11, -RZ, R11.H1_H1 ;  /* 0x3000000bff0b7230 */ /* 0x000fe40000004100 */
[----:B------:R-:W-:Y:S02]  /*05e0*/  HADD2.F32 R26, -RZ, R26.H1_H1 ;  /* 0x3000001aff1a7230 */ /* 0x000fe40000004100 */
        /* <DEDUP_REMOVED lines=41> */
.L_x_1473:
[----:B------:R-:W0:Y:S01]  /*0880*/  S2R R72, SR_TID.X ;  /* 0x0000000000487919 */ /* 0x000e220000002100 */
[----:B------:R-:W-:Y:S01]  /*0890*/  IMAD R40, R19, c[0x0][0x168], RZ ;  /* 0x00005a0013287a24 */ /* 0x000fe200078e02ff */
[----:B------:R-:W-:Y:S04]  /*08a0*/  BSSY B0, `(.L_x_1398) ;  /* 0x000009a000007945 */ /* 0x000fe80003800000 */
[----:B------:R-:W-:-:S04]  /*08b0*/  SHF.R.S32.HI R41, RZ, 0x1f, R40 ;  /* 0x0000001fff297819 */ /* 0x000fc80000011428 */
[----:B------:R-:W-:Y:S02]  /*08c0*/  LEA.HI R41, R41, R40, RZ, 0x3 ;  /* 0x0000002829297211 */ /* 0x000fe400078f18ff */
[----:B0-----:R-:W-:-:S04]  /*08d0*/  LOP3.LUT R72, R72, 0x1f, RZ, 0xc0, !PT ;  /* 0x0000001f48487812 */ /* 0x001fc800078ec0ff */
[----:B------:R-:W-:-:S04]  /*08e0*/  LEA.HI.SX32 R99, R41, R72, 0x1d ;  /* 0x0000004829637211 */ /* 0x000fc800078feaff */
[----:B------:R-:W-:Y:S01]  /*08f0*/  MOV R73, R99 ;  /* 0x0000006300497202 */ /* 0x000fe20000000f00 */
        /* <DEDUP_REMOVED lines=10> */
[----:B------:R-:W-:-:S05]  /*09a0*/  @P1 LEA.HI.X R45, R99, c[0x0][0x184], RZ, 0x4, P6 ;  /* 0x00006100632d1a11 */ /* 0x000fca00030f24ff */
[----:B------:R0:W5:Y:S01]  /*09b0*/  @P1 LDG.E.128 R32, [R44.64] ;  /* 0x000000042c201981 */ /* 0x000162000c1e1d00 */
[----:B------:R-:W-:-:S05]  /*09c0*/  @P2 LEA.HI.X R47, R99, c[0x0][0x17c], RZ, 0x4, P5 ;  /* 0x00005f00632f2a11 */ /* 0x000fca00028f24ff */
[----:B------:R0:W5:Y:S01]  /*09d0*/  @P2 LDG.E.128 R28, [R46.64] ;  /* 0x000000042e1c2981 */ /* 0x000162000c1e1d00 */
[----:B------:R-:W-:-:S04]  /*09e0*/  ISETP.NE.U32.AND P2, PT, RZ, c[0x0][0x178], PT ;  /* 0x00005e00ff007a0c */ /* 0x000fc80003f45070 */
[----:B------:R-:W-:Y:S01]  /*09f0*/  ISETP.NE.AND.EX P2, PT, RZ, c[0x0][0x17c], PT, P2 ;  /* 0x00005f00ff007a0c */ /* 0x000fe20003f45320 */
[----:B--2---:R-:W-:-:S12]  /*0a00*/  HADD2.F32 R90, -RZ, R40.H0_H0 ;  /* 0x20000028ff5a7230 */ /* 0x004fd80000004100 */
[----:B------:R-:W-:Y:S05]  /*0a10*/  @P2 BRA `(.L_x_1400) ;  /* 0x0000008000002947 */ /* 0x000fea0003800000 */
[----:B0-----:R-:W-:-:S04]  /*0a20*/  ISETP.NE.U32.AND P5, PT, RZ, c[0x0][0x180], PT ;  /* 0x00006000ff007a0c */ /* 0x001fc80003fa5070 */
[----:B------:R-:W-:-:S13]  /*0a30*/  ISETP.NE.AND.EX P5, PT, RZ, c[0x0][0x184], PT, P5 ;  /* 0x00006100ff007a0c */ /* 0x000fda0003fa5350 */
[----:B------:R-:W-:Y:S05]  /*0a40*/  @P5 BRA `(.L_x_1401) ;  /* 0x0000002000005947 */ /* 0x000fea0003800000 */
[----:B------:R-:W-:Y:S05]  /*0a50*/  @P0 BRA `(.L_x_1402) ;  /* 0x0000008000000947 */ /* 0x000fea0003800000 */
[----:B------:R-:W-:Y:S05]  /*0a60*/  BRA `(.L_x_1403) ;  /* 0x0000009000007947 */ /* 0x000fea0003800000 */
.L_x_1401:
[----:B-----5:R-:W-:-:S05]  /*0a70*/  HADD2.F32 R45, -RZ, R32.H0_H0 ;  /* 0x20000020ff2d7230 */ /* 0x020fca0000004100 */
[----:B------:R-:W-:Y:S01]  /*0a80*/  FADD.FTZ R90, R45, R90 ;  /* 0x0000005a2d5a7221 */ /* 0x000fe20000010000 */
[----:B------:R-:W-:Y:S05]  /*0a90*/  BRA `(.L_x_1402) ;  /* 0x0000004000007947 */ /* 0x000fea0003800000 */
.L_x_1400:
[----:B0----5:R-:W-:Y:S02]  /*0aa0*/  HADD2.F32 R45, -RZ, R28.H0_H0 ;  /* 0x2000001cff2d7230 */ /* 0x021fe40000004100 */
[----:B------:R-:W-:-:S03]  /*0ab0*/  @P1 HADD2.F32 R47, -RZ, R32.H0_H0 ;  /* 0x20000020ff2f1230 */ /* 0x000fc60000004100 */
[----:B------:R-:W-:-:S04]  /*0ac0*/  FADD.FTZ R90, R45, R90 ;  /* 0x0000005a2d5a7221 */ /* 0x000fc80000010000 */
[----:B------:R-:W-:-:S05]  /*0ad0*/  @P1 FADD.FTZ R90, R47, R90 ;  /* 0x0000005a2f5a1221 */ /* 0x000fca0000010000 */
.L_x_1402:
[----:B------:R-:W-:-:S04]  /*0ae0*/  F2FP.PACK_AB R44, RZ, R90 ;  /* 0x0000005aff2c723e */ /* 0x000fc800000000ff */
[----:B------:R-:W-:Y:S02]  /*0af0*/  PRMT R36, R44, 0x7610, R36 ;  /* 0x000076102c247816 */ /* 0x000fe40000000024 */
.L_x_1403:
[----:B------:R-:W-:Y:S01]  /*0b00*/  HADD2.F32 R94, -RZ, R40.H1_H1 ;  /* 0x30000028ff5e7230 */ /* 0x000fe20000004100 */
[----:B------:R-:W-:Y:S05]  /*0b10*/  @P2 BRA `(.L_x_1404) ;  /* 0x0000008000002947 */ /* 0x000fea0003800000 */
[----:B------:R-:W-:-:S04]  /*0b20*/  ISETP.NE.U32.AND P5, PT, RZ, c[0x0][0x180], PT ;  /* 0x00006000ff007a0c */ /* 0x000fc80003fa5070 */
[----:B------:R-:W-:-:S13]  /*0b30*/  ISETP.NE.AND.EX P5, PT, RZ, c[0x0][0x184], PT, P5 ;  /* 0x00006100ff007a0c */ /* 0x000fda0003fa5350 */
[----:B------:R-:W-:Y:S05]  /*0b40*/  @P5 BRA `(.L_x_1405) ;  /* 0x0000002000005947 */ /* 0x000fea0003800000 */
[----:B------:R-:W-:Y:S05]  /*0b50*/  @P0 BRA `(.L_x_1406) ;  /* 0x0000008000000947 */ /* 0x000fea0003800000 */
[----:B------:R-:W-:Y:S05]  /*0b60*/  BRA `(.L_x_1407) ;  /* 0x0000009000007947 */ /* 0x000fea0003800000 */
.L_x_1405:
[----:B-----5:R-:W-:-:S05]  /*0b70*/  HADD2.F32 R45, -RZ, R32.H1_H1 ;  /* 0x30000020ff2d7230 */ /* 0x020fca0000004100 */
[----:B------:R-:W-:Y:S01]  /*0b80*/  FADD.FTZ R94, R45, R94 ;  /* 0x0000005e2d5e7221 */ /* 0x000fe20000010000 */
[----:B------:R-:W-:Y:S05]  /*0b90*/  BRA `(.L_x_1406) ;  /* 0x0000004000007947 */ /* 0x000fea0003800000 */
.L_x_1404:
[----:B-----5:R-:W-:Y:S02]  /*0ba0*/  HADD2.F32 R45, -RZ, R28.H1_H1 ;  /* 0x3000001cff2d7230 */ /* 0x020fe40000004100 */
[----:B------:R-:W-:-:S03]  /*0bb0*/  @P1 HADD2.F32 R47, -RZ, R32.H1_H1 ;  /* 0x30000020ff2f1230 */ /* 0x000fc60000004100 */
[----:B------:R-:W-:-:S04]  /*0bc0*/  FADD.FTZ R94, R45, R94 ;  /* 0x0000005e2d5e7221 */ /* 0x000fc80000010000 */
[----:B------:R-:W-:-:S05]  /*0bd0*/  @P1 FADD.FTZ R94, R47, R94 ;  /* 0x0000005e2f5e1221 */ /* 0x000fca0000010000 */
.L_x_1406:
[----:B------:R-:W-:-:S04]  /*0be0*/  F2FP.PACK_AB R40, RZ, R94 ;  /* 0x0000005eff28723e */ /* 0x000fc800000000ff */
[----:B------:R-:W-:Y:S02]  /*0bf0*/  PRMT R36, R36, 0x5410, R40 ;  /* 0x0000541024247816 */ /* 0x000fe40000000028 */
.L_x_1407:
[----:B------:R-:W-:Y:S01]  /*0c00*/  HADD2.F32 R93, -RZ, R41.H0_H0 ;  /* 0x20000029ff5d7230 */ /* 0x000fe20000004100 */
[----:B------:R-:W-:Y:S05]  /*0c10*/  @P2 BRA `(.L_x_1408) ;  /* 0x0000008000002947 */ /* 0x000fea0003800000 */
[----:B------:R-:W-:-:S04]  /*0c20*/  ISETP.NE.U32.AND P5, PT, RZ, c[0x0][0x180], PT ;  /* 0x00006000ff007a0c */ /* 0x000fc80003fa5070 */
[----:B------:R-:W-:-:S13]  /*0c30*/  ISETP.NE.AND.EX P5, PT, RZ, c[0x0][0x184], PT, P5 ;  /* 0x00006100ff007a0c */ /* 0x000fda0003fa5350 */
[----:B------:R-:W-:Y:S05]  /*0c40*/  @P5 BRA `(.L_x_1409) ;  /* 0x0000002000005947 */ /* 0x000fea0003800000 */
[----:B------:R-:W-:Y:S05]  /*0c50*/  @P0 BRA `(.L_x_1410) ;  /* 0x0000008000000947 */ /* 0x000fea0003800000 */
[----:B------:R-:W-:Y:S05]  /*0c60*/  BRA `(.L_x_1411) ;  /* 0x0000009000007947 */ /* 0x000fea0003800000 */
.L_x_1409:
[----:B-----5:R-:W-:-:S05]  /*0c70*/  HADD2.F32 R40, -RZ, R33.H0_H0 ;  /* 0x20000021ff287230 */ /* 0x020fca0000004100 */
[----:B------:R-:W-:Y:S01]  /*0c80*/  FADD.FTZ R93, R40, R93 ;  /* 0x0000005d285d7221 */ /* 0x000fe20000010000 */
[----:B------:R-:W-:Y:S05]  /*0c90*/  BRA `(.L_x_1410) ;  /* 0x0000004000007947 */ /* 0x000fea0003800000 */
.L_x_1408:
[----:B-----5:R-:W-:Y:S02]  /*0ca0*/  HADD2.F32 R40, -RZ, R29.H0_H0 ;  /* 0x2000001dff287230 */ /* 0x020fe40000004100 */
[----:B------:R-:W-:-:S03]  /*0cb0*/  @P1 HADD2.F32 R44, -RZ, R33.H0_H0 ;  /* 0x20000021ff2c1230 */ /* 0x000fc60000004100 */
[----:B------:R-:W-:-:S04]  /*0cc0*/  FADD.FTZ R93, R40, R93 ;  /* 0x0000005d285d7221 */ /* 0x000fc80000010000 */
[----:B------:R-:W-:-:S05]  /*0cd0*/  @P1 FADD.FTZ R93, R44, R93 ;  /* 0x0000005d2c5d1221 */ /* 0x000fca0000010000 */
.L_x_1410:
[----:B------:R-:W-:-:S04]  /*0ce0*/  F2FP.PACK_AB R40, RZ, R93 ;  /* 0x0000005dff28723e */ /* 0x000fc800000000ff */
[----:B------:R-:W-:Y:S02]  /*0cf0*/  PRMT R37, R40, 0x7610, R37 ;  /* 0x0000761028257816 */ /* 0x000fe40000000025 */
.L_x_1411:
[----:B------:R-:W-:Y:S01]  /*0d00*/  HADD2.F32 R98, -RZ, R41.H1_H1 ;  /* 0x30000029ff627230 */ /* 0x000fe20000004100 */
[----:B------:R-:W-:Y:S05]  /*0d10*/  @P2 BRA `(.L_x_1412) ;  /* 0x0000008000002947 */ /* 0x000fea0003800000 */
[----:B------:R-:W-:-:S04]  /*0d20*/  ISETP.NE.U32.AND P5, PT, RZ, c[0x0][0x180], PT ;  /* 0x00006000ff007a0c */ /* 0x000fc80003fa5070 */
[----:B------:R-:W-:-:S13]  /*0d30*/  ISETP.NE.AND.EX P5, PT, RZ, c[0x0][0x184], PT, P5 ;  /* 0x00006100ff007a0c */ /* 0x000fda0003fa5350 */
[----:B------:R-:W-:Y:S05]  /*0d40*/  @P5 BRA `(.L_x_1413) ;  /* 0x0000002000005947 */ /* 0x000fea0003800000 */
[----:B------:R-:W-:Y:S05]  /*0d50*/  @P0 BRA `(.L_x_1414) ;  /* 0x0000008000000947 */ /* 0x000fea0003800000 */
[----:B------:R-:W-:Y:S05]  /*0d60*/  BRA `(.L_x_1415) ;  /* 0x0000009000007947 */ /* 0x000fea0003800000 */
.L_x_1413:
[----:B-----5:R-:W-:-:S05]  /*0d70*/  HADD2.F32 R41, -RZ, R33.H1_H1 ;  /* 0x30000021ff297230 */ /* 0x020fca0000004100 */
[----:B------:R-:W-:Y:S01]  /*0d80*/  FADD.FTZ R98, R41, R98 ;  /* 0x0000006229627221 */ /* 0x000fe20000010000 */
[----:B------:R-:W-:Y:S05]  /*0d90*/  BRA `(.L_x_1414) ;  /* 0x0000004000007947 */ /* 0x000fea0003800000 */
.L_x_1412:
[----:B-----5:R-:W-:Y:S02]  /*0da0*/  HADD2.F32 R41, -RZ, R29.H1_H1 ;  /* 0x3000001dff297230 */ /* 0x020fe40000004100 */
[----:B------:R-:W-:-:S03]  /*0db0*/  @P1 HADD2.F32 R45, -RZ, R33.H1_H1 ;  /* 0x30000021ff2d1230 */ /* 0x000fc60000004100 */
[----:B------:R-:W-:-:S04]  /*0dc0*/  FADD.FTZ R98, R41, R98 ;  /* 0x0000006229627221 */ /* 0x000fc80000010000 */
[----:B------:R-:W-:-:S05]  /*0dd0*/  @P1 FADD.FTZ R98, R45, R98 ;  /* 0x000000622d621221 */ /* 0x000fca0000010000 */
.L_x_1414:
[----:B------:R-:W-:-:S04]  /*0de0*/  F2FP.PACK_AB R40, RZ, R98 ;  /* 0x00000062ff28723e */ /* 0x000fc800000000ff */
[----:B------:R-:W-:Y:S02]  /*0df0*/  PRMT R37, R37, 0x5410, R40 ;  /* 0x0000541025257816 */ /* 0x000fe40000000028 */
.L_x_1415:
[----:B------:R-:W-:Y:S01]  /*0e00*/  HADD2.F32 R97, -RZ, R42.H0_H0 ;  /* 0x2000002aff617230 */ /* 0x000fe20000004100 */
[----:B------:R-:W-:Y:S05]  /*0e10*/  @P2 BRA `(.L_x_1416) ;  /* 0x0000008000002947 */ /* 0x000fea0003800000 */
[----:B------:R-:W-:-:S04]  /*0e20*/  ISETP.NE.U32.AND P5, PT, RZ, c[0x0][0x180], PT ;  /* 0x00006000ff007a0c */ /* 0x000fc80003fa5070 */
[----:B------:R-:W-:-:S13]  /*0e30*/  ISETP.NE.AND.EX P5, PT, RZ, c[0x0][0x184], PT, P5 ;  /* 0x00006100ff007a0c */ /* 0x000fda0003fa5350 */
[----:B------:R-:W-:Y:S05]  /*0e40*/  @P5 BRA `(.L_x_1417) ;  /* 0x0000002000005947 */ /* 0x000fea0003800000 */
[----:B------:R-:W-:Y:S05]  /*0e50*/  @P0 BRA `(.L_x_1418) ;  /* 0x0000008000000947 */ /* 0x000fea0003800000 */
[----:B------:R-:W-:Y:S05]  /*0e60*/  BRA `(.L_x_1419) ;  /* 0x0000009000007947 */ /* 0x000fea0003800000 */
.L_x_1417:
[----:B-----5:R-:W-:-:S05]  /*0e70*/  HADD2.F32 R40, -RZ, R34.H0_H0 ;  /* 0x20000022ff287230 */ /* 0x020fca0000004100 */
[----:B------:R-:W-:Y:S01]  /*0e80*/  FADD.FTZ R97, R40, R97 ;  /* 0x0000006128617221 */ /* 0x000fe20000010000 */
[----:B------:R-:W-:Y:S05]  /*0e90*/  BRA `(.L_x_1418) ;  /* 0x0000004000007947 */ /* 0x000fea0003800000 */
.L_x_1416:
[----:B-----5:R-:W-:Y:S02]  /*0ea0*/  HADD2.F32 R40, -RZ, R30.H0_H0 ;  /* 0x2000001eff287230 */ /* 0x020fe40000004100 */
[----:B------:R-:W-:-:S03]  /*0eb0*/  @P1 HADD2.F32 R44, -RZ, R34.H0_H0 ;  /* 0x20000022ff2c1230 */ /* 0x000fc60000004100 */
[----:B------:R-:W-:-:S04]  /*0ec0*/  FADD.FTZ R97, R40, R97 ;  /* 0x0000006128617221 */ /* 0x000fc80000010000 */
[----:B------:R-:W-:-:S05]  /*0ed0*/  @P1 FADD.FTZ R97, R44, R97 ;  /* 0x000000612c611221 */ /* 0x000fca0000010000 */
.L_x_1418:
[----:B------:R-:W-:-:S04]  /*0ee0*/  F2FP.PACK_AB R40, RZ, R97 ;  /* 0x00000061ff28723e */ /* 0x000fc800000000ff */
[----:B------:R-:W-:Y:S02]  /*0ef0*/  PRMT R38, R40, 0x7610, R38 ;  /* 0x0000761028267816 */ /* 0x000fe40000000026 */
.L_x_1419:
[----:B------:R-:W-:Y:S01]  /*0f00*/  HADD2.F32 R105, -RZ, R42.H1_H1 ;  /* 0x3000002aff697230 */ /* 0x000fe20000004100 */
[----:B------:R-:W-:Y:S05]  /*0f10*/  @P2 BRA `(.L_x_1420) ;  /* 0x0000008000002947 */ /* 0x000fea0003800000 */
[----:B------:R-:W-:-:S04]  /*0f20*/  ISETP.NE.U32.AND P5, PT, RZ, c[0x0][0x180], PT ;  /* 0x00006000ff007a0c */ /* 0x000fc80003fa5070 */
[----:B------:R-:W-:-:S13]  /*0f30*/  ISETP.NE.AND.EX P5, PT, RZ, c[0x0][0x184], PT, P5 ;  /* 0x00006100ff007a0c */ /* 0x000fda0003fa5350 */
[----:B------:R-:W-:Y:S05]  /*0f40*/  @P5 BRA `(.L_x_1421) ;  /* 0x0000002000005947 */ /* 0x000fea0003800000 */
[----:B------:R-:W-:Y:S05]  /*0f50*/  @P0 BRA `(.L_x_1422) ;  /* 0x0000008000000947 */ /* 0x000fea0003800000 */
[----:B------:R-:W-:Y:S05]  /*0f60*/  BRA `(.L_x_1423) ;  /* 0x0000009000007947 */ /* 0x000fea0003800000 */
.L_x_1421:
[----:B-----5:R-:W-:-:S05]  /*0f70*/  HADD2.F32 R40, -RZ, R34.H1_H1 ;  /* 0x30000022ff287230 */ /* 0x020fca0000004100 */
[----:B------:R-:W-:Y:S01]  /*0f80*/  FADD.FTZ R105, R40, R105 ;  /* 0x0000006928697221 */ /* 0x000fe20000010000 */
[----:B------:R-:W-:Y:S05]  /*0f90*/  BRA `(.L_x_1422) ;  /* 0x0000004000007947 */ /* 0x000fea0003800000 */
.L_x_1420:
[----:B-----5:R-:W-:Y:S02]  /*0fa0*/  HADD2.F32 R40, -RZ, R30.H1_H1 ;  /* 0x3000001eff287230 */ /* 0x020fe40000004100 */
[----:B------:R-:W-:-:S03]  /*0fb0*/  @P1 HADD2.F32 R42, -RZ, R34.H1_H1 ;  /* 0x30000022ff2a1230 */ /* 0x000fc60000004100 */
[----:B------:R-:W-:-:S04]  /*0fc0*/  FADD.FTZ R105, R40, R105 ;  /* 0x0000006928697221 */ /* 0x000fc80000010000 */
[----:B------:R-:W-:-:S05]  /*0fd0*/  @P1 FADD.FTZ R105, R42, R105 ;  /* 0x000000692a691221 */ /* 0x000fca0000010000 */
.L_x_1422:
[----:B------:R-:W-:-:S04]  /*0fe0*/  F2FP.PACK_AB R40, RZ, R105 ;  /* 0x00000069ff28723e */ /* 0x000fc800000000ff */
[----:B------:R-:W-:Y:S02]  /*0ff0*/  PRMT R38, R38, 0x5410, R40 ;  /* 0x0000541026267816 */ /* 0x000fe40000000028 */
.L_x_1423:
[----:B------:R-:W-:Y:S01]  /*1000*/  HADD2.F32 R104, -RZ, R43.H0_H0 ;  /* 0x2000002bff687230 */ /* 0x000fe20000004100 */
[----:B------:R-:W-:Y:S05]  /*1010*/  @P2 BRA `(.L_x_1424) ;  /* 0x0000008000002947 */ /* 0x000fea0003800000 */
[----:B------:R-:W-:-:S04]  /*1020*/  ISETP.NE.U32.AND P5, PT, RZ, c[0x0][0x180], PT ;  /* 0x00006000ff007a0c */ /* 0x000fc80003fa5070 */
[----:B------:R-:W-:-:S13]  /*1030*/  ISETP.NE.AND.EX P5, PT, RZ, c[0x0][0x184], PT, P5 ;  /* 0x00006100ff007a0c */ /* 0x000fda0003fa5350 */
[----:B------:R-:W-:Y:S05]  /*1040*/  @P5 BRA `(.L_x_1425) ;  /* 0x0000002000005947 */ /* 0x000fea0003800000 */
[----:B------:R-:W-:Y:S05]  /*1050*/  @P0 BRA `(.L_x_1426) ;  /* 0x0000008000000947 */ /* 0x000fea0003800000 */
[----:B------:R-:W-:Y:S05]  /*1060*/  BRA `(.L_x_1427) ;  /* 0x0000009000007947 */ /* 0x000fea0003800000 */
.L_x_1425:
[----:B-----5:R-:W-:-:S05]  /*1070*/  HADD2.F32 R41, -RZ, R35.H0_H0 ;  /* 0x20000023ff297230 */ /* 0x020fca0000004100 */
[----:B------:R-:W-:Y:S01]  /*1080*/  FADD.FTZ R104, R41, R104 ;  /* 0x0000006829687221 */ /* 0x000fe20000010000 */
[----:B------:R-:W-:Y:S05]  /*1090*/  BRA `(.L_x_1426) ;  /* 0x0000004000007947 */ /* 0x000fea0003800000 */
.L_x_1424:
[----:B-----5:R-:W-:Y:S02]  /*10a0*/  HADD2.F32 R41, -RZ, R31.H0_H0 ;  /* 0x2000001fff297230 */ /* 0x020fe40000004100 */
[----:B------:R-:W-:-:S03]  /*10b0*/  @P1 HADD2.F32 R45, -RZ, R35.H0_H0 ;  /* 0x20000023ff2d1230 */ /* 0x000fc60000004100 */
[----:B------:R-:W-:-:S04]  /*10c0*/  FADD.FTZ R104, R41, R104 ;  /* 0x0000006829687221 */ /* 0x000fc80000010000 */
[----:B------:R-:W-:-:S05]  /*10d0*/  @P1 FADD.FTZ R104, R45, R104 ;  /* 0x000000682d681221 */ /* 0x000fca0000010000 */
.L_x_1426:
[----:B------:R-:W-:-:S04]  /*10e0*/  F2FP.PACK_AB R40, RZ, R104 ;  /* 0x00000068ff28723e */ /* 0x000fc800000000ff */
[----:B------:R-:W-:Y:S02]  /*10f0*/  PRMT R39, R40, 0x7610, R39 ;  /* 0x0000761028277816 */ /* 0x000fe40000000027 */
.L_x_1427:
[----:B------:R-:W-:Y:S01]  /*1100*/  HADD2.F32 R106, -RZ, R43.H1_H1 ;  /* 0x3000002bff6a7230 */ /* 0x000fe20000004100 */
[----:B------:R-:W-:Y:S05]  /*1110*/  @P2 BRA `(.L_x_1428) ;  /* 0x0000008000002947 */ /* 0x000fea0003800000 */
[----:B------:R-:W-:-:S04]  /*1120*/  ISETP.NE.U32.AND P1, PT, RZ, c[0x0][0x180], PT ;  /* 0x00006000ff007a0c */ /* 0x000fc80003f25070 */
[----:B------:R-:W-:-:S13]  /*1130*/  ISETP.NE.AND.EX P1, PT, RZ, c[0x0][0x184], PT, P1 ;  /* 0x00006100ff007a0c */ /* 0x000fda0003f25310 */
[----:B------:R-:W-:Y:S05]  /*1140*/  @P1 BRA `(.L_x_1429) ;  /* 0x0000002000001947 */ /* 0x000fea0003800000 */
[----:B------:R-:W-:Y:S05]  /*1150*/  @P0 BRA `(.L_x_1430) ;  /* 0x0000008000000947 */ /* 0x000fea0003800000 */
[----:B------:R-:W-:Y:S05]  /*1160*/  BRA `(.L_x_1431) ;  /* 0x0000009000007947 */ /* 0x000fea0003800000 */
.L_x_1429:
[----:B-----5:R-:W-:-:S05]  /*1170*/  HADD2.F32 R41, -RZ, R35.H1_H1 ;  /* 0x30000023ff297230 */ /* 0x020fca0000004100 */
[----:B------:R-:W-:Y:S01]  /*1180*/  FADD.FTZ R106, R41, R106 ;  /* 0x0000006a296a7221 */ /* 0x000fe20000010000 */
[----:B------:R-:W-:Y:S05]  /*1190*/  BRA `(.L_x_1430) ;  /* 0x0000004000007947 */ /* 0x000fea0003800000 */
.L_x_1428:
[----:B-----5:R-:W-:Y:S02]  /*11a0*/  HADD2.F32 R41, -RZ, R31.H1_H1 ;  /* 0x3000001fff297230 */ /* 0x020fe40000004100 */
[----:B------:R-:W-:-:S03]  /*11b0*/  @P1 HADD2.F32 R43, -RZ, R35.H1_H1 ;  /* 0x30000023ff2b1230 */ /* 0x000fc60000004100 */
[----:B------:R-:W-:-:S04]  /*11c0*/  FADD.FTZ R106, R41, R106 ;  /* 0x0000006a296a7221 */ /* 0x000fc80000010000 */
[----:B------:R-:W-:-:S05]  /*11d0*/  @P1 FADD.FTZ R106, R43, R106 ;  /* 0x0000006a2b6a1221 */ /* 0x000fca0000010000 */
.L_x_1430:
[----:B------:R-:W-:-:S04]  /*11e0*/  F2FP.PACK_AB R40, RZ, R106 ;  /* 0x0000006aff28723e */ /* 0x000fc800000000ff */
[----:B------:R-:W-:Y:S02]  /*11f0*/  PRMT R39, R39, 0x5410, R40 ;  /* 0x0000541027277816 */ /* 0x000fe40000000028 */
.L_x_1431:
[C---:B------:R-:W-:Y:S02]  /*1200*/  @P0 LEA R40, P1, R99.reuse, c[0x0][0x188], 0x4 ;  /* 0x0000620063280a11 */ /* 0x040fe400078220ff */
[C---:B------:R-:W-:Y:S02]  /*1210*/  IADD3 R73, R99.reuse, 0x20, RZ ;  /* 0x0000002063497810 */ /* 0x040fe40007ffe0ff */
[----:B------:R-:W-:-:S05]  /*1220*/  @P0 LEA.HI.X R41, R99, c[0x0][0x18c], RZ, 0x4, P1 ;  /* 0x0000630063290a11 */ /* 0x000fca00008f24ff */
[----:B------:R0:W-:Y:S04]  /*1230*/  @P0 STG.E.128 [R40.64], R36 ;  /* 0x0000002428000986 */ /* 0x0001e8000c101d04 */
.L_x_1399:
[----:B------:R-:W-:Y:S05]  /*1240*/  BSYNC B0 ;  /* 0x0000000000007941 */ /* 0x000fea0003800000 */
.L_x_1398:
[----:B------:R-:W-:Y:S01]  /*1250*/  BSSY B0, `(.L_x_1432) ;  /* 0x0000094000007945 */ /* 0x000fe20003800000 */
[----:B------:R-:W-:Y:S05]  /*1260*/  @!P4 BRA `(.L_x_1433) ;  /* 0x000009200000c947 */ /* 0x000fea0003800000 */
[----:B------:R-:W-:Y:S02]  /*1270*/  ISETP.NE.U32.AND P1, PT, RZ, c[0x0][0x180], PT ;  /* 0x00006000ff007a0c */ /* 0x000fe40003f25070 */
[----:B0-----:R-:W-:Y:S02]  /*1280*/  MOV R40, 0x10 ;  /* 0x0000001000287802 */ /* 0x001fe40000000f00 */
[----:B------:R-:W-:Y:S02]  /*1290*/  ISETP.NE.AND.EX P1, PT, RZ, c[0x0][0x184], PT, P1 ;  /* 0x00006100ff007a0c */ /* 0x000fe40003f25310 */
[----:B------:R-:W-:Y:S01]  /*12a0*/  ISETP.NE.U32.AND P2, PT, RZ, c[0x0][0x178], PT ;  /* 0x00005e00ff007a0c */ /* 0x000fe20003f45070 */
[----:B------:R-:W-:-:S03]  /*12b0*/  IMAD.WIDE.U32 R40, R73, R40, c[0x0][0x170] ;  /* 0x00005c0049287625 */ /* 0x000fc600078e0028 */
[----:B------:R-:W-:-:S03]  /*12c0*/  ISETP.NE.AND.EX P2, PT, RZ, c[0x0][0x17c], PT, P2 ;  /* 0x00005f00ff007a0c */ /* 0x000fc60003f45320 */
[----:B------:R-:W2:Y:S04]  /*12d0*/  LDG.E.128 R40, [R40.64] ;  /* 0x0000000428287981 */ /* 0x000ea8000c1e1d00 */
[----:B------:R-:W-:-:S04]  /*12e0*/  @P1 LEA R44, P6, R73, c[0x0][0x180], 0x4 ;  /* 0x00006000492c1a11 */ /* 0x000fc800078c20ff */
[C---:B------:R-:W-:Y:S02]  /*12f0*/  @P1 LEA.HI.X R45, R73.reuse, c[0x0][0x184], RZ, 0x4, P6 ;  /* 0x00006100492d1a11 */ /* 0x040fe400030f24ff */
[----:B------:R-:W-:-:S03]  /*1300*/  @P2 LEA R46, P5, R73, c[0x0][0x178], 0x4 ;  /* 0x00005e00492e2a11 */ /* 0x000fc600078a20ff */
[----:B-----5:R0:W5:Y:S01]  /*1310*/  @P1 LDG.E.128 R32, [R44.64] ;  /* 0x000000042c201981 */ /* 0x020162000c1e1d00 */
        /* <DEDUP_REMOVED lines=11> */
.L_x_1435:
[----:B-----5:R-:W-:-:S05]  /*13d0*/  HADD2.F32 R45, -RZ, R32.H0_H0 ;  /* 0x20000020ff2d7230 */ /* 0x020fca0000004100 */
[----:B------:R-:W-:Y:S01]  /*13e0*/  FADD.FTZ R92, R45, R92 ;  /* 0x0000005c2d5c7221 */ /* 0x000fe20000010000 */
[----:B------:R-:W-:Y:S05]  /*13f0*/  BRA `(.L_x_1436) ;  /* 0x0000004000007947 */ /* 0x000fea0003800000 */
.L_x_1434:
[----:B0----5:R-:W-:Y:S02]  /*1400*/  HADD2.F32 R45, -RZ, R28.H0_H0 ;  /* 0x2000001cff2d7230 */ /* 0x021fe40000004100 */
[----:B------:R-:W-:-:S03]  /*1410*/  @P1 HADD2.F32 R47, -RZ, R32.H0_H0 ;  /* 0x20000020ff2f1230 */ /* 0x000fc60000004100 */
[----:B------:R-:W-:-:S04]  /*1420*/  FADD.FTZ R92, R45, R92 ;  /* 0x0000005c2d5c7221 */ /* 0x000fc80000010000 */
[----:B------:R-:W-:-:S05]  /*1430*/  @P1 FADD.FTZ R92, R47, R92 ;  /* 0x0000005c2f5c1221 */ /* 0x000fca0000010000 */
.L_x_1436:
[----:B------:R-:W-:-:S04]  /*1440*/  F2FP.PACK_AB R44, RZ, R92 ;  /* 0x0000005cff2c723e */ /* 0x000fc800000000ff */
[----:B------:R-:W-:Y:S02]  /*1450*/  PRMT R36, R44, 0x7610, R36 ;  /* 0x000076102c247816 */ /* 0x000fe40000000024 */
.L_x_1437:
[----:B------:R-:W-:Y:S01]  /*1460*/  HADD2.F32 R95, -RZ, R40.H1_H1 ;  /* 0x30000028ff5f7230 */ /* 0x000fe20000004100 */
[----:B------:R-:W-:Y:S05]  /*1470*/  @P2 BRA `(.L_x_1438) ;  /* 0x0000008000002947 */ /* 0x000fea0003800000 */
[----:B------:R-:W-:-:S04]  /*1480*/  ISETP.NE.U32.AND P5, PT, RZ, c[0x0][0x180], PT ;  /* 0x00006000ff007a0c */ /* 0x000fc80003fa5070 */
[----:B------:R-:W-:-:S13]  /*1490*/  ISETP.NE.AND.EX P5, PT, RZ, c[0x0][0x184], PT, P5 ;  /* 0x00006100ff007a0c */ /* 0x000fda0003fa5350 */
[----:B------:R-:W-:Y:S05]  /*14a0*/  @P5 BRA `(.L_x_1439) ;  /* 0x0000002000005947 */ /* 0x000fea0003800000 */
[----:B------:R-:W-:Y:S05]  /*14b0*/  @P0 BRA `(.L_x_1440) ;  /* 0x0000008000000947 */ /* 0x000fea0003800000 */
[----:B------:R-:W-:Y:S05]  /*14c0*/  BRA `(.L_x_1441) ;  /* 0x0000009000007947 */ /* 0x000fea0003800000 */
.L_x_1439:
[----:B-----5:R-:W-:-:S05]  /*14d0*/  HADD2.F32 R40, -RZ, R32.H1_H1 ;  /* 0x30000020ff287230 */ /* 0x020fca0000004100 */
[----:B------:R-:W-:Y:S01]  /*14e0*/  FADD.FTZ R95, R40, R95 ;  /* 0x0000005f285f7221 */ /* 0x000fe20000010000 */
[----:B------:R-:W-:Y:S05]  /*14f0*/  BRA `(.L_x_1440) ;  /* 0x0000004000007947 */ /* 0x000fea0003800000 */
.L_x_1438:
[----:B-----5:R-:W-:Y:S02]  /*1500*/  HADD2.F32 R40, -RZ, R28.H1_H1 ;  /* 0x3000001cff287230 */ /* 0x020fe40000004100 */
[----:B------:R-:W-:-:S03]  /*1510*/  @P1 HADD2.F32 R44, -RZ, R32.H1_H1 ;  /* 0x30000020ff2c1230 */ /* 0x000fc60000004100 */
[----:B------:R-:W-:-:S04]  /*1520*/  FADD.FTZ R95, R40, R95 ;  /* 0x0000005f285f7221 */ /* 0x000fc80000010000 */
[----:B------:R-:W-:-:S05]  /*1530*/  @P1 FADD.FTZ R95, R44, R95 ;  /* 0x0000005f2c5f1221 */ /* 0x000fca0000010000 */
.L_x_1440:
[----:B------:R-:W-:-:S04]  /*1540*/  F2FP.PACK_AB R40, RZ, R95 ;  /* 0x0000005fff28723e */ /* 0x000fc800000000ff */
[----:B------:R-:W-:Y:S02]  /*1550*/  PRMT R36, R36, 0x5410, R40 ;  /* 0x0000541024247816 */ /* 0x000fe40000000028 */
.L_x_1441:
[----:B------:R-:W-:Y:S01]  /*1560*/  HADD2.F32 R96, -RZ, R41.H0_H0 ;  /* 0x20000029ff607230 */ /* 0x000fe20000004100 */
[----:B------:R-:W-:Y:S05]  /*1570*/  @P2 BRA `(.L_x_1442) ;  /* 0x0000008000002947 */ /* 0x000fea0003800000 */
[----:B------:R-:W-:-:S04]  /*1580*/  ISETP.NE.U32.AND P5, PT, RZ, c[0x0][0x180], PT ;  /* 0x00006000ff007a0c */ /* 0x000fc80003fa5070 */
[----:B------:R-:W-:-:S13]  /*1590*/  ISETP.NE.AND.EX P5, PT, RZ, c[0x0][0x184], PT, P5 ;  /* 0x00006100ff007a0c */ /* 0x000fda0003fa5350 */
[----:B------:R-:W-:Y:S05]  /*15a0*/  @P5 BRA `(.L_x_1443) ;  /* 0x0000002000005947 */ /* 0x000fea0003800000 */
[----:B------:R-:W-:Y:S05]  /*15b0*/  @P0 BRA `(.L_x_1444) ;  /* 0x0000008000000947 */ /* 0x000fea0003800000 */
[----:B------:R-:W-:Y:S05]  /*15c0*/  BRA `(.L_x_1445) ;  /* 0x0000009000007947 */ /* 0x000fea0003800000 */
.L_x_1443:
[----:B-----5:R-:W-:-:S05]  /*15d0*/  HADD2.F32 R45, -RZ, R33.H0_H0 ;  /* 0x20000021ff2d7230 */ /* 0x020fca0000004100 */
[----:B------:R-:W-:Y:S01]  /*15e0*/  FADD.FTZ R96, R45, R96 ;  /* 0x000000602d607221 */ /* 0x000fe20000010000 */
[----:B------:R-:W-:Y:S05]  /*15f0*/  BRA `(.L_x_1444) ;  /* 0x0000004000007947 */ /* 0x000fea0003800000 */
.L_x_1442:
[----:B-----5:R-:W-:Y:S02]  /*1600*/  HADD2.F32 R45, -RZ, R29.H0_H0 ;  /* 0x2000001dff2d7230 */ /* 0x020fe40000004100 */
[----:B------:R-:W-:-:S03]  /*1610*/  @P1 HADD2.F32 R47, -RZ, R33.H0_H0 ;  /* 0x20000021ff2f1230 */ /* 0x000fc60000004100 */
[----:B------:R-:W-:-:S04]  /*1620*/  FADD.FTZ R96, R45, R96 ;  /* 0x000000602d607221 */ /* 0x000fc80000010000 */
[----:B------:R-:W-:-:S05]  /*1630*/  @P1 FADD.FTZ R96, R47, R96 ;  /* 0x000000602f601221 */ /* 0x000fca0000010000 */
.L_x_1444:
[----:B------:R-:W-:-:S04]  /*1640*/  F2FP.PACK_AB R40, RZ, R96 ;  /* 0x00000060ff28723e */ /* 0x000fc800000000ff */
[----:B------:R-:W-:Y:S02]  /*1650*/  PRMT R37, R40, 0x7610, R37 ;  /* 0x0000761028257816 */ /* 0x000fe40000000025 */
.L_x_1445:
[----:B------:R-:W-:Y:S01]  /*1660*/  HADD2.F32 R100, -RZ, R41.H1_H1 ;  /* 0x30000029ff647230 */ /* 0x000fe20000004100 */
[----:B------:R-:W-:Y:S05]  /*1670*/  @P2 BRA `(.L_x_1446) ;  /* 0x0000008000002947 */ /* 0x000fea0003800000 */
[----:B------:R-:W-:-:S04]  /*1680*/  ISETP.NE.U32.AND P5, PT, RZ, c[0x0][0x180], PT ;  /* 0x00006000ff007a0c */ /* 0x000fc80003fa5070 */
[----:B------:R-:W-:-:S13]  /*1690*/  ISETP.NE.AND.EX P5, PT, RZ, c[0x0][0x184], PT, P5 ;  /* 0x00006100ff007a0c */ /* 0x000fda0003fa5350 */
[----:B------:R-:W-:Y:S05]  /*16a0*/  @P5 BRA `(.L_x_1447) ;  /* 0x0000002000005947 */ /* 0x000fea0003800000 */
[----:B------:R-:W-:Y:S05]  /*16b0*/  @P0 BRA `(.L_x_1448) ;  /* 0x0000008000000947 */ /* 0x000fea0003800000 */
[----:B------:R-:W-:Y:S05]  /*16c0*/  BRA `(.L_x_1449) ;  /* 0x0000009000007947 */ /* 0x000fea0003800000 */
.L_x_1447:
[----:B-----5:R-:W-:-:S05]  /*16d0*/  HADD2.F32 R41, -RZ, R33.H1_H1 ;  /* 0x30000021ff297230 */ /* 0x020fca0000004100 */
[----:B------:R-:W-:Y:S01]  /*16e0*/  FADD.FTZ R100, R41, R100 ;  /* 0x0000006429647221 */ /* 0x000fe20000010000 */
[----:B------:R-:W-:Y:S05]  /*16f0*/  BRA `(.L_x_1448) ;  /* 0x0000004000007947 */ /* 0x000fea0003800000 */
.L_x_1446:
[----:B-----5:R-:W-:Y:S02]  /*1700*/  HADD2.F32 R41, -RZ, R29.H1_H1 ;  /* 0x3000001dff297230 */ /* 0x020fe40000004100 */
[----:B------:R-:W-:-:S03]  /*1710*/  @P1 HADD2.F32 R45, -RZ, R33.H1_H1 ;  /* 0x30000021ff2d1230 */ /* 0x000fc60000004100 */
[----:B------:R-:W-:-:S04]  /*1720*/  FADD.FTZ R100, R41, R100 ;  /* 0x0000006429647221 */ /* 0x000fc80000010000 */
[----:B------:R-:W-:-:S05]  /*1730*/  @P1 FADD.FTZ R100, R45, R100 ;  /* 0x000000642d641221 */ /* 0x000fca0000010000 */
.L_x_1448:
[----:B------:R-:W-:-:S04]  /*1740*/  F2FP.PACK_AB R40, RZ, R100 ;  /* 0x00000064ff28723e */ /* 0x000fc800000000ff */
[----:B------:R-:W-:Y:S02]  /*1750*/  PRMT R37, R37, 0x5410, R40 ;  /* 0x0000541025257816 */ /* 0x000fe40000000028 */
.L_x_1449:
[----:B------:R-:W-:Y:S01]  /*1760*/  HADD2.F32 R101, -RZ, R42.H0_H0 ;  /* 0x2000002aff657230 */ /* 0x000fe20000004100 */
[----:B------:R-:W-:Y:S05]  /*1770*/  @P2 BRA `(.L_x_1450) ;  /* 0x0000008000002947 */ /* 0x000fea0003800000 */
[----:B------:R-:W-:-:S04]  /*1780*/  ISETP.NE.U32.AND P5, PT, RZ, c[0x0][0x180], PT ;  /* 0x00006000ff007a0c */ /* 0x000fc80003fa5070 */
[----:B------:R-:W-:-:S13]  /*1790*/  ISETP.NE.AND.EX P5, PT, RZ, c[0x0][0x184], PT, P5 ;  /* 0x00006100ff007a0c */ /* 0x000fda0003fa5350 */
[----:B------:R-:W-:Y:S05]  /*17a0*/  @P5 BRA `(.L_x_1451) ;  /* 0x0000002000005947 */ /* 0x000fea0003800000 */
[----:B------:R-:W-:Y:S05]  /*17b0*/  @P0 BRA `(.L_x_1452) ;  /* 0x0000008000000947 */ /* 0x000fea0003800000 */
[----:B------:R-:W-:Y:S05]  /*17c0*/  BRA `(.L_x_1453) ;  /* 0x0000009000007947 */ /* 0x000fea0003800000 */
.L_x_1451:
[----:B-----5:R-:W-:-:S05]  /*17d0*/  HADD2.F32 R40, -RZ, R34.H0_H0 ;  /* 0x20000022ff287230 */ /* 0x020fca0000004100 */
[----:B------:R-:W-:Y:S01]  /*17e0*/  FADD.FTZ R101, R40, R101 ;  /* 0x0000006528657221 */ /* 0x000fe20000010000 */
[----:B------:R-:W-:Y:S05]  /*17f0*/  BRA `(.L_x_1452) ;  /* 0x0000004000007947 */ /* 0x000fea0003800000 */
.L_x_1450:
[----:B-----5:R-:W-:Y:S02]  /*1800*/  HADD2.F32 R40, -RZ, R30.H0_H0 ;  /* 0x2000001eff287230 */ /* 0x020fe40000004100 */
[----:B------:R-:W-:-:S03]  /*1810*/  @P1 HADD2.F32 R44, -RZ, R34.H0_H0 ;  /* 0x20000022ff2c1230 */ /* 0x000fc60000004100 */
[----:B------:R-:W-:-:S04]  /*1820*/  FADD.FTZ R101, R40, R101 ;  /* 0x0000006528657221 */ /* 0x000fc80000010000 */
[----:B------:R-:W-:-:S05]  /*1830*/  @P1 FADD.FTZ R101, R44, R101 ;  /* 0x000000652c651221 */ /* 0x000fca0000010000 */
.L_x_1452:
[----:B------:R-:W-:-:S04]  /*1840*/  F2FP.PACK_AB R40, RZ, R101 ;  /* 0x00000065ff28723e */ /* 0x000fc800000000ff */
[----:B------:R-:W-:Y:S02]  /*1850*/  PRMT R38, R40, 0x7610, R38 ;  /* 0x0000761028267816 */ /* 0x000fe40000000026 */
.L_x_1453:
[----:B------:R-:W-:Y:S01]  /*1860*/  HADD2.F32 R103, -RZ, R42.H1_H1 ;  /* 0x3000002aff677230 */ /* 0x000fe20000004100 */
[----:B------:R-:W-:Y:S05]  /*1870*/  @P2 BRA `(.L_x_1454) ;  /* 0x0000008000002947 */ /* 0x000fea0003800000 */
[----:B------:R-:W-:-:S04]  /*1880*/  ISETP.NE.U32.AND P5, PT, RZ, c[0x0][0x180], PT ;  /* 0x00006000ff007a0c */ /* 0x000fc80003fa5070 */
[----:B------:R-:W-:-:S13]  /*1890*/  ISETP.NE.AND.EX P5, PT, RZ, c[0x0][0x184], PT, P5 ;  /* 0x00006100ff007a0c */ /* 0x000fda0003fa5350 */
[----:B------:R-:W-:Y:S05]  /*18a0*/  @P5 BRA `(.L_x_1455) ;  /* 0x0000002000005947 */ /* 0x000fea0003800000 */
[----:B------:R-:W-:Y:S05]  /*18b0*/  @P0 BRA `(.L_x_1456) ;  /* 0x0000008000000947 */ /* 0x000fea0003800000 */
[----:B------:R-:W-:Y:S05]  /*18c0*/  BRA `(.L_x_1457) ;  /* 0x0000009000007947 */ /* 0x000fea0003800000 */
.L_x_1455:
[----:B-----5:R-:W-:-:S05]  /*18d0*/  HADD2.F32 R40, -RZ, R34.H1_H1 ;  /* 0x30000022ff287230 */ /* 0x020fca0000004100 */
[----:B------:R-:W-:Y:S01]  /*18e0*/  FADD.FTZ R103, R40, R103 ;  /* 0x0000006728677221 */ /* 0x000fe20000010000 */
[----:B------:R-:W-:Y:S05]  /*18f0*/  BRA `(.L_x_1456) ;  /* 0x0000004000007947 */ /* 0x000fea0003800000 */
.L_x_1454:
[----:B-----5:R-:W-:Y:S02]  /*1900*/  HADD2.F32 R40, -RZ, R30.H1_H1 ;  /* 0x3000001eff287230 */ /* 0x020fe40000004100 */
[----:B------:R-:W-:-:S03]  /*1910*/  @P1 HADD2.F32 R42, -RZ, R34.H1_H1 ;  /* 0x30000022ff2a1230 */ /* 0x000fc60000004100 */
[----:B------:R-:W-:-:S04]  /*1920*/  FADD.FTZ R103, R40, R103 ;  /* 0x0000006728677221 */ /* 0x000fc80000010000 */
[----:B------:R-:W-:-:S05]  /*1930*/  @P1 FADD.FTZ R103, R42, R103 ;  /* 0x000000672a671221 */ /* 0x000fca0000010000 */
.L_x_1456:
[----:B------:R-:W-:-:S04]  /*1940*/  F2FP.PACK_AB R40, RZ, R103 ;  /* 0x00000067ff28723e */ /* 0x000fc800000000ff */
[----:B------:R-:W-:Y:S02]  /*1950*/  PRMT R38, R38, 0x5410, R40 ;  /* 0x0000541026267816 */ /* 0x000fe40000000028 */
.L_x_1457:
[----:B------:R-:W-:Y:S01]  /*1960*/  HADD2.F32 R102, -RZ, R43.H0_H0 ;  /* 0x2000002bff667230 */ /* 0x000fe20000004100 */
[----:B------:R-:W-:Y:S05]  /*1970*/  @P2 BRA `(.L_x_1458) ;  /* 0x0000008000002947 */ /* 0x000fea0003800000 */
[----:B------:R-:W-:-:S04]  /*1980*/  ISETP.NE.U32.AND P5, PT, RZ, c[0x0][0x180], PT ;  /* 0x00006000ff007a0c */ /* 0x000fc80003fa5070 */
[----:B------:R-:W-:-:S13]  /*1990*/  ISETP.NE.AND.EX P5, PT, RZ, c[0x0][0x184], PT, P5 ;  /* 0x00006100ff007a0c */ /* 0x000fda0003fa5350 */
[----:B------:R-:W-:Y:S05]  /*19a0*/  @P5 BRA `(.L_x_1459) ;  /* 0x0000002000005947 */ /* 0x000fea0003800000 */
[----:B------:R-:W-:Y:S05]  /*19b0*/  @P0 BRA `(.L_x_1460) ;  /* 0x0000008000000947 */ /* 0x000fea0003800000 */
[----:B------:R-:W-:Y:S05]  /*19c0*/  BRA `(.L_x_1461) ;  /* 0x0000009000007947 */ /* 0x000fea0003800000 */
.L_x_1459:
[----:B-----5:R-:W-:-:S05]  /*19d0*/  HADD2.F32 R41, -RZ, R35.H0_H0 ;  /* 0x20000023ff297230 */ /* 0x020fca0000004100 */
[----:B------:R-:W-:Y:S01]  /*19e0*/  FADD.FTZ R102, R41, R102 ;  /* 0x0000006629667221 */ /* 0x000fe20000010000 */
[----:B------:R-:W-:Y:S05]  /*19f0*/  BRA `(.L_x_1460) ;  /* 0x0000004000007947 */ /* 0x000fea0003800000 */
.L_x_1458:
[----:B-----5:R-:W-:Y:S02]  /*1a00*/  HADD2.F32 R41, -RZ, R31.H0_H0 ;  /* 0x2000001fff297230 */ /* 0x020fe40000004100 */
[----:B------:R-:W-:-:S03]  /*1a10*/  @P1 HADD2.F32 R45, -RZ, R35.H0_H0 ;  /* 0x20000023ff2d1230 */ /* 0x000fc60000004100 */
[----:B------:R-:W-:-:S04]  /*1a20*/  FADD.FTZ R102, R41, R102 ;  /* 0x0000006629667221 */ /* 0x000fc80000010000 */
[----:B------:R-:W-:-:S05]  /*1a30*/  @P1 FADD.FTZ R102, R45, R102 ;  /* 0x000000662d661221 */ /* 0x000fca0000010000 */
.L_x_1460:
[----:B------:R-:W-:-:S04]  /*1a40*/  F2FP.PACK_AB R40, RZ, R102 ;  /* 0x00000066ff28723e */ /* 0x000fc800000000ff */
[----:B------:R-:W-:Y:S02]  /*1a50*/  PRMT R39, R40, 0x7610, R39 ;  /* 0x0000761028277816 */ /* 0x000fe40000000027 */
.L_x_1461:
[----:B------:R-:W-:Y:S01]  /*1a60*/  HADD2.F32 R107, -RZ, R43.H1_H1 ;  /* 0x3000002bff6b7230 */ /* 0x000fe20000004100 */
[----:B------:R-:W-:Y:S05]  /*1a70*/  @P2 BRA `(.L_x_1462) ;  /* 0x0000008000002947 */ /* 0x000fea0003800000 */
[----:B------:R-:W-:-:S04]  /*1a80*/  ISETP.NE.U32.AND P1, PT, RZ, c[0x0][0x180], PT ;  /* 0x00006000ff007a0c */ /* 0x000fc80003f25070 */
[----:B------:R-:W-:-:S13]  /*1a90*/  ISETP.NE.AND.EX P1, PT, RZ, c[0x0][0x184], PT, P1 ;  /* 0x00006100ff007a0c */ /* 0x000fda0003f25310 */
[----:B------:R-:W-:Y:S05]  /*1aa0*/  @P1 BRA `(.L_x_1463) ;  /* 0x0000002000001947 */ /* 0x000fea0003800000 */
[----:B------:R-:W-:Y:S05]  /*1ab0*/  @P0 BRA `(.L_x_1464) ;  /* 0x0000008000000947 */ /* 0x000fea0003800000 */
[----:B------:R-:W-:Y:S05]  /*1ac0*/  BRA `(.L_x_1465) ;  /* 0x0000009000007947 */ /* 0x000fea0003800000 */
.L_x_1463:
[----:B-----5:R-:W-:-:S05]  /*1ad0*/  HADD2.F32 R40, -RZ, R35.H1_H1 ;  /* 0x30000023ff287230 */ /* 0x020fca0000004100 */
[----:B------:R-:W-:Y:S01]  /*1ae0*/  FADD.FTZ R107, R40, R107 ;  /* 0x0000006b286b7221 */ /* 0x000fe20000010000 */
[----:B------:R-:W-:Y:S05]  /*1af0*/  BRA `(.L_x_1464) ;  /* 0x0000004000007947 */ /* 0x000fea0003800000 */
.L_x_1462:
[----:B-----5:R-:W-:Y:S02]  /*1b00*/  HADD2.F32 R40, -RZ, R31.H1_H1 ;  /* 0x3000001fff287230 */ /* 0x020fe40000004100 */
[----:B------:R-:W-:-:S03]  /*1b10*/  @P1 HADD2.F32 R42, -RZ, R35.H1_H1 ;  /* 0x30000023ff2a1230 */ /* 0x000fc60000004100 */
[----:B------:R-:W-:-:S04]  /*1b20*/  FADD.FTZ R107, R40, R107 ;  /* 0x0000006b286b7221 */ /* 0x000fc80000010000 */
[----:B------:R-:W-:-:S05]  /*1b30*/  @P1 FADD.FTZ R107, R42, R107 ;  /* 0x0000006b2a6b1221 */ /* 0x000fca0000010000 */
.L_x_1464:
[----:B------:R-:W-:-:S04]  /*1b40*/  F2FP.PACK_AB R40, RZ, R107 ;  /* 0x0000006bff28723e */ /* 0x000fc800000000ff */
[----:B------:R-:W-:Y:S02]  /*1b50*/  PRMT R39, R39, 0x5410, R40 ;  /* 0x0000541027277816 */ /* 0x000fe40000000028 */
.L_x_1465:
[----:B------:R-:W-:-:S04]  /*1b60*/  @P0 LEA R40, P1, R73, c[0x0][0x188], 0x4 ;  /* 0x0000620049280a11 */ /* 0x000fc800078220ff */
[----:B------:R-:W-:-:S05]  /*1b70*/  @P0 LEA.HI.X R41, R73, c[0x0][0x18c], RZ, 0x4, P1 ;  /* 0x0000630049290a11 */ /* 0x000fca00008f24ff */
[----:B------:R0:W-:Y:S04]  /*1b80*/  @P0 STG.E.128 [R40.64], R36 ;  /* 0x0000002428000986 */ /* 0x0001e8000c101d04 */
.L_x_1433:
[----:B------:R-:W-:Y:S05]  /*1b90*/  BSYNC B0 ;  /* 0x0000000000007941 */ /* 0x000fea0003800000 */
.L_x_1432:
        /* <DEDUP_REMOVED lines=21> */
.L_x_1474:
        /* <DEDUP_REMOVED lines=53> */
.L_x_1475:
[C---:B------:R-:W-:Y:S01]  /*2040*/  FMUL.FTZ R40, R45.reuse, R45 ;  /* 0x0000002d2d287220 */ /* 0x040fe20000410000 */
[----:B------:R-:W-:Y:S01]  /*2050*/  ISETP.NE.AND P1, PT, RZ, UR6, PT ;  /* 0x00000006ff007c0c */ /* 0x000fe2000bf25270 */
[----:B01----:R-:W-:Y:S01]  /*2060*/  FADD.FTZ R47, R44, R47 ;  /* 0x0000002f2c2f7221 */ /* 0x003fe20000010000 */
[----:B------:R-:W-:Y:S01]  /*2070*/  MOV R42, c[0x0][0x1e0] ;  /* 0x00007800002a7a02 */ /* 0x000fe20000000f00 */
[----:B------:R-:W-:Y:S01]  /*2080*/  BSSY B0, `(.L_x_1468) ;  /* 0x000003b000007945 */ /* 0x000fe20003800000 */
[----:B------:R-:W-:Y:S02]  /*2090*/  FSEL R41, R40, RZ, P1 ;  /* 0x000000ff28297208 */ /* 0x000fe40000800000 */
[----:B------:R-:W-:Y:S01]  /*20a0*/  FSEL R111, R45, RZ, !P1 ;  /* 0x000000ff2d6f7208 */ /* 0x000fe20004800000 */
[----:B------:R-:W-:Y:S01]  /*20b0*/  FFMA.FTZ R40, R47, R42, c[0x0][0x228] ;  /* 0x00008a002f287623 */ /* 0x000fe2000001002a */
[----:B------:R-:W-:-:S03]  /*20c0*/  @!P2 MOV R42, 0x4 ;  /* 0x00000004002aa802 */ /* 0x000fc60000000f00 */
[----:B------:R-:W-:Y:S01]  /*20d0*/  FADD.FTZ R109, R40, R41 ;  /* 0x00000029286d7221 */ /* 0x000fe20000010000 */
[----:B------:R-:W-:Y:S01]  /*20e0*/  @!P2 MOV R40, 0x4 ;  /* 0x000000040028a802 */ /* 0x000fe20000000f00 */
[----:B------:R-:W-:-:S04]  /*20f0*/  @!P2 IMAD.WIDE R42, R19, R42, c[0x0][0x1a0] ;  /* 0x00006800132aa625 */ /* 0x000fc800078e022a */
[----:B------:R-:W0:Y:S01]  /*2100*/  MUFU.RSQ R109, R109 ;  /* 0x0000006d006d7308 */ /* 0x000e220000001400 */
[----:B------:R-:W-:Y:S01]  /*2110*/  @!P2 IMAD.WIDE R40, R19, R40, c[0x0][0x1a8] ;  /* 0x00006a001328a625 */ /* 0x000fe200078e0228 */
[----:B------:R1:W-:Y:S04]  /*2120*/  @!P2 STG.E [R42.64], R45 ;  /* 0x0000002d2a00a986 */ /* 0x0003e8000c101904 */
[----:B0-----:R1:W-:Y:S01]  /*2130*/  @!P2 STG.E [R40.64], R109 ;  /* 0x0000006d2800a986 */ /* 0x0013e2000c101904 */
[----:B------:R-:W-:Y:S05]  /*2140*/  @!P3 BRA `(.L_x_1469) ;  /* 0x000002e00000b947 */ /* 0x000fea0003800000 */
[--C-:B-1----:R-:W-:Y:S02]  /*2150*/  FADD.FTZ R40, R90, -R111.reuse ;  /* 0x8000006f5a287221 */ /* 0x102fe40000010000 */
[--C-:B------:R-:W-:Y:S02]  /*2160*/  FADD.FTZ R44, R94, -R111.reuse ;  /* 0x8000006f5e2c7221 */ /* 0x100fe40000010000 */
[----:B------:R-:W-:-:S02]  /*2170*/  FADD.FTZ R42, R93, -R111 ;  /* 0x8000006f5d2a7221 */ /* 0x000fc40000010000 */
[--C-:B------:R-:W-:Y:S02]  /*2180*/  FADD.FTZ R72, R98, -R111.reuse ;  /* 0x8000006f62487221 */ /* 0x100fe40000010000 */
[--C-:B------:R-:W-:Y:S02]  /*2190*/  FADD.FTZ R74, R97, -R111.reuse ;  /* 0x8000006f614a7221 */ /* 0x100fe40000010000 */
[----:B------:R-:W-:Y:S02]  /*21a0*/  FADD.FTZ R108, R105, -R111 ;  /* 0x8000006f696c7221 */ /* 0x000fe40000010000 */
[C---:B------:R-:W-:Y:S02]  /*21b0*/  FMUL.FTZ R46, R109.reuse, R40 ;  /* 0x000000286d2e7220 */ /* 0x040fe40000410000 */
[C---:B------:R-:W-:Y:S02]  /*21c0*/  FMUL.FTZ R44, R109.reuse, R44 ;  /* 0x0000002c6d2c7220 */ /* 0x040fe40000410000 */
[----:B------:R-:W-:-:S02]  /*21d0*/  FMUL.FTZ R47, R109, R42 ;  /* 0x0000002a6d2f7220 */ /* 0x000fc40000410000 */
[C---:B------:R-:W-:Y:S02]  /*21e0*/  FMUL.FTZ R45, R109.reuse, R72 ;  /* 0x000000486d2d7220 */ /* 0x040fe40000410000 */
[C---:B------:R-:W-:Y:S02]  /*21f0*/  FMUL.FTZ R73, R109.reuse, R74 ;  /* 0x0000004a6d497220 */ /* 0x040fe40000410000 */
[----:B------:R-:W-:Y:S02]  /*2200*/  FMUL.FTZ R108, R109, R108 ;  /* 0x0000006c6d6c7220 */ /* 0x000fe40000410000 */
[--C-:B------:R-:W-:Y:S02]  /*2210*/  FADD.FTZ R110, R104, -R111.reuse ;  /* 0x8000006f686e7221 */ /* 0x100fe40000010000 */
[----:B------:R-:W-:Y:S02]  /*2220*/  FADD.FTZ R112, R106, -R111 ;  /* 0x8000006f6a707221 */ /* 0x000fe40000010000 */
[----:B------:R-:W-:-:S02]  /*2230*/  FFMA.FTZ R40, R16, R46, R9 ;  /* 0x0000002e10287223 */ /* 0x000fc40000010009 */
[----:B------:R-:W-:Y:S02]  /*2240*/  FFMA.FTZ R41, R17, R44, R8 ;  /* 0x0000002c11297223 */ /* 0x000fe40000010008 */
[----:B------:R-:W-:Y:S02]  /*2250*/  FFMA.FTZ R42, R14, R47, R7 ;  /* 0x0000002f0e2a7223 */ /* 0x000fe40000010007 */
[----:B------:R-:W-:Y:S01]  /*2260*/  FFMA.FTZ R43, R15, R45, R6 ;  /* 0x0000002d0f2b7223 */ /* 0x000fe20000010006 */
[----:B------:R-:W-:Y:S01]  /*2270*/  F2FP.PACK_AB R40, R41, R40 ;  /* 0x000000282928723e */ /* 0x000fe200000000ff */
[----:B------:R-:W-:Y:S02]  /*2280*/  FFMA.FTZ R72, R12, R73, R5 ;  /* 0x000000490c487223 */ /* 0x000fe40000010005 */
[----:B------:R-:W-:Y:S01]  /*2290*/  FFMA.FTZ R75, R13, R108, R4 ;  /* 0x0000006c0d4b7223 */ /* 0x000fe20000010004 */
[----:B------:R-:W-:Y:S01]  /*22a0*/  F2FP.PACK_AB R41, R43, R42 ;  /* 0x0000002a2b29723e */ /* 0x000fe200000000ff */
[----:B------:R-:W-:-:S02]  /*22b0*/  FMUL.FTZ R110, R109, R110 ;  /* 0x0000006e6d6e7220 */ /* 0x000fc40000410000 */
[----:B------:R-:W-:Y:S01]  /*22c0*/  FMUL.FTZ R112, R109, R112 ;  /* 0x000000706d707220 */ /* 0x000fe20000410000 */
[----:B------:R-:W-:Y:S01]  /*22d0*/  F2FP.PACK_AB R42, R75, R72 ;  /* 0x000000484b2a723e */ /* 0x000fe200000000ff */
[----:B------:R-:W-:Y:S02]  /*22e0*/  FFMA.FTZ R74, R10, R110, R3 ;  /* 0x0000006e0a4a7223 */ /* 0x000fe40000010003 */
[----:B------:R-:W-:Y:S02]  /*22f0*/  FFMA.FTZ R113, R11, R112, R2 ;  /* 0x000000700b717223 */ /* 0x000fe40000010002 */
[----:B------:R-:W-:Y:S01]  /*2300*/  FFMA.FTZ R75, R26, R108, R55 ;  /* 0x0000006c1a4b7223 */ /* 0x000fe20000010037 */
[----:B------:R-:W-:Y:S01]  /*2310*/  HFMA2.MMA R108, -RZ, RZ, 0, 9.5367431640625e-07 ;  /* 0x00000010ff6c7435 */ /* 0x000fe200000001ff */
[----:B------:R-:W-:Y:S01]  /*2320*/  FFMA.FTZ R72, R0, R46, R25 ;  /* 0x0000002e00487223 */ /* 0x000fe20000010019 */
[----:B------:R-:W-:Y:S01]  /*2330*/  F2FP.PACK_AB R43, R113, R74 ;  /* 0x0000004a712b723e */ /* 0x000fe200000000ff */
[----:B------:R-:W-:-:S02]  /*2340*/  FFMA.FTZ R46, R22, R73, R51 ;  /* 0x00000049162e7223 */ /* 0x000fc40000010033 */
[----:B------:R-:W-:Y:S02]  /*2350*/  FFMA.FTZ R73, R21, R44, R48 ;  /* 0x0000002c15497223 */ /* 0x000fe40000010030 */
[----:B------:R-:W-:Y:S01]  /*2360*/  FFMA.FTZ R74, R20, R47, R49 ;  /* 0x0000002f144a7223 */ /* 0x000fe20000010031 */
[----:B------:R-:W-:Y:S01]  /*2370*/  F2FP.PACK_AB R46, R75, R46 ;  /* 0x0000002e4b2e723e */ /* 0x000fe200000000ff */
[----:B------:R-:W-:Y:S01]  /*2380*/  FFMA.FTZ R45, R23, R45, R50 ;  /* 0x0000002d172d7223 */ /* 0x000fe20000010032 */
[----:B------:R-:W-:Y:S01]  /*2390*/  F2FP.PACK_AB R44, R73, R72 ;  /* 0x00000048492c723e */ /* 0x000fe200000000ff */
[----:B------:R-:W-:Y:S02]  /*23a0*/  FFMA.FTZ R47, R24, R110, R53 ;  /* 0x0000006e182f7223 */ /* 0x000fe40000010035 */
[----:B------:R-:W-:Y:S01]  /*23b0*/  FFMA.FTZ R112, R27, R112, R54 ;  /* 0x000000701b707223 */ /* 0x000fe20000010036 */
[----:B------:R-:W-:Y:S01]  /*23c0*/  F2FP.PACK_AB R45, R45, R74 ;  /* 0x0000004a2d2d723e */ /* 0x000fe200000000ff */
[----:B------:R-:W-:-:S03]  /*23d0*/  IMAD.WIDE.U32 R72, R99, R108, c[0x0][0x208] ;  /* 0x0000820063487625 */ /* 0x000fc600078e006c */
[----:B------:R-:W-:Y:S01]  /*23e0*/  F2FP.PACK_AB R47, R112, R47 ;  /* 0x0000002f702f723e */ /* 0x000fe200000000ff */
[C---:B------:R-:W-:Y:S01]  /*23f0*/  IMAD.WIDE.U32 R74, R99.reuse, R108, c[0x0][0x210] ;  /* 0x00008400634a7625 */ /* 0x040fe200078e006c */
[----:B------:R0:W-:Y:S01]  /*2400*/  STG.E.128 [R72.64], R40 ;  /* 0x0000002848007986 */ /* 0x0001e2000c101d04 */
[----:B------:R-:W-:-:S03]  /*2410*/  IADD3 R99, R99, 0x20, RZ ;  /* 0x0000002063637810 */ /* 0x000fc60007ffe0ff */
[----:B------:R0:W-:Y:S04]  /*2420*/  STG.E.128 [R74.64], R44 ;  /* 0x0000002c4a007986 */ /* 0x0001e8000c101d04 */
.L_x_1469:
[----:B------:R-:W-:Y:S05]  /*2430*/  BSYNC B0 ;  /* 0x0000000000007941 */ /* 0x000fea0003800000 */
.L_x_1468:
        /* <DEDUP_REMOVED lines=20> */
[----:B------:R-:W-:Y:S01]  /*2580*/  F2FP.PACK_AB R40, R41, R40 ;  /* 0x000000282928723e */ /* 0x000fe200000000ff */
        /* <DEDUP_REMOVED lines=8> */
[----:B------:R-:W-:-:S02]  /*2610*/  FFMA.FTZ R72, R70, R46, R83 ;  /* 0x0000002e46487223 */ /* 0x000fc40000010053 */
[----:B------:R-:W-:Y:S01]  /*2620*/  FFMA.FTZ R46, R78, R73, R87 ;  /* 0x000000494e2e7223 */ /* 0x000fe20000010057 */
[----:B------:R-:W-:Y:S01]  /*2630*/  F2FP.PACK_AB R43, R109, R74 ;  /* 0x0000004a6d2b723e */ /* 0x000fe200000000ff */
[----:B------:R-:W-:Y:S01]  /*2640*/  FFMA.FTZ R75, R81, R108, R88 ;  /* 0x0000006c514b7223 */ /* 0x000fe20000010058 */
[----:B------:R-:W-:Y:S01]  /*2650*/  MOV R108, 0x10 ;  /* 0x00000010006c7802 */ /* 0x000fe20000000f00 */
[----:B------:R-:W-:Y:S02]  /*2660*/  FFMA.FTZ R73, R77, R44, R84 ;  /* 0x0000002c4d497223 */ /* 0x000fe40000010054 */
[----:B------:R-:W-:Y:S01]  /*2670*/  FFMA.FTZ R74, R76, R47, R85 ;  /* 0x0000002f4c4a7223 */ /* 0x000fe20000010055 */
[----:B------:R-:W-:Y:S01]  /*2680*/  F2FP.PACK_AB R46, R75, R46 ;  /* 0x0000002e4b2e723e */ /* 0x000fe200000000ff */
[----:B------:R-:W-:Y:S01]  /*2690*/  FFMA.FTZ R45, R79, R45, R86 ;  /* 0x0000002d4f2d7223 */ /* 0x000fe20000010056 */
[----:B------:R-:W-:Y:S01]  /*26a0*/  F2FP.PACK_AB R44, R73, R72 ;  /* 0x00000048492c723e */ /* 0x000fe200000000ff */
[----:B------:R-:W-:-:S02]  /*26b0*/  FFMA.FTZ R47, R80, R110, R89 ;  /* 0x0000006e502f7223 */ /* 0x000fc40000010059 */
[----:B------:R-:W-:Y:S01]  /*26c0*/  FFMA.FTZ R112, R82, R112, R91 ;  /* 0x0000007052707223 */ /* 0x000fe2000001005b */
[----:B------:R-:W-:Y:S01]  /*26d0*/  F2FP.PACK_AB R45, R45, R74 ;  /* 0x0000004a2d2d723e */ /* 0x000fe200000000ff */
[----:B------:R-:W-:-:S03]  /*26e0*/  IMAD.WIDE.U32 R72, R99, R108, c[0x0][0x208] ;  /* 0x0000820063487625 */ /* 0x000fc600078e006c */
[----:B------:R-:W-:Y:S01]  /*26f0*/  F2FP.PACK_AB R47, R112, R47 ;  /* 0x0000002f702f723e */ /* 0x000fe200000000ff */
[----:B------:R-:W-:Y:S01]  /*2700*/  IMAD.WIDE.U32 R74, R99, R108, c[0x0][0x210] ;  /* 0x00008400634a7625 */ /* 0x000fe200078e006c */
[----:B------:R0:W-:Y:S04]  /*2710*/  STG.E.128 [R72.64], R40 ;  /* 0x0000002848007986 */ /* 0x0001e8000c101d04 */
[----:B------:R0:W-:Y:S02]  /*2720*/  STG.E.128 [R74.64], R44 ;  /* 0x0000002c4a007986 */ /* 0x0001e4000c101d04 */
.L_x_1471:
[----:B------:R-:W-:Y:S05]  /*2730*/  BSYNC B0 ;  /* 0x0000000000007941 */ /* 0x000fea0003800000 */
.L_x_1470:
[----:B01----:R-:W-:-:S10]  /*2740*/  HFMA2.MMA R40, -RZ, RZ, 0, 2.384185791015625e-07 ;  /* 0x00000004ff287435 */ /* 0x003fd400000001ff */
[----:B------:R-:W-:-:S05]  /*2750*/  IMAD R19, R40, c[0x0][0x160], R19 ;  /* 0x0000580028137a24 */ /* 0x000fca00078e0213 */
[----:B------:R-:W-:-:S13]  /*2760*/  ISETP.GE.AND P1, PT, R19, c[0x0][0x164], PT ;  /* 0x0000590013007a0c */ /* 0x000fda0003f26270 */
[----:B-----5:R-:W-:Y:S01]  /*2770*/  @P1 CALL.REL.NOINC `(.L_x_1472) ;  /* 0x0000001000001944 */ /* 0x020fe20003c00000 */
[----:B------:R-:W-:Y:S05]  /*2780*/  BRA `(.L_x_1473) ;  /* 0xffffe0f000007947 */ /* 0x000fea000383ffff */
.L_x_1472:
[----:B------:R-:W-:Y:S05]  /*2790*/  EXIT ;  /* 0x000000000000794d */ /* 0x000fea0003800000 */
.L_x_1466:
[----:B------:R-:W-:Y:S01]  /*27a0*/  HFMA2.MMA R42, -RZ, RZ, 0, 1.847743988037109375e-06 ;  /* 0x0000001fff2a7435 */ /* 0x000fe200000001ff */
[----:B------:R-:W-:Y:S02]  /*27b0*/  MOV R44, 0x1 ;  /* 0x00000001002c7802 */ /* 0x000fe40000000f00 */
[----:B------:R-:W-:Y:S02]  /*27c0*/  MOV R73, 0xffffffff ;  /* 0xffffffff00497802 */ /* 0x000fe40000000f00 */
[----:B------:R-:W-:Y:S02]  /*27d0*/  MOV R40, 0x27f0 ;  /* 0x000027f000287802 */ /* 0x000fe40000000f00 */
[----:B-----5:R-:W-:Y:S05]  /*27e0*/  CALL.REL.NOINC `($__internal_8_$__cuda_sm70_shflsync_bfly_p) ;  /* 0x000005c000007944 */ /* 0x020fea0003c00000 */
[----:B-1----:R-:W-:Y:S01]  /*27f0*/  MOV R40, R44 ;  /* 0x0000002c00287202 */ /* 0x002fe20000000f00 */
[----:B0-----:R-:W-:Y:S05]  /*2800*/  BRA `(.L_x_1474) ;  /* 0xfffff4e000007947 */ /* 0x001fea000383ffff */
.L_x_1467:
[----:B------:R-:W-:Y:S01]  /*2810*/  HFMA2.MMA R44, -RZ, RZ, 0, 1.1920928955078125e-07 ;  /* 0x00000002ff2c7435 */ /* 0x000fe200000001ff */
[----:B0-----:R-:W-:Y:S02]  /*2820*/  MOV R43, R47 ;  /* 0x0000002f002b7202 */ /* 0x001fe40000000f00 */
[----:B------:R-:W-:Y:S02]  /*2830*/  MOV R42, 0x1f ;  /* 0x0000001f002a7802 */ /* 0x000fe40000000f00 */
[----:B------:R-:W-:-:S02]  /*2840*/  MOV R73, 0xffffffff ;  /* 0xffffffff00497802 */ /* 0x000fc40000000f00 */
[----:B------:R-:W-:Y:S02]  /*2850*/  MOV R40, 0x2870 ;  /* 0x0000287000287802 */ /* 0x000fe40000000f00 */
[----:B-----5:R-:W-:Y:S05]  /*2860*/  CALL.REL.NOINC `($__internal_8_$__cuda_sm70_shflsync_bfly_p) ;  /* 0x0000054000007944 */ /* 0x020fea0003c00000 */
[----:B01----:R-:W-:Y:S01]  /*2870*/  FADD.FTZ R43, R47, R44 ;  /* 0x0000002c2f2b7221 */ /* 0x003fe20000010000 */
[----:B------:R-:W-:Y:S01]  /*2880*/  HFMA2.MMA R44, -RZ, RZ, 0, 2.384185791015625e-07 ;  /* 0x00000004ff2c7435 */ /* 0x000fe200000001ff */
[----:B------:R-:W-:Y:S02]  /*2890*/  MOV R42, 0x1f ;  /* 0x0000001f002a7802 */ /* 0x000fe40000000f00 */
[----:B------:R-:W-:Y:S02]  /*28a0*/  MOV R73, 0xffffffff ;  /* 0xffffffff00497802 */ /* 0x000fe40000000f00 */
[----:B------:R-:W-:Y:S02]  /*28b0*/  MOV R40, 0x28d0 ;  /* 0x000028d000287802 */ /* 0x000fe40000000f00 */
[----:B------:R-:W-:Y:S05]  /*28c0*/  CALL.REL.NOINC `($__internal_8_$__cuda_sm70_shflsync_bfly_p) ;  /* 0x000004e000007944 */ /* 0x000fea0003c00000 */
[----:B01----:R-:W-:Y:S01]  /*28d0*/  FADD.FTZ R43, R43, R44 ;  /* 0x0000002c2b2b7221 */ /* 0x003fe20000010000 */
[----:B------:R-:W-:Y:S01]  /*28e0*/  HFMA2.MMA R44, -RZ, RZ, 0, 4.76837158203125e-07 ;  /* 0x00000008ff2c7435 */ /* 0x000fe200000001ff */
[----:B------:R-:W-:Y:S02]  /*28f0*/  MOV R42, 0x1f ;  /* 0x0000001f002a7802 */ /* 0x000fe40000000f00 */
[----:B------:R-:W-:-:S02]  /*2900*/  MOV R73, 0xffffffff ;  /* 0xffffffff00497802 */ /* 0x000fc40000000f00 */
[----:B------:R-:W-:Y:S02]  /*2910*/  MOV R40, 0x2930 ;  /* 0x0000293000287802 */ /* 0x000fe40000000f00 */
[----:B------:R-:W-:Y:S05]  /*2920*/  CALL.REL.NOINC `($__internal_8_$__cuda_sm70_shflsync_bfly_p) ;  /* 0x0000048000007944 */ /* 0x000fea0003c00000 */
[----:B01----:R-:W-:Y:S01]  /*2930*/  FADD.FTZ R43, R43, R44 ;  /* 0x0000002c2b2b7221 */ /* 0x003fe20000010000 */
[----:B------:R-:W-:Y:S01]  /*2940*/  HFMA2.MMA R44, -RZ, RZ, 0, 9.5367431640625e-07 ;  /* 0x00000010ff2c7435 */ /* 0x000fe200000001ff */
[----:B------:R-:W-:Y:S02]  /*2950*/  MOV R42, 0x1f ;  /* 0x0000001f002a7802 */ /* 0x000fe40000000f00 */
[----:B------:R-:W-:Y:S02]  /*2960*/  MOV R73, 0xffffffff ;  /* 0xffffffff00497802 */ /* 0x000fe40000000f00 */
[----:B------:R-:W-:Y:S02]  /*2970*/  MOV R40, 0x2990 ;  /* 0x0000299000287802 */ /* 0x000fe40000000f00 */
[----:B------:R-:W-:Y:S05]  /*2980*/  CALL.REL.NOINC `($__internal_8_$__cuda_sm70_shflsync_bfly_p) ;  /* 0x0000042000007944 */ /* 0x000fea0003c00000 */
[----:B-1----:R-:W-:Y:S01]  /*2990*/  FADD.FTZ R44, R43, R44 ;  /* 0x0000002c2b2c7221 */ /* 0x002fe20000010000 */
[----:B0-----:R-:W-:Y:S02]  /*29a0*/  MOV R42, 0x1f ;  /* 0x0000001f002a7802 */ /* 0x001fe40000000f00 */
[----:B------:R-:W-:Y:S01]  /*29b0*/  MOV R73, 0xffffffff ;  /* 0xffffffff00497802 */ /* 0x000fe20000000f00 */
[----:B------:R-:W-:Y:S01]  /*29c0*/  FMUL.FTZ R45, R44, c[0x0][0x1e0] ;  /* 0x000078002c2d7a20 */ /* 0x000fe20000410000 */
[----:B------:R-:W-:-:S03]  /*29d0*/  HFMA2.MMA R44, -RZ, RZ, 0, 5.9604644775390625e-08 ;  /* 0x00000001ff2c7435 */ /* 0x000fc600000001ff */
        /* <DEDUP_REMOVED lines=34> */
[----:B------:R-:W-:Y:S05]  /*2c00*/  CALL.REL.NOINC `($__internal_8_$__cuda_sm70_shflsync_bfly_p) ;  /* 0x000001a000007944 */ /* 0x000fea0003c00000 */
[----:B01----:R-:W-:Y:S01]  /*2c10*/  FADD.FTZ R43, R43, R44 ;  /* 0x0000002c2b2b7221 */ /* 0x003fe20000010000 */
[----:B------:R-:W-:Y:S01]  /*2c20*/  HFMA2.MMA R44, -RZ, RZ, 0, 1.1920928955078125e-07 ;  /* 0x00000002ff2c7435 */ /* 0x000fe200000001ff */
[----:B------:R-:W-:Y:S02]  /*2c30*/  MOV R42, 0x1f ;  /* 0x0000001f002a7802 */ /* 0x000fe40000000f00 */
[----:B------:R-:W-:Y:S02]  /*2c40*/  MOV R73, 0xffffffff ;  /* 0xffffffff00497802 */ /* 0x000fe40000000f00 */
[----:B------:R-:W-:Y:S02]  /*2c50*/  MOV R40, 0x2c70 ;  /* 0x00002c7000287802 */ /* 0x000fe40000000f00 */
[----:B------:R-:W-:Y:S05]  /*2c60*/  CALL.REL.NOINC `($__internal_8_$__cuda_sm70_shflsync_bfly_p) ;  /* 0x0000014000007944 */ /* 0x000fea0003c00000 */
[----:B01----:R-:W-:Y:S01]  /*2c70*/  FADD.FTZ R43, R43, R44 ;  /* 0x0000002c2b2b7221 */ /* 0x003fe20000010000 */
[----:B------:R-:W-:Y:S01]  /*2c80*/  HFMA2.MMA R44, -RZ, RZ, 0, 2.384185791015625e-07 ;  /* 0x00000004ff2c7435 */ /* 0x000fe200000001ff */
[----:B------:R-:W-:Y:S02]  /*2c90*/  MOV R42, 0x1f ;  /* 0x0000001f002a7802 */ /* 0x000fe40000000f00 */
[----:B------:R-:W-:-:S02]  /*2ca0*/  MOV R73, 0xffffffff ;  /* 0xffffffff00497802 */ /* 0x000fc40000000f00 */
[----:B------:R-:W-:Y:S02]  /*2cb0*/  MOV R40, 0x2cd0 ;  /* 0x00002cd000287802 */ /* 0x000fe40000000f00 */
[----:B------:R-:W-:Y:S05]  /*2cc0*/  CALL.REL.NOINC `($__internal_8_$__cuda_sm70_shflsync_bfly_p) ;  /* 0x000000e000007944 */ /* 0x000fea0003c00000 */
[----:B01----:R-:W-:Y:S01]  /*2cd0*/  FADD.FTZ R43, R43, R44 ;  /* 0x0000002c2b2b7221 */ /* 0x003fe20000010000 */
[----:B------:R-:W-:Y:S01]  /*2ce0*/  HFMA2.MMA R44, -RZ, RZ, 0, 4.76837158203125e-07 ;  /* 0x00000008ff2c7435 */ /* 0x000fe200000001ff */
[----:B------:R-:W-:Y:S02]  /*2cf0*/  MOV R42, 0x1f ;  /* 0x0000001f002a7802 */ /* 0x000fe40000000f00 */
[----:B------:R-:W-:Y:S02]  /*2d00*/  MOV R73, 0xffffffff ;  /* 0xffffffff00497802 */ /* 0x000fe40000000f00 */
[----:B------:R-:W-:Y:S02]  /*2d10*/  MOV R40, 0x2d30 ;  /* 0x00002d3000287802 */ /* 0x000fe40000000f00 */
[----:B------:R-:W-:Y:S05]  /*2d20*/  CALL.REL.NOINC `($__internal_8_$__cuda_sm70_shflsync_bfly_p) ;  /* 0x0000008000007944 */ /* 0x000fea0003c00000 */
[----:B-1----:R-:W-:Y:S01]  /*2d30*/  FADD.FTZ R47, R43, R44 ;  /* 0x0000002c2b2f7221 */ /* 0x002fe20000010000 */
[----:B------:R-:W-:Y:S01]  /*2d40*/  HFMA2.MMA R44, -RZ, RZ, 0, 9.5367431640625e-07 ;  /* 0x00000010ff2c7435 */ /* 0x000fe200000001ff */
[----:B0-----:R-:W-:Y:S02]  /*2d50*/  MOV R42, 0x1f ;  /* 0x0000001f002a7802 */ /* 0x001fe40000000f00 */
[----:B------:R-:W-:-:S02]  /*2d60*/  MOV R73, 0xffffffff ;  /* 0xffffffff00497802 */ /* 0x000fc40000000f00 */
[----:B------:R-:W-:Y:S02]  /*2d70*/  MOV R43, R47 ;  /* 0x0000002f002b7202 */ /* 0x000fe40000000f00 */
[----:B------:R-:W-:Y:S02]  /*2d80*/  MOV R40, 0x2da0 ;  /* 0x00002da000287802 */ /* 0x000fe40000000f00 */
[----:B------:R-:W-:Y:S05]  /*2d90*/  CALL.REL.NOINC `($__internal_8_$__cuda_sm70_shflsync_bfly_p) ;  /* 0x0000001000007944 */ /* 0x000fea0003c00000 */
[----:B01----:R-:W-:Y:S05]  /*2da0*/  BRA `(.L_x_1475) ;  /* 0xfffff29000007947 */ /* 0x003fea000383ffff */
        .weak           $__internal_8_$__cuda_sm70_shflsync_bfly_p
        .type           $__internal_8_$__cuda_sm70_shflsync_bfly_p,@function
        .size           $__internal_8_$__cuda_sm70_shflsync_bfly_p,(.L_x_13548 - $__internal_8_$__cuda_sm70_shflsync_bfly_p)
$__internal_8_$__cuda_sm70_shflsync_bfly_p:
[----:B------:R-:W-:Y:S01]  /*2db0*/  HFMA2.MMA R41, -RZ, RZ, 0, 0 ;  /* 0x00000000ff297435 */ /* 0x000fe200000001ff */
[----:B------:R-:W-:Y:S04]  /*2dc0*/  WARPSYNC R73 ;  /* 0x0000004900007348 */ /* 0x000fe80003800000 */
[----:B------:R0:W1:Y:S01]  /*2dd0*/  SHFL.BFLY PT, R44, R43, R44, R42 ;  /* 0x0c00002c2b2c7389 */ /* 0x00006200000e002a */
[----:B------:R-:W-:Y:S05]  /*2de0*/  RET.REL.NODEC R40 `(_ZN10layer_norm31ln_parallel_residual_fwd_kernelINS_13Kernel_traitsI6__halfS2_S2_S2_fjLj512ELj1ELj4ELj1ELj16ENS_18Kernel_traits_baseILj512ES2_S2_S2_S2_fjLj128EEEEELb0ELb0ELb0EEEvNS_9FwdParamsE) ;  /* 0xffffd21028007950 */ /* 0x000fea0003c3ffff */
.L_x_1476:
        /* <DEDUP_REMOVED lines=9> */
.L_x_13548:


//--------------------- .text._ZN10layer_norm31ln_parallel_residual_fwd_kernelINS_13Kernel_traitsI6__halfS2_S2_S2_fjLj512ELj1ELj4ELj1ELj16ENS_18Kernel_traits_baseILj512ES2_S2_S2_S2_fjLj128EEEEELb0ELb0ELb1EEEvNS_9FwdParamsE --------------------------
	.section	.text._ZN10layer_norm31ln_parallel_residual_fwd_kernelINS_13Kernel_traitsI6__halfS2_S2_S2_fjLj512ELj1ELj4ELj1ELj16ENS_18Kernel_traits_baseILj512ES2_S2_S2_S2_fjLj128EEEEELb0ELb0ELb1EEEvNS_9FwdParamsE,"ax",@progbits
	.sectioninfo	@"SHI_REGISTERS=106"
	.align	128
        .global         _ZN10layer_norm31ln_parallel_residual_fwd_kernelINS_13Kernel_traitsI6__halfS2_S2_S2_fjLj512ELj1ELj4ELj1ELj16ENS_18Kernel_traits_baseILj512ES2_S2_S2_S2_fjLj128EEEEELb0ELb0ELb1EEEvNS_9FwdParamsE
        .type           _ZN10layer_norm31ln_parallel_residual_fwd_kernelINS_13Kernel_traitsI6__halfS2_S2_S2_fjLj512ELj1ELj4ELj1ELj16ENS_18Kernel_traits_baseILj512ES2_S2_S2_S2_fjLj128EEEEELb0ELb0ELb1EEEvNS_9FwdParamsE,@function
        .size           _ZN10layer_norm31ln_parallel_residual_fwd_kernelINS_13Kernel_traitsI6__halfS2_S2_S2_fjLj512ELj1ELj4ELj1ELj16ENS_18Kernel_traits_baseILj512ES2_S2_S2_S2_fjLj128EEEEELb0ELb0ELb1EEEvNS_9FwdParamsE,(.L_x_13549 - _ZN10layer_norm31ln_parallel_residual_fwd_kernelINS_13Kernel_traitsI6__halfS2_S2_S2_fjLj512ELj1ELj4ELj1ELj16ENS_18Kernel_traits_baseILj512ES2_S2_S2_S2_fjLj128EEEEELb0ELb0ELb1EEEvNS_9FwdParamsE)
        .other          _ZN10layer_norm31ln_parallel_residual_fwd_kernelINS_13Kernel_traitsI6__halfS2_S2_S2_fjLj512ELj1ELj4ELj1ELj16ENS_18Kernel_traits_baseILj512ES2_S2_S2_S2_fjLj128EEEEELb0ELb0ELb1EEEvNS_9FwdParamsE,@"STO_CUDA_ENTRY STV_DEFAULT"
_ZN10layer_norm31ln_parallel_residual_fwd_kernelINS_13Kernel_traitsI6__halfS2_S2_S2_fjLj512ELj1ELj4ELj1ELj16ENS_18Kernel_traits_baseILj512ES2_S2_S2_S2_fjLj128EEEEELb0ELb0ELb1EEEvNS_9FwdParamsE:
.text._ZN10layer_norm31ln_parallel_residual_fwd_kernelINS_13Kernel_traitsI6__halfS2_S2_S2_fjLj512ELj1ELj4ELj1ELj16ENS_18Kernel_traits_baseILj512ES2_S2_S2_S2_fjLj128EEEEELb0ELb0ELb1EEEvNS_9FwdParamsE:
[----:B------:R-:W-:Y:S02]  /*0000*/  MOV R1, c[0x0][0x28] ;  /* 0x00000a0000017a02 */ /* 0x000fe40000000f00 */
[----:B------:R-:W0:Y:S01]  /*0010*/  S2R R64, SR_TID.X ;  /* 0x0000000000407919 */ /* 0x000e220000002100 */
[----:B------:R-:W-:Y:S01]  /*0020*/  ISETP.NE.U32.AND P2, PT, RZ, c[0x0][0x220], PT ;  /* 0x00008800ff007a0c */ /* 0x000fe20003f45070 */
[----:B------:R-:W-:Y:S01]  /*0030*/  ULDC.64 UR4, c[0x0][0x118] ;  /* 0x0000460000047ab9 */ /* 0x000fe20000000a00 */
[----:B------:R-:W-:Y:S02]  /*0040*/  ISETP.NE.U32.AND P1, PT, RZ, c[0x0][0x218], PT ;  /* 0x00008600ff007a0c */ /* 0x000fe40003f25070 */
[----:B------:R-:W-:Y:S01]  /*0050*/  ISETP.NE.AND.EX P2, PT, RZ, c[0x0][0x224], PT, P2 ;  /* 0x00008900ff007a0c */ /* 0x000fe20003f45320 */
[----:B------:R-:W1:Y:S01]  /*0060*/  S2R R7, SR_CTAID.X ;  /* 0x0000000000077919 */ /* 0x000e620000002500 */
[----:B------:R-:W-:Y:S02]  /*0070*/  ISETP.NE.AND.EX P1, PT, RZ, c[0x0][0x21c], PT, P1 ;  /* 0x00008700ff007a0c */ /* 0x000fe40003f25310 */
[C---:B0-----:R-:W-:Y:S02]  /*0080*/  SHF.L.U32 R0, R64.reuse, 0x4, RZ ;  /* 0x0000000440007819 */ /* 0x041fe400000006ff */
[----:B------:R-:W-:-:S02]  /*0090*/  LOP3.LUT R65, R64, 0x1f, RZ, 0xc0, !PT ;  /* 0x0000001f40417812 */ /* 0x000fc400078ec0ff */
[----:B------:R-:W-:Y:S02]  /*00a0*/  LOP3.LUT R0, R0, 0x1f0, RZ, 0xc0, !PT ;  /* 0x000001f000007812 */ /* 0x000fe400078ec0ff */
[----:B------:R-:W-:Y:S02]  /*00b0*/  SHF.L.U32 R28, R65, 0x4, RZ ;  /* 0x00000004411c7819 */ /* 0x000fe400000006ff */
[----:B------:R-:W-:-:S04]  /*00c0*/  IADD3 R2, P0, R0, c[0x0][0x218], RZ ;  /* 0x0000860000027a10 */ /* 0x000fc80007f1e0ff */
[----:B------:R-:W-:Y:S02]  /*00d0*/  IADD3.X R3, RZ, c[0x0][0x21c], RZ, P0, !PT ;  /* 0x00008700ff037a10 */ /* 0x000fe400007fe4ff */
[----:B------:R-:W-:Y:S02]  /*00e0*/  IADD3 R4, P0, R28, c[0x0][0x220], RZ ;  /* 0x000088001c047a10 */ /* 0x000fe40007f1e0ff */
[----:B------:R-:W-:Y:S01]  /*00f0*/  SHF.R.U32.HI R64, RZ, 0x5, R64 ;  /* 0x00000005ff407819 */ /* 0x000fe20000011640 */
[----:B------:R0:W5:Y:S01]  /*0100*/  @P1 LDG.E.128 R32, [R2.64] ;  /* 0x0000000402201981 */ /* 0x000162000c1e1d00 */
[----:B------:R-:W-:-:S03]  /*0110*/  IADD3.X R5, RZ, c[0x0][0x224], RZ, P0, !PT ;  /* 0x00008900ff057a10 */ /* 0x000fc600007fe4ff */
[----:B------:R0:W5:Y:S04]  /*0120*/  @P1 LDG.E.128 R24, [R2.64+0x200] ;  /* 0x0002000402181981 */ /* 0x000168000c1e1d00 */
[----:B------:R2:W5:Y:S04]  /*0130*/  @P2 LDG.E.128 R16, [R4.64] ;  /* 0x0000000404102981 */ /* 0x000568000c1e1d00 */
[----:B------:R2:W5:Y:S01]  /*0140*/  @P2 LDG.E.128 R20, [R4.64+0x200] ;  /* 0x0002000404142981 */ /* 0x000562000c1e1d00 */
[----:B-1----:R-:W-:Y:S02]  /*0150*/  LEA R64, R7, R64, 0x2 ;  /* 0x0000004007407211 */ /* 0x002fe400078e10ff */
[----:B0-----:R-:W-:-:S02]  /*0160*/  IADD3 R2, P3, R0, c[0x0][0x1b0], RZ ;  /* 0x00006c0000027a10 */ /* 0x001fc40007f7e0ff */
[----:B------:R-:W-:Y:S02]  /*0170*/  ISETP.GE.AND P0, PT, R64, c[0x0][0x164], PT ;  /* 0x0000590040007a0c */ /* 0x000fe40003f06270 */
[----:B------:R-:W-:Y:S02]  /*0180*/  IADD3 R28, P4, R28, c[0x0][0x1b8], RZ ;  /* 0x00006e001c1c7a10 */ /* 0x000fe40007f9e0ff */
[----:B------:R-:W-:Y:S02]  /*0190*/  IADD3.X R3, RZ, c[0x0][0x1b4], RZ, P3, !PT ;  /* 0x00006d00ff037a10 */ /* 0x000fe40001ffe4ff */
[----:B------:R-:W-:-:S07]  /*01a0*/  IADD3.X R29, RZ, c[0x0][0x1bc], RZ, P4, !PT ;  /* 0x00006f00ff1d7a10 */ /* 0x000fce00027fe4ff */
[----:B------:R-:W-:Y:S05]  /*01b0*/  @P0 EXIT ;  /* 0x000000000000094d */ /* 0x000fea0003800000 */
[----:B--2---:R-:W2:Y:S04]  /*01c0*/  LDG.E.128 R56, [R2.64+0x200] ;  /* 0x0002000402387981 */ /* 0x004ea8000c1e1d00 */
[----:B------:R-:W3:Y:S04]  /*01d0*/  LDG.E.128 R12, [R28.64+0x200] ;  /* 0x000200041c0c7981 */ /* 0x000ee8000c1e1d00 */
[----:B------:R-:W4:Y:S04]  /*01e0*/  LDG.E.128 R8, [R2.64] ;  /* 0x0000000402087981 */ /* 0x000f28000c1e1d00 */
[----:B------:R0:W5:Y:S01]  /*01f0*/  LDG.E.128 R4, [R28.64] ;  /* 0x000000041c047981 */ /* 0x000162000c1e1d00 */
[----:B------:R-:W-:Y:S01]  /*0200*/  MOV R0, c[0x0][0x180] ;  /* 0x0000600000007a02 */ /* 0x000fe20000000f00 */
[----:B-----5:R-:W-:Y:S01]  /*0210*/  @!P1 CS2R R32, SRZ ;  /* 0x0000000000209805 */ /* 0x020fe2000001ff00 */
[----:B------:R-:W-:Y:S01]  /*0220*/  @!P1 CS2R R34, SRZ ;  /* 0x0000000000229805 */ /* 0x000fe2000001ff00 */
[----:B------:R-:W-:Y:S01]  /*0230*/  @!P1 CS2R R24, SRZ ;  /* 0x0000000000189805 */ /* 0x000fe2000001ff00 */
[----:B------:R-:W-:Y:S01]  /*0240*/  LOP3.LUT P0, RZ, R0, c[0x0][0x178], RZ, 0xfc, !PT ;  /* 0x00005e0000ff7a12 */ /* 0x000fe2000780fcff */
[----:B------:R-:W-:Y:S01]  /*0250*/  @!P1 CS2R R26, SRZ ;  /* 0x00000000001a9805 */ /* 0x000fe2000001ff00 */
[----:B------:R-:W-:Y:S01]  /*0260*/  @!P2 CS2R R16, SRZ ;  /* 0x000000000010a805 */ /* 0x000fe2000001ff00 */
[----:B------:R-:W-:Y:S01]  /*0270*/  @!P2 CS2R R18, SRZ ;  /* 0x000000000012a805 */ /* 0x000fe2000001ff00 */
[----:B------:R-:W-:Y:S01]  /*0280*/  @!P2 CS2R R20, SRZ ;  /* 0x000000000014a805 */ /* 0x000fe2000001ff00 */
[----:B------:R-:W-:Y:S01]  /*0290*/  @!P2 CS2R R22, SRZ ;  /* 0x000000000016a805 */ /* 0x000fe2000001ff00 */
[----:B------:R-:W-:Y:S01]  /*02a0*/  MOV R0, c[0x0][0x184] ;  /* 0x0000610000007a02 */ /* 0x000fe20000000f00 */
[--C-:B------:R-:W-:Y:S01]  /*02b0*/  HADD2.F32 R63, -RZ, R32.reuse.H0_H0 ;  /* 0x20000020ff3f7230 */ /* 0x100fe20000004100 */
[----:B------:R-:W-:Y:S01]  /*02c0*/  ULDC.U8 UR6, c[0x0][0x1f0] ;  /* 0x00007c0000067ab9 */ /* 0x000fe20000000000 */
[----:B------:R-:W-:Y:S01]  /*02d0*/  HADD2.F32 R62, -RZ, R32.H1_H1 ;  /* 0x30000020ff3e7230 */ /* 0x000fe20000004100 */
[----:B------:R-:W-:Y:S01]  /*02e0*/  LOP3.LUT P0, RZ, R0, c[0x0][0x17c], RZ, 0xfc, P0 ;  /* 0x00005f0000ff7a12 */ /* 0x000fe2000000fcff */
[----:B------:R-:W-:-:S02]  /*02f0*/  HADD2.F32 R61, -RZ, R33.H0_H0 ;  /* 0x20000021ff3d7230 */ /* 0x000fc40000004100 */
[----:B------:R-:W-:Y:S02]  /*0300*/  HADD2.F32 R60, -RZ, R33.H1_H1 ;  /* 0x30000021ff3c7230 */ /* 0x000fe40000004100 */
[--C-:B------:R-:W-:Y:S02]  /*0310*/  HADD2.F32 R55, -RZ, R34.reuse.H0_H0 ;  /* 0x20000022ff377230 */ /* 0x100fe40000004100 */
[----:B------:R-:W-:Y:S02]  /*0320*/  HADD2.F32 R54, -RZ, R34.H1_H1 ;  /* 0x30000022ff367230 */ /* 0x000fe40000004100 */
[--C-:B------:R-:W-:Y:S02]  /*0330*/  HADD2.F32 R53, -RZ, R35.reuse.H0_H0 ;  /* 0x20000023ff357230 */ /* 0x100fe40000004100 */
[----:B------:R-:W-:Y:S02]  /*0340*/  HADD2.F32 R52, -RZ, R35.H1_H1 ;  /* 0x30000023ff347230 */ /* 0x000fe40000004100 */
        /* <DEDUP_REMOVED lines=24> */
[----:B--2---:R-:W-:-:S02]  /*04d0*/  HADD2.F32 R84, -RZ, R58.H0_H0 ;  /* 0x2000003aff547230 */ /* 0x004fc40000004100 */
[----:B------:R-:W-:Y:S02]  /*04e0*/  HADD2.F32 R81, -RZ, R58.H1_H1 ;  /* 0x3000003aff517230 */ /* 0x000fe40000004100 */
[----:B------:R-:W-:Y:S02]  /*04f0*/  HADD2.F32 R82, -RZ, R57.H0_H0 ;  /* 0x20000039ff527230 */ /* 0x000fe40000004100 */
[----:B---3--:R-:W-:Y:S02]  /*0500*/  HADD2.F32 R58, -RZ, R13.H0_H0 ;  /* 0x2000000dff3a7230 */ /* 0x008fe40000004100 */
[--C-:B------:R-:W-:Y:S02]  /*0510*/  HADD2.F32 R86, -RZ, R14.reuse.H0_H0 ;  /* 0x2000000eff567230 */ /* 0x100fe40000004100 */
[----:B------:R-:W-:Y:S02]  /*0520*/  HADD2.F32 R83, -RZ, R14.H1_H1 ;  /* 0x3000000eff537230 */ /* 0x000fe40000004100 */
[----:B------:R-:W-:-:S02]  /*0530*/  HADD2.F32 R57, -RZ, R57.H1_H1 ;  /* 0x30000039ff397230 */ /* 0x000fc40000004100 */
[----:B------:R-:W-:Y:S02]  /*0540*/  HADD2.F32 R13, -RZ, R13.H1_H1 ;  /* 0x3000000dff0d7230 */ /* 0x000fe40000004100 */
[----:B------:R-:W-:Y:S02]  /*0550*/  HADD2.F32 R85, -RZ, R56.H1_H1 ;  /* 0x30000038ff557230 */ /* 0x000fe40000004100 */
[----:B------:R-:W-:Y:S02]  /*0560*/  HADD2.F32 R87, -RZ, R12.H1_H1 ;  /* 0x3000000cff577230 */ /* 0x000fe40000004100 */
[----:B----4-:R-:W-:Y:S02]  /*0570*/  HADD2.F32 R89, -RZ, R8.H1_H1 ;  /* 0x30000008ff597230 */ /* 0x010fe40000004100 */
[----:B0-----:R-:W-:Y:S02]  /*0580*/  HADD2.F32 R14, -RZ, R10.H0_H0 ;  /* 0x2000000aff0e7230 */ /* 0x001fe40000004100 */
.L_x_1544:
[----:B------:R-:W-:Y:S01]  /*0590*/  IMAD R2, R64, c[0x0][0x168], RZ ;  /* 0x00005a0040027a24 */ /* 0x000fe200078e02ff */
[----:B------:R-:W-:Y:S01]  /*05a0*/  ISETP.NE.U32.AND P1, PT, RZ, c[0x0][0x178], PT ;  /* 0x00005e00ff007a0c */ /* 0x000fe20003f25070 */
[----:B------:R-:W-:Y:S01]  /*05b0*/  HFMA2.MMA R91, -RZ, RZ, 0, 9.5367431640625e-07 ;  /* 0x00000010ff5b7435 */ /* 0x000fe200000001ff */
[----:B------:R-:W-:-:S02]  /*05c0*/  ISETP.NE.U32.AND P2, PT, RZ, c[0x0][0x180], PT ;  /* 0x00006000ff007a0c */ /* 0x000fc40003f45070 */
        /* <DEDUP_REMOVED lines=22> */
.L_x_1478:
[----:B-----5:R-:W-:-:S05]  /*0730*/  HADD2.F32 R3, -RZ, R20.H0_H0 ;  /* 0x20000014ff037230 */ /* 0x020fca0000004100 */
[----:B------:R-:W-:Y:S01]  /*0740*/  FADD.FTZ R36, R36, R3 ;  /* 0x0000000324247221 */ /* 0x000fe20000010000 */
[----:B------:R-:W-:Y:S05]  /*0750*/  BRA `(.L_x_1479) ;  /* 0x0000004000007947 */ /* 0x000fea0003800000 */
.L_x_1477:
[----:B0----5:R-:W-:Y:S02]  /*0760*/  HADD2.F32 R3, -RZ, R16.H0_H0 ;  /* 0x20000010ff037230 */ /* 0x021fe40000004100 */
[----:B------:R-:W-:-:S03]  /*0770*/  @P2 HADD2.F32 R33, -RZ, R20.H0_H0 ;  /* 0x20000014ff212230 */ /* 0x000fc60000004100 */
[----:B------:R-:W-:-:S04]  /*0780*/  FADD.FTZ R36, R36, R3 ;  /* 0x0000000324247221 */ /* 0x000fc80000010000 */
[----:B------:R-:W-:-:S05]  /*0790*/  @P2 FADD.FTZ R36, R36, R33 ;  /* 0x0000002124242221 */ /* 0x000fca0000010000 */
.L_x_1479:
[----:B------:R-:W-:-:S04]  /*07a0*/  F2FP.PACK_AB R2, RZ, R36 ;  /* 0x00000024ff02723e */ /* 0x000fc800000000ff */
[----:B------:R-:W-:Y:S02]  /*07b0*/  PRMT R24, R2, 0x7610, R24 ;  /* 0x0000761002187816 */ /* 0x000fe40000000018 */
.L_x_1480:
[----:B------:R-:W-:Y:S01]  /*07c0*/  HADD2.F32 R37, -RZ, R28.H1_H1 ;  /* 0x3000001cff257230 */ /* 0x000fe20000004100 */
[----:B------:R-:W-:Y:S05]  /*07d0*/  @P3 BRA `(.L_x_1481) ;  /* 0x0000008000003947 */ /* 0x000fea0003800000 */
[----:B------:R-:W-:-:S04]  /*07e0*/  ISETP.NE.U32.AND P4, PT, RZ, c[0x0][0x180], PT ;  /* 0x00006000ff007a0c */ /* 0x000fc80003f85070 */
[----:B------:R-:W-:-:S13]  /*07f0*/  ISETP.NE.AND.EX P4, PT, RZ, c[0x0][0x184], PT, P4 ;  /* 0x00006100ff007a0c */ /* 0x000fda0003f85340 */
[----:B------:R-:W-:Y:S05]  /*0800*/  @P4 BRA `(.L_x_1482) ;  /* 0x0000002000004947 */ /* 0x000fea0003800000 */
[----:B------:R-:W-:Y:S05]  /*0810*/  @P0 BRA `(.L_x_1483) ;  /* 0x0000008000000947 */ /* 0x000fea0003800000 */
[----:B------:R-:W-:Y:S05]  /*0820*/  BRA `(.L_x_1484) ;  /* 0x0000009000007947 */ /* 0x000fea0003800000 */
.L_x_1482:
[----:B-----5:R-:W-:-:S05]  /*0830*/  HADD2.F32 R2, -RZ, R20.H1_H1 ;  /* 0x30000014ff027230 */ /* 0x020fca0000004100 */
[----:B------:R-:W-:Y:S01]  /*0840*/  FADD.FTZ R37, R37, R2 ;  /* 0x0000000225257221 */ /* 0x000fe20000010000 */
[----:B------:R-:W-:Y:S05]  /*0850*/  BRA `(.L_x_1483) ;  /* 0x0000004000007947 */ /* 0x000fea0003800000 */
.L_x_1481:
[----:B-----5:R-:W-:Y:S02]  /*0860*/  HADD2.F32 R2, -RZ, R16.H1_H1 ;  /* 0x30000010ff027230 */ /* 0x020fe40000004100 */
[----:B------:R-:W-:-:S03]  /*0870*/  @P2 HADD2.F32 R28, -RZ, R20.H1_H1 ;  /* 0x30000014ff1c2230 */ /* 0x000fc60000004100 */
[----:B------:R-:W-:-:S04]  /*0880*/  FADD.FTZ R37, R37, R2 ;  /* 0x0000000225257221 */ /* 0x000fc80000010000 */
[----:B------:R-:W-:-:S05]  /*0890*/  @P2 FADD.FTZ R37, R37, R28 ;  /* 0x0000001c25252221 */ /* 0x000fca0000010000 */
.L_x_1483:
[----:B------:R-:W-:-:S04]  /*08a0*/  F2FP.PACK_AB R2, RZ, R37 ;  /* 0x00000025ff02723e */ /* 0x000fc800000000ff */
[----:B------:R-:W-:Y:S02]  /*08b0*/  PRMT R24, R24, 0x5410, R2 ;  /* 0x0000541018187816 */ /* 0x000fe40000000002 */
.L_x_1484:
[----:B------:R-:W-:Y:S01]  /*08c0*/  HADD2.F32 R38, -RZ, R29.H0_H0 ;  /* 0x2000001dff267230 */ /* 0x000fe20000004100 */
[----:B------:R-:W-:Y:S05]  /*08d0*/  @P3 BRA `(.L_x_1485) ;  /* 0x0000008000003947 */ /* 0x000fea0003800000 */
[----:B------:R-:W-:-:S04]  /*08e0*/  ISETP.NE.U32.AND P4, PT, RZ, c[0x0][0x180], PT ;  /* 0x00006000ff007a0c */ /* 0x000fc80003f85070 */
[----:B------:R-:W-:-:S13]  /*08f0*/  ISETP.NE.AND.EX P4, PT, RZ, c[0x0][0x184], PT, P4 ;  /* 0x00006100ff007a0c */ /* 0x000fda0003f85340 */
[----:B------:R-:W-:Y:S05]  /*0900*/  @P4 BRA `(.L_x_1486) ;  /* 0x0000002000004947 */ /* 0x000fea0003800000 */
[----:B------:R-:W-:Y:S05]  /*0910*/  @P0 BRA `(.L_x_1487) ;  /* 0x0000008000000947 */ /* 0x000fea0003800000 */
[----:B------:R-:W-:Y:S05]  /*0920*/  BRA `(.L_x_1488) ;  /* 0x0000009000007947 */ /* 0x000fea0003800000 */
.L_x_1486:
[----:B-----5:R-:W-:-:S05]  /*0930*/  HADD2.F32 R3, -RZ, R21.H0_H0 ;  /* 0x20000015ff037230 */ /* 0x020fca0000004100 */
[----:B------:R-:W-:Y:S01]  /*0940*/  FADD.FTZ R38, R38, R3 ;  /* 0x0000000326267221 */ /* 0x000fe20000010000 */
[----:B------:R-:W-:Y:S05]  /*0950*/  BRA `(.L_x_1487) ;  /* 0x0000004000007947 */ /* 0x000fea0003800000 */
.L_x_1485:
[----:B-----5:R-:W-:Y:S02]  /*0960*/  HADD2.F32 R3, -RZ, R17.H0_H0 ;  /* 0x20000011ff037230 */ /* 0x020fe40000004100 */
[----:B------:R-:W-:-:S03]  /*0970*/  @P2 HADD2.F32 R33, -RZ, R21.H0_H0 ;  /* 0x20000015ff212230 */ /* 0x000fc60000004100 */
[----:B------:R-:W-:-:S04]  /*0980*/  FADD.FTZ R38, R38, R3 ;  /* 0x0000000326267221 */ /* 0x000fc80000010000 */
[----:B------:R-:W-:-:S05]  /*0990*/  @P2 FADD.FTZ R38, R38, R33 ;  /* 0x0000002126262221 */ /* 0x000fca0000010000 */
.L_x_1487:
[----:B------:R-:W-:-:S04]  /*09a0*/  F2FP.PACK_AB R2, RZ, R38 ;  /* 0x00000026ff02723e */ /* 0x000fc800000000ff */
[----:B------:R-:W-:Y:S02]  /*09b0*/  PRMT R25, R2, 0x7610, R25 ;  /* 0x0000761002197816 */ /* 0x000fe40000000019 */
.L_x_1488:
[----:B------:R-:W-:Y:S01]  /*09c0*/  HADD2.F32 R39, -RZ, R29.H1_H1 ;  /* 0x3000001dff277230 */ /* 0x000fe20000004100 */
[----:B------:R-:W-:Y:S05]  /*09d0*/  @P3 BRA `(.L_x_1489) ;  /* 0x0000008000003947 */ /* 0x000fea0003800000 */
[----:B------:R-:W-:-:S04]  /*09e0*/  ISETP.NE.U32.AND P4, PT, RZ, c[0x0][0x180], PT ;  /* 0x00006000ff007a0c */ /* 0x000fc80003f85070 */
[----:B------:R-:W-:-:S13]  /*09f0*/  ISETP.NE.AND.EX P4, PT, RZ, c[0x0][0x184], PT, P4 ;  /* 0x00006100ff007a0c */ /* 0x000fda0003f85340 */
[----:B------:R-:W-:Y:S05]  /*0a00*/  @P4 BRA `(.L_x_1490) ;  /* 0x0000002000004947 */ /* 0x000fea0003800000 */
[----:B------:R-:W-:Y:S05]  /*0a10*/  @P0 BRA `(.L_x_1491) ;  /* 0x0000008000000947 */ /* 0x000fea0003800000 */
[----:B------:R-:W-:Y:S05]  /*0a20*/  BRA `(.L_x_1492) ;  /* 0x0000009000007947 */ /* 0x000fea0003800000 */
.L_x_1490:
[----:B-----5:R-:W-:-:S05]  /*0a30*/  HADD2.F32 R2, -RZ, R21.H1_H1 ;  /* 0x30000015ff027230 */ /* 0x020fca0000004100 */
[----:B------:R-:W-:Y:S01]  /*0a40*/  FADD.FTZ R39, R39, R2 ;  /* 0x0000000227277221 */ /* 0x000fe20000010000 */
[----:B------:R-:W-:Y:S05]  /*0a50*/  BRA `(.L_x_1491) ;  /* 0x0000004000007947 */ /* 0x000fea0003800000 */
.L_x_1489:
[----:B-----5:R-:W-:Y:S02]  /*0a60*/  HADD2.F32 R2, -RZ, R17.H1_H1 ;  /* 0x30000011ff027230 */ /* 0x020fe40000004100 */
[----:B------:R-:W-:-:S03]  /*0a70*/  @P2 HADD2.F32 R28, -RZ, R21.H1_H1 ;  /* 0x30000015ff1c2230 */ /* 0x000fc60000004100 */
[----:B------:R-:W-:-:S04]  /*0a80*/  FADD.FTZ R39, R39, R2 ;  /* 0x0000000227277221 */ /* 0x000fc80000010000 */
[----:B------:R-:W-:-:S05]  /*0a90*/  @P2 FADD.FTZ R39, R39, R28 ;  /* 0x0000001c27272221 */ /* 0x000fca0000010000 */
.L_x_1491:
[----:B------:R-:W-:-:S04]  /*0aa0*/  F2FP.PACK_AB R2, RZ, R39 ;  /* 0x00000027ff02723e */ /* 0x000fc800000000ff */
[----:B------:R-:W-:Y:S02]  /*0ab0*/  PRMT R25, R25, 0x5410, R2 ;  /* 0x0000541019197816 */ /* 0x000fe40000000002 */
.L_x_1492:
[----:B------:R-:W-:Y:S01]  /*0ac0*/  HADD2.F32 R42, -RZ, R30.H0_H0 ;  /* 0x2000001eff2a7230 */ /* 0x000fe20000004100 */
[----:B------:R-:W-:Y:S05]  /*0ad0*/  @P3 BRA `(.L_x_1493) ;  /* 0x0000008000003947 */ /* 0x000fea0003800000 */
[----:B------:R-:W-:-:S04]  /*0ae0*/  ISETP.NE.U32.AND P4, PT, RZ, c[0x0][0x180], PT ;  /* 0x00006000ff007a0c */ /* 0x000fc80003f85070 */
[----:B------:R-:W-:-:S13]  /*0af0*/  ISETP.NE.AND.EX P4, PT, RZ, c[0x0][0x184], PT, P4 ;  /* 0x00006100ff007a0c */ /* 0x000fda0003f85340 */
[----:B------:R-:W-:Y:S05]  /*0b00*/  @P4 BRA `(.L_x_1494) ;  /* 0x0000002000004947 */ /* 0x000fea0003800000 */
[----:B------:R-:W-:Y:S05]  /*0b10*/  @P0 BRA `(.L_x_1495) ;  /* 0x0000008000000947 */ /* 0x000fea0003800000 */
[----:B------:R-:W-:Y:S05]  /*0b20*/  BRA `(.L_x_1496) ;  /* 0x0000009000007947 */ /* 0x000fea0003800000 */
.L_x_1494:
[----:B-----5:R-:W-:-:S05]  /*0b30*/  HADD2.F32 R3, -RZ, R22.H0_H0 ;  /* 0x20000016ff037230 */ /* 0x020fca0000004100 */
[----:B------:R-:W-:Y:S01]  /*0b40*/  FADD.FTZ R42, R42, R3 ;  /* 0x000000032a2a7221 */ /* 0x000fe20000010000 */
[----:B------:R-:W-:Y:S05]  /*0b50*/  BRA `(.L_x_1495) ;  /* 0x0000004000007947 */ /* 0x000fea0003800000 */
.L_x_1493:
[----:B-----5:R-:W-:Y:S02]  /*0b60*/  HADD2.F32 R3, -RZ, R18.H0_H0 ;  /* 0x20000012ff037230 */ /* 0x020fe40000004100 */
[----:B------:R-:W-:-:S03]  /*0b70*/  @P2 HADD2.F32 R29, -RZ, R22.H0_H0 ;  /* 0x20000016ff1d2230 */ /* 0x000fc60000004100 */
[----:B------:R-:W-:-:S04]  /*0b80*/  FADD.FTZ R42, R42, R3 ;  /* 0x000000032a2a7221 */ /* 0x000fc80000010000 */
[----:B------:R-:W-:-:S05]  /*0b90*/  @P2 FADD.FTZ R42, R42, R29 ;  /* 0x0000001d2a2a2221 */ /* 0x000fca0000010000 */
.L_x_1495:
[----:B------:R-:W-:-:S04]  /*0ba0*/  F2FP.PACK_AB R2, RZ, R42 ;  /* 0x0000002aff02723e */ /* 0x000fc800000000ff */
[----:B------:R-:W-:Y:S02]  /*0bb0*/  PRMT R26, R2, 0x7610, R26 ;  /* 0x00007610021a7816 */ /* 0x000fe4000000001a */
.L_x_1496:
[----:B------:R-:W-:Y:S01]  /*0bc0*/  HADD2.F32 R43, -RZ, R30.H1_H1 ;  /* 0x3000001eff2b7230 */ /* 0x000fe20000004100 */
[----:B------:R-:W-:Y:S05]  /*0bd0*/  @P3 BRA `(.L_x_1497) ;  /* 0x0000008000003947 */ /* 0x000fea0003800000 */
[----:B------:R-:W-:-:S04]  /*0be0*/  ISETP.NE.U32.AND P4, PT, RZ, c[0x0][0x180], PT ;  /* 0x00006000ff007a0c */ /* 0x000fc80003f85070 */
[----:B------:R-:W-:-:S13]  /*0bf0*/  ISETP.NE.AND.EX P4, PT, RZ, c[0x0][0x184], PT, P4 ;  /* 0x00006100ff007a0c */ /* 0x000fda0003f85340 */
[----:B------:R-:W-:Y:S05]  /*0c00*/  @P4 BRA `(.L_x_1498) ;  /* 0x0000002000004947 */ /* 0x000fea0003800000 */
[----:B------:R-:W-:Y:S05]  /*0c10*/  @P0 BRA `(.L_x_1499) ;  /* 0x0000008000000947 */ /* 0x000fea0003800000 */
[----:B------:R-:W-:Y:S05]  /*0c20*/  BRA `(.L_x_1500) ;  /* 0x0000009000007947 */ /* 0x000fea0003800000 */
.L_x_1498:
[----:B-----5:R-:W-:-:S05]  /*0c30*/  HADD2.F32 R2, -RZ, R22.H1_H1 ;  /* 0x30000016ff027230 */ /* 0x020fca0000004100 */
[----:B------:R-:W-:Y:S01]  /*0c40*/  FADD.FTZ R43, R43, R2 ;  /* 0x000000022b2b7221 */ /* 0x000fe20000010000 */
[----:B------:R-:W-:Y:S05]  /*0c50*/  BRA `(.L_x_1499) ;  /* 0x0000004000007947 */ /* 0x000fea0003800000 */
.L_x_1497:
[----:B-----5:R-:W-:Y:S02]  /*0c60*/  HADD2.F32 R2, -RZ, R18.H1_H1 ;  /* 0x30000012ff027230 */ /* 0x020fe40000004100 */
[----:B------:R-:W-:-:S03]  /*0c70*/  @P2 HADD2.F32 R28, -RZ, R22.H1_H1 ;  /* 0x30000016ff1c2230 */ /* 0x000fc60000004100 */
[----:B------:R-:W-:-:S04]  /*0c80*/  FADD.FTZ R43, R43, R2 ;  /* 0x000000022b2b7221 */ /* 0x000fc80000010000 */
[----:B------:R-:W-:-:S05]  /*0c90*/  @P2 FADD.FTZ R43, R43, R28 ;  /* 0x0000001c2b2b2221 */ /* 0x000fca0000010000 */
.L_x_1499:
[----:B------:R-:W-:-:S04]  /*0ca0*/  F2FP.PACK_AB R2, RZ, R43 ;  /* 0x0000002bff02723e */ /* 0x000fc800000000ff */
[----:B------:R-:W-:Y:S02]  /*0cb0*/  PRMT R26, R26, 0x5410, R2 ;  /* 0x000054101a1a7816 */ /* 0x000fe40000000002 */
.L_x_1500:
[----:B------:R-:W-:Y:S01]  /*0cc0*/  HADD2.F32 R88, -RZ, R31.H0_H0 ;  /* 0x2000001fff587230 */ /* 0x000fe20000004100 */
[----:B------:R-:W-:Y:S05]  /*0cd0*/  @P3 BRA `(.L_x_1501) ;  /* 0x0000008000003947 */ /* 0x000fea0003800000 */
[----:B------:R-:W-:-:S04]  /*0ce0*/  ISETP.NE.U32.AND P4, PT, RZ, c[0x0][0x180], PT ;  /* 0x00006000ff007a0c */ /* 0x000fc80003f85070 */
[----:B------:R-:W-:-:S13]  /*0cf0*/  ISETP.NE.AND.EX P4, PT, RZ, c[0x0][0x184], PT, P4 ;  /* 0x00006100ff007a0c */ /* 0x000fda0003f85340 */
[----:B------:R-:W-:Y:S05]  /*0d00*/  @P4 BRA `(.L_x_1502) ;  /* 0x0000002000004947 */ /* 0x000fea0003800000 */
[----:B------:R-:W-:Y:S05]  /*0d10*/  @P0 BRA `(.L_x_1503) ;  /* 0x0000008000000947 */ /* 0x000fea0003800000 */
[----:B------:R-:W-:Y:S05]  /*0d20*/  BRA `(.L_x_1504) ;  /* 0x0000009000007947 */ /* 0x000fea0003800000 */
.L_x_1502:
[----:B-----5:R-:W-:-:S05]  /*0d30*/  HADD2.F32 R3, -RZ, R23.H0_H0 ;  /* 0x20000017ff037230 */ /* 0x020fca0000004100 */
[----:B------:R-:W-:Y:S01]  /*0d40*/  FADD.FTZ R88, R88, R3 ;  /* 0x0000000358587221 */ /* 0x000fe20000010000 */
[----:B------:R-:W-:Y:S05]  /*0d50*/  BRA `(.L_x_1503) ;  /* 0x0000004000007947 */ /* 0x000fea0003800000 */
.L_x_1501:
[----:B-----5:R-:W-:Y:S02]  /*0d60*/  HADD2.F32 R3, -RZ, R19.H0_H0 ;  /* 0x20000013ff037230 */ /* 0x020fe40000004100 */
[----:B------:R-:W-:-:S03]  /*0d70*/  @P2 HADD2.F32 R29, -RZ, R23.H0_H0 ;  /* 0x20000017ff1d2230 */ /* 0x000fc60000004100 */
[----:B------:R-:W-:-:S04]  /*0d80*/  FADD.FTZ R88, R88, R3 ;  /* 0x0000000358587221 */ /* 0x000fc80000010000 */
[----:B------:R-:W-:-:S05]  /*0d90*/  @P2 FADD.FTZ R88, R88, R29 ;  /* 0x0000001d58582221 */ /* 0x000fca0000010000 */
.L_x_1503:
[----:B------:R-:W-:-:S04]  /*0da0*/  F2FP.PACK_AB R2, RZ, R88 ;  /* 0x00000058ff02723e */ /* 0x000fc800000000ff */
[----:B------:R-:W-:Y:S02]  /*0db0*/  PRMT R27, R2, 0x7610, R27 ;  /* 0x00007610021b7816 */ /* 0x000fe4000000001b */
.L_x_1504:
[----:B------:R-:W-:Y:S01]  /*0dc0*/  HADD2.F32 R90, -RZ, R31.H1_H1 ;  /* 0x3000001fff5a7230 */ /* 0x000fe20000004100 */
[----:B------:R-:W-:Y:S05]  /*0dd0*/  @P3 BRA `(.L_x_1505) ;  /* 0x0000008000003947 */ /* 0x000fea0003800000 */
[----:B------:R-:W-:-:S04]  /*0de0*/  ISETP.NE.U32.AND P4, PT, RZ, c[0x0][0x180], PT ;  /* 0x00006000ff007a0c */ /* 0x000fc80003f85070 */
[----:B------:R-:W-:-:S13]  /*0df0*/  ISETP.NE.AND.EX P4, PT, RZ, c[0x0][0x184], PT, P4 ;  /* 0x00006100ff007a0c */ /* 0x000fda0003f85340 */
[----:B------:R-:W-:Y:S05]  /*0e00*/  @P4 BRA `(.L_x_1506) ;  /* 0x0000002000004947 */ /* 0x000fea0003800000 */
[----:B------:R-:W-:Y:S05]  /*0e10*/  @P0 BRA `(.L_x_1507) ;  /* 0x0000008000000947 */ /* 0x000fea0003800000 */
[----:B------:R-:W-:Y:S05]  /*0e20*/  BRA `(.L_x_1508) ;  /* 0x0000009000007947 */ /* 0x000fea0003800000 */
.L_x_1506:
[----:B-----5:R-:W-:-:S05]  /*0e30*/  HADD2.F32 R3, -RZ, R23.H1_H1 ;  /* 0x30000017ff037230 */ /* 0x020fca0000004100 */
[----:B------:R-:W-:Y:S01]  /*0e40*/  FADD.FTZ R90, R90, R3 ;  /* 0x000000035a5a7221 */ /* 0x000fe20000010000 */
[----:B------:R-:W-:Y:S05]  /*0e50*/  BRA `(.L_x_1507) ;  /* 0x0000004000007947 */ /* 0x000fea0003800000 */
.L_x_1505:
[----:B-----5:R-:W-:Y:S02]  /*0e60*/  HADD2.F32 R3, -RZ, R19.H1_H1 ;  /* 0x30000013ff037230 */ /* 0x020fe40000004100 */
[----:B------:R-:W-:-:S03]  /*0e70*/  @P2 HADD2.F32 R29, -RZ, R23.H1_H1 ;  /* 0x30000017ff1d2230 */ /* 0x000fc60000004100 */
[----:B------:R-:W-:-:S04]  /*0e80*/  FADD.FTZ R90, R90, R3 ;  /* 0x000000035a5a7221 */ /* 0x000fc80000010000 */
[----:B------:R-:W-:-:S05]  /*0e90*/  @P2 FADD.FTZ R90, R90, R29 ;  /* 0x0000001d5a5a2221 */ /* 0x000fca0000010000 */
.L_x_1507:
[----:B------:R-:W-:-:S04]  /*0ea0*/  F2FP.PACK_AB R2, RZ, R90 ;  /* 0x0000005aff02723e */ /* 0x000fc800000000ff */
[----:B------:R-:W-:Y:S02]  /*0eb0*/  PRMT R27, R27, 0x5410, R2 ;  /* 0x000054101b1b7816 */ /* 0x000fe40000000002 */
.L_x_1508:
        /* <DEDUP_REMOVED lines=9> */
[----:B------:R-:W2:Y:S04]  /*0f50*/  LDG.E.128 R28, [R28.64] ;  /* 0x000000041c1c7981 */ /* 0x000ea8000c1e1d00 */
[----:B-----5:R0:W5:Y:S04]  /*0f60*/  @P1 LDG.E.128 R16, [R2.64] ;  /* 0x0000000402101981 */ /* 0x020168000c1e1d00 */
[----:B------:R0:W5:Y:S01]  /*0f70*/  @P2 LDG.E.128 R20, [R32.64] ;  /* 0x0000000420142981 */ /* 0x000162000c1e1d00 */
[----:B--2---:R-:W-:Y:S01]  /*0f80*/  HADD2.F32 R92, -RZ, R28.H0_H0 ;  /* 0x2000001cff5c7230 */ /* 0x004fe20000004100 */
[----:B------:R-:W-:Y:S05]  /*0f90*/  @P3 BRA `(.L_x_1509) ;  /* 0x0000008000003947 */ /* 0x000fea0003800000 */
[----:B0-----:R-:W-:-:S04]  /*0fa0*/  ISETP.NE.U32.AND P1, PT, RZ, c[0x0][0x180], PT ;  /* 0x00006000ff007a0c */ /* 0x001fc80003f25070 */
[----:B------:R-:W-:-:S13]  /*0fb0*/  ISETP.NE.AND.EX P1, PT, RZ, c[0x0][0x184], PT, P1 ;  /* 0x00006100ff007a0c */ /* 0x000fda0003f25310 */
[----:B------:R-:W-:Y:S05]  /*0fc0*/  @P1 BRA `(.L_x_1510) ;  /* 0x0000002000001947 */ /* 0x000fea0003800000 */
[----:B------:R-:W-:Y:S05]  /*0fd0*/  @P0 BRA `(.L_x_1511) ;  /* 0x0000008000000947 */ /* 0x000fea0003800000 */
[----:B------:R-:W-:Y:S05]  /*0fe0*/  BRA `(.L_x_1512) ;  /* 0x0000009000007947 */ /* 0x000fea0003800000 */
.L_x_1510:
[----:B-----5:R-:W-:-:S05]  /*0ff0*/  HADD2.F32 R3, -RZ, R20.H0_H0 ;  /* 0x20000014ff037230 */ /* 0x020fca0000004100 */
[----:B------:R-:W-:Y:S01]  /*1000*/  FADD.FTZ R92, R3, R92 ;  /* 0x0000005c035c7221 */ /* 0x000fe20000010000 */
[----:B------:R-:W-:Y:S05]  /*1010*/  BRA `(.L_x_1511) ;  /* 0x0000004000007947 */ /* 0x000fea0003800000 */
.L_x_1509:
[----:B0----5:R-:W-:Y:S02]  /*1020*/  HADD2.F32 R3, -RZ, R16.H0_H0 ;  /* 0x20000010ff037230 */ /* 0x021fe40000004100 */
[----:B------:R-:W-:-:S03]  /*1030*/  @P2 HADD2.F32 R33, -RZ, R20.H0_H0 ;  /* 0x20000014ff212230 */ /* 0x000fc60000004100 */
[----:B------:R-:W-:-:S04]  /*1040*/  FADD.FTZ R92, R3, R92 ;  /* 0x0000005c035c7221 */ /* 0x000fc80000010000 */
[----:B------:R-:W-:-:S05]  /*1050*/  @P2 FADD.FTZ R92, R33, R92 ;  /* 0x0000005c215c2221 */ /* 0x000fca0000010000 */
.L_x_1511:
[----:B------:R-:W-:-:S04]  /*1060*/  F2FP.PACK_AB R2, RZ, R92 ;  /* 0x0000005cff02723e */ /* 0x000fc800000000ff */
[----:B------:R-:W-:Y:S02]  /*1070*/  PRMT R24, R2, 0x7610, R24 ;  /* 0x0000761002187816 */ /* 0x000fe40000000018 */
.L_x_1512:
[----:B------:R-:W-:Y:S01]  /*1080*/  HADD2.F32 R32, -RZ, R28.H1_H1 ;  /* 0x3000001cff207230 */ /* 0x000fe20000004100 */
[----:B------:R-:W-:Y:S05]  /*1090*/  @P3 BRA `(.L_x_1513) ;  /* 0x0000008000003947 */ /* 0x000fea0003800000 */
[----:B------:R-:W-:-:S04]  /*10a0*/  ISETP.NE.U32.AND P1, PT, RZ, c[0x0][0x180], PT ;  /* 0x00006000ff007a0c */ /* 0x000fc80003f25070 */
[----:B------:R-:W-:-:S13]  /*10b0*/  ISETP.NE.AND.EX P1, PT, RZ, c[0x0][0x184], PT, P1 ;  /* 0x00006100ff007a0c */ /* 0x000fda0003f25310 */
[----:B------:R-:W-:Y:S05]  /*10c0*/  @P1 BRA `(.L_x_1514) ;  /* 0x0000002000001947 */ /* 0x000fea0003800000 */
[----:B------:R-:W-:Y:S05]  /*10d0*/  @P0 BRA `(.L_x_1515) ;  /* 0x0000008000000947 */ /* 0x000fea0003800000 */
[----:B------:R-:W-:Y:S05]  /*10e0*/  BRA `(.L_x_1516) ;  /* 0x0000009000007947 */ /* 0x000fea0003800000 */
.L_x_1514:
[----:B-----5:R-:W-:-:S05]  /*10f0*/  HADD2.F32 R3, -RZ, R20.H1_H1 ;  /* 0x30000014ff037230 */ /* 0x020fca0000004100 */
[----:B------:R-:W-:Y:S01]  /*1100*/  FADD.FTZ R32, R3, R32 ;  /* 0x0000002003207221 */ /* 0x000fe20000010000 */
[----:B------:R-:W-:Y:S05]  /*1110*/  BRA `(.L_x_1515) ;  /* 0x0000004000007947 */ /* 0x000fea0003800000 */
.L_x_1513:
[----:B-----5:R-:W-:Y:S02]  /*1120*/  HADD2.F32 R3, -RZ, R16.H1_H1 ;  /* 0x30000010ff037230 */ /* 0x020fe40000004100 */
[----:B------:R-:W-:-:S03]  /*1130*/  @P2 HADD2.F32 R33, -RZ, R20.H1_H1 ;  /* 0x30000014ff212230 */ /* 0x000fc60000004100 */
[----:B------:R-:W-:-:S04]  /*1140*/  FADD.FTZ R32, R3, R32 ;  /* 0x0000002003207221 */ /* 0x000fc80000010000 */
[----:B------:R-:W-:-:S05]  /*1150*/  @P2 FADD.FTZ R32, R33, R32 ;  /* 0x0000002021202221 */ /* 0x000fca0000010000 */
.L_x_1515:
[----:B------:R-:W-:-:S04]  /*1160*/  F2FP.PACK_AB R2, RZ, R32 ;  /* 0x00000020ff02723e */ /* 0x000fc800000000ff */
[----:B------:R-:W-:Y:S02]  /*1170*/  PRMT R24, R24, 0x5410, R2 ;  /* 0x0000541018187816 */ /* 0x000fe40000000002 */
.L_x_1516:
[----:B------:R-:W-:Y:S01]  /*1180*/  HADD2.F32 R33, -RZ, R29.H0_H0 ;  /* 0x2000001dff217230 */ /* 0x000fe20000004100 */
[----:B------:R-:W-:Y:S05]  /*1190*/  @P3 BRA `(.L_x_1517) ;  /* 0x0000008000003947 */ /* 0x000fea0003800000 */
[----:B------:R-:W-:-:S04]  /*11a0*/  ISETP.NE.U32.AND P1, PT, RZ, c[0x0][0x180], PT ;  /* 0x00006000ff007a0c */ /* 0x000fc80003f25070 */
[----:B------:R-:W-:-:S13]  /*11b0*/  ISETP.NE.AND.EX P1, PT, RZ, c[0x0][0x184], PT, P1 ;  /* 0x00006100ff007a0c */ /* 0x000fda0003f25310 */
[----:B------:R-:W-:Y:S05]  /*11c0*/  @P1 BRA `(.L_x_1518) ;  /* 0x0000002000001947 */ /* 0x000fea0003800000 */
[----:B------:R-:W-:Y:S05]  /*11d0*/  @P0 BRA `(.L_x_1519) ;  /* 0x0000008000000947 */ /* 0x000fea0003800000 */
[----:B------:R-:W-:Y:S05]  /*11e0*/  BRA `(.L_x_1520) ;  /* 0x0000009000007947 */ /* 0x000fea0003800000 */
.L_x_1518:
[----:B-----5:R-:W-:-:S05]  /*11f0*/  HADD2.F32 R2, -RZ, R21.H0_H0 ;  /* 0x20000015ff027230 */ /* 0x020fca0000004100 */
[----:B------:R-:W-:Y:S01]  /*1200*/  FADD.FTZ R33, R2, R33 ;  /* 0x0000002102217221 */ /* 0x000fe20000010000 */
[----:B------:R-:W-:Y:S05]  /*1210*/  BRA `(.L_x_1519) ;  /* 0x0000004000007947 */ /* 0x000fea0003800000 */
.L_x_1517:
[----:B-----5:R-:W-:Y:S02]  /*1220*/  HADD2.F32 R2, -RZ, R17.H0_H0 ;  /* 0x20000011ff027230 */ /* 0x020fe40000004100 */
[----:B------:R-:W-:-:S03]  /*1230*/  @P2 HADD2.F32 R28, -RZ, R21.H0_H0 ;  /* 0x20000015ff1c2230 */ /* 0x000fc60000004100 */
[----:B------:R-:W-:-:S04]  /*1240*/  FADD.FTZ R33, R2, R33 ;  /* 0x0000002102217221 */ /* 0x000fc80000010000 */
[----:B------:R-:W-:-:S05]  /*1250*/  @P2 FADD.FTZ R33, R28, R33 ;  /* 0x000000211c212221 */ /* 0x000fca0000010000 */
.L_x_1519:
[----:B------:R-:W-:-:S04]  /*1260*/  F2FP.PACK_AB R2, RZ, R33 ;  /* 0x00000021ff02723e */ /* 0x000fc800000000ff */
[----:B------:R-:W-:Y:S02]  /*1270*/  PRMT R25, R2, 0x7610, R25 ;  /* 0x0000761002197816 */ /* 0x000fe40000000019 */
.L_x_1520:
[----:B------:R-:W-:Y:S01]  /*1280*/  HADD2.F32 R34, -RZ, R29.H1_H1 ;  /* 0x3000001dff227230 */ /* 0x000fe20000004100 */
[----:B------:R-:W-:Y:S05]  /*1290*/  @P3 BRA `(.L_x_1521) ;  /* 0x0000008000003947 */ /* 0x000fea0003800000 */
[----:B------:R-:W-:-:S04]  /*12a0*/  ISETP.NE.U32.AND P1, PT, RZ, c[0x0][0x180], PT ;  /* 0x00006000ff007a0c */ /* 0x000fc80003f25070 */
[----:B------:R-:W-:-:S13]  /*12b0*/  ISETP.NE.AND.EX P1, PT, RZ, c[0x0][0x184], PT, P1 ;  /* 0x00006100ff007a0c */ /* 0x000fda0003f25310 */
[----:B------:R-:W-:Y:S05]  /*12c0*/  @P1 BRA `(.L_x_1522) ;  /* 0x0000002000001947 */ /* 0x000fea0003800000 */
[----:B------:R-:W-:Y:S05]  /*12d0*/  @P0 BRA `(.L_x_1523) ;  /* 0x0000008000000947 */ /* 0x000fea0003800000 */
[----:B------:R-:W-:Y:S05]  /*12e0*/  BRA `(.L_x_1524) ;  /* 0x0000009000007947 */ /* 0x000fea0003800000 */
.L_x_1522:
[----:B-----5:R-:W-:-:S05]  /*12f0*/  HADD2.F32 R3, -RZ, R21.H1_H1 ;  /* 0x30000015ff037230 */ /* 0x020fca0000004100 */
[----:B------:R-:W-:Y:S01]  /*1300*/  FADD.FTZ R34, R3, R34 ;  /* 0x0000002203227221 */ /* 0x000fe20000010000 */
[----:B------:R-:W-:Y:S05]  /*1310*/  BRA `(.L_x_1523) ;  /* 0x0000004000007947 */ /* 0x000fea0003800000 */
.L_x_1521:
[----:B-----5:R-:W-:Y:S02]  /*1320*/  HADD2.F32 R3, -RZ, R17.H1_H1 ;  /* 0x30000011ff037230 */ /* 0x020fe40000004100 */
[----:B------:R-:W-:-:S03]  /*1330*/  @P2 HADD2.F32 R29, -RZ, R21.H1_H1 ;  /* 0x30000015ff1d2230 */ /* 0x000fc60000004100 */
[----:B------:R-:W-:-:S04]  /*1340*/  FADD.FTZ R34, R3, R34 ;  /* 0x0000002203227221 */ /* 0x000fc80000010000 */
[----:B------:R-:W-:-:S05]  /*1350*/  @P2 FADD.FTZ R34, R29, R34 ;  /* 0x000000221d222221 */ /* 0x000fca0000010000 */
.L_x_1523:
[----:B------:R-:W-:-:S04]  /*1360*/  F2FP.PACK_AB R2, RZ, R34 ;  /* 0x00000022ff02723e */ /* 0x000fc800000000ff */
[----:B------:R-:W-:Y:S02]  /*1370*/  PRMT R25, R25, 0x5410, R2 ;  /* 0x0000541019197816 */ /* 0x000fe40000000002 */
.L_x_1524:
[----:B------:R-:W-:Y:S01]  /*1380*/  HADD2.F32 R35, -RZ, R30.H0_H0 ;  /* 0x2000001eff237230 */ /* 0x000fe20000004100 */
[----:B------:R-:W-:Y:S05]  /*1390*/  @P3 BRA `(.L_x_1525) ;  /* 0x0000008000003947 */ /* 0x000fea0003800000 */
[----:B------:R-:W-:-:S04]  /*13a0*/  ISETP.NE.U32.AND P1, PT, RZ, c[0x0][0x180], PT ;  /* 0x00006000ff007a0c */ /* 0x000fc80003f25070 */
[----:B------:R-:W-:-:S13]  /*13b0*/  ISETP.NE.AND.EX P1, PT, RZ, c[0x0][0x184], PT, P1 ;  /* 0x00006100ff007a0c */ /* 0x000fda0003f25310 */
[----:B------:R-:W-:Y:S05]  /*13c0*/  @P1 BRA `(.L_x_1526) ;  /* 0x0000002000001947 */ /* 0x000fea0003800000 */
[----:B------:R-:W-:Y:S05]  /*13d0*/  @P0 BRA `(.L_x_1527) ;  /* 0x0000008000000947 */ /* 0x000fea0003800000 */
[----:B------:R-:W-:Y:S05]  /*13e0*/  BRA `(.L_x_1528) ;  /* 0x0000009000007947 */ /* 0x000fea0003800000 */
.L_x_1526:
[----:B-----5:R-:W-:-:S05]  /*13f0*/  HADD2.F32 R2, -RZ, R22.H0_H0 ;  /* 0x20000016ff027230 */ /* 0x020fca0000004100 */
[----:B------:R-:W-:Y:S01]  /*1400*/  FADD.FTZ R35, R2, R35 ;  /* 0x0000002302237221 */ /* 0x000fe20000010000 */
[----:B------:R-:W-:Y:S05]  /*1410*/  BRA `(.L_x_1527) ;  /* 0x0000004000007947 */ /* 0x000fea0003800000 */
.L_x_1525:
[----:B-----5:R-:W-:Y:S02]  /*1420*/  HADD2.F32 R2, -RZ, R18.H0_H0 ;  /* 0x20000012ff027230 */ /* 0x020fe40000004100 */
[----:B------:R-:W-:-:S03]  /*1430*/  @P2 HADD2.F32 R28, -RZ, R22.H0_H0 ;  /* 0x20000016ff1c2230 */ /* 0x000fc60000004100 */
[----:B------:R-:W-:-:S04]  /*1440*/  FADD.FTZ R35, R2, R35 ;  /* 0x0000002302237221 */ /* 0x000fc80000010000 */
[----:B------:R-:W-:-:S05]  /*1450*/  @P2 FADD.FTZ R35, R28, R35 ;  /* 0x000000231c232221 */ /* 0x000fca0000010000 */
.L_x_1527:
[----:B------:R-:W-:-:S04]  /*1460*/  F2FP.PACK_AB R2, RZ, R35 ;  /* 0x00000023ff02723e */ /* 0x000fc800000000ff */
[----:B------:R-:W-:Y:S02]  /*1470*/  PRMT R26, R2, 0x7610, R26 ;  /* 0x00007610021a7816 */ /* 0x000fe4000000001a */
.L_x_1528:
[----:B------:R-:W-:Y:S01]  /*1480*/  HADD2.F32 R30, -RZ, R30.H1_H1 ;  /* 0x3000001eff1e7230 */ /* 0x000fe20000004100 */
[----:B------:R-:W-:Y:S05]  /*1490*/  @P3 BRA `(.L_x_1529) ;  /* 0x0000008000003947 */ /* 0x000fea0003800000 */
[----:B------:R-:W-:-:S04]  /*14a0*/  ISETP.NE.U32.AND P1, PT, RZ, c[0x0][0x180], PT ;  /* 0x00006000ff007a0c */ /* 0x000fc80003f25070 */
[----:B------:R-:W-:-:S13]  /*14b0*/  ISETP.NE.AND.EX P1, PT, RZ, c[0x0][0x184], PT, P1 ;  /* 0x00006100ff007a0c */ /* 0x000fda0003f25310 */
[----:B------:R-:W-:Y:S05]  /*14c0*/  @P1 BRA `(.L_x_1530) ;  /* 0x0000002000001947 */ /* 0x000fea0003800000 */
[----:B------:R-:W-:Y:S05]  /*14d0*/  @P0 BRA `(.L_x_1531) ;  /* 0x0000008000000947 */ /* 0x000fea0003800000 */
[----:B------:R-:W-:Y:S05]  /*14e0*/  BRA `(.L_x_1532) ;  /* 0x0000009000007947 */ /* 0x000fea0003800000 */
.L_x_1530:
[----:B-----5:R-:W-:-:S05]  /*14f0*/  HADD2.F32 R3, -RZ, R22.H1_H1 ;  /* 0x30000016ff037230 */ /* 0x020fca0000004100 */
[----:B------:R-:W-:Y:S01]  /*1500*/  FADD.FTZ R30, R3, R30 ;  /* 0x0000001e031e7221 */ /* 0x000fe20000010000 */
[----:B------:R-:W-:Y:S05]  /*1510*/  BRA `(.L_x_1531) ;  /* 0x0000004000007947 */ /* 0x000fea0003800000 */
.L_x_1529:
[----:B-----5:R-:W-:Y:S02]  /*1520*/  HADD2.F32 R3, -RZ, R18.H1_H1 ;  /* 0x30000012ff037230 */ /* 0x020fe40000004100 */
[----:B------:R-:W-:-:S03]  /*1530*/  @P2 HADD2.F32 R29, -RZ, R22.H1_H1 ;  /* 0x30000016ff1d2230 */ /* 0x000fc60000004100 */
[----:B------:R-:W-:-:S04]  /*1540*/  FADD.FTZ R30, R3, R30 ;  /* 0x0000001e031e7221 */ /* 0x000fc80000010000 */
[----:B------:R-:W-:-:S05]  /*1550*/  @P2 FADD.FTZ R30, R29, R30 ;  /* 0x0000001e1d1e2221 */ /* 0x000fca0000010000 */
.L_x_1531:
[----:B------:R-:W-:-:S04]  /*1560*/  F2FP.PACK_AB R2, RZ, R30 ;  /* 0x0000001eff02723e */ /* 0x000fc800000000ff */
[----:B------:R-:W-:Y:S02]  /*1570*/  PRMT R26, R26, 0x5410, R2 ;  /* 0x000054101a1a7816 */ /* 0x000fe40000000002 */
.L_x_1532:
[----:B------:R-:W-:Y:S01]  /*1580*/  HADD2.F32 R93, -RZ, R31.H0_H0 ;  /* 0x2000001fff5d7230 */ /* 0x000fe20000004100 */
[----:B------:R-:W-:Y:S05]  /*1590*/  @P3 BRA `(.L_x_1533) ;  /* 0x0000008000003947 */ /* 0x000fea0003800000 */
[----:B------:R-:W-:-:S04]  /*15a0*/  ISETP.NE.U32.AND P1, PT, RZ, c[0x0][0x180], PT ;  /* 0x00006000ff007a0c */ /* 0x000fc80003f25070 */
[----:B------:R-:W-:-:S13]  /*15b0*/  ISETP.NE.AND.EX P1, PT, RZ, c[0x0][0x184], PT, P1 ;  /* 0x00006100ff007a0c */ /* 0x000fda0003f25310 */
[----:B------:R-:W-:Y:S05]  /*15c0*/  @P1 BRA `(.L_x_1534) ;  /* 0x0000002000001947 */ /* 0x000fea0003800000 */
[----:B------:R-:W-:Y:S05]  /*15d0*/  @P0 BRA `(.L_x_1535) ;  /* 0x0000008000000947 */ /* 0x000fea0003800000 */
[----:B------:R-:W-:Y:S05]  /*15e0*/  BRA `(.L_x_1536) ;  /* 0x0000009000007947 */ /* 0x000fea0003800000 */
.L_x_1534:
[----:B-----5:R-:W-:-:S05]  /*15f0*/  HADD2.F32 R2, -RZ, R23.H0_H0 ;  /* 0x20000017ff027230 */ /* 0x020fca0000004100 */
[----:B------:R-:W-:Y:S01]  /*1600*/  FADD.FTZ R93, R2, R93 ;  /* 0x0000005d025d7221 */ /* 0x000fe20000010000 */
[----:B------:R-:W-:Y:S05]  /*1610*/  BRA `(.L_x_1535) ;  /* 0x0000004000007947 */ /* 0x000fea0003800000 */
.L_x_1533:
[----:B-----5:R-:W-:Y:S02]  /*1620*/  HADD2.F32 R2, -RZ, R19.H0_H0 ;  /* 0x20000013ff027230 */ /* 0x020fe40000004100 */
[----:B------:R-:W-:-:S03]  /*1630*/  @P2 HADD2.F32 R28, -RZ, R23.H0_H0 ;  /* 0x20000017ff1c2230 */ /* 0x000fc60000004100 */
[----:B------:R-:W-:-:S04]  /*1640*/  FADD.FTZ R93, R2, R93 ;  /* 0x0000005d025d7221 */ /* 0x000fc80000010000 */
[----:B------:R-:W-:-:S05]  /*1650*/  @P2 FADD.FTZ R93, R28, R93 ;  /* 0x0000005d1c5d2221 */ /* 0x000fca0000010000 */
.L_x_1535:
[----:B------:R-:W-:-:S04]  /*1660*/  F2FP.PACK_AB R2, RZ, R93 ;  /* 0x0000005dff02723e */ /* 0x000fc800000000ff */
[----:B------:R-:W-:Y:S02]  /*1670*/  PRMT R27, R2, 0x7610, R27 ;  /* 0x00007610021b7816 */ /* 0x000fe4000000001b */
.L_x_1536:
[----:B------:R-:W-:Y:S01]  /*1680*/  HADD2.F32 R31, -RZ, R31.H1_H1 ;  /* 0x3000001fff1f7230 */ /* 0x000fe20000004100 */
[----:B------:R-:W-:Y:S05]  /*1690*/  @P3 BRA `(.L_x_1537) ;  /* 0x0000008000003947 */ /* 0x000fea0003800000 */
[----:B------:R-:W-:-:S04]  /*16a0*/  ISETP.NE.U32.AND P1, PT, RZ, c[0x0][0x180], PT ;  /* 0x00006000ff007a0c */ /* 0x000fc80003f25070 */
[----:B------:R-:W-:-:S13]  /*16b0*/  ISETP.NE.AND.EX P1, PT, RZ, c[0x0][0x184], PT, P1 ;  /* 0x00006100ff007a0c */ /* 0x000fda0003f25310 */
[----:B------:R-:W-:Y:S05]  /*16c0*/  @P1 BRA `(.L_x_1538) ;  /* 0x0000002000001947 */ /* 0x000fea0003800000 */
[----:B------:R-:W-:Y:S05]  /*16d0*/  @P0 BRA `(.L_x_1539) ;  /* 0x0000008000000947 */ /* 0x000fea0003800000 */
[----:B------:R-:W-:Y:S05]  /*16e0*/  BRA `(.L_x_1540) ;  /* 0x0000009000007947 */ /* 0x000fea0003800000 */
.L_x_1538:
[----:B-----5:R-:W-:-:S05]  /*16f0*/  HADD2.F32 R2, -RZ, R23.H1_H1 ;  /* 0x30000017ff027230 */ /* 0x020fca0000004100 */
[----:B------:R-:W-:Y:S01]  /*1700*/  FADD.FTZ R31, R2, R31 ;  /* 0x0000001f021f7221 */ /* 0x000fe20000010000 */
[----:B------:R-:W-:Y:S05]  /*1710*/  BRA `(.L_x_1539) ;  /* 0x0000004000007947 */ /* 0x000fea0003800000 */
.L_x_1537:
[----:B-----5:R-:W-:Y:S02]  /*1720*/  HADD2.F32 R2, -RZ, R19.H1_H1 ;  /* 0x30000013ff027230 */ /* 0x020fe40000004100 */
[----:B------:R-:W-:-:S03]  /*1730*/  @P2 HADD2.F32 R28, -RZ, R23.H1_H1 ;  /* 0x30000017ff1c2230 */ /* 0x000fc60000004100 */
[----:B------:R-:W-:-:S04]  /*1740*/  FADD.FTZ R31, R2, R31 ;  /* 0x0000001f021f7221 */ /* 0x000fc80000010000 */
[----:B------:R-:W-:-:S05]  /*1750*/  @P2 FADD.FTZ R31, R28, R31 ;  /* 0x0000001f1c1f2221 */ /* 0x000fca0000010000 */
.L_x_1539:
[----:B------:R-:W-:-:S04]  /*1760*/  F2FP.PACK_AB R2, RZ, R31 ;  /* 0x0000001fff02723e */ /* 0x000fc800000000ff */
[----:B------:R-:W-:Y:S02]  /*1770*/  PRMT R27, R27, 0x5410, R2 ;  /* 0x000054101b1b7816 */ /* 0x000fe40000000002 */
.L_x_1540:
        /* <DEDUP_REMOVED lines=22> */
.L_x_1545:
        /* <DEDUP_REMOVED lines=52> */
.L_x_1546:
[C---:B------:R-:W-:Y:S01]  /*1c20*/  FMUL.FTZ R2, R95.reuse, R95 ;  /* 0x0000005f5f027220 */ /* 0x040fe20000410000 */
[----:B------:R-:W-:Y:S01]  /*1c30*/  ISETP.NE.AND P1, PT, RZ, UR6, PT ;  /* 0x00000006ff007c0c */ /* 0x000fe2000bf25270 */
[----:B-1----:R-:W-:Y:S01]  /*1c40*/  FADD.FTZ R3, R94, R91 ;  /* 0x0000005b5e037221 */ /* 0x002fe20000010000 */
[----:B------:R-:W-:Y:S01]  /*1c50*/  MOV R28, c[0x0][0x1e0] ;  /* 0x00007800001c7a02 */ /* 0x000fe20000000f00 */
[----:B0-----:R-:W-:Y:S01]  /*1c60*/  HFMA2.MMA R91, -RZ, RZ, 0, 2.384185791015625e-07 ;  /* 0x00000004ff5b7435 */ /* 0x001fe200000001ff */
[----:B------:R-:W-:Y:S02]  /*1c70*/  FSEL R29, R2, RZ, P1 ;  /* 0x000000ff021d7208 */ /* 0x000fe40000800000 */
[----:B------:R-:W-:Y:S01]  /*1c80*/  FSEL R97, R95, RZ, !P1 ;  /* 0x000000ff5f617208 */ /* 0x000fe20004800000 */
[----:B------:R-:W-:-:S04]  /*1c90*/  FFMA.FTZ R28, R3, R28, c[0x0][0x228] ;  /* 0x00008a00031c7623 */ /* 0x000fc8000001001c */
[----:B------:R-:W-:Y:S02]  /*1ca0*/  FADD.FTZ R94, R28, R29 ;  /* 0x0000001d1c5e7221 */ /* 0x000fe40000010000 */
[----:B------:R-:W-:Y:S02]  /*1cb0*/  @!P2 IMAD.WIDE R2, R64, R91, c[0x0][0x1a0] ;  /* 0x000068004002a625 */ /* 0x000fe400078e025b */
[----:B------:R-:W0:Y:S02]  /*1cc0*/  MUFU.RSQ R101, R94 ;  /* 0x0000005e00657308 */ /* 0x000e240000001400 */
[C---:B------:R-:W-:Y:S01]  /*1cd0*/  FADD.FTZ R36, -R97.reuse, R36 ;  /* 0x0000002461247221 */ /* 0x040fe20000010100 */
[----:B------:R1:W-:Y:S01]  /*1ce0*/  @!P2 STG.E [R2.64], R95 ;  /* 0x0000005f0200a986 */ /* 0x0003e2000c101904 */
[C---:B------:R-:W-:Y:S01]  /*1cf0*/  FADD.FTZ R96, -R97.reuse, R90 ;  /* 0x0000005a61607221 */ /* 0x040fe20000010100 */
[----:B------:R-:W-:Y:S01]  /*1d00*/  HADD2.F32 R90, -RZ, R7.H0_H0 ;  /* 0x20000007ff5a7230 */ /* 0x000fe20000004100 */
[----:B------:R-:W-:-:S02]  /*1d10*/  FADD.FTZ R100, -R97, R93 ;  /* 0x0000005d61647221 */ /* 0x000fc40000010100 */
[C---:B------:R-:W-:Y:S02]  /*1d20*/  FADD.FTZ R37, -R97.reuse, R37 ;  /* 0x0000002561257221 */ /* 0x040fe40000010100 */
[----:B------:R-:W-:Y:S02]  /*1d30*/  FADD.FTZ R38, -R97, R38 ;  /* 0x0000002661267221 */ /* 0x000fe40000010100 */
[----:B------:R-:W-:-:S04]  /*1d40*/  @!P2 IMAD.WIDE R28, R64, R91, c[0x0][0x1a8] ;  /* 0x00006a00401ca625 */ /* 0x000fc800078e025b */
[----:B-1----:R-:W-:Y:S01]  /*1d50*/  FADD.FTZ R95, -R97, R32 ;  /* 0x00000020615f7221 */ /* 0x002fe20000010100 */
[----:B0-----:R0:W-:Y:S01]  /*1d60*/  @!P2 STG.E [R28.64], R101 ;  /* 0x000000651c00a986 */ /* 0x0011e2000c101904 */
[C---:B------:R-:W-:Y:S01]  /*1d70*/  FMUL.FTZ R32, R101.reuse, R36 ;  /* 0x0000002465207220 */ /* 0x040fe20000410000 */
[----:B------:R-:W-:Y:S01]  /*1d80*/  HADD2.F32 R36, -RZ, R11.H1_H1 ;  /* 0x3000000bff247230 */ /* 0x000fe20000004100 */
[----:B------:R-:W-:Y:S02]  /*1d90*/  FMUL.FTZ R93, R101, R96 ;  /* 0x00000060655d7220 */ /* 0x000fe40000410000 */
[----:B------:R-:W-:Y:S02]  /*1da0*/  FADD.FTZ R43, -R97, R43 ;  /* 0x0000002b612b7221 */ /* 0x000fe40000010100 */
[----:B------:R-:W-:Y:S02]  /*1db0*/  FMUL.FTZ R102, R101, R100 ;  /* 0x0000006465667220 */ /* 0x000fe40000410000 */
[----:B------:R-:W-:-:S02]  /*1dc0*/  FADD.FTZ R42, -R97, R42 ;  /* 0x0000002a612a7221 */ /* 0x000fc40000010100 */
[----:B------:R-:W-:Y:S02]  /*1dd0*/  FADD.FTZ R88, -R97, R88 ;  /* 0x0000005861587221 */ /* 0x000fe40000010100 */
[----:B------:R-:W-:Y:S01]  /*1de0*/  FFMA.FTZ R100, R93, R36, R52 ;  /* 0x000000245d647223 */ /* 0x000fe20000010034 */
[----:B------:R-:W-:Y:S01]  /*1df0*/  HADD2.F32 R36, -RZ, R9.H0_H0 ;  /* 0x20000009ff247230 */ /* 0x000fe20000004100 */
[C---:B------:R-:W-:Y:S02]  /*1e00*/  FADD.FTZ R39, -R97.reuse, R39 ;  /* 0x0000002761277221 */ /* 0x040fe40000010100 */
[C---:B------:R-:W-:Y:S02]  /*1e10*/  FADD.FTZ R92, -R97.reuse, R92 ;  /* 0x0000005c615c7221 */ /* 0x040fe40000010100 */
[C---:B------:R-:W-:Y:S02]  /*1e20*/  FADD.FTZ R33, -R97.reuse, R33 ;  /* 0x0000002161217221 */ /* 0x040fe40000010100 */
[----:B------:R-:W-:-:S02]  /*1e30*/  FADD.FTZ R34, -R97, R34 ;  /* 0x0000002261227221 */ /* 0x000fc40000010100 */
[C---:B------:R-:W-:Y:S02]  /*1e40*/  FADD.FTZ R98, -R97.reuse, R35 ;  /* 0x0000002361627221 */ /* 0x040fe40000010100 */
[----:B------:R-:W-:Y:S02]  /*1e50*/  FADD.FTZ R99, -R97, R30 ;  /* 0x0000001e61637221 */ /* 0x000fe40000010100 */
[----:B------:R-:W-:Y:S01]  /*1e60*/  FMUL.FTZ R2, R101, R37 ;  /* 0x0000002565027220 */ /* 0x000fe20000410000 */
[----:B------:R-:W-:Y:S01]  /*1e70*/  HADD2.F32 R37, -RZ, R10.H1_H1 ;  /* 0x3000000aff257230 */ /* 0x000fe20000004100 */
[----:B------:R-:W-:Y:S01]  /*1e80*/  FADD.FTZ R97, -R97, R31 ;  /* 0x0000001f61617221 */ /* 0x000fe20000010100 */
[----:B------:R-:W-:Y:S01]  /*1e90*/  HADD2.F32 R31, -RZ, R11.H0_H0 ;  /* 0x2000000bff1f7230 */ /* 0x000fe20000004100 */
[C---:B------:R-:W-:Y:S02]  /*1ea0*/  FMUL.FTZ R38, R101.reuse, R38 ;  /* 0x0000002665267220 */ /* 0x040fe40000410000 */
[----:B------:R-:W-:-:S02]  /*1eb0*/  FMUL.FTZ R35, R101, R43 ;  /* 0x0000002b65237220 */ /* 0x000fc40000410000 */
[C---:B------:R-:W-:Y:S02]  /*1ec0*/  FMUL.FTZ R3, R101.reuse, R42 ;  /* 0x0000002a65037220 */ /* 0x040fe40000410000 */
[C---:B------:R-:W-:Y:S02]  /*1ed0*/  FMUL.FTZ R30, R101.reuse, R88 ;  /* 0x00000058651e7220 */ /* 0x040fe40000410000 */
[C---:B0-----:R-:W-:Y:S01]  /*1ee0*/  FMUL.FTZ R28, R101.reuse, R92 ;  /* 0x0000005c651c7220 */ /* 0x041fe20000410000 */
[----:B------:R-:W-:Y:S01]  /*1ef0*/  HADD2.F32 R92, -RZ, R7.H1_H1 ;  /* 0x30000007ff5c7230 */ /* 0x000fe20000004100 */
[C---:B------:R-:W-:Y:S02]  /*1f00*/  FMUL.FTZ R42, R101.reuse, R95 ;  /* 0x0000005f652a7220 */ /* 0x040fe40000410000 */
[C---:B------:R-:W-:Y:S02]  /*1f10*/  FMUL.FTZ R43, R101.reuse, R34 ;  /* 0x00000022652b7220 */ /* 0x040fe40000410000 */
[----:B------:R-:W-:-:S02]  /*1f20*/  FMUL.FTZ R34, R101, R99 ;  /* 0x0000006365227220 */ /* 0x000fc40000410000 */
[----:B------:R-:W-:Y:S01]  /*1f30*/  FFMA.FTZ R95, R38, R36, R61 ;  /* 0x00000024265f7223 */ /* 0x000fe2000001003d */
[----:B------:R-:W-:Y:S01]  /*1f40*/  HADD2.F32 R36, -RZ, R8.H0_H0 ;  /* 0x20000008ff247230 */ /* 0x000fe20000004100 */
[----:B------:R-:W-:Y:S02]  /*1f50*/  FMUL.FTZ R94, R101, R39 ;  /* 0x00000027655e7220 */ /* 0x000fe40000410000 */
[----:B------:R-:W-:Y:S01]  /*1f60*/  FFMA.FTZ R99, R35, R37, R54 ;  /* 0x0000002523637223 */ /* 0x000fe20000010036 */
[----:B------:R-:W-:Y:S01]  /*1f70*/  HADD2.F32 R37, -RZ, R4.H0_H0 ;  /* 0x20000004ff257230 */ /* 0x000fe20000004100 */
[C---:B------:R-:W-:Y:S02]  /*1f80*/  FFMA.FTZ R39, R30.reuse, R31, R53 ;  /* 0x0000001f1e277223 */ /* 0x040fe40000010035 */
[----:B------:R-:W-:Y:S01]  /*1f90*/  FMUL.FTZ R29, R101, R97 ;  /* 0x00000061651d7220 */ /* 0x000fe20000410000 */
[----:B------:R-:W-:Y:S01]  /*1fa0*/  HADD2.F32 R97, -RZ, R9.H1_H1 ;  /* 0x30000009ff617230 */ /* 0x000fe20000004100 */
[----:B------:R-:W-:Y:S01]  /*1fb0*/  FFMA.FTZ R31, R30, R90, R71 ;  /* 0x0000005a1e1f7223 */ /* 0x000fe20000010047 */
[----:B------:R-:W-:Y:S01]  /*1fc0*/  HADD2.F32 R90, -RZ, R6.H1_H1 ;  /* 0x30000006ff5a7230 */ /* 0x000fe20000004100 */
[----:B------:R-:W-:Y:S01]  /*1fd0*/  FFMA.FTZ R30, R93, R92, R72 ;  /* 0x0000005c5d1e7223 */ /* 0x000fe20000010048 */
[----:B------:R-:W-:Y:S01]  /*1fe0*/  HADD2.F32 R93, -RZ, R5.H0_H0 ;  /* 0x20000005ff5d7230 */ /* 0x000fe20000004100 */
[C---:B------:R-:W-:Y:S01]  /*1ff0*/  FFMA.FTZ R36, R32.reuse, R36, R63 ;  /* 0x0000002420247223 */ /* 0x040fe2000001003f */
[----:B------:R-:W-:Y:S01]  /*2000*/  HADD2.F32 R92, -RZ, R59.H0_H0 ;  /* 0x2000003bff5c7230 */ /* 0x000fe20000004100 */
[----:B------:R-:W-:Y:S01]  /*2010*/  FFMA.FTZ R32, R32, R37, R0 ;  /* 0x0000002520207223 */ /* 0x000fe20000010000 */
[----:B------:R-:W-:Y:S01]  /*2020*/  F2FP.PACK_AB R39, R100, R39 ;  /* 0x000000276427723e */ /* 0x000fe200000000ff */
[----:B------:R-:W-:Y:S01]  /*2030*/  FFMA.FTZ R37, R89, R2, R62 ;  /* 0x0000000259257223 */ /* 0x000fe2000001003e */
[----:B------:R-:W-:Y:S01]  /*2040*/  F2FP.PACK_AB R31, R30, R31 ;  /* 0x0000001f1e1f723e */ /* 0x000fe200000000ff */
[----:B------:R-:W-:Y:S01]  /*2050*/  FFMA.FTZ R35, R35, R90, R70 ;  /* 0x0000005a23237223 */ /* 0x000fe20000010046 */
[----:B------:R-:W-:Y:S01]  /*2060*/  HADD2.F32 R90, -RZ, R5.H1_H1 ;  /* 0x30000005ff5a7230 */ /* 0x000fe20000004100 */
[----:B------:R-:W-:Y:S01]  /*2070*/  FFMA.FTZ R96, R94, R97, R60 ;  /* 0x000000615e607223 */ /* 0x000fe2000001003c */
[----:B------:R-:W-:Y:S01]  /*2080*/  F2FP.PACK_AB R36, R37, R36 ;  /* 0x000000242524723e */ /* 0x000fe200000000ff */
[----:B------:R-:W-:Y:S01]  /*2090*/  FFMA.FTZ R93, R38, R93, R66 ;  /* 0x0000005d265d7223 */ /* 0x000fe20000010042 */
[----:B------:R-:W-:Y:S01]  /*20a0*/  HADD2.F32 R38, -RZ, R4.H1_H1 ;  /* 0x30000004ff267230 */ /* 0x000fe20000004100 */
[----:B------:R-:W-:Y:S01]  /*20b0*/  FFMA.FTZ R94, R94, R90, R69 ;  /* 0x0000005a5e5e7223 */ /* 0x000fe20000010045 */
[----:B------:R-:W-:Y:S01]  /*20c0*/  F2FP.PACK_AB R37, R96, R95 ;  /* 0x0000005f6025723e */ /* 0x000fe200000000ff */
[----:B------:R-:W-:Y:S01]  /*20d0*/  FMUL.FTZ R88, R101, R33 ;  /* 0x0000002165587220 */ /* 0x000fe20000410000 */
[----:B------:R-:W-:Y:S01]  /*20e0*/  SHF.L.U32 R96, R41, 0x4, RZ ;  /* 0x0000000429607819 */ /* 0x000fe200000006ff */
[----:B------:R-:W-:Y:S01]  /*20f0*/  HADD2.F32 R90, -RZ, R6.H0_H0 ;  /* 0x20000006ff5a7230 */ /* 0x000fe20000004100 */
[----:B------:R-:W-:Y:S01]  /*2100*/  FMUL.FTZ R33, R101, R98 ;  /* 0x0000006265217220 */ /* 0x000fe20000410000 */
[----:B------:R-:W-:Y:S01]  /*2110*/  HADD2.F32 R101, -RZ, R15.H0_H0 ;  /* 0x2000000fff657230 */ /* 0x000fe20000004100 */
[----:B------:R-:W-:Y:S01]  /*2120*/  FFMA.FTZ R97, R2, R38, R67 ;  /* 0x0000002602617223 */ /* 0x000fe20000010043 */
[----:B------:R-:W-:Y:S01]  /*2130*/  SHF.R.U32.HI R41, RZ, 0x1c, R41 ;  /* 0x0000001cff297819 */ /* 0x000fe20000011629 */
[----:B------:R-:W-:Y:S01]  /*2140*/  FFMA.FTZ R38, R14, R3, R55 ;  /* 0x000000030e267223 */ /* 0x000fe20000010037 */
[----:B------:R-:W-:Y:S01]  /*2150*/  IADD3 R2, P1, R96, c[0x0][0x208], RZ ;  /* 0x0000820060027a10 */ /* 0x000fe20007f3e0ff */
[----:B------:R-:W-:Y:S01]  /*2160*/  FFMA.FTZ R98, R3, R90, R68 ;  /* 0x0000005a03627223 */ /* 0x000fe20000010044 */
[----:B------:R-:W-:Y:S01]  /*2170*/  HADD2.F32 R95, -RZ, R56.H0_H0 ;  /* 0x20000038ff5f7230 */ /* 0x000fe20000004100 */
[C---:B------:R-:W-:Y:S01]  /*2180*/  FFMA.FTZ R90, R102.reuse, R92, R45 ;  /* 0x0000005c665a7223 */ /* 0x040fe2000001002d */
[----:B------:R-:W-:Y:S01]  /*2190*/  F2FP.PACK_AB R38, R99, R38 ;  /* 0x000000266326723e */ /* 0x000fe200000000ff */
[----:B------:R-:W-:Y:S01]  /*21a0*/  FFMA.FTZ R92, R102, R101, R79 ;  /* 0x00000065665c7223 */ /* 0x000fe2000001004f */
[----:B------:R-:W-:Y:S01]  /*21b0*/  IADD3.X R3, R41, c[0x0][0x20c], RZ, P1, !PT ;  /* 0x0000830029037a10 */ /* 0x000fe20000ffe4ff */
[----:B------:R-:W-:Y:S01]  /*21c0*/  HADD2.F32 R99, -RZ, R59.H1_H1 ;  /* 0x3000003bff637230 */ /* 0x000fe20000004100 */
[----:B------:R-:W-:Y:S01]  /*21d0*/  F2FP.PACK_AB R30, R35, R98 ;  /* 0x00000062231e723e */ /* 0x000fe200000000ff */
[----:B------:R-:W-:Y:S01]  /*21e0*/  HADD2.F32 R102, -RZ, R15.H1_H1 ;  /* 0x3000000fff667230 */ /* 0x000fe20000004100 */
[----:B------:R-:W-:Y:S01]  /*21f0*/  FFMA.FTZ R35, R82, R88, R49 ;  /* 0x0000005852237223 */ /* 0x000fe20000010031 */
[----:B------:R0:W-:Y:S01]  /*2200*/  STG.E.128 [R2.64], R36 ;  /* 0x0000002402007986 */ /* 0x0001e2000c101d04 */
[C---:B------:R-:W-:Y:S01]  /*2210*/  FFMA.FTZ R101, R29.reuse, R99, R44 ;  /* 0x000000631d657223 */ /* 0x040fe2000001002c */
[----:B------:R-:W-:Y:S01]  /*2220*/  HADD2.F32 R100, -RZ, R12.H0_H0 ;  /* 0x2000000cff647230 */ /* 0x000fe20000004100 */
[----:B------:R-:W-:Y:S01]  /*2230*/  FFMA.FTZ R103, R29, R102, R80 ;  /* 0x000000661d677223 */ /* 0x000fe20000010050 */
[----:B------:R-:W-:Y:S01]  /*2240*/  F2FP.PACK_AB R29, R94, R93 ;  /* 0x0000005d5e1d723e */ /* 0x000fe200000000ff */
[----:B------:R-:W-:-:S02]  /*2250*/  FFMA.FTZ R94, R57, R43, R48 ;  /* 0x0000002b395e7223 */ /* 0x000fc40000010030 */
[----:B------:R-:W-:Y:S02]  /*2260*/  FFMA.FTZ R99, R28, R95, R51 ;  /* 0x0000005f1c637223 */ /* 0x000fe40000010033 */
[-C--:B------:R-:W-:Y:S02]  /*2270*/  FFMA.FTZ R93, R84, R33.reuse, R47 ;  /* 0x00000021545d7223 */ /* 0x080fe4000001002f */
[----:B------:R-:W-:Y:S01]  /*2280*/  FFMA.FTZ R95, R28, R100, R73 ;  /* 0x000000641c5f7223 */ /* 0x000fe20000010049 */
[----:B------:R-:W-:Y:S01]  /*2290*/  F2FP.PACK_AB R28, R97, R32 ;  /* 0x00000020611c723e */ /* 0x000fe200000000ff */
[----:B------:R-:W-:Y:S02]  /*22a0*/  FFMA.FTZ R32, R85, R42, R50 ;  /* 0x0000002a55207223 */ /* 0x000fe40000010032 */
[-C--:B------:R-:W-:Y:S02]  /*22b0*/  FFMA.FTZ R98, R81, R34.reuse, R46 ;  /* 0x0000002251627223 */ /* 0x080fe4000001002e */
[----:B------:R-:W-:Y:S01]  /*22c0*/  IMAD R64, R91, c[0x0][0x160], R64 ;  /* 0x000058005b407a24 */ /* 0x000fe200078e0240 */
[----:B0-----:R-:W-:Y:S01]  /*22d0*/  IADD3 R2, P1, R96, c[0x0][0x210], RZ ;  /* 0x0000840060027a10 */ /* 0x001fe20007f3e0ff */
[----:B------:R-:W-:Y:S01]  /*22e0*/  FFMA.FTZ R38, R86, R33, R77 ;  /* 0x0000002156267223 */ /* 0x000fe2000001004d */
[----:B------:R-:W-:Y:S01]  /*22f0*/  F2FP.PACK_AB R33, R94, R35 ;  /* 0x000000235e21723e */ /* 0x000fe200000000ff */
[----:B------:R-:W-:Y:S01]  /*2300*/  FFMA.FTZ R3, R83, R34, R78 ;  /* 0x0000002253037223 */ /* 0x000fe2000001004e */
[----:B------:R-:W-:Y:S01]  /*2310*/  F2FP.PACK_AB R35, R101, R90 ;  /* 0x0000005a6523723e */ /* 0x000fe200000000ff */
[----:B------:R-:W-:Y:S01]  /*2320*/  FFMA.FTZ R37, R58, R88, R75 ;  /* 0x000000583a257223 */ /* 0x000fe2000001004b */
[----:B------:R-:W-:Y:S01]  /*2330*/  SHF.R.U32.HI R90, RZ, 0x1c, R40 ;  /* 0x0000001cff5a7819 */ /* 0x000fe20000011628 */
[----:B------:R-:W-:Y:S01]  /*2340*/  FFMA.FTZ R88, R13, R43, R76 ;  /* 0x0000002b0d587223 */ /* 0x000fe2000001004c */
[----:B------:R-:W-:Y:S01]  /*2350*/  F2FP.PACK_AB R38, R3, R38 ;  /* 0x000000260326723e */ /* 0x000fe200000000ff */
[----:B------:R-:W-:Y:S01]  /*2360*/  FFMA.FTZ R36, R87, R42, R74 ;  /* 0x0000002a57247223 */ /* 0x000fe2000001004a */
[----:B------:R-:W-:-:S02]  /*2370*/  SHF.L.U32 R3, R40, 0x4, RZ ;  /* 0x0000000428037819 */ /* 0x000fc400000006ff */
[----:B------:R-:W-:Y:S02]  /*2380*/  F2FP.PACK_AB R32, R32, R99 ;  /* 0x000000632020723e */ /* 0x000fe400000000ff */
[C---:B------:R-:W-:Y:S02]  /*2390*/  IADD3 R40, P2, R3.reuse, c[0x0][0x208], RZ ;  /* 0x0000820003287a10 */ /* 0x040fe40007f5e0ff */
[----:B------:R-:W-:Y:S02]  /*23a0*/  IADD3 R42, P3, R3, c[0x0][0x210], RZ ;  /* 0x00008400032a7a10 */ /* 0x000fe40007f7e0ff */
[----:B------:R-:W-:Y:S02]  /*23b0*/  IADD3.X R3, R41, c[0x0][0x214], RZ, P1, !PT ;  /* 0x0000850029037a10 */ /* 0x000fe40000ffe4ff */
[----:B------:R-:W-:Y:S02]  /*23c0*/  F2FP.PACK_AB R34, R98, R93 ;  /* 0x0000005d6222723e */ /* 0x000fe400000000ff */
[----:B------:R-:W-:Y:S01]  /*23d0*/  IADD3.X R41, R90, c[0x0][0x20c], RZ, P2, !PT ;  /* 0x000083005a297a10 */ /* 0x000fe200017fe4ff */
[----:B------:R0:W-:Y:S01]  /*23e0*/  STG.E.128 [R2.64], R28 ;  /* 0x0000001c02007986 */ /* 0x0001e2000c101d04 */
[----:B------:R-:W-:-:S02]  /*23f0*/  F2FP.PACK_AB R39, R103, R92 ;  /* 0x0000005c6727723e */ /* 0x000fc400000000ff */
[----:B------:R-:W-:Y:S01]  /*2400*/  F2FP.PACK_AB R37, R88, R37 ;  /* 0x000000255825723e */ /* 0x000fe200000000ff */
[----:B------:R0:W-:Y:S01]  /*2410*/  STG.E.128 [R40.64], R32 ;  /* 0x0000002028007986 */ /* 0x0001e2000c101d04 */
[----:B------:R-:W-:Y:S02]  /*2420*/  F2FP.PACK_AB R36, R36, R95 ;  /* 0x0000005f2424723e */ /* 0x000fe400000000ff */
[----:B------:R-:W-:Y:S02]  /*2430*/  IADD3.X R43, R90, c[0x0][0x214], RZ, P3, !PT ;  /* 0x000085005a2b7a10 */ /* 0x000fe40001ffe4ff */
[----:B------:R-:W-:-:S03]  /*2440*/  ISETP.GE.AND P1, PT, R64, c[0x0][0x164], PT ;  /* 0x0000590040007a0c */ /* 0x000fc60003f26270 */
[----:B------:R0:W-:Y:S10]  /*2450*/  STG.E.128 [R42.64], R36 ;  /* 0x000000242a007986 */ /* 0x0001f4000c101d04 */
[----:B0----5:R-:W-:Y:S01]  /*2460*/  @P1 CALL.REL.NOINC `(.L_x_1543) ;  /* 0x0000001000001944 */ /* 0x021fe20003c00000 */
[----:B------:R-:W-:Y:S05]  /*2470*/  BRA `(.L_x_1544) ;  /* 0xffffe11000007947 */ /* 0x000fea000383ffff */
.L_x_1543:
[----:B------:R-:W-:Y:S05]  /*2480*/  EXIT ;  /* 0x000000000000794d */ /* 0x000fea0003800000 */
.L_x_1541:
[----:B0-----:R-:W-:Y:S01]  /*2490*/  HFMA2.MMA R28, -RZ, RZ, 0, 1.847743988037109375e-06 ;  /* 0x0000001fff1c7435 */ /* 0x001fe200000001ff */
[----:B------:R-:W-:-:S02]  /*24a0*/  MOV R94, 0x1 ;  /* 0x00000001005e7802 */ /* 0x000fc40000000f00 */
[----:B------:R-:W-:Y:S02]  /*24b0*/  MOV R29, 0xffffffff ;  /* 0xffffffff001d7802 */ /* 0x000fe40000000f00 */
[----:B------:R-:W-:Y:S02]  /*24c0*/  MOV R2, 0x24e0 ;  /* 0x000024e000027802 */ /* 0x000fe40000000f00 */
[----:B-----5:R-:W-:Y:S05]  /*24d0*/  CALL.REL.NOINC `($__internal_9_$__cuda_sm70_shflsync_bfly_p) ;  /* 0x0000059000007944 */ /* 0x020fea0003c00000 */
[----:B-1----:R-:W-:Y:S01]  /*24e0*/  MOV R2, R94 ;  /* 0x0000005e00027202 */ /* 0x002fe20000000f00 */
[----:B0-----:R-:W-:Y:S05]  /*24f0*/  BRA `(.L_x_1545) ;  /* 0xfffff3e000007947 */ /* 0x001fea000383ffff */
.L_x_1542:
[----:B------:R-:W-:Y:S01]  /*2500*/  HFMA2.MMA R94, -RZ, RZ, 0, 1.1920928955078125e-07 ;  /* 0x00000002ff5e7435 */ /* 0x000fe200000001ff */
[----:B------:R-:W-:Y:S02]  /*2510*/  MOV R28, 0x1f ;  /* 0x0000001f001c7802 */ /* 0x000fe40000000f00 */
[----:B------:R-:W-:Y:S02]  /*2520*/  MOV R29, 0xffffffff ;  /* 0xffffffff001d7802 */ /* 0x000fe40000000f00 */
[----:B------:R-:W-:Y:S02]  /*2530*/  MOV R2, 0x2550 ;  /* 0x0000255000027802 */ /* 0x000fe40000000f00 */
[----:B-----5:R-:W-:Y:S05]  /*2540*/  CALL.REL.NOINC `($__internal_9_$__cuda_sm70_shflsync_bfly_p) ;  /* 0x0000052000007944 */ /* 0x020fea0003c00000 */
[----:B01----:R-:W-:Y:S01]  /*2550*/  FADD.FTZ R91, R91, R94 ;  /* 0x0000005e5b5b7221 */ /* 0x003fe20000010000 */
[----:B------:R-:W-:Y:S01]  /*2560*/  HFMA2.MMA R94, -RZ, RZ, 0, 2.384185791015625e-07 ;  /* 0x00000004ff5e7435 */ /* 0x000fe200000001ff */
[----:B------:R-:W-:-:S02]  /*2570*/  MOV R28, 0x1f ;  /* 0x0000001f001c7802 */ /* 0x000fc40000000f00 */
[----:B------:R-:W-:Y:S02]  /*2580*/  MOV R29, 0xffffffff ;  /* 0xffffffff001d7802 */ /* 0x000fe40000000f00 */
[----:B------:R-:W-:Y:S02]  /*2590*/  MOV R2, 0x25b0 ;  /* 0x000025b000027802 */ /* 0x000fe40000000f00 */
[----:B------:R-:W-:Y:S05]  /*25a0*/  CALL.REL.NOINC `($__internal_9_$__cuda_sm70_shflsync_bfly_p) ;  /* 0x000004c000007944 */ /* 0x000fea0003c00000 */
[----:B01----:R-:W-:Y:S01]  /*25b0*/  FADD.FTZ R91, R91, R94 ;  /* 0x0000005e5b5b7221 */ /* 0x003fe20000010000 */
[----:B------:R-:W-:Y:S01]  /*25c0*/  HFMA2.MMA R94, -RZ, RZ, 0, 4.76837158203125e-07 ;  /* 0x00000008ff5e7435 */ /* 0x000fe200000001ff */
[----:B------:R-:W-:Y:S02]  /*25d0*/  MOV R28, 0x1f ;  /* 0x0000001f001c7802 */ /* 0x000fe40000000f00 */
[----:B------:R-:W-:Y:S02]  /*25e0*/  MOV R29, 0xffffffff ;  /* 0xffffffff001d7802 */ /* 0x000fe40000000f00 */
[----:B------:R-:W-:Y:S02]  /*25f0*/  MOV R2, 0x2610 ;  /* 0x0000261000027802 */ /* 0x000fe40000000f00 */
[----:B------:R-:W-:Y:S05]  /*2600*/  CALL.REL.NOINC `($__internal_9_$__cuda_sm70_shflsync_bfly_p) ;  /* 0x0000046000007944 */ /* 0x000fea0003c00000 */
[----:B01----:R-:W-:Y:S01]  /*2610*/  FADD.FTZ R91, R91, R94 ;  /* 0x0000005e5b5b7221 */ /* 0x003fe20000010000 */
[----:B------:R-:W-:Y:S01]  /*2620*/  HFMA2.MMA R94, -RZ, RZ, 0, 9.5367431640625e-07 ;  /* 0x00000010ff5e7435 */ /* 0x000fe200000001ff */
[----:B------:R-:W-:-:S02]  /*2630*/  MOV R28, 0x1f ;  /* 0x0000001f001c7802 */ /* 0x000fc40000000f00 */
[----:B------:R-:W-:Y:S02]  /*2640*/  MOV R29, 0xffffffff ;  /* 0xffffffff001d7802 */ /* 0x000fe40000000f00 */
[----:B------:R-:W-:Y:S02]  /*2650*/  MOV R2, 0x2670 ;  /* 0x0000267000027802 */ /* 0x000fe40000000f00 */
[----:B------:R-:W-:Y:S05]  /*2660*/  CALL.REL.NOINC `($__internal_9_$__cuda_sm70_shflsync_bfly_p) ;  /* 0x0000040000007944 */ /* 0x000fea0003c00000 */
[----:B-1----:R-:W-:Y:S01]  /*2670*/  FADD.FTZ R94, R91, R94 ;  /* 0x0000005e5b5e7221 */ /* 0x002fe20000010000 */
[----:B0-----:R-:W-:-:S03]  /*2680*/  MOV R28, 0x1f ;  /* 0x0000001f001c7802 */ /* 0x001fc60000000f00 */
[----:B------:R-:W-:Y:S01]  /*2690*/  FMUL.FTZ R95, R94, c[0x0][0x1e0] ;  /* 0x000078005e5f7a20 */ /* 0x000fe20000410000 */
[----:B------:R-:W-:-:S03]  /*26a0*/  HFMA2.MMA R94, -RZ, RZ, 0, 5.9604644775390625e-08 ;  /* 0x00000001ff5e7435 */ /* 0x000fc600000001ff */
[C---:B------:R-:W-:Y:S02]  /*26b0*/  FADD.FTZ R2, -R95.reuse, R36 ;  /* 0x000000245f027221 */ /* 0x040fe40000010100 */
[C---:B------:R-:W-:Y:S02]  /*26c0*/  FADD.FTZ R3, -R95.reuse, R37 ;  /* 0x000000255f037221 */ /* 0x040fe40000010100 */
[----:B------:R-:W-:Y:S02]  /*26d0*/  FFMA.FTZ R2, R2, R2, RZ ;  /* 0x0000000202027223 */ /* 0x000fe400000100ff */
        /* <DEDUP_REMOVED lines=27> */
[----:B------:R-:W-:Y:S01]  /*2890*/  FFMA.FTZ R2, R29, R29, R2 ;  /* 0x0000001d1d027223 */ /* 0x000fe20000010002 */
[----:B------:R-:W-:-:S03]  /*28a0*/  MOV R29, 0xffffffff ;  /* 0xffffffff001d7802 */ /* 0x000fc60000000f00 */
[----:B------:R-:W-:Y:S01]  /*28b0*/  FFMA.FTZ R91, R3, R3, R2 ;  /* 0x00000003035b7223 */ /* 0x000fe20000010002 */
[----:B------:R-:W-:Y:S02]  /*28c0*/  MOV R2, 0x28e0 ;  /* 0x000028e000027802 */ /* 0x000fe40000000f00 */
[----:B------:R-:W-:Y:S05]  /*28d0*/  CALL.REL.NOINC `($__internal_9_$__cuda_sm70_shflsync_bfly_p) ;  /* 0x0000019000007944 */ /* 0x000fea0003c00000 */
[----:B01----:R-:W-:Y:S01]  /*28e0*/  FADD.FTZ R91, R91, R94 ;  /* 0x0000005e5b5b7221 */ /* 0x003fe20000010000 */
[----:B------:R-:W-:Y:S01]  /*28f0*/  HFMA2.MMA R94, -RZ, RZ, 0, 1.1920928955078125e-07 ;  /* 0x00000002ff5e7435 */ /* 0x000fe200000001ff */
[----:B------:R-:W-:Y:S02]  /*2900*/  MOV R28, 0x1f ;  /* 0x0000001f001c7802 */ /* 0x000fe40000000f00 */
[----:B------:R-:W-:Y:S02]  /*2910*/  MOV R29, 0xffffffff ;  /* 0xffffffff001d7802 */ /* 0x000fe40000000f00 */
[----:B------:R-:W-:Y:S02]  /*2920*/  MOV R2, 0x2940 ;  /* 0x0000294000027802 */ /* 0x000fe40000000f00 */
[----:B------:R-:W-:Y:S05]  /*2930*/  CALL.REL.NOINC `($__internal_9_$__cuda_sm70_shflsync_bfly_p) ;  /* 0x0000013000007944 */ /* 0x000fea0003c00000 */
[----:B01----:R-:W-:Y:S01]  /*2940*/  FADD.FTZ R91, R91, R94 ;  /* 0x0000005e5b5b7221 */ /* 0x003fe20000010000 */
[----:B------:R-:W-:Y:S01]  /*2950*/  HFMA2.MMA R94, -RZ, RZ, 0, 2.384185791015625e-07 ;  /* 0x00000004ff5e7435 */ /* 0x000fe200000001ff */
[----:B------:R-:W-:Y:S02]  /*2960*/  MOV R28, 0x1f ;  /* 0x0000001f001c7802 */ /* 0x000fe40000000f00 */
[----:B------:R-:W-:-:S02]  /*2970*/  MOV R29, 0xffffffff ;  /* 0xffffffff001d7802 */ /* 0x000fc40000000f00 */
        /* <DEDUP_REMOVED lines=10> */
[----:B------:R-:W-:Y:S02]  /*2a20*/  MOV R28, 0x1f ;  /* 0x0000001f001c7802 */ /* 0x000fe40000000f00 */
[----:B------:R-:W-:-:S02]  /*2a30*/  MOV R29, 0xffffffff ;  /* 0xffffffff001d7802 */ /* 0x000fc40000000f00 */
[----:B------:R-:W-:Y:S02]  /*2a40*/  MOV R2, 0x2a60 ;  /* 0x00002a6000027802 */ /* 0x000fe40000000f00 */
[----:B------:R-:W-:Y:S05]  /*2a50*/  CALL.REL.NOINC `($__internal_9_$__cuda_sm70_shflsync_bfly_p) ;  /* 0x0000001000007944 */ /* 0x000fea0003c00000 */
[----:B01----:R-:W-:Y:S05]  /*2a60*/  BRA `(.L_x_1546) ;  /* 0xfffff1b000007947 */ /* 0x003fea000383ffff */
        .weak           $__internal_9_$__cuda_sm70_shflsync_bfly_p
        .type           $__internal_9_$__cuda_sm70_shflsync_bfly_p,@function
        .size           $__internal_9_$__cuda_sm70_shflsync_bfly_p,(.L_x_13549 - $__internal_9_$__cuda_sm70_shflsync_bfly_p)
$__internal_9_$__cuda_sm70_shflsync_bfly_p:
[----:B------:R-:W-:Y:S01]  /*2a70*/  HFMA2.MMA R3, -RZ, RZ, 0, 0 ;  /* 0x00000000ff037435 */ /* 0x000fe200000001ff */
[----:B------:R-:W-:Y:S04]  /*2a80*/  WARPSYNC R29 ;  /* 0x0000001d00007348 */ /* 0x000fe80003800000 */
[----:B------:R0:W1:Y:S01]  /*2a90*/  SHFL.BFLY PT, R94, R91, R94, R28 ;  /* 0x0c00005e5b5e7389 */ /* 0x00006200000e001c */
[----:B------:R-:W-:Y:S05]  /*2aa0*/  RET.REL.NODEC R2 `(_ZN10layer_norm31ln_parallel_residual_fwd_kernelINS_13Kernel_traitsI6__halfS2_S2_S2_fjLj512ELj1ELj4ELj1ELj16ENS_18Kernel_traits_baseILj512ES2_S2_S2_S2_fjLj128EEEEELb0ELb0ELb1EEEvNS_9FwdParamsE) ;  /* 0xffffd55002007950 */ /* 0x000fea0003c3ffff */
.L_x_1547:
        /* <DEDUP_REMOVED lines=13> */
.L_x_13549:


//--------------------- .text._ZN10layer_norm31ln_parallel_residual_fwd_kernelINS_13Kernel_traitsI6__halfS2_S2_S2_fjLj512ELj1ELj4ELj1ELj16ENS_18Kernel_traits_baseILj512ES2_S2_S2_S2_fjLj128EEEEELb0ELb1ELb0EEEvNS_9FwdParamsE --------------------------
	.section	.text._ZN10layer_norm31ln_parallel_residual_fwd_kernelINS_13Kernel_traitsI6__halfS2_S2_S2_fjLj512ELj1ELj4ELj1ELj16ENS_18Kernel_traits_baseILj512ES2_S2_S2_S2_fjLj128EEEEELb0ELb1ELb0EEEvNS_9FwdParamsE,"ax",@progbits
	.sectioninfo	@"SHI_REGISTERS=79"
	.align	128
        .global         _ZN10layer_norm31ln_parallel_residual_fwd_kernelINS_13Kernel_traitsI6__halfS2_S2_S2_fjLj512ELj1ELj4ELj1ELj16ENS_18Kernel_traits_baseILj512ES2_S2_S2_S2_fjLj128EEEEELb0ELb1ELb0EEEvNS_9FwdParamsE
        .type           _ZN10layer_norm31ln_parallel_residual_fwd_kernelINS_13Kernel_traitsI6__halfS2_S2_S2_fjLj512ELj1ELj4ELj1ELj16ENS_18Kernel_traits_baseILj512ES2_S2_S2_S2_fjLj128EEEEELb0ELb1ELb0EEEvNS_9FwdParamsE,@function
        .size           _ZN10layer_norm31ln_parallel_residual_fwd_kernelINS_13Kernel_traitsI6__halfS2_S2_S2_fjLj512ELj1ELj4ELj1ELj16ENS_18Kernel_traits_baseILj512ES2_S2_S2_S2_fjLj128EEEEELb0ELb1ELb0EEEvNS_9FwdParamsE,(.L_x_13550 - _ZN10layer_norm31ln_parallel_residual_fwd_kernelINS_13Kernel_traitsI6__halfS2_S2_S2_fjLj512ELj1ELj4ELj1ELj16ENS_18Kernel_traits_baseILj512ES2_S2_S2_S2_fjLj128EEEEELb0ELb1ELb0EEEvNS_9FwdParamsE)
        .other          _ZN10layer_norm31ln_parallel_residual_fwd_kernelINS_13Kernel_traitsI6__halfS2_S2_S2_fjLj512ELj1ELj4ELj1ELj16ENS_18Kernel_traits_baseILj512ES2_S2_S2_S2_fjLj128EEEEELb0ELb1ELb0EEEvNS_9FwdParamsE,@"STO_CUDA_ENTRY STV_DEFAULT"
_ZN10layer_norm31ln_parallel_residual_fwd_kernelINS_13Kernel_traitsI6__halfS2_S2_S2_fjLj512ELj1ELj4ELj1ELj16ENS_18Kernel_traits_baseILj512ES2_S2_S2_S2_fjLj128EEEEELb0ELb1ELb0EEEvNS_9FwdParamsE:
.text._ZN10layer_norm31ln_parallel_residual_fwd_kernelINS_13Kernel_traitsI6__halfS2_S2_S2_fjLj512ELj1ELj4ELj1ELj16ENS_18Kernel_traits_baseILj512ES2_S2_S2_S2_fjLj128EEEEELb0ELb1ELb0EEEvNS_9FwdParamsE:
        /* <DEDUP_REMOVED lines=22> */
[----:B------:R-:W-:-:S03]  /*0160*/  HFMA2.MMA R3, -RZ, RZ, 0, 9.5367431640625e-07 ;  /* 0x00000010ff037435 */ /* 0x000fc600000001ff */
[----:B------:R-:W-:-:S13]  /*0170*/  ISETP.NE.AND.EX P1, PT, RZ, c[0x0][0x21c], PT, P1 ;  /* 0x00008700ff007a0c */ /* 0x000fda0003f25310 */
[----:B------:R-:W-:-:S04]  /*0180*/  @P1 LEA R4, P5, R20, c[0x0][0x218], 0x4 ;  /* 0x0000860014041a11 */ /* 0x000fc800078a20ff */
[C---:B------:R-:W-:Y:S01]  /*0190*/  @P1 LEA.HI.X R5, R20.reuse, c[0x0][0x21c], RZ, 0x4, P5 ;  /* 0x0000870014051a11 */ /* 0x040fe200028f24ff */
[----:B------:R-:W-:-:S04]  /*01a0*/  IMAD.WIDE.U32 R2, R20, R3, c[0x0][0x1b0] ;  /* 0x00006c0014027625 */ /* 0x000fc800078e0003 */
[----:B------:R0:W5:Y:S04]  /*01b0*/  @P1 LDG.E.128 R16, [R4.64] ;  /* 0x0000000404101981 */ /* 0x000168000c1e1d00 */
[----:B------:R0:W5:Y:S01]  /*01c0*/  LDG.E.128 R12, [R2.64] ;  /* 0x00000004020c7981 */ /* 0x000162000c1e1d00 */
[----:B------:R-:W-:Y:S01]  /*01d0*/  LOP3.LUT R20, R20, 0x20, RZ, 0xfc, !PT ;  /* 0x0000002014147812 */ /* 0x000fe200078efcff */
[----:B------:R-:W-:Y:S01]  /*01e0*/  @!P1 CS2R R16, SRZ ;  /* 0x0000000000109805 */ /* 0x000fe2000001ff00 */
[----:B------:R-:W-:Y:S02]  /*01f0*/  @!P1 CS2R R18, SRZ ;  /* 0x0000000000129805 */ /* 0x000fe4000001ff00 */
.L_x_1549:
[----:B0-----:R-:W-:Y:S05]  /*0200*/  BSYNC B0 ;  /* 0x0000000000007941 */ /* 0x001fea0003800000 */
.L_x_1548:
[----:B------:R-:W-:Y:S01]  /*0210*/  BSSY B0, `(.L_x_1550) ;  /* 0x000000c000007945 */ /* 0x000fe20003800000 */
[----:B------:R-:W-:Y:S05]  /*0220*/  @!P4 BRA `(.L_x_1551) ;  /* 0x000000a00000c947 */ /* 0x000fea0003800000 */
[----:B------:R-:W-:Y:S02]  /*0230*/  ISETP.NE.U32.AND P1, PT, RZ, c[0x0][0x218], PT ;  /* 0x00008600ff007a0c */ /* 0x000fe40003f25070 */
[----:B------:R-:W-:-:S02]  /*0240*/  MOV R21, 0x10 ;  /* 0x0000001000157802 */ /* 0x000fc40000000f00 */
        /* <DEDUP_REMOVED lines=8> */
.L_x_1551:
[----:B0-----:R-:W-:Y:S05]  /*02d0*/  BSYNC B0 ;  /* 0x0000000000007941 */ /* 0x001fea0003800000 */
.L_x_1550:
[----:B------:R-:W-:Y:S05]  /*02e0*/  @P2 EXIT ;  /* 0x000000000000294d */ /* 0x000fea0003800000 */
[--C-:B-----5:R-:W-:Y:S01]  /*02f0*/  HADD2.F32 R9, -RZ, R12.reuse.H0_H0 ;  /* 0x2000000cff097230 */ /* 0x120fe20000004100 */
[----:B------:R-:W-:Y:S01]  /*0300*/  ULDC.U8 UR6, c[0x0][0x1f0] ;  /* 0x00007c0000067ab9 */ /* 0x000fe20000000000 */
        /* <DEDUP_REMOVED lines=31> */
.L_x_1627:
        /* <DEDUP_REMOVED lines=31> */
.L_x_1555:
[----:B-----5:R-:W-:-:S05]  /*06f0*/  HADD2.F32 R47, -RZ, R20.H0_H0 ;  /* 0x20000014ff2f7230 */ /* 0x020fca0000004100 */
[----:B------:R-:W-:Y:S01]  /*0700*/  FADD.FTZ R52, R47, R52 ;  /* 0x000000342f347221 */ /* 0x000fe20000010000 */
[----:B------:R-:W-:Y:S05]  /*0710*/  BRA `(.L_x_1556) ;  /* 0x0000004000007947 */ /* 0x000fea0003800000 */
.L_x_1554:
[----:B0----5:R-:W-:Y:S02]  /*0720*/  HADD2.F32 R47, -RZ, R24.H0_H0 ;  /* 0x20000018ff2f7230 */ /* 0x021fe40000004100 */
[----:B------:R-:W-:-:S03]  /*0730*/  @P1 HADD2.F32 R57, -RZ, R20.H0_H0 ;  /* 0x20000014ff391230 */ /* 0x000fc60000004100 */
[----:B------:R-:W-:-:S04]  /*0740*/  FADD.FTZ R52, R47, R52 ;  /* 0x000000342f347221 */ /* 0x000fc80000010000 */
[----:B------:R-:W-:-:S05]  /*0750*/  @P1 FADD.FTZ R52, R57, R52 ;  /* 0x0000003439341221 */ /* 0x000fca0000010000 */
.L_x_1556:
[----:B------:R-:W-:-:S04]  /*0760*/  F2FP.PACK_AB R47, RZ, R52 ;  /* 0x00000034ff2f723e */ /* 0x000fc800000000ff */
[----:B------:R-:W-:Y:S02]  /*0770*/  PRMT R16, R47, 0x7610, R16 ;  /* 0x000076102f107816 */ /* 0x000fe40000000010 */
.L_x_1557:
[----:B------:R-:W-:Y:S01]  /*0780*/  HADD2.F32 R57, -RZ, R28.H1_H1 ;  /* 0x3000001cff397230 */ /* 0x000fe20000004100 */
[----:B------:R-:W-:Y:S05]  /*0790*/  @P2 BRA `(.L_x_1558) ;  /* 0x0000008000002947 */ /* 0x000fea0003800000 */
[----:B------:R-:W-:-:S04]  /*07a0*/  ISETP.NE.U32.AND P5, PT, RZ, c[0x0][0x180], PT ;  /* 0x00006000ff007a0c */ /* 0x000fc80003fa5070 */
[----:B------:R-:W-:-:S13]  /*07b0*/  ISETP.NE.AND.EX P5, PT, RZ, c[0x0][0x184], PT, P5 ;  /* 0x00006100ff007a0c */ /* 0x000fda0003fa5350 */
[----:B------:R-:W-:Y:S05]  /*07c0*/  @P5 BRA `(.L_x_1559) ;  /* 0x0000002000005947 */ /* 0x000fea0003800000 */
[----:B------:R-:W-:Y:S05]  /*07d0*/  @P0 BRA `(.L_x_1560) ;  /* 0x0000008000000947 */ /* 0x000fea0003800000 */
[----:B------:R-:W-:Y:S05]  /*07e0*/  BRA `(.L_x_1561) ;  /* 0x0000009000007947 */ /* 0x000fea0003800000 */
.L_x_1559:
[----:B-----5:R-:W-:-:S05]  /*07f0*/  HADD2.F32 R28, -RZ, R20.H1_H1 ;  /* 0x30000014ff1c7230 */ /* 0x020fca0000004100 */
[----:B------:R-:W-:Y:S01]  /*0800*/  FADD.FTZ R57, R28, R57 ;  /* 0x000000391c397221 */ /* 0x000fe20000010000 */
[----:B------:R-:W-:Y:S05]  /*0810*/  BRA `(.L_x_1560) ;  /* 0x0000004000007947 */ /* 0x000fea0003800000 */
.L_x_1558:
[----:B-----5:R-:W-:Y:S02]  /*0820*/  HADD2.F32 R28, -RZ, R24.H1_H1 ;  /* 0x30000018ff1c7230 */ /* 0x020fe40000004100 */
[----:B------:R-:W-:-:S03]  /*0830*/  @P1 HADD2.F32 R56, -RZ, R20.H1_H1 ;  /* 0x30000014ff381230 */ /* 0x000fc60000004100 */
[----:B------:R-:W-:-:S04]  /*0840*/  FADD.FTZ R57, R28, R57 ;  /* 0x000000391c397221 */ /* 0x000fc80000010000 */
[----:B------:R-:W-:-:S05]  /*0850*/  @P1 FADD.FTZ R57, R56, R57 ;  /* 0x0000003938391221 */ /* 0x000fca0000010000 */
.L_x_1560:
[----:B------:R-:W-:-:S04]  /*0860*/  F2FP.PACK_AB R28, RZ, R57 ;  /* 0x00000039ff1c723e */ /* 0x000fc800000000ff */
[----:B------:R-:W-:Y:S02]  /*0870*/  PRMT R16, R16, 0x5410, R28 ;  /* 0x0000541010107816 */ /* 0x000fe4000000001c */
.L_x_1561:
[----:B------:R-:W-:Y:S01]  /*0880*/  HADD2.F32 R56, -RZ, R29.H0_H0 ;  /* 0x2000001dff387230 */ /* 0x000fe20000004100 */
[----:B------:R-:W-:Y:S05]  /*0890*/  @P2 BRA `(.L_x_1562) ;  /* 0x0000008000002947 */ /* 0x000fea0003800000 */
[----:B------:R-:W-:-:S04]  /*08a0*/  ISETP.NE.U32.AND P5, PT, RZ, c[0x0][0x180], PT ;  /* 0x00006000ff007a0c */ /* 0x000fc80003fa5070 */
[----:B------:R-:W-:-:S13]  /*08b0*/  ISETP.NE.AND.EX P5, PT, RZ, c[0x0][0x184], PT, P5 ;  /* 0x00006100ff007a0c */ /* 0x000fda0003fa5350 */
[----:B------:R-:W-:Y:S05]  /*08c0*/  @P5 BRA `(.L_x_1563) ;  /* 0x0000002000005947 */ /* 0x000fea0003800000 */
[----:B------:R-:W-:Y:S05]  /*08d0*/  @P0 BRA `(.L_x_1564) ;  /* 0x0000008000000947 */ /* 0x000fea0003800000 */
[----:B------:R-:W-:Y:S05]  /*08e0*/  BRA `(.L_x_1565) ;  /* 0x0000009000007947 */ /* 0x000fea0003800000 */
.L_x_1563:
[----:B-----5:R-:W-:-:S05]  /*08f0*/  HADD2.F32 R47, -RZ, R21.H0_H0 ;  /* 0x20000015ff2f7230 */ /* 0x020fca0000004100 */
[----:B------:R-:W-:Y:S01]  /*0900*/  FADD.FTZ R56, R47, R56 ;  /* 0x000000382f387221 */ /* 0x000fe20000010000 */
[----:B------:R-:W-:Y:S05]  /*0910*/  BRA `(.L_x_1564) ;  /* 0x0000004000007947 */ /* 0x000fea0003800000 */
.L_x_1562:
[----:B-----5:R-:W-:Y:S02]  /*0920*/  HADD2.F32 R47, -RZ, R25.H0_H0 ;  /* 0x20000019ff2f7230 */ /* 0x020fe40000004100 */
[----:B------:R-:W-:-:S03]  /*0930*/  @P1 HADD2.F32 R61, -RZ, R21.H0_H0 ;  /* 0x20000015ff3d1230 */ /* 0x000fc60000004100 */
[----:B------:R-:W-:-:S04]  /*0940*/  FADD.FTZ R56, R47, R56 ;  /* 0x000000382f387221 */ /* 0x000fc80000010000 */
[----:B------:R-:W-:-:S05]  /*0950*/  @P1 FADD.FTZ R56, R61, R56 ;  /* 0x000000383d381221 */ /* 0x000fca0000010000 */
.L_x_1564:
[----:B------:R-:W-:-:S04]  /*0960*/  F2FP.PACK_AB R28, RZ, R56 ;  /* 0x00000038ff1c723e */ /* 0x000fc800000000ff */
[----:B------:R-:W-:Y:S02]  /*0970*/  PRMT R17, R28, 0x7610, R17 ;  /* 0x000076101c117816 */ /* 0x000fe40000000011 */
.L_x_1565:
[----:B------:R-:W-:Y:S01]  /*0980*/  HADD2.F32 R61, -RZ, R29.H1_H1 ;  /* 0x3000001dff3d7230 */ /* 0x000fe20000004100 */
[----:B------:R-:W-:Y:S05]  /*0990*/  @P2 BRA `(.L_x_1566) ;  /* 0x0000008000002947 */ /* 0x000fea0003800000 */
[----:B------:R-:W-:-:S04]  /*09a0*/  ISETP.NE.U32.AND P5, PT, RZ, c[0x0][0x180], PT ;  /* 0x00006000ff007a0c */ /* 0x000fc80003fa5070 */
[----:B------:R-:W-:-:S13]  /*09b0*/  ISETP.NE.AND.EX P5, PT, RZ, c[0x0][0x184], PT, P5 ;  /* 0x00006100ff007a0c */ /* 0x000fda0003fa5350 */
[----:B------:R-:W-:Y:S05]  /*09c0*/  @P5 BRA `(.L_x_1567) ;  /* 0x0000002000005947 */ /* 0x000fea0003800000 */
[----:B------:R-:W-:Y:S05]  /*09d0*/  @P0 BRA `(.L_x_1568) ;  /* 0x0000008000000947 */ /* 0x000fea0003800000 */
[----:B------:R-:W-:Y:S05]  /*09e0*/  BRA `(.L_x_1569) ;  /* 0x0000009000007947 */ /* 0x000fea0003800000 */
.L_x_1567:
[----:B-----5:R-:W-:-:S05]  /*09f0*/  HADD2.F32 R28, -RZ, R21.H1_H1 ;  /* 0x30000015ff1c7230 */ /* 0x020fca0000004100 */
[----:B------:R-:W-:Y:S01]  /*0a00*/  FADD.FTZ R61, R28, R61 ;  /* 0x0000003d1c3d7221 */ /* 0x000fe20000010000 */
[----:B------:R-:W-:Y:S05]  /*0a10*/  BRA `(.L_x_1568) ;  /* 0x0000004000007947 */ /* 0x000fea0003800000 */
.L_x_1566:
[----:B-----5:R-:W-:Y:S02]  /*0a20*/  HADD2.F32 R28, -RZ, R25.H1_H1 ;  /* 0x30000019ff1c7230 */ /* 0x020fe40000004100 */
[----:B------:R-:W-:-:S03]  /*0a30*/  @P1 HADD2.F32 R60, -RZ, R21.H1_H1 ;  /* 0x30000015ff3c1230 */ /* 0x000fc60000004100 */
[----:B------:R-:W-:-:S04]  /*0a40*/  FADD.FTZ R61, R28, R61 ;  /* 0x0000003d1c3d7221 */ /* 0x000fc80000010000 */
[----:B------:R-:W-:-:S05]  /*0a50*/  @P1 FADD.FTZ R61, R60, R61 ;  /* 0x0000003d3c3d1221 */ /* 0x000fca0000010000 */
.L_x_1568:
[----:B------:R-:W-:-:S04]  /*0a60*/  F2FP.PACK_AB R28, RZ, R61 ;  /* 0x0000003dff1c723e */ /* 0x000fc800000000ff */
[----:B------:R-:W-:Y:S02]  /*0a70*/  PRMT R17, R17, 0x5410, R28 ;  /* 0x0000541011117816 */ /* 0x000fe4000000001c */
.L_x_1569:
[----:B------:R-:W-:Y:S01]  /*0a80*/  HADD2.F32 R60, -RZ, R30.H0_H0 ;  /* 0x2000001eff3c7230 */ /* 0x000fe20000004100 */
[----:B------:R-:W-:Y:S05]  /*0a90*/  @P2 BRA `(.L_x_1570) ;  /* 0x0000008000002947 */ /* 0x000fea0003800000 */
[----:B------:R-:W-:-:S04]  /*0aa0*/  ISETP.NE.U32.AND P5, PT, RZ, c[0x0][0x180], PT ;  /* 0x00006000ff007a0c */ /* 0x000fc80003fa5070 */
[----:B------:R-:W-:-:S13]  /*0ab0*/  ISETP.NE.AND.EX P5, PT, RZ, c[0x0][0x184], PT, P5 ;  /* 0x00006100ff007a0c */ /* 0x000fda0003fa5350 */
[----:B------:R-:W-:Y:S05]  /*0ac0*/  @P5 BRA `(.L_x_1571) ;  /* 0x0000002000005947 */ /* 0x000fea0003800000 */
[----:B------:R-:W-:Y:S05]  /*0ad0*/  @P0 BRA `(.L_x_1572) ;  /* 0x0000008000000947 */ /* 0x000fea0003800000 */
[----:B------:R-:W-:Y:S05]  /*0ae0*/  BRA `(.L_x_1573) ;  /* 0x0000009000007947 */ /* 0x000fea0003800000 */
.L_x_1571:
[----:B-----5:R-:W-:-:S05]  /*0af0*/  HADD2.F32 R29, -RZ, R22.H0_H0 ;  /* 0x20000016ff1d7230 */ /* 0x020fca0000004100 */
[----:B------:R-:W-:Y:S01]  /*0b00*/  FADD.FTZ R60, R29, R60 ;  /* 0x0000003c1d3c7221 */ /* 0x000fe20000010000 */
[----:B------:R-:W-:Y:S05]  /*0b10*/  BRA `(.L_x_1572) ;  /* 0x0000004000007947 */ /* 0x000fea0003800000 */
.L_x_1570:
[----:B-----5:R-:W-:Y:S02]  /*0b20*/  HADD2.F32 R29, -RZ, R26.H0_H0 ;  /* 0x2000001aff1d7230 */ /* 0x020fe40000004100 */
[----:B------:R-:W-:-:S03]  /*0b30*/  @P1 HADD2.F32 R47, -RZ, R22.H0_H0 ;  /* 0x20000016ff2f1230 */ /* 0x000fc60000004100 */
[----:B------:R-:W-:-:S04]  /*0b40*/  FADD.FTZ R60, R29, R60 ;  /* 0x0000003c1d3c7221 */ /* 0x000fc80000010000 */
[----:B------:R-:W-:-:S05]  /*0b50*/  @P1 FADD.FTZ R60, R47, R60 ;  /* 0x0000003c2f3c1221 */ /* 0x000fca0000010000 */
.L_x_1572:
[----:B------:R-:W-:-:S04]  /*0b60*/  F2FP.PACK_AB R28, RZ, R60 ;  /* 0x0000003cff1c723e */ /* 0x000fc800000000ff */
[----:B------:R-:W-:Y:S02]  /*0b70*/  PRMT R18, R28, 0x7610, R18 ;  /* 0x000076101c127816 */ /* 0x000fe40000000012 */
.L_x_1573:
[----:B------:R-:W-:Y:S01]  /*0b80*/  HADD2.F32 R67, -RZ, R30.H1_H1 ;  /* 0x3000001eff437230 */ /* 0x000fe20000004100 */
[----:B------:R-:W-:Y:S05]  /*0b90*/  @P2 BRA `(.L_x_1574) ;  /* 0x0000008000002947 */ /* 0x000fea0003800000 */
[----:B------:R-:W-:-:S04]  /*0ba0*/  ISETP.NE.U32.AND P5, PT, RZ, c[0x0][0x180], PT ;  /* 0x00006000ff007a0c */ /* 0x000fc80003fa5070 */
[----:B------:R-:W-:-:S13]  /*0bb0*/  ISETP.NE.AND.EX P5, PT, RZ, c[0x0][0x184], PT, P5 ;  /* 0x00006100ff007a0c */ /* 0x000fda0003fa5350 */
[----:B------:R-:W-:Y:S05]  /*0bc0*/  @P5 BRA `(.L_x_1575) ;  /* 0x0000002000005947 */ /* 0x000fea0003800000 */
[----:B------:R-:W-:Y:S05]  /*0bd0*/  @P0 BRA `(.L_x_1576) ;  /* 0x0000008000000947 */ /* 0x000fea0003800000 */
[----:B------:R-:W-:Y:S05]  /*0be0*/  BRA `(.L_x_1577) ;  /* 0x0000009000007947 */ /* 0x000fea0003800000 */
.L_x_1575:
[----:B-----5:R-:W-:-:S05]  /*0bf0*/  HADD2.F32 R28, -RZ, R22.H1_H1 ;  /* 0x30000016ff1c7230 */ /* 0x020fca0000004100 */
[----:B------:R-:W-:Y:S01]  /*0c00*/  FADD.FTZ R67, R28, R67 ;  /* 0x000000431c437221 */ /* 0x000fe20000010000 */
[----:B------:R-:W-:Y:S05]  /*0c10*/  BRA `(.L_x_1576) ;  /* 0x0000004000007947 */ /* 0x000fea0003800000 */
.L_x_1574:
[----:B-----5:R-:W-:Y:S02]  /*0c20*/  HADD2.F32 R28, -RZ, R26.H1_H1 ;  /* 0x3000001aff1c7230 */ /* 0x020fe40000004100 */
[----:B------:R-:W-:-:S03]  /*0c30*/  @P1 HADD2.F32 R30, -RZ, R22.H1_H1 ;  /* 0x30000016ff1e1230 */ /* 0x000fc60000004100 */
[----:B------:R-:W-:-:S04]  /*0c40*/  FADD.FTZ R67, R28, R67 ;  /* 0x000000431c437221 */ /* 0x000fc80000010000 */
[----:B------:R-:W-:-:S05]  /*0c50*/  @P1 FADD.FTZ R67, R30, R67 ;  /* 0x000000431e431221 */ /* 0x000fca0000010000 */
.L_x_1576:
[----:B------:R-:W-:-:S04]  /*0c60*/  F2FP.PACK_AB R28, RZ, R67 ;  /* 0x00000043ff1c723e */ /* 0x000fc800000000ff */
[----:B------:R-:W-:Y:S02]  /*0c70*/  PRMT R18, R18, 0x5410, R28 ;  /* 0x0000541012127816 */ /* 0x000fe4000000001c */
.L_x_1577:
[----:B------:R-:W-:Y:S01]  /*0c80*/  HADD2.F32 R66, -RZ, R31.H0_H0 ;  /* 0x2000001fff427230 */ /* 0x000fe20000004100 */
[----:B------:R-:W-:Y:S05]  /*0c90*/  @P2 BRA `(.L_x_1578) ;  /* 0x0000008000002947 */ /* 0x000fea0003800000 */
[----:B------:R-:W-:-:S04]  /*0ca0*/  ISETP.NE.U32.AND P5, PT, RZ, c[0x0][0x180], PT ;  /* 0x00006000ff007a0c */ /* 0x000fc80003fa5070 */
[----:B------:R-:W-:-:S13]  /*0cb0*/  ISETP.NE.AND.EX P5, PT, RZ, c[0x0][0x184], PT, P5 ;  /* 0x00006100ff007a0c */ /* 0x000fda0003fa5350 */
[----:B------:R-:W-:Y:S05]  /*0cc0*/  @P5 BRA `(.L_x_1579) ;  /* 0x0000002000005947 */ /* 0x000fea0003800000 */
[----:B------:R-:W-:Y:S05]  /*0cd0*/  @P0 BRA `(.L_x_1580) ;  /* 0x0000008000000947 */ /* 0x000fea0003800000 */
[----:B------:R-:W-:Y:S05]  /*0ce0*/  BRA `(.L_x_1581) ;  /* 0x0000009000007947 */ /* 0x000fea0003800000 */
.L_x_1579:
[----:B-----5:R-:W-:-:S05]  /*0cf0*/  HADD2.F32 R29, -RZ, R23.H0_H0 ;  /* 0x20000017ff1d7230 */ /* 0x020fca0000004100 */
[----:B------:R-:W-:Y:S01]  /*0d00*/  FADD.FTZ R66, R29, R66 ;  /* 0x000000421d427221 */ /* 0x000fe20000010000 */
[----:B------:R-:W-:Y:S05]  /*0d10*/  BRA `(.L_x_1580) ;  /* 0x0000004000007947 */ /* 0x000fea0003800000 */
.L_x_1578:
[----:B-----5:R-:W-:Y:S02]  /*0d20*/  HADD2.F32 R29, -RZ, R27.H0_H0 ;  /* 0x2000001bff1d7230 */ /* 0x020fe40000004100 */
[----:B------:R-:W-:-:S03]  /*0d30*/  @P1 HADD2.F32 R47, -RZ, R23.H0_H0 ;  /* 0x20000017ff2f1230 */ /* 0x000fc60000004100 */
[----:B------:R-:W-:-:S04]  /*0d40*/  FADD.FTZ R66, R29, R66 ;  /* 0x000000421d427221 */ /* 0x000fc80000010000 */
[----:B------:R-:W-:-:S05]  /*0d50*/  @P1 FADD.FTZ R66, R47, R66 ;  /* 0x000000422f421221 */ /* 0x000fca0000010000 */
.L_x_1580:
[----:B------:R-:W-:-:S04]  /*0d60*/  F2FP.PACK_AB R28, RZ, R66 ;  /* 0x00000042ff1c723e */ /* 0x000fc800000000ff */
[----:B------:R-:W-:Y:S02]  /*0d70*/  PRMT R19, R28, 0x7610, R19 ;  /* 0x000076101c137816 */ /* 0x000fe40000000013 */
.L_x_1581:
[----:B------:R-:W-:Y:S01]  /*0d80*/  HADD2.F32 R68, -RZ, R31.H1_H1 ;  /* 0x3000001fff447230 */ /* 0x000fe20000004100 */
[----:B------:R-:W-:Y:S05]  /*0d90*/  @P2 BRA `(.L_x_1582) ;  /* 0x0000008000002947 */ /* 0x000fea0003800000 */
[----:B------:R-:W-:-:S04]  /*0da0*/  ISETP.NE.U32.AND P1, PT, RZ, c[0x0][0x180], PT ;  /* 0x00006000ff007a0c */ /* 0x000fc80003f25070 */
[----:B------:R-:W-:-:S13]  /*0db0*/  ISETP.NE.AND.EX P1, PT, RZ, c[0x0][0x184], PT, P1 ;  /* 0x00006100ff007a0c */ /* 0x000fda0003f25310 */
[----:B------:R-:W-:Y:S05]  /*0dc0*/  @P1 BRA `(.L_x_1583) ;  /* 0x0000002000001947 */ /* 0x000fea0003800000 */
[----:B------:R-:W-:Y:S05]  /*0dd0*/  @P0 BRA `(.L_x_1584) ;  /* 0x0000008000000947 */ /* 0x000fea0003800000 */
[----:B------:R-:W-:Y:S05]  /*0de0*/  BRA `(.L_x_1585) ;  /* 0x0000009000007947 */ /* 0x000fea0003800000 */
.L_x_1583:
[----:B-----5:R-:W-:-:S05]  /*0df0*/  HADD2.F32 R29, -RZ, R23.H1_H1 ;  /* 0x30000017ff1d7230 */ /* 0x020fca0000004100 */
[----:B------:R-:W-:Y:S01]  /*0e00*/  FADD.FTZ R68, R29, R68 ;  /* 0x000000441d447221 */ /* 0x000fe20000010000 */
[----:B------:R-:W-:Y:S05]  /*0e10*/  BRA `(.L_x_1584) ;  /* 0x0000004000007947 */ /* 0x000fea0003800000 */
.L_x_1582:
[----:B-----5:R-:W-:Y:S02]  /*0e20*/  HADD2.F32 R29, -RZ, R27.H1_H1 ;  /* 0x3000001bff1d7230 */ /* 0x020fe40000004100 */
[----:B------:R-:W-:-:S03]  /*0e30*/  @P1 HADD2.F32 R31, -RZ, R23.H1_H1 ;  /* 0x30000017ff1f1230 */ /* 0x000fc60000004100 */
[----:B------:R-:W-:-:S04]  /*0e40*/  FADD.FTZ R68, R29, R68 ;  /* 0x000000441d447221 */ /* 0x000fc80000010000 */
[----:B------:R-:W-:-:S05]  /*0e50*/  @P1 FADD.FTZ R68, R31, R68 ;  /* 0x000000441f441221 */ /* 0x000fca0000010000 */
.L_x_1584:
[----:B------:R-:W-:-:S04]  /*0e60*/  F2FP.PACK_AB R28, RZ, R68 ;  /* 0x00000044ff1c723e */ /* 0x000fc800000000ff */
[----:B------:R-:W-:Y:S02]  /*0e70*/  PRMT R19, R19, 0x5410, R28 ;  /* 0x0000541013137816 */ /* 0x000fe4000000001c */
.L_x_1585:
[C---:B------:R-:W-:Y:S02]  /*0e80*/  @P0 LEA R28, P1, R53.reuse, c[0x0][0x188], 0x4 ;  /* 0x00006200351c0a11 */ /* 0x040fe400078220ff */
[C---:B------:R-:W-:Y:S02]  /*0e90*/  IADD3 R47, R53.reuse, 0x20, RZ ;  /* 0x00000020352f7810 */ /* 0x040fe40007ffe0ff */
[----:B------:R-:W-:-:S05]  /*0ea0*/  @P0 LEA.HI.X R29, R53, c[0x0][0x18c], RZ, 0x4, P1 ;  /* 0x00006300351d0a11 */ /* 0x000fca00008f24ff */
[----:B------:R0:W-:Y:S04]  /*0eb0*/  @P0 STG.E.128 [R28.64], R16 ;  /* 0x000000101c000986 */ /* 0x0001e8000c101d04 */
.L_x_1553:
[----:B------:R-:W-:Y:S05]  /*0ec0*/  BSYNC B0 ;  /* 0x0000000000007941 */ /* 0x000fea0003800000 */
.L_x_1552:
        /* <DEDUP_REMOVED lines=24> */
.L_x_1589:
[----:B-----5:R-:W-:-:S05]  /*1050*/  HADD2.F32 R59, -RZ, R20.H0_H0 ;  /* 0x20000014ff3b7230 */ /* 0x020fca0000004100 */
[----:B------:R-:W-:Y:S01]  /*1060*/  FADD.FTZ R54, R59, R54 ;  /* 0x000000363b367221 */ /* 0x000fe20000010000 */
[----:B------:R-:W-:Y:S05]  /*1070*/  BRA `(.L_x_1590) ;  /* 0x0000004000007947 */ /* 0x000fea0003800000 */
.L_x_1588:
[----:B0----5:R-:W-:Y:S02]  /*1080*/  HADD2.F32 R59, -RZ, R24.H0_H0 ;  /* 0x20000018ff3b7230 */ /* 0x021fe40000004100 */
[----:B------:R-:W-:-:S03]  /*1090*/  @P1 HADD2.F32 R63, -RZ, R20.H0_H0 ;  /* 0x20000014ff3f1230 */ /* 0x000fc60000004100 */
[----:B------:R-:W-:-:S04]  /*10a0*/  FADD.FTZ R54, R59, R54 ;  /* 0x000000363b367221 */ /* 0x000fc80000010000 */
[----:B------:R-:W-:-:S05]  /*10b0*/  @P1 FADD.FTZ R54, R63, R54 ;  /* 0x000000363f361221 */ /* 0x000fca0000010000 */
.L_x_1590:
[----:B------:R-:W-:-:S04]  /*10c0*/  F2FP.PACK_AB R58, RZ, R54 ;  /* 0x00000036ff3a723e */ /* 0x000fc800000000ff */
[----:B------:R-:W-:Y:S02]  /*10d0*/  PRMT R16, R58, 0x7610, R16 ;  /* 0x000076103a107816 */ /* 0x000fe40000000010 */
.L_x_1591:
[----:B------:R-:W-:Y:S01]  /*10e0*/  HADD2.F32 R58, -RZ, R28.H1_H1 ;  /* 0x3000001cff3a7230 */ /* 0x000fe20000004100 */
[----:B------:R-:W-:Y:S05]  /*10f0*/  @P2 BRA `(.L_x_1592) ;  /* 0x0000008000002947 */ /* 0x000fea0003800000 */
[----:B------:R-:W-:-:S04]  /*1100*/  ISETP.NE.U32.AND P5, PT, RZ, c[0x0][0x180], PT ;  /* 0x00006000ff007a0c */ /* 0x000fc80003fa5070 */
[----:B------:R-:W-:-:S13]  /*1110*/  ISETP.NE.AND.EX P5, PT, RZ, c[0x0][0x184], PT, P5 ;  /* 0x00006100ff007a0c */ /* 0x000fda0003fa5350 */
[----:B------:R-:W-:Y:S05]  /*1120*/  @P5 BRA `(.L_x_1593) ;  /* 0x0000002000005947 */ /* 0x000fea0003800000 */
[----:B------:R-:W-:Y:S05]  /*1130*/  @P0 BRA `(.L_x_1594) ;  /* 0x0000008000000947 */ /* 0x000fea0003800000 */
[----:B------:R-:W-:Y:S05]  /*1140*/  BRA `(.L_x_1595) ;  /* 0x0000009000007947 */ /* 0x000fea0003800000 */
.L_x_1593:
[----:B-----5:R-:W-:-:S05]  /*1150*/  HADD2.F32 R59, -RZ, R20.H1_H1 ;  /* 0x30000014ff3b7230 */ /* 0x020fca0000004100 */
[----:B------:R-:W-:Y:S01]  /*1160*/  FADD.FTZ R58, R59, R58 ;  /* 0x0000003a3b3a7221 */ /* 0x000fe20000010000 */
[----:B------:R-:W-:Y:S05]  /*1170*/  BRA `(.L_x_1594) ;  /* 0x0000004000007947 */ /* 0x000fea0003800000 */
.L_x_1592:
[----:B-----5:R-:W-:Y:S02]  /*1180*/  HADD2.F32 R59, -RZ, R24.H1_H1 ;  /* 0x30000018ff3b7230 */ /* 0x020fe40000004100 */
[----:B------:R-:W-:-:S03]  /*1190*/  @P1 HADD2.F32 R63, -RZ, R20.H1_H1 ;  /* 0x30000014ff3f1230 */ /* 0x000fc60000004100 */
[----:B------:R-:W-:-:S04]  /*11a0*/  FADD.FTZ R58, R59, R58 ;  /* 0x0000003a3b3a7221 */ /* 0x000fc80000010000 */
[----:B------:R-:W-:-:S05]  /*11b0*/  @P1 FADD.FTZ R58, R63, R58 ;  /* 0x0000003a3f3a1221 */ /* 0x000fca0000010000 */
.L_x_1594:
[----:B------:R-:W-:-:S04]  /*11c0*/  F2FP.PACK_AB R28, RZ, R58 ;  /* 0x0000003aff1c723e */ /* 0x000fc800000000ff */
[----:B------:R-:W-:Y:S02]  /*11d0*/  PRMT R16, R16, 0x5410, R28 ;  /* 0x0000541010107816 */ /* 0x000fe4000000001c */
.L_x_1595:
[----:B------:R-:W-:Y:S01]  /*11e0*/  HADD2.F32 R59, -RZ, R29.H0_H0 ;  /* 0x2000001dff3b7230 */ /* 0x000fe20000004100 */
[----:B------:R-:W-:Y:S05]  /*11f0*/  @P2 BRA `(.L_x_1596) ;  /* 0x0000008000002947 */ /* 0x000fea0003800000 */
[----:B------:R-:W-:-:S04]  /*1200*/  ISETP.NE.U32.AND P5, PT, RZ, c[0x0][0x180], PT ;  /* 0x00006000ff007a0c */ /* 0x000fc80003fa5070 */
[----:B------:R-:W-:-:S13]  /*1210*/  ISETP.NE.AND.EX P5, PT, RZ, c[0x0][0x184], PT, P5 ;  /* 0x00006100ff007a0c */ /* 0x000fda0003fa5350 */
[----:B------:R-:W-:Y:S05]  /*1220*/  @P5 BRA `(.L_x_1597) ;  /* 0x0000002000005947 */ /* 0x000fea0003800000 */
[----:B------:R-:W-:Y:S05]  /*1230*/  @P0 BRA `(.L_x_1598) ;  /* 0x0000008000000947 */ /* 0x000fea0003800000 */
[----:B------:R-:W-:Y:S05]  /*1240*/  BRA `(.L_x_1599) ;  /* 0x0000009000007947 */ /* 0x000fea0003800000 */
.L_x_1597:
[----:B-----5:R-:W-:-:S05]  /*1250*/  HADD2.F32 R28, -RZ, R21.H0_H0 ;  /* 0x20000015ff1c7230 */ /* 0x020fca0000004100 */
[----:B------:R-:W-:Y:S01]  /*1260*/  FADD.FTZ R59, R28, R59 ;  /* 0x0000003b1c3b7221 */ /* 0x000fe20000010000 */
[----:B------:R-:W-:Y:S05]  /*1270*/  BRA `(.L_x_1598) ;  /* 0x0000004000007947 */ /* 0x000fea0003800000 */
.L_x_1596:
[----:B-----5:R-:W-:Y:S02]  /*1280*/  HADD2.F32 R28, -RZ, R25.H0_H0 ;  /* 0x20000019ff1c7230 */ /* 0x020fe40000004100 */
[----:B------:R-:W-:-:S03]  /*1290*/  @P1 HADD2.F32 R62, -RZ, R21.H0_H0 ;  /* 0x20000015ff3e1230 */ /* 0x000fc60000004100 */
[----:B------:R-:W-:-:S04]  /*12a0*/  FADD.FTZ R59, R28, R59 ;  /* 0x0000003b1c3b7221 */ /* 0x000fc80000010000 */
[----:B------:R-:W-:-:S05]  /*12b0*/  @P1 FADD.FTZ R59, R62, R59 ;  /* 0x0000003b3e3b1221 */ /* 0x000fca0000010000 */
.L_x_1598:
[----:B------:R-:W-:-:S04]  /*12c0*/  F2FP.PACK_AB R28, RZ, R59 ;  /* 0x0000003bff1c723e */ /* 0x000fc800000000ff */
[----:B------:R-:W-:Y:S02]  /*12d0*/  PRMT R17, R28, 0x7610, R17 ;  /* 0x000076101c117816 */ /* 0x000fe40000000011 */
.L_x_1599:
[----:B------:R-:W-:Y:S01]  /*12e0*/  HADD2.F32 R62, -RZ, R29.H1_H1 ;  /* 0x3000001dff3e7230 */ /* 0x000fe20000004100 */
[----:B------:R-:W-:Y:S05]  /*12f0*/  @P2 BRA `(.L_x_1600) ;  /* 0x0000008000002947 */ /* 0x000fea0003800000 */
[----:B------:R-:W-:-:S04]  /*1300*/  ISETP.NE.U32.AND P5, PT, RZ, c[0x0][0x180], PT ;  /* 0x00006000ff007a0c */ /* 0x000fc80003fa5070 */
[----:B------:R-:W-:-:S13]  /*1310*/  ISETP.NE.AND.EX P5, PT, RZ, c[0x0][0x184], PT, P5 ;  /* 0x00006100ff007a0c */ /* 0x000fda0003fa5350 */
[----:B------:R-:W-:Y:S05]  /*1320*/  @P5 BRA `(.L_x_1601) ;  /* 0x0000002000005947 */ /* 0x000fea0003800000 */
[----:B------:R-:W-:Y:S05]  /*1330*/  @P0 BRA `(.L_x_1602) ;  /* 0x0000008000000947 */ /* 0x000fea0003800000 */
[----:B------:R-:W-:Y:S05]  /*1340*/  BRA `(.L_x_1603) ;  /* 0x0000009000007947 */ /* 0x000fea0003800000 */
.L_x_1601:
[----:B-----5:R-:W-:-:S05]  /*1350*/  HADD2.F32 R29, -RZ, R21.H1_H1 ;  /* 0x30000015ff1d7230 */ /* 0x020fca0000004100 */
[----:B------:R-:W-:Y:S01]  /*1360*/  FADD.FTZ R62, R29, R62 ;  /* 0x0000003e1d3e7221 */ /* 0x000fe20000010000 */
[----:B------:R-:W-:Y:S05]  /*1370*/  BRA `(.L_x_1602) ;  /* 0x0000004000007947 */ /* 0x000fea0003800000 */
.L_x_1600:
[----:B-----5:R-:W-:Y:S02]  /*1380*/  HADD2.F32 R29, -RZ, R25.H1_H1 ;  /* 0x30000019ff1d7230 */ /* 0x020fe40000004100 */
[----:B------:R-:W-:-:S03]  /*1390*/  @P1 HADD2.F32 R63, -RZ, R21.H1_H1 ;  /* 0x30000015ff3f1230 */ /* 0x000fc60000004100 */
[----:B------:R-:W-:-:S04]  /*13a0*/  FADD.FTZ R62, R29, R62 ;  /* 0x0000003e1d3e7221 */ /* 0x000fc80000010000 */
[----:B------:R-:W-:-:S05]  /*13b0*/  @P1 FADD.FTZ R62, R63, R62 ;  /* 0x0000003e3f3e1221 */ /* 0x000fca0000010000 */
.L_x_1602:
[----:B------:R-:W-:-:S04]  /*13c0*/  F2FP.PACK_AB R28, RZ, R62 ;  /* 0x0000003eff1c723e */ /* 0x000fc800000000ff */
[----:B------:R-:W-:Y:S02]  /*13d0*/  PRMT R17, R17, 0x5410, R28 ;  /* 0x0000541011117816 */ /* 0x000fe4000000001c */
.L_x_1603:
[----:B------:R-:W-:Y:S01]  /*13e0*/  HADD2.F32 R63, -RZ, R30.H0_H0 ;  /* 0x2000001eff3f7230 */ /* 0x000fe20000004100 */
[----:B------:R-:W-:Y:S05]  /*13f0*/  @P2 BRA `(.L_x_1604) ;  /* 0x0000008000002947 */ /* 0x000fea0003800000 */
[----:B------:R-:W-:-:S04]  /*1400*/  ISETP.NE.U32.AND P5, PT, RZ, c[0x0][0x180], PT ;  /* 0x00006000ff007a0c */ /* 0x000fc80003fa5070 */
[----:B------:R-:W-:-:S13]  /*1410*/  ISETP.NE.AND.EX P5, PT, RZ, c[0x0][0x184], PT, P5 ;  /* 0x00006100ff007a0c */ /* 0x000fda0003fa5350 */
[----:B------:R-:W-:Y:S05]  /*1420*/  @P5 BRA `(.L_x_1605) ;  /* 0x0000002000005947 */ /* 0x000fea0003800000 */
[----:B------:R-:W-:Y:S05]  /*1430*/  @P0 BRA `(.L_x_1606) ;  /* 0x0000008000000947 */ /* 0x000fea0003800000 */
[----:B------:R-:W-:Y:S05]  /*1440*/  BRA `(.L_x_1607) ;  /* 0x0000009000007947 */ /* 0x000fea0003800000 */
.L_x_1605:
[----:B-----5:R-:W-:-:S05]  /*1450*/  HADD2.F32 R28, -RZ, R22.H0_H0 ;  /* 0x20000016ff1c7230 */ /* 0x020fca0000004100 */
[----:B------:R-:W-:Y:S01]  /*1460*/  FADD.FTZ R63, R28, R63 ;  /* 0x0000003f1c3f7221 */ /* 0x000fe20000010000 */
[----:B------:R-:W-:Y:S05]  /*1470*/  BRA `(.L_x_1606) ;  /* 0x0000004000007947 */ /* 0x000fea0003800000 */
.L_x_1604:
[----:B-----5:R-:W-:Y:S02]  /*1480*/  HADD2.F32 R28, -RZ, R26.H0_H0 ;  /* 0x2000001aff1c7230 */ /* 0x020fe40000004100 */
[----:B------:R-:W-:-:S03]  /*1490*/  @P1 HADD2.F32 R64, -RZ, R22.H0_H0 ;  /* 0x20000016ff401230 */ /* 0x000fc60000004100 */
[----:B------:R-:W-:-:S04]  /*14a0*/  FADD.FTZ R63, R28, R63 ;  /* 0x0000003f1c3f7221 */ /* 0x000fc80000010000 */
[----:B------:R-:W-:-:S05]  /*14b0*/  @P1 FADD.FTZ R63, R64, R63 ;  /* 0x0000003f403f1221 */ /* 0x000fca0000010000 */
.L_x_1606:
[----:B------:R-:W-:-:S04]  /*14c0*/  F2FP.PACK_AB R28, RZ, R63 ;  /* 0x0000003fff1c723e */ /* 0x000fc800000000ff */
[----:B------:R-:W-:Y:S02]  /*14d0*/  PRMT R18, R28, 0x7610, R18 ;  /* 0x000076101c127816 */ /* 0x000fe40000000012 */
.L_x_1607:
[----:B------:R-:W-:Y:S01]  /*14e0*/  HADD2.F32 R65, -RZ, R30.H1_H1 ;  /* 0x3000001eff417230 */ /* 0x000fe20000004100 */
[----:B------:R-:W-:Y:S05]  /*14f0*/  @P2 BRA `(.L_x_1608) ;  /* 0x0000008000002947 */ /* 0x000fea0003800000 */
[----:B------:R-:W-:-:S04]  /*1500*/  ISETP.NE.U32.AND P5, PT, RZ, c[0x0][0x180], PT ;  /* 0x00006000ff007a0c */ /* 0x000fc80003fa5070 */
[----:B------:R-:W-:-:S13]  /*1510*/  ISETP.NE.AND.EX P5, PT, RZ, c[0x0][0x184], PT, P5 ;  /* 0x00006100ff007a0c */ /* 0x000fda0003fa5350 */
[----:B------:R-:W-:Y:S05]  /*1520*/  @P5 BRA `(.L_x_1609) ;  /* 0x0000002000005947 */ /* 0x000fea0003800000 */
[----:B------:R-:W-:Y:S05]  /*1530*/  @P0 BRA `(.L_x_1610) ;  /* 0x0000008000000947 */ /* 0x000fea0003800000 */
[----:B------:R-:W-:Y:S05]  /*1540*/  BRA `(.L_x_1611) ;  /* 0x0000009000007947 */ /* 0x000fea0003800000 */
.L_x_1609:
[----:B-----5:R-:W-:-:S05]  /*1550*/  HADD2.F32 R28, -RZ, R22.H1_H1 ;  /* 0x30000016ff1c7230 */ /* 0x020fca0000004100 */
[----:B------:R-:W-:Y:S01]  /*1560*/  FADD.FTZ R65, R28, R65 ;  /* 0x000000411c417221 */ /* 0x000fe20000010000 */
[----:B------:R-:W-:Y:S05]  /*1570*/  BRA `(.L_x_1610) ;  /* 0x0000004000007947 */ /* 0x000fea0003800000 */
.L_x_1608:
[----:B-----5:R-:W-:Y:S02]  /*1580*/  HADD2.F32 R28, -RZ, R26.H1_H1 ;  /* 0x3000001aff1c7230 */ /* 0x020fe40000004100 */
[----:B------:R-:W-:-:S03]  /*1590*/  @P1 HADD2.F32 R30, -RZ, R22.H1_H1 ;  /* 0x30000016ff1e1230 */ /* 0x000fc60000004100 */
[----:B------:R-:W-:-:S04]  /*15a0*/  FADD.FTZ R65, R28, R65 ;  /* 0x000000411c417221 */ /* 0x000fc80000010000 */
[----:B------:R-:W-:-:S05]  /*15b0*/  @P1 FADD.FTZ R65, R30, R65 ;  /* 0x000000411e411221 */ /* 0x000fca0000010000 */
.L_x_1610:
[----:B------:R-:W-:-:S04]  /*15c0*/  F2FP.PACK_AB R28, RZ, R65 ;  /* 0x00000041ff1c723e */ /* 0x000fc800000000ff */
[----:B------:R-:W-:Y:S02]  /*15d0*/  PRMT R18, R18, 0x5410, R28 ;  /* 0x0000541012127816 */ /* 0x000fe4000000001c */
.L_x_1611:
[----:B------:R-:W-:Y:S01]  /*15e0*/  HADD2.F32 R64, -RZ, R31.H0_H0 ;  /* 0x2000001fff407230 */ /* 0x000fe20000004100 */
[----:B------:R-:W-:Y:S05]  /*15f0*/  @P2 BRA `(.L_x_1612) ;  /* 0x0000008000002947 */ /* 0x000fea0003800000 */
[----:B------:R-:W-:-:S04]  /*1600*/  ISETP.NE.U32.AND P5, PT, RZ, c[0x0][0x180], PT ;  /* 0x00006000ff007a0c */ /* 0x000fc80003fa5070 */
[----:B------:R-:W-:-:S13]  /*1610*/  ISETP.NE.AND.EX P5, PT, RZ, c[0x0][0x184], PT, P5 ;  /* 0x00006100ff007a0c */ /* 0x000fda0003fa5350 */
[----:B------:R-:W-:Y:S05]  /*1620*/  @P5 BRA `(.L_x_1613) ;  /* 0x0000002000005947 */ /* 0x000fea0003800000 */
[----:B------:R-:W-:Y:S05]  /*1630*/  @P0 BRA `(.L_x_1614) ;  /* 0x0000008000000947 */ /* 0x000fea0003800000 */
[----:B------:R-:W-:Y:S05]  /*1640*/  BRA `(.L_x_1615) ;  /* 0x0000009000007947 */ /* 0x000fea0003800000 */
.L_x_1613:
[----:B-----5:R-:W-:-:S05]  /*1650*/  HADD2.F32 R29, -RZ, R23.H0_H0 ;  /* 0x20000017ff1d7230 */ /* 0x020fca0000004100 */
[----:B------:R-:W-:Y:S01]  /*1660*/  FADD.FTZ R64, R29, R64 ;  /* 0x000000401d407221 */ /* 0x000fe20000010000 */
[----:B------:R-:W-:Y:S05]  /*1670*/  BRA `(.L_x_1614) ;  /* 0x0000004000007947 */ /* 0x000fea0003800000 */
.L_x_1612:
[----:B-----5:R-:W-:Y:S02]  /*1680*/  HADD2.F32 R29, -RZ, R27.H0_H0 ;  /* 0x2000001bff1d7230 */ /* 0x020fe40000004100 */
[----:B------:R-:W-:-:S03]  /*1690*/  @P1 HADD2.F32 R69, -RZ, R23.H0_H0 ;  /* 0x20000017ff451230 */ /* 0x000fc60000004100 */
[----:B------:R-:W-:-:S04]  /*16a0*/  FADD.FTZ R64, R29, R64 ;  /* 0x000000401d407221 */ /* 0x000fc80000010000 */
[----:B------:R-:W-:-:S05]  /*16b0*/  @P1 FADD.FTZ R64, R69, R64 ;  /* 0x0000004045401221 */ /* 0x000fca0000010000 */
.L_x_1614:
[----:B------:R-:W-:-:S04]  /*16c0*/  F2FP.PACK_AB R28, RZ, R64 ;  /* 0x00000040ff1c723e */ /* 0x000fc800000000ff */
[----:B------:R-:W-:Y:S02]  /*16d0*/  PRMT R19, R28, 0x7610, R19 ;  /* 0x000076101c137816 */ /* 0x000fe40000000013 */
.L_x_1615:
[----:B------:R-:W-:Y:S01]  /*16e0*/  HADD2.F32 R69, -RZ, R31.H1_H1 ;  /* 0x3000001fff457230 */ /* 0x000fe20000004100 */
[----:B------:R-:W-:Y:S05]  /*16f0*/  @P2 BRA `(.L_x_1616) ;  /* 0x0000008000002947 */ /* 0x000fea0003800000 */
[----:B------:R-:W-:-:S04]  /*1700*/  ISETP.NE.U32.AND P1, PT, RZ, c[0x0][0x180], PT ;  /* 0x00006000ff007a0c */ /* 0x000fc80003f25070 */
[----:B------:R-:W-:-:S13]  /*1710*/  ISETP.NE.AND.EX P1, PT, RZ, c[0x0][0x184], PT, P1 ;  /* 0x00006100ff007a0c */ /* 0x000fda0003f25310 */
[----:B------:R-:W-:Y:S05]  /*1720*/  @P1 BRA `(.L_x_1617) ;  /* 0x0000002000001947 */ /* 0x000fea0003800000 */
[----:B------:R-:W-:Y:S05]  /*1730*/  @P0 BRA `(.L_x_1618) ;  /* 0x0000008000000947 */ /* 0x000fea0003800000 */
[----:B------:R-:W-:Y:S05]  /*1740*/  BRA `(.L_x_1619) ;  /* 0x0000009000007947 */ /* 0x000fea0003800000 */
.L_x_1617:
[----:B-----5:R-:W-:-:S05]  /*1750*/  HADD2.F32 R28, -RZ, R23.H1_H1 ;  /* 0x30000017ff1c7230 */ /* 0x020fca0000004100 */
[----:B------:R-:W-:Y:S01]  /*1760*/  FADD.FTZ R69, R28, R69 ;  /* 0x000000451c457221 */ /* 0x000fe20000010000 */
[----:B------:R-:W-:Y:S05]  /*1770*/  BRA `(.L_x_1618) ;  /* 0x0000004000007947 */ /* 0x000fea0003800000 */
.L_x_1616:
[----:B-----5:R-:W-:Y:S02]  /*1780*/  HADD2.F32 R28, -RZ, R27.H1_H1 ;  /* 0x3000001bff1c7230 */ /* 0x020fe40000004100 */
[----:B------:R-:W-:-:S03]  /*1790*/  @P1 HADD2.F32 R30, -RZ, R23.H1_H1 ;  /* 0x30000017ff1e1230 */ /* 0x000fc60000004100 */
[----:B------:R-:W-:-:S04]  /*17a0*/  FADD.FTZ R69, R28, R69 ;  /* 0x000000451c457221 */ /* 0x000fc80000010000 */
[----:B------:R-:W-:-:S05]  /*17b0*/  @P1 FADD.FTZ R69, R30, R69 ;  /* 0x000000451e451221 */ /* 0x000fca0000010000 */
.L_x_1618:
[----:B------:R-:W-:-:S04]  /*17c0*/  F2FP.PACK_AB R28, RZ, R69 ;  /* 0x00000045ff1c723e */ /* 0x000fc800000000ff */
[----:B------:R-:W-:Y:S02]  /*17d0*/  PRMT R19, R19, 0x5410, R28 ;  /* 0x0000541013137816 */ /* 0x000fe4000000001c */
.L_x_1619:
[----:B------:R-:W-:-:S04]  /*17e0*/  @P0 LEA R28, P1, R47, c[0x0][0x188], 0x4 ;  /* 0x000062002f1c0a11 */ /* 0x000fc800078220ff */
[----:B------:R-:W-:-:S05]  /*17f0*/  @P0 LEA.HI.X R29, R47, c[0x0][0x18c], RZ, 0x4, P1 ;  /* 0x000063002f1d0a11 */ /* 0x000fca00008f24ff */
[----:B------:R0:W-:Y:S04]  /*1800*/  @P0 STG.E.128 [R28.64], R16 ;  /* 0x000000101c000986 */ /* 0x0001e8000c101d04 */
.L_x_1587:
[----:B------:R-:W-:Y:S05]  /*1810*/  BSYNC B0 ;  /* 0x0000000000007941 */ /* 0x000fea0003800000 */
.L_x_1586:
        /* <DEDUP_REMOVED lines=21> */
.L_x_1628:
        /* <DEDUP_REMOVED lines=53> */
.L_x_1629:
[----:B------:R-:W-:Y:S01]  /*1cc0*/  FMUL.FTZ R28, R47, R47 ;  /* 0x0000002f2f1c7220 */ /* 0x000fe20000410000 */
[----:B------:R-:W-:Y:S01]  /*1cd0*/  ISETP.NE.AND P1, PT, RZ, UR6, PT ;  /* 0x00000006ff007c0c */ /* 0x000fe2000bf25270 */
[----:B-1----:R-:W-:Y:S01]  /*1ce0*/  FADD.FTZ R71, R71, R72 ;  /* 0x0000004847477221 */ /* 0x002fe20000010000 */
        /* <DEDUP_REMOVED lines=20> */
[----:B------:R-:W-:Y:S02]  /*1e30*/  FADD.FTZ R46, R61, -R73 ;  /* 0x800000493d2e7221 */ /* 0x000fe40000010000 */
[----:B------:R-:W-:Y:S02]  /*1e40*/  FFMA.FTZ R28, R9, R28, R0 ;  /* 0x0000001c091c7223 */ /* 0x000fe40000010000 */
[----:B------:R-:W-:-:S02]  /*1e50*/  FMUL.FTZ R30, R71, R30 ;  /* 0x0000001e471e7220 */ /* 0x000fc40000410000 */
[----:B------:R-:W-:Y:S01]  /*1e60*/  FMUL.FTZ R46, R71, R46 ;  /* 0x0000002e472e7220 */ /* 0x000fe20000410000 */
[----:B------:R-:W-:Y:S01]  /*1e70*/  F2FP.PACK_AB R28, R29, R28 ;  /* 0x0000001c1d1c723e */ /* 0x000fe200000000ff */
[----:B------:R-:W-:Y:S02]  /*1e80*/  FFMA.FTZ R29, R7, R30, R12 ;  /* 0x0000001e071d7223 */ /* 0x000fe4000001000c */
[----:B------:R-:W-:Y:S02]  /*1e90*/  FFMA.FTZ R46, R6, R46, R15 ;  /* 0x0000002e062e7223 */ /* 0x000fe4000001000f */
[--C-:B------:R-:W-:Y:S02]  /*1ea0*/  FADD.FTZ R70, R60, -R73.reuse ;  /* 0x800000493c467221 */ /* 0x100fe40000010000 */
[--C-:B0-----:R-:W-:Y:S01]  /*1eb0*/  FADD.FTZ R72, R67, -R73.reuse ;  /* 0x8000004943487221 */ /* 0x101fe20000010000 */
[----:B------:R-:W-:Y:S01]  /*1ec0*/  F2FP.PACK_AB R29, R46, R29 ;  /* 0x0000001d2e1d723e */ /* 0x000fe200000000ff */
[--C-:B------:R-:W-:Y:S01]  /*1ed0*/  FADD.FTZ R74, R66, -R73.reuse ;  /* 0x80000049424a7221 */ /* 0x100fe20000010000 */
[----:B------:R-:W-:Y:S01]  /*1ee0*/  HFMA2.MMA R46, -RZ, RZ, 0, 9.5367431640625e-07 ;  /* 0x00000010ff2e7435 */ /* 0x000fe200000001ff */
[----:B------:R-:W-:-:S02]  /*1ef0*/  FADD.FTZ R76, R68, -R73 ;  /* 0x80000049444c7221 */ /* 0x000fc40000010000 */
[C---:B------:R-:W-:Y:S02]  /*1f00*/  FMUL.FTZ R70, R71.reuse, R70 ;  /* 0x0000004647467220 */ /* 0x040fe40000410000 */
[C---:B------:R-:W-:Y:S02]  /*1f10*/  FMUL.FTZ R72, R71.reuse, R72 ;  /* 0x0000004847487220 */ /* 0x040fe40000410000 */
[C---:B------:R-:W-:Y:S02]  /*1f20*/  FMUL.FTZ R74, R71.reuse, R74 ;  /* 0x0000004a474a7220 */ /* 0x040fe40000410000 */
[----:B------:R-:W-:Y:S02]  /*1f30*/  FMUL.FTZ R76, R71, R76 ;  /* 0x0000004c474c7220 */ /* 0x000fe40000410000 */
[----:B------:R-:W-:Y:S02]  /*1f40*/  FFMA.FTZ R30, R5, R70, R14 ;  /* 0x00000046051e7223 */ /* 0x000fe4000001000e */
[----:B------:R-:W-:-:S02]  /*1f50*/  FFMA.FTZ R31, R4, R72, R33 ;  /* 0x00000048041f7223 */ /* 0x000fc40000010021 */
[----:B------:R-:W-:Y:S02]  /*1f60*/  FFMA.FTZ R74, R3, R74, R32 ;  /* 0x0000004a034a7223 */ /* 0x000fe40000010020 */
[----:B------:R-:W-:Y:S01]  /*1f70*/  FFMA.FTZ R47, R2, R76, R35 ;  /* 0x0000004c022f7223 */ /* 0x000fe20000010023 */
[----:B------:R-:W-:-:S04]  /*1f80*/  F2FP.PACK_AB R30, R31, R30 ;  /* 0x0000001e1f1e723e */ /* 0x000fc800000000ff */
[----:B------:R-:W-:Y:S01]  /*1f90*/  F2FP.PACK_AB R31, R47, R74 ;  /* 0x0000004a2f1f723e */ /* 0x000fe200000000ff */
[C---:B------:R-:W-:Y:S01]  /*1fa0*/  IMAD.WIDE.U32 R46, R53.reuse, R46, c[0x0][0x208] ;  /* 0x00008200352e7625 */ /* 0x040fe200078e002e */
[----:B------:R-:W-:-:S04]  /*1fb0*/  IADD3 R53, R53, 0x20, RZ ;  /* 0x0000002035357810 */ /* 0x000fc80007ffe0ff */
[----:B------:R0:W-:Y:S03]  /*1fc0*/  STG.E.128 [R46.64], R28 ;  /* 0x0000001c2e007986 */ /* 0x0001e6000c101d04 */
.L_x_1623:
[----:B------:R-:W-:Y:S05]  /*1fd0*/  BSYNC B0 ;  /* 0x0000000000007941 */ /* 0x000fea0003800000 */
.L_x_1622:
        /* <DEDUP_REMOVED lines=18> */
[----:B------:R-:W-:Y:S01]  /*2100*/  F2FP.PACK_AB R29, R70, R47 ;  /* 0x0000002f461d723e */ /* 0x000fe200000000ff */
[C---:B------:R-:W-:Y:S01]  /*2110*/  FMUL.FTZ R31, R71.reuse, R31 ;  /* 0x0000001f471f7220 */ /* 0x040fe20000410000 */
[----:B------:R-:W-:Y:S01]  /*2120*/  MOV R70, 0x10 ;  /* 0x0000001000467802 */ /* 0x000fe20000000f00 */
[----:B------:R-:W-:-:S02]  /*2130*/  FMUL.FTZ R72, R71, R72 ;  /* 0x0000004847487220 */ /* 0x000fc40000410000 */
[----:B------:R-:W-:Y:S02]  /*2140*/  FMUL.FTZ R73, R71, R30 ;  /* 0x0000001e47497220 */ /* 0x000fe40000410000 */
[----:B------:R-:W-:Y:S02]  /*2150*/  FFMA.FTZ R30, R38, R31, R49 ;  /* 0x0000001f261e7223 */ /* 0x000fe40000010031 */
[----:B------:R-:W-:Y:S02]  /*2160*/  FFMA.FTZ R46, R34, R46, R43 ;  /* 0x0000002e222e7223 */ /* 0x000fe4000001002b */
[----:B------:R-:W-:Y:S02]  /*2170*/  FFMA.FTZ R47, R37, R28, R44 ;  /* 0x0000001c252f7223 */ /* 0x000fe4000001002c */
[----:B------:R-:W-:Y:S02]  /*2180*/  FFMA.FTZ R31, R40, R73, R51 ;  /* 0x00000049281f7223 */ /* 0x000fe40000010033 */
[----:B------:R-:W-:Y:S01]  /*2190*/  FFMA.FTZ R71, R41, R72, R50 ;  /* 0x0000004829477223 */ /* 0x000fe20000010032 */
[----:B------:R-:W-:Y:S01]  /*21a0*/  F2FP.PACK_AB R28, R47, R46 ;  /* 0x0000002e2f1c723e */ /* 0x000fe200000000ff */
[----:B------:R-:W-:Y:S01]  /*21b0*/  IMAD.WIDE.U32 R46, R53, R70, c[0x0][0x208] ;  /* 0x00008200352e7625 */ /* 0x000fe200078e0046 */
[----:B------:R-:W-:-:S02]  /*21c0*/  F2FP.PACK_AB R31, R74, R31 ;  /* 0x0000001f4a1f723e */ /* 0x000fc400000000ff */
[----:B------:R-:W-:-:S05]  /*21d0*/  F2FP.PACK_AB R30, R71, R30 ;  /* 0x0000001e471e723e */ /* 0x000fca00000000ff */
[----:B------:R0:W-:Y:S02]  /*21e0*/  STG.E.128 [R46.64], R28 ;  /* 0x0000001c2e007986 */ /* 0x0001e4000c101d04 */
.L_x_1625:
[----:B------:R-:W-:Y:S05]  /*21f0*/  BSYNC B0 ;  /* 0x0000000000007941 */ /* 0x000fea0003800000 */
.L_x_1624:
[----:B0-2---:R-:W-:-:S10]  /*2200*/  HFMA2.MMA R28, -RZ, RZ, 0, 2.384185791015625e-07 ;  /* 0x00000004ff1c7435 */ /* 0x005fd400000001ff */
[----:B------:R-:W-:-:S05]  /*2210*/  IMAD R11, R28, c[0x0][0x160], R11 ;  /* 0x000058001c0b7a24 */ /* 0x000fca00078e020b */
[----:B------:R-:W-:-:S13]  /*2220*/  ISETP.GE.AND P1, PT, R11, c[0x0][0x164], PT ;  /* 0x000059000b007a0c */ /* 0x000fda0003f26270 */
[----:B-----5:R-:W-:Y:S01]  /*2230*/  @P1 CALL.REL.NOINC `(.L_x_1626) ;  /* 0x0000001000001944 */ /* 0x020fe20003c00000 */
[----:B------:R-:W-:Y:S05]  /*2240*/  BRA `(.L_x_1627) ;  /* 0xffffe2b000007947 */ /* 0x000fea000383ffff */
.L_x_1626:
[----:B------:R-:W-:Y:S05]  /*2250*/  EXIT ;  /* 0x000000000000794d */ /* 0x000fea0003800000 */
.L_x_1620:
[----:B------:R-:W-:Y:S01]  /*2260*/  HFMA2.MMA R46, -RZ, RZ, 0, 1.847743988037109375e-06 ;  /* 0x0000001fff2e7435 */ /* 0x000fe200000001ff */
[----:B------:R-:W-:Y:S02]  /*2270*/  MOV R70, 0x1 ;  /* 0x0000000100467802 */ /* 0x000fe40000000f00 */
[----:B------:R-:W-:Y:S02]  /*2280*/  MOV R71, 0xffffffff ;  /* 0xffffffff00477802 */ /* 0x000fe40000000f00 */
[----:B------:R-:W-:Y:S02]  /*2290*/  MOV R28, 0x22b0 ;  /* 0x000022b0001c7802 */ /* 0x000fe40000000f00 */
[----:B-----5:R-:W-:Y:S05]  /*22a0*/  CALL.REL.NOINC `($__internal_10_$__cuda_sm70_shflsync_bfly_p) ;  /* 0x000005c000007944 */ /* 0x020fea0003c00000 */
[----:B01----:R-:W-:Y:S05]  /*22b0*/  BRA `(.L_x_1628) ;  /* 0xfffff6b000007947 */ /* 0x003fea000383ffff */
.L_x_1621:
[----:B------:R-:W-:Y:S01]  /*22c0*/  HFMA2.MMA R70, -RZ, RZ, 0, 1.1920928955078125e-07 ;  /* 0x00000002ff467435 */ /* 0x000fe200000001ff */
[----:B0-----:R-:W-:Y:S02]  /*22d0*/  MOV R31, R72 ;  /* 0x00000048001f7202 */ /* 0x001fe40000000f00 */
[----:B------:R-:W-:Y:S02]  /*22e0*/  MOV R46, 0x1f ;  /* 0x0000001f002e7802 */ /* 0x000fe40000000f00 */
[----:B------:R-:W-:-:S02]  /*22f0*/  MOV R71, 0xffffffff ;  /* 0xffffffff00477802 */ /* 0x000fc40000000f00 */
[----:B------:R-:W-:Y:S02]  /*2300*/  MOV R28, 0x2320 ;  /* 0x00002320001c7802 */ /* 0x000fe40000000f00 */
[----:B-----5:R-:W-:Y:S05]  /*2310*/  CALL.REL.NOINC `($__internal_10_$__cuda_sm70_shflsync_bfly_p) ;  /* 0x0000055000007944 */ /* 0x020fea0003c00000 */
[----:B0-----:R-:W-:Y:S01]  /*2320*/  HFMA2.MMA R70, -RZ, RZ, 0, 2.384185791015625e-07 ;  /* 0x00000004ff467435 */ /* 0x001fe200000001ff */
[----:B-1----:R-:W-:Y:S01]  /*2330*/  FADD.FTZ R31, R72, R71 ;  /* 0x00000047481f7221 */ /* 0x002fe20000010000 */
[----:B------:R-:W-:Y:S02]  /*2340*/  MOV R46, 0x1f ;  /* 0x0000001f002e7802 */ /* 0x000fe40000000f00 */
[----:B------:R-:W-:Y:S02]  /*2350*/  MOV R71, 0xffffffff ;  /* 0xffffffff00477802 */ /* 0x000fe40000000f00 */
[----:B------:R-:W-:Y:S02]  /*2360*/  MOV R28, 0x2380 ;  /* 0x00002380001c7802 */ /* 0x000fe40000000f00 */
[----:B------:R-:W-:Y:S05]  /*2370*/  CALL.REL.NOINC `($__internal_10_$__cuda_sm70_shflsync_bfly_p) ;  /* 0x000004f000007944 */ /* 0x000fea0003c00000 */
[----:B0-----:R-:W-:Y:S01]  /*2380*/  HFMA2.MMA R70, -RZ, RZ, 0, 4.76837158203125e-07 ;  /* 0x00000008ff467435 */ /* 0x001fe200000001ff */
[----:B-1----:R-:W-:Y:S01]  /*2390*/  FADD.FTZ R31, R31, R71 ;  /* 0x000000471f1f7221 */ /* 0x002fe20000010000 */
[----:B------:R-:W-:Y:S02]  /*23a0*/  MOV R46, 0x1f ;  /* 0x0000001f002e7802 */ /* 0x000fe40000000f00 */
[----:B------:R-:W-:-:S02]  /*23b0*/  MOV R71, 0xffffffff ;  /* 0xffffffff00477802 */ /* 0x000fc40000000f00 */
[----:B------:R-:W-:Y:S02]  /*23c0*/  MOV R28, 0x23e0 ;  /* 0x000023e0001c7802 */ /* 0x000fe40000000f00 */
[----:B------:R-:W-:Y:S05]  /*23d0*/  CALL.REL.NOINC `($__internal_10_$__cuda_sm70_shflsync_bfly_p) ;  /* 0x0000049000007944 */ /* 0x000fea0003c00000 */
[----:B0-----:R-:W-:Y:S01]  /*23e0*/  HFMA2.MMA R70, -RZ, RZ, 0, 9.5367431640625e-07 ;  /* 0x00000010ff467435 */ /* 0x001fe200000001ff */
[----:B-1----:R-:W-:Y:S01]  /*23f0*/  FADD.FTZ R31, R31, R71 ;  /* 0x000000471f1f7221 */ /* 0x002fe20000010000 */
[----:B------:R-:W-:Y:S02]  /*2400*/  MOV R46, 0x1f ;  /* 0x0000001f002e7802 */ /* 0x000fe40000000f00 */
[----:B------:R-:W-:Y:S02]  /*2410*/  MOV R71, 0xffffffff ;  /* 0xffffffff00477802 */ /* 0x000fe40000000f00 */
[----:B------:R-:W-:Y:S02]  /*2420*/  MOV R28, 0x2440 ;  /* 0x00002440001c7802 */ /* 0x000fe40000000f00 */
[----:B------:R-:W-:Y:S05]  /*2430*/  CALL.REL.NOINC `($__internal_10_$__cuda_sm70_shflsync_bfly_p) ;  /* 0x0000043000007944 */ /* 0x000fea0003c00000 */
[----:B-1----:R-:W-:Y:S01]  /*2440*/  FADD.FTZ R47, R31, R71 ;  /* 0x000000471f2f7221 */ /* 0x002fe20000010000 */
[----:B0-----:R-:W-:Y:S01]  /*2450*/  HFMA2.MMA R70, -RZ, RZ, 0, 5.9604644775390625e-08 ;  /* 0x00000001ff467435 */ /* 0x001fe200000001ff */
[----:B------:R-:W-:Y:S02]  /*2460*/  MOV R71, 0xffffffff ;  /* 0xffffffff00477802 */ /* 0x000fe40000000f00 */
        /* <DEDUP_REMOVED lines=32> */
[----:B------:R-:W-:Y:S01]  /*2670*/  FFMA.FTZ R29, R46, R46, R29 ;  /* 0x0000002e2e1d7223 */ /* 0x000fe2000001001d */
[----:B------:R-:W-:-:S03]  /*2680*/  MOV R46, 0x1f ;  /* 0x0000001f002e7802 */ /* 0x000fc60000000f00 */
[----:B------:R-:W-:Y:S01]  /*2690*/  @P1 FFMA.FTZ R30, R28, R28, R29 ;  /* 0x0000001c1c1e1223 */ /* 0x000fe2000001001d */
[----:B------:R-:W-:-:S04]  /*26a0*/  MOV R28, 0x26d0 ;  /* 0x000026d0001c7802 */ /* 0x000fc80000000f00 */
[----:B------:R-:W-:Y:S02]  /*26b0*/  MOV R31, R30 ;  /* 0x0000001e001f7202 */ /* 0x000fe40000000f00 */
[----:B------:R-:W-:Y:S05]  /*26c0*/  CALL.REL.NOINC `($__internal_10_$__cuda_sm70_shflsync_bfly_p) ;  /* 0x000001a000007944 */ /* 0x000fea0003c00000 */
[----:B0-----:R-:W-:Y:S01]  /*26d0*/  HFMA2.MMA R70, -RZ, RZ, 0, 1.1920928955078125e-07 ;  /* 0x00000002ff467435 */ /* 0x001fe200000001ff */
[----:B-1----:R-:W-:Y:S01]  /*26e0*/  FADD.FTZ R31, R30, R71 ;  /* 0x000000471e1f7221 */ /* 0x002fe20000010000 */
[----:B------:R-:W-:Y:S02]  /*26f0*/  MOV R46, 0x1f ;  /* 0x0000001f002e7802 */ /* 0x000fe40000000f00 */
[----:B------:R-:W-:Y:S02]  /*2700*/  MOV R71, 0xffffffff ;  /* 0xffffffff00477802 */ /* 0x000fe40000000f00 */
[----:B------:R-:W-:Y:S02]  /*2710*/  MOV R28, 0x2730 ;  /* 0x00002730001c7802 */ /* 0x000fe40000000f00 */
[----:B------:R-:W-:Y:S05]  /*2720*/  CALL.REL.NOINC `($__internal_10_$__cuda_sm70_shflsync_bfly_p) ;  /* 0x0000014000007944 */ /* 0x000fea0003c00000 */
[----:B0-----:R-:W-:Y:S01]  /*2730*/  HFMA2.MMA R70, -RZ, RZ, 0, 2.384185791015625e-07 ;  /* 0x00000004ff467435 */ /* 0x001fe200000001ff */
[----:B-1----:R-:W-:Y:S01]  /*2740*/  FADD.FTZ R31, R31, R71 ;  /* 0x000000471f1f7221 */ /* 0x002fe20000010000 */
[----:B------:R-:W-:Y:S02]  /*2750*/  MOV R46, 0x1f ;  /* 0x0000001f002e7802 */ /* 0x000fe40000000f00 */
[----:B------:R-:W-:-:S02]  /*2760*/  MOV R71, 0xffffffff ;  /* 0xffffffff00477802 */ /* 0x000fc40000000f00 */
[----:B------:R-:W-:Y:S02]  /*2770*/  MOV R28, 0x2790 ;  /* 0x00002790001c7802 */ /* 0x000fe40000000f00 */
[----:B------:R-:W-:Y:S05]  /*2780*/  CALL.REL.NOINC `($__internal_10_$__cuda_sm70_shflsync_bfly_p) ;  /* 0x000000e000007944 */ /* 0x000fea0003c00000 */
[----:B0-----:R-:W-:Y:S01]  /*2790*/  HFMA2.MMA R70, -RZ, RZ, 0, 4.76837158203125e-07 ;  /* 0x00000008ff467435 */ /* 0x001fe200000001ff */
[----:B-1----:R-:W-:Y:S01]  /*27a0*/  FADD.FTZ R31, R31, R71 ;  /* 0x000000471f1f7221 */ /* 0x002fe20000010000 */
[----:B------:R-:W-:Y:S02]  /*27b0*/  MOV R46, 0x1f ;  /* 0x0000001f002e7802 */ /* 0x000fe40000000f00 */
[----:B------:R-:W-:Y:S02]  /*27c0*/  MOV R71, 0xffffffff ;  /* 0xffffffff00477802 */ /* 0x000fe40000000f00 */
[----:B------:R-:W-:Y:S02]  /*27d0*/  MOV R28, 0x27f0 ;  /* 0x000027f0001c7802 */ /* 0x000fe40000000f00 */
[----:B------:R-:W-:Y:S05]  /*27e0*/  CALL.REL.NOINC `($__internal_10_$__cuda_sm70_shflsync_bfly_p) ;  /* 0x0000008000007944 */ /* 0x000fea0003c00000 */
[----:B-1----:R-:W-:Y:S01]  /*27f0*/  FADD.FTZ R72, R31, R71 ;  /* 0x000000471f487221 */ /* 0x002fe20000010000 */
[----:B0-----:R-:W-:Y:S01]  /*2800*/  HFMA2.MMA R70, -RZ, RZ, 0, 9.5367431640625e-07 ;  /* 0x00000010ff467435 */ /* 0x001fe200000001ff */
[----:B------:R-:W-:Y:S02]  /*2810*/  MOV R46, 0x1f ;  /* 0x0000001f002e7802 */ /* 0x000fe40000000f00 */
[----:B------:R-:W-:-:S02]  /*2820*/  MOV R71, 0xffffffff ;  /* 0xffffffff00477802 */ /* 0x000fc40000000f00 */
[----:B------:R-:W-:Y:S02]  /*2830*/  MOV R31, R72 ;  /* 0x00000048001f7202 */ /* 0x000fe40000000f00 */
[----:B------:R-:W-:Y:S02]  /*2840*/  MOV R28, 0x2860 ;  /* 0x00002860001c7802 */ /* 0x000fe40000000f00 */
[----:B------:R-:W-:Y:S05]  /*2850*/  CALL.REL.NOINC `($__internal_10_$__cuda_sm70_shflsync_bfly_p) ;  /* 0x0000001000007944 */ /* 0x000fea0003c00000 */
[----:B01----:R-:W-:Y:S05]  /*2860*/  BRA `(.L_x_1629) ;  /* 0xfffff45000007947 */ /* 0x003fea000383ffff */
        .weak           $__internal_10_$__cuda_sm70_shflsync_bfly_p
        .type           $__internal_10_$__cuda_sm70_shflsync_bfly_p,@function
        .size           $__internal_10_$__cuda_sm70_shflsync_bfly_p,(.L_x_13550 - $__internal_10_$__cuda_sm70_shflsync_bfly_p)
$__internal_10_$__cuda_sm70_shflsync_bfly_p:
[----:B------:R-:W-:Y:S01]  /*2870*/  HFMA2.MMA R29, -RZ, RZ, 0, 0 ;  /* 0x00000000ff1d7435 */ /* 0x000fe200000001ff */
[----:B------:R-:W-:Y:S04]  /*2880*/  WARPSYNC R71 ;  /* 0x0000004700007348 */ /* 0x000fe80003800000 */
[----:B------:R0:W1:Y:S01]  /*2890*/  SHFL.BFLY PT, R71, R31, R70, R46 ;  /* 0x0c0000461f477389 */ /* 0x00006200000e002e */
[----:B------:R-:W-:Y:S05]  /*28a0*/  RET.REL.NODEC R28 `(_ZN10layer_norm31ln_parallel_residual_fwd_kernelINS_13Kernel_traitsI6__halfS2_S2_S2_fjLj512ELj1ELj4ELj1ELj16ENS_18Kernel_traits_baseILj512ES2_S2_S2_S2_fjLj128EEEEELb0ELb1ELb0EEEvNS_9FwdParamsE) ;  /* 0xffffd7501c007950 */ /* 0x000fea0003c3ffff */
.L_x_1630:
        /* <DEDUP_REMOVED lines=13> */
.L_x_13550:


//--------------------- .text._ZN10layer_norm31ln_parallel_residual_fwd_kernelINS_13Kernel_traitsI6__halfS2_S2_S2_fjLj512ELj1ELj4ELj1ELj16ENS_18Kernel_traits_baseILj512ES2_S2_S2_S2_fjLj128EEEEELb0ELb1ELb1EEEvNS_9FwdParamsE --------------------------
	.section	.text._ZN10layer_norm31ln_parallel_residual_fwd_kernelINS_13Kernel_traitsI6__halfS2_S2_S2_fjLj512ELj1ELj4ELj1ELj16ENS_18Kernel_traits_baseILj512ES2_S2_S2_S2_fjLj128EEEEELb0ELb1ELb1EEEvNS_9FwdParamsE,"ax",@progbits
	.sectioninfo	@"SHI_REGISTERS=72"
	.align	128
        .global         _ZN10layer_norm31ln_parallel_residual_fwd_kernelINS_13Kernel_traitsI6__halfS2_S2_S2_fjLj512ELj1ELj4ELj1ELj16ENS_18Kernel_traits_baseILj512ES2_S2_S2_S2_fjLj128EEEEELb0ELb1ELb1EEEvNS_9FwdParamsE
        .type           _ZN10layer_norm31ln_parallel_residual_fwd_kernelINS_13Kernel_traitsI6__halfS2_S2_S2_fjLj512ELj1ELj4ELj1ELj16ENS_18Kernel_traits_baseILj512ES2_S2_S2_S2_fjLj128EEEEELb0ELb1ELb1EEEvNS_9FwdParamsE,@function
        .size           _ZN10layer_norm31ln_parallel_residual_fwd_kernelINS_13Kernel_traitsI6__halfS2_S2_S2_fjLj512ELj1ELj4ELj1ELj16ENS_18Kernel_traits_baseILj512ES2_S2_S2_S2_fjLj128EEEEELb0ELb1ELb1EEEvNS_9FwdParamsE,(.L_x_13551 - _ZN10layer_norm31ln_parallel_residual_fwd_kernelINS_13Kernel_traitsI6__halfS2_S2_S2_fjLj512ELj1ELj4ELj1ELj16ENS_18Kernel_traits_baseILj512ES2_S2_S2_S2_fjLj128EEEEELb0ELb1ELb1EEEvNS_9FwdParamsE)
        .other          _ZN10layer_norm31ln_parallel_residual_fwd_kernelINS_13Kernel_traitsI6__halfS2_S2_S2_fjLj512ELj1ELj4ELj1ELj16ENS_18Kernel_traits_baseILj512ES2_S2_S2_S2_fjLj128EEEEELb0ELb1ELb1EEEvNS_9FwdParamsE,@"STO_CUDA_ENTRY STV_DEFAULT"
_ZN10layer_norm31ln_parallel_residual_fwd_kernelINS_13Kernel_traitsI6__halfS2_S2_S2_fjLj512ELj1ELj4ELj1ELj16ENS_18Kernel_traits_baseILj512ES2_S2_S2_S2_fjLj128EEEEELb0ELb1ELb1EEEvNS_9FwdParamsE:
.text._ZN10layer_norm31ln_parallel_residual_fwd_kernelINS_13Kernel_traitsI6__halfS2_S2_S2_fjLj512ELj1ELj4ELj1ELj16ENS_18Kernel_traits_baseILj512ES2_S2_S2_S2_fjLj128EEEEELb0ELb1ELb1EEEvNS_9FwdParamsE:
[----:B------:R-:W-:Y:S02]  /*0000*/  MOV R1, c[0x0][0x28] ;  /* 0x00000a0000017a02 */ /* 0x000fe40000000f00 */
[----:B------:R-:W0:Y:S01]  /*0010*/  S2R R16, SR_TID.X ;  /* 0x0000000000107919 */ /* 0x000e220000002100 */
[----:B------:R-:W-:Y:S01]  /*0020*/  ISETP.NE.U32.AND P1, PT, RZ, c[0x0][0x218], PT ;  /* 0x00008600ff007a0c */ /* 0x000fe20003f25070 */
[----:B------:R-:W-:Y:S02]  /*0030*/  ULDC.64 UR4, c[0x0][0x118] ;  /* 0x0000460000047ab9 */ /* 0x000fe40000000a00 */
[----:B------:R-:W1:Y:S01]  /*0040*/  S2R R3, SR_CTAID.X ;  /* 0x0000000000037919 */ /* 0x000e620000002500 */
[----:B------:R-:W-:Y:S02]  /*0050*/  ISETP.NE.AND.EX P1, PT, RZ, c[0x0][0x21c], PT, P1 ;  /* 0x00008700ff007a0c */ /* 0x000fe40003f25310 */
[----:B0-----:R-:W-:-:S04]  /*0060*/  SHF.L.U32 R0, R16, 0x4, RZ ;  /* 0x0000000410007819 */ /* 0x001fc800000006ff */
[----:B------:R-:W-:-:S04]  /*0070*/  LOP3.LUT R2, R0, 0x1f0, RZ, 0xc0, !PT ;  /* 0x000001f000027812 */ /* 0x000fc800078ec0ff */
[----:B------:R-:W-:-:S04]  /*0080*/  IADD3 R4, P0, R2, c[0x0][0x218], RZ ;  /* 0x0000860002047a10 */ /* 0x000fc80007f1e0ff */
[----:B------:R-:W-:-:S05]  /*0090*/  IADD3.X R5, RZ, c[0x0][0x21c], RZ, P0, !PT ;  /* 0x00008700ff057a10 */ /* 0x000fca00007fe4ff */
[----:B------:R0:W5:Y:S01]  /*00a0*/  @P1 LDG.E.128 R48, [R4.64] ;  /* 0x0000000404301981 */ /* 0x000162000c1e1d00 */
[----:B------:R-:W-:-:S03]  /*00b0*/  SHF.R.U32.HI R0, RZ, 0x5, R16 ;  /* 0x00000005ff007819 */ /* 0x000fc60000011610 */
[----:B------:R0:W5:Y:S01]  /*00c0*/  @P1 LDG.E.128 R8, [R4.64+0x200] ;  /* 0x0002000404081981 */ /* 0x000162000c1e1d00 */
[----:B-1----:R-:W-:Y:S02]  /*00d0*/  LEA R0, R3, R0, 0x2 ;  /* 0x0000000003007211 */ /* 0x002fe400078e10ff */
[----:B------:R-:W-:Y:S02]  /*00e0*/  IADD3 R2, P2, R2, c[0x0][0x1b0], RZ ;  /* 0x00006c0002027a10 */ /* 0x000fe40007f5e0ff */
[----:B------:R-:W-:Y:S02]  /*00f0*/  ISETP.GE.AND P0, PT, R0, c[0x0][0x164], PT ;  /* 0x0000590000007a0c */ /* 0x000fe40003f06270 */
[----:B------:R-:W-:-:S11]  /*0100*/  IADD3.X R3, RZ, c[0x0][0x1b4], RZ, P2, !PT ;  /* 0x00006d00ff037a10 */ /* 0x000fd600017fe4ff */
        /* <DEDUP_REMOVED lines=8> */
[----:B------:R-:W-:Y:S01]  /*0190*/  @!P1 CS2R R50, SRZ ;  /* 0x0000000000329805 */ /* 0x000fe2000001ff00 */
[----:B------:R-:W-:Y:S01]  /*01a0*/  MOV R4, c[0x0][0x184] ;  /* 0x0000610000047a02 */ /* 0x000fe20000000f00 */
[----:B------:R-:W-:Y:S01]  /*01b0*/  HADD2.F32 R5, -RZ, R9.H1_H1 ;  /* 0x30000009ff057230 */ /* 0x000fe20000004100 */
[----:B------:R-:W-:Y:S01]  /*01c0*/  ULDC.U8 UR6, c[0x0][0x1f0] ;  /* 0x00007c0000067ab9 */ /* 0x000fe20000000000 */
[--C-:B0-----:R-:W-:Y:S01]  /*01d0*/  HADD2.F32 R2, -RZ, R8.reuse.H0_H0 ;  /* 0x20000008ff027230 */ /* 0x101fe20000004100 */
[----:B------:R-:W-:Y:S01]  /*01e0*/  LOP3.LUT P0, RZ, R4, c[0x0][0x17c], RZ, 0xfc, P0 ;  /* 0x00005f0004ff7a12 */ /* 0x000fe2000000fcff */
[----:B------:R-:W-:-:S02]  /*01f0*/  HADD2.F32 R3, -RZ, R8.H1_H1 ;  /* 0x30000008ff037230 */ /* 0x000fc40000004100 */
[----:B------:R-:W-:Y:S02]  /*0200*/  HADD2.F32 R4, -RZ, R9.H0_H0 ;  /* 0x20000009ff047230 */ /* 0x000fe40000004100 */
        /* <DEDUP_REMOVED lines=12> */
[--C-:B--2---:R-:W-:Y:S02]  /*02d0*/  HADD2.F32 R60, -RZ, R32.reuse.H0_H0 ;  /* 0x20000020ff3c7230 */ /* 0x104fe40000004100 */
[----:B------:R-:W-:Y:S02]  /*02e0*/  HADD2.F32 R10, -RZ, R32.H1_H1 ;  /* 0x30000020ff0a7230 */ /* 0x000fe40000004100 */
[--C-:B------:R-:W-:Y:S02]  /*02f0*/  HADD2.F32 R11, -RZ, R33.reuse.H0_H0 ;  /* 0x20000021ff0b7230 */ /* 0x100fe40000004100 */
[----:B------:R-:W-:Y:S02]  /*0300*/  HADD2.F32 R32, -RZ, R33.H1_H1 ;  /* 0x30000021ff207230 */ /* 0x000fe40000004100 */
[----:B------:R-:W-:-:S02]  /*0310*/  HADD2.F32 R33, -RZ, R34.H0_H0 ;  /* 0x20000022ff217230 */ /* 0x000fc40000004100 */
[--C-:B------:R-:W-:Y:S02]  /*0320*/  HADD2.F32 R36, -RZ, R35.reuse.H0_H0 ;  /* 0x20000023ff247230 */ /* 0x100fe40000004100 */
[----:B------:R-:W-:Y:S02]  /*0330*/  HADD2.F32 R34, -RZ, R34.H1_H1 ;  /* 0x30000022ff227230 */ /* 0x000fe40000004100 */
[----:B------:R-:W-:Y:S02]  /*0340*/  HADD2.F32 R35, -RZ, R35.H1_H1 ;  /* 0x30000023ff237230 */ /* 0x000fe40000004100 */
[--C-:B---3--:R-:W-:Y:S02]  /*0350*/  HADD2.F32 R37, -RZ, R12.reuse.H0_H0 ;  /* 0x2000000cff257230 */ /* 0x108fe40000004100 */
[----:B------:R-:W-:Y:S02]  /*0360*/  HADD2.F32 R38, -RZ, R12.H1_H1 ;  /* 0x3000000cff267230 */ /* 0x000fe40000004100 */
[----:B------:R-:W-:-:S02]  /*0370*/  HADD2.F32 R39, -RZ, R13.H0_H0 ;  /* 0x2000000dff277230 */ /* 0x000fc40000004100 */
[----:B------:R-:W-:Y:S02]  /*0380*/  HADD2.F32 R40, -RZ, R13.H1_H1 ;  /* 0x3000000dff287230 */ /* 0x000fe40000004100 */
[--C-:B------:R-:W-:Y:S02]  /*0390*/  HADD2.F32 R41, -RZ, R14.reuse.H0_H0 ;  /* 0x2000000eff297230 */ /* 0x100fe40000004100 */
[----:B------:R-:W-:Y:S02]  /*03a0*/  HADD2.F32 R48, -RZ, R14.H1_H1 ;  /* 0x3000000eff307230 */ /* 0x000fe40000004100 */
[--C-:B------:R-:W-:Y:S02]  /*03b0*/  HADD2.F32 R49, -RZ, R15.reuse.H0_H0 ;  /* 0x2000000fff317230 */ /* 0x100fe40000004100 */
[----:B------:R-:W-:Y:S02]  /*03c0*/  HADD2.F32 R50, -RZ, R15.H1_H1 ;  /* 0x3000000fff327230 */ /* 0x000fe40000004100 */
.L_x_1698:
[----:B------:R-:W0:Y:S01]  /*03d0*/  S2R R65, SR_TID.X ;  /* 0x0000000000417919 */ /* 0x000e220000002100 */
[----:B------:R-:W-:Y:S01]  /*03e0*/  IMAD R24, R0, c[0x0][0x168], RZ ;  /* 0x00005a0000187a24 */ /* 0x000fe200078e02ff */
[----:B------:R-:W-:Y:S01]  /*03f0*/  ISETP.NE.U32.AND P1, PT, RZ, c[0x0][0x178], PT ;  /* 0x00005e00ff007a0c */ /* 0x000fe20003f25070 */
[----:B------:R-:W-:Y:S01]  /*0400*/  HFMA2.MMA R61, -RZ, RZ, 0, 9.5367431640625e-07 ;  /* 0x00000010ff3d7435 */ /* 0x000fe200000001ff */
[----:B------:R-:W-:-:S02]  /*0410*/  ISETP.NE.U32.AND P2, PT, RZ, c[0x0][0x180], PT ;  /* 0x00006000ff007a0c */ /* 0x000fc40003f45070 */
[----:B------:R-:W-:Y:S02]  /*0420*/  SHF.R.S32.HI R25, RZ, 0x1f, R24 ;  /* 0x0000001fff197819 */ /* 0x000fe40000011418 */
[----:B------:R-:W-:Y:S02]  /*0430*/  ISETP.NE.AND.EX P1, PT, RZ, c[0x0][0x17c], PT, P1 ;  /* 0x00005f00ff007a0c */ /* 0x000fe40003f25310 */
[----:B------:R-:W-:Y:S02]  /*0440*/  ISETP.NE.AND.EX P2, PT, RZ, c[0x0][0x184], PT, P2 ;  /* 0x00006100ff007a0c */ /* 0x000fe40003f45320 */
        /* <DEDUP_REMOVED lines=20> */
.L_x_1632:
[----:B-----5:R-:W-:-:S05]  /*0590*/  HADD2.F32 R29, -RZ, R16.H0_H0 ;  /* 0x20000010ff1d7230 */ /* 0x020fca0000004100 */
[----:B------:R-:W-:Y:S01]  /*05a0*/  FADD.FTZ R42, R42, R29 ;  /* 0x0000001d2a2a7221 */ /* 0x000fe20000010000 */
[----:B------:R-:W-:Y:S05]  /*05b0*/  BRA `(.L_x_1633) ;  /* 0x0000004000007947 */ /* 0x000fea0003800000 */
.L_x_1631:
[----:B0----5:R-:W-:Y:S02]  /*05c0*/  HADD2.F32 R29, -RZ, R12.H0_H0 ;  /* 0x2000000cff1d7230 */ /* 0x021fe40000004100 */
[----:B------:R-:W-:-:S03]  /*05d0*/  @P2 HADD2.F32 R31, -RZ, R16.H0_H0 ;  /* 0x20000010ff1f2230 */ /* 0x000fc60000004100 */
[----:B------:R-:W-:-:S04]  /*05e0*/  FADD.FTZ R42, R42, R29 ;  /* 0x0000001d2a2a7221 */ /* 0x000fc80000010000 */
[----:B------:R-:W-:-:S05]  /*05f0*/  @P2 FADD.FTZ R42, R42, R31 ;  /* 0x0000001f2a2a2221 */ /* 0x000fca0000010000 */
.L_x_1633:
[----:B------:R-:W-:-:S04]  /*0600*/  F2FP.PACK_AB R28, RZ, R42 ;  /* 0x0000002aff1c723e */ /* 0x000fc800000000ff */
[----:B------:R-:W-:Y:S02]  /*0610*/  PRMT R20, R28, 0x7610, R20 ;  /* 0x000076101c147816 */ /* 0x000fe40000000014 */
.L_x_1634:
[----:B------:R-:W-:Y:S01]  /*0620*/  HADD2.F32 R46, -RZ, R24.H1_H1 ;  /* 0x30000018ff2e7230 */ /* 0x000fe20000004100 */
[----:B------:R-:W-:Y:S05]  /*0630*/  @P3 BRA `(.L_x_1635) ;  /* 0x0000008000003947 */ /* 0x000fea0003800000 */
[----:B------:R-:W-:-:S04]  /*0640*/  ISETP.NE.U32.AND P4, PT, RZ, c[0x0][0x180], PT ;  /* 0x00006000ff007a0c */ /* 0x000fc80003f85070 */
[----:B------:R-:W-:-:S13]  /*0650*/  ISETP.NE.AND.EX P4, PT, RZ, c[0x0][0x184], PT, P4 ;  /* 0x00006100ff007a0c */ /* 0x000fda0003f85340 */
[----:B------:R-:W-:Y:S05]  /*0660*/  @P4 BRA `(.L_x_1636) ;  /* 0x0000002000004947 */ /* 0x000fea0003800000 */
[----:B------:R-:W-:Y:S05]  /*0670*/  @P0 BRA `(.L_x_1637) ;  /* 0x0000008000000947 */ /* 0x000fea0003800000 */
[----:B------:R-:W-:Y:S05]  /*0680*/  BRA `(.L_x_1638) ;  /* 0x0000009000007947 */ /* 0x000fea0003800000 */
.L_x_1636:
[----:B-----5:R-:W-:-:S05]  /*0690*/  HADD2.F32 R29, -RZ, R16.H1_H1 ;  /* 0x30000010ff1d7230 */ /* 0x020fca0000004100 */
[----:B------:R-:W-:Y:S01]  /*06a0*/  FADD.FTZ R46, R46, R29 ;  /* 0x0000001d2e2e7221 */ /* 0x000fe20000010000 */
[----:B------:R-:W-:Y:S05]  /*06b0*/  BRA `(.L_x_1637) ;  /* 0x0000004000007947 */ /* 0x000fea0003800000 */
.L_x_1635:
[----:B-----5:R-:W-:Y:S02]  /*06c0*/  HADD2.F32 R29, -RZ, R12.H1_H1 ;  /* 0x3000000cff1d7230 */ /* 0x020fe40000004100 */
[----:B------:R-:W-:-:S03]  /*06d0*/  @P2 HADD2.F32 R31, -RZ, R16.H1_H1 ;  /* 0x30000010ff1f2230 */ /* 0x000fc60000004100 */
[----:B------:R-:W-:-:S04]  /*06e0*/  FADD.FTZ R46, R46, R29 ;  /* 0x0000001d2e2e7221 */ /* 0x000fc80000010000 */
[----:B------:R-:W-:-:S05]  /*06f0*/  @P2 FADD.FTZ R46, R46, R31 ;  /* 0x0000001f2e2e2221 */ /* 0x000fca0000010000 */
.L_x_1637:
[----:B------:R-:W-:-:S04]  /*0700*/  F2FP.PACK_AB R24, RZ, R46 ;  /* 0x0000002eff18723e */ /* 0x000fc800000000ff */
[----:B------:R-:W-:Y:S02]  /*0710*/  PRMT R20, R20, 0x5410, R24 ;  /* 0x0000541014147816 */ /* 0x000fe40000000018 */
.L_x_1638:
[----:B------:R-:W-:Y:S01]  /*0720*/  HADD2.F32 R44, -RZ, R25.H0_H0 ;  /* 0x20000019ff2c7230 */ /* 0x000fe20000004100 */
[----:B------:R-:W-:Y:S05]  /*0730*/  @P3 BRA `(.L_x_1639) ;  /* 0x0000008000003947 */ /* 0x000fea0003800000 */
[----:B------:R-:W-:-:S04]  /*0740*/  ISETP.NE.U32.AND P4, PT, RZ, c[0x0][0x180], PT ;  /* 0x00006000ff007a0c */ /* 0x000fc80003f85070 */
[----:B------:R-:W-:-:S13]  /*0750*/  ISETP.NE.AND.EX P4, PT, RZ, c[0x0][0x184], PT, P4 ;  /* 0x00006100ff007a0c */ /* 0x000fda0003f85340 */
[----:B------:R-:W-:Y:S05]  /*0760*/  @P4 BRA `(.L_x_1640) ;  /* 0x0000002000004947 */ /* 0x000fea0003800000 */
[----:B------:R-:W-:Y:S05]  /*0770*/  @P0 BRA `(.L_x_1641) ;  /* 0x0000008000000947 */ /* 0x000fea0003800000 */
[----:B------:R-:W-:Y:S05]  /*0780*/  BRA `(.L_x_1642) ;  /* 0x0000009000007947 */ /* 0x000fea0003800000 */
.L_x_1640:
[----:B-----5:R-:W-:-:S05]  /*0790*/  HADD2.F32 R29, -RZ, R17.H0_H0 ;  /* 0x20000011ff1d7230 */ /* 0x020fca0000004100 */
[----:B------:R-:W-:Y:S01]  /*07a0*/  FADD.FTZ R44, R44, R29 ;  /* 0x0000001d2c2c7221 */ /* 0x000fe20000010000 */
[----:B------:R-:W-:Y:S05]  /*07b0*/  BRA `(.L_x_1641) ;  /* 0x0000004000007947 */ /* 0x000fea0003800000 */
.L_x_1639:
[----:B-----5:R-:W-:Y:S02]  /*07c0*/  HADD2.F32 R29, -RZ, R13.H0_H0 ;  /* 0x2000000dff1d7230 */ /* 0x020fe40000004100 */
[----:B------:R-:W-:-:S03]  /*07d0*/  @P2 HADD2.F32 R31, -RZ, R17.H0_H0 ;  /* 0x20000011ff1f2230 */ /* 0x000fc60000004100 */
[----:B------:R-:W-:-:S04]  /*07e0*/  FADD.FTZ R44, R44, R29 ;  /* 0x0000001d2c2c7221 */ /* 0x000fc80000010000 */
[----:B------:R-:W-:-:S05]  /*07f0*/  @P2 FADD.FTZ R44, R44, R31 ;  /* 0x0000001f2c2c2221 */ /* 0x000fca0000010000 */
.L_x_1641:
[----:B------:R-:W-:-:S04]  /*0800*/  F2FP.PACK_AB R24, RZ, R44 ;  /* 0x0000002cff18723e */ /* 0x000fc800000000ff */
[----:B------:R-:W-:Y:S02]  /*0810*/  PRMT R21, R24, 0x7610, R21 ;  /* 0x0000761018157816 */ /* 0x000fe40000000015 */
.L_x_1642:
[----:B------:R-:W-:Y:S01]  /*0820*/  HADD2.F32 R54, -RZ, R25.H1_H1 ;  /* 0x30000019ff367230 */ /* 0x000fe20000004100 */
[----:B------:R-:W-:Y:S05]  /*0830*/  @P3 BRA `(.L_x_1643) ;  /* 0x0000008000003947 */ /* 0x000fea0003800000 */
[----:B------:R-:W-:-:S04]  /*0840*/  ISETP.NE.U32.AND P4, PT, RZ, c[0x0][0x180], PT ;  /* 0x00006000ff007a0c */ /* 0x000fc80003f85070 */
[----:B------:R-:W-:-:S13]  /*0850*/  ISETP.NE.AND.EX P4, PT, RZ, c[0x0][0x184], PT, P4 ;  /* 0x00006100ff007a0c */ /* 0x000fda0003f85340 */
[----:B------:R-:W-:Y:S05]  /*0860*/  @P4 BRA `(.L_x_1644) ;  /* 0x0000002000004947 */ /* 0x000fea0003800000 */
[----:B------:R-:W-:Y:S05]  /*0870*/  @P0 BRA `(.L_x_1645) ;  /* 0x0000008000000947 */ /* 0x000fea0003800000 */
[----:B------:R-:W-:Y:S05]  /*0880*/  BRA `(.L_x_1646) ;  /* 0x0000009000007947 */ /* 0x000fea0003800000 */
.L_x_1644:
[----:B-----5:R-:W-:-:S05]  /*0890*/  HADD2.F32 R25, -RZ, R17.H1_H1 ;  /* 0x30000011ff197230 */ /* 0x020fca0000004100 */
[----:B------:R-:W-:Y:S01]  /*08a0*/  FADD.FTZ R54, R54, R25 ;  /* 0x0000001936367221 */ /* 0x000fe20000010000 */
[----:B------:R-:W-:Y:S05]  /*08b0*/  BRA `(.L_x_1645) ;  /* 0x0000004000007947 */ /* 0x000fea0003800000 */
.L_x_1643:
[----:B-----5:R-:W-:Y:S02]  /*08c0*/  HADD2.F32 R25, -RZ, R13.H1_H1 ;  /* 0x3000000dff197230 */ /* 0x020fe40000004100 */
[----:B------:R-:W-:-:S03]  /*08d0*/  @P2 HADD2.F32 R29, -RZ, R17.H1_H1 ;  /* 0x30000011ff1d2230 */ /* 0x000fc60000004100 */
[----:B------:R-:W-:-:S04]  /*08e0*/  FADD.FTZ R54, R54, R25 ;  /* 0x0000001936367221 */ /* 0x000fc80000010000 */
[----:B------:R-:W-:-:S05]  /*08f0*/  @P2 FADD.FTZ R54, R54, R29 ;  /* 0x0000001d36362221 */ /* 0x000fca0000010000 */
.L_x_1645:
[----:B------:R-:W-:-:S04]  /*0900*/  F2FP.PACK_AB R24, RZ, R54 ;  /* 0x00000036ff18723e */ /* 0x000fc800000000ff */
[----:B------:R-:W-:Y:S02]  /*0910*/  PRMT R21, R21, 0x5410, R24 ;  /* 0x0000541015157816 */ /* 0x000fe40000000018 */
.L_x_1646:
[----:B------:R-:W-:Y:S01]  /*0920*/  HADD2.F32 R47, -RZ, R26.H0_H0 ;  /* 0x2000001aff2f7230 */ /* 0x000fe20000004100 */
[----:B------:R-:W-:Y:S05]  /*0930*/  @P3 BRA `(.L_x_1647) ;  /* 0x0000008000003947 */ /* 0x000fea0003800000 */
[----:B------:R-:W-:-:S04]  /*0940*/  ISETP.NE.U32.AND P4, PT, RZ, c[0x0][0x180], PT ;  /* 0x00006000ff007a0c */ /* 0x000fc80003f85070 */
[----:B------:R-:W-:-:S13]  /*0950*/  ISETP.NE.AND.EX P4, PT, RZ, c[0x0][0x184], PT, P4 ;  /* 0x00006100ff007a0c */ /* 0x000fda0003f85340 */
[----:B------:R-:W-:Y:S05]  /*0960*/  @P4 BRA `(.L_x_1648) ;  /* 0x0000002000004947 */ /* 0x000fea0003800000 */
[----:B------:R-:W-:Y:S05]  /*0970*/  @P0 BRA `(.L_x_1649) ;  /* 0x0000008000000947 */ /* 0x000fea0003800000 */
[----:B------:R-:W-:Y:S05]  /*0980*/  BRA `(.L_x_1650) ;  /* 0x0000009000007947 */ /* 0x000fea0003800000 */
.L_x_1648:
[----:B-----5:R-:W-:-:S05]  /*0990*/  HADD2.F32 R24, -RZ, R18.H0_H0 ;  /* 0x20000012ff187230 */ /* 0x020fca0000004100 */
[----:B------:R-:W-:Y:S01]  /*09a0*/  FADD.FTZ R47, R47, R24 ;  /* 0x000000182f2f7221 */ /* 0x000fe20000010000 */
[----:B------:R-:W-:Y:S05]  /*09b0*/  BRA `(.L_x_1649) ;  /* 0x0000004000007947 */ /* 0x000fea0003800000 */
.L_x_1647:
[----:B-----5:R-:W-:Y:S02]  /*09c0*/  HADD2.F32 R24, -RZ, R14.H0_H0 ;  /* 0x2000000eff187230 */ /* 0x020fe40000004100 */
[----:B------:R-:W-:-:S03]  /*09d0*/  @P2 HADD2.F32 R28, -RZ, R18.H0_H0 ;  /* 0x20000012ff1c2230 */ /* 0x000fc60000004100 */
[----:B------:R-:W-:-:S04]  /*09e0*/  FADD.FTZ R47, R47, R24 ;  /* 0x000000182f2f7221 */ /* 0x000fc80000010000 */
[----:B------:R-:W-:-:S05]  /*09f0*/  @P2 FADD.FTZ R47, R47, R28 ;  /* 0x0000001c2f2f2221 */ /* 0x000fca0000010000 */
.L_x_1649:
[----:B------:R-:W-:-:S04]  /*0a00*/  F2FP.PACK_AB R24, RZ, R47 ;  /* 0x0000002fff18723e */ /* 0x000fc800000000ff */
[----:B------:R-:W-:Y:S02]  /*0a10*/  PRMT R22, R24, 0x7610, R22 ;  /* 0x0000761018167816 */ /* 0x000fe40000000016 */
.L_x_1650:
[----:B------:R-:W-:Y:S01]  /*0a20*/  HADD2.F32 R56, -RZ, R26.H1_H1 ;  /* 0x3000001aff387230 */ /* 0x000fe20000004100 */
[----:B------:R-:W-:Y:S05]  /*0a30*/  @P3 BRA `(.L_x_1651) ;  /* 0x0000008000003947 */ /* 0x000fea0003800000 */
[----:B------:R-:W-:-:S04]  /*0a40*/  ISETP.NE.U32.AND P4, PT, RZ, c[0x0][0x180], PT ;  /* 0x00006000ff007a0c */ /* 0x000fc80003f85070 */
[----:B------:R-:W-:-:S13]  /*0a50*/  ISETP.NE.AND.EX P4, PT, RZ, c[0x0][0x184], PT, P4 ;  /* 0x00006100ff007a0c */ /* 0x000fda0003f85340 */
[----:B------:R-:W-:Y:S05]  /*0a60*/  @P4 BRA `(.L_x_1652) ;  /* 0x0000002000004947 */ /* 0x000fea0003800000 */
[----:B------:R-:W-:Y:S05]  /*0a70*/  @P0 BRA `(.L_x_1653) ;  /* 0x0000008000000947 */ /* 0x000fea0003800000 */
[----:B------:R-:W-:Y:S05]  /*0a80*/  BRA `(.L_x_1654) ;  /* 0x0000009000007947 */ /* 0x000fea0003800000 */
.L_x_1652:
[----:B-----5:R-:W-:-:S05]  /*0a90*/  HADD2.F32 R25, -RZ, R18.H1_H1 ;  /* 0x30000012ff197230 */ /* 0x020fca0000004100 */
[----:B------:R-:W-:Y:S01]  /*0aa0*/  FADD.FTZ R56, R56, R25 ;  /* 0x0000001938387221 */ /* 0x000fe20000010000 */
[----:B------:R-:W-:Y:S05]  /*0ab0*/  BRA `(.L_x_1653) ;  /* 0x0000004000007947 */ /* 0x000fea0003800000 */
.L_x_1651:
[----:B-----5:R-:W-:Y:S02]  /*0ac0*/  HADD2.F32 R25, -RZ, R14.H1_H1 ;  /* 0x3000000eff197230 */ /* 0x020fe40000004100 */
[----:B------:R-:W-:-:S03]  /*0ad0*/  @P2 HADD2.F32 R29, -RZ, R18.H1_H1 ;  /* 0x30000012ff1d2230 */ /* 0x000fc60000004100 */
[----:B------:R-:W-:-:S04]  /*0ae0*/  FADD.FTZ R56, R56, R25 ;  /* 0x0000001938387221 */ /* 0x000fc80000010000 */
[----:B------:R-:W-:-:S05]  /*0af0*/  @P2 FADD.FTZ R56, R56, R29 ;  /* 0x0000001d38382221 */ /* 0x000fca0000010000 */
.L_x_1653:
[----:B------:R-:W-:-:S04]  /*0b00*/  F2FP.PACK_AB R24, RZ, R56 ;  /* 0x00000038ff18723e */ /* 0x000fc800000000ff */
[----:B------:R-:W-:Y:S02]  /*0b10*/  PRMT R22, R22, 0x5410, R24 ;  /* 0x0000541016167816 */ /* 0x000fe40000000018 */
.L_x_1654:
[----:B------:R-:W-:Y:S01]  /*0b20*/  HADD2.F32 R55, -RZ, R27.H0_H0 ;  /* 0x2000001bff377230 */ /* 0x000fe20000004100 */
[----:B------:R-:W-:Y:S05]  /*0b30*/  @P3 BRA `(.L_x_1655) ;  /* 0x0000008000003947 */ /* 0x000fea0003800000 */
[----:B------:R-:W-:-:S04]  /*0b40*/  ISETP.NE.U32.AND P4, PT, RZ, c[0x0][0x180], PT ;  /* 0x00006000ff007a0c */ /* 0x000fc80003f85070 */
[----:B------:R-:W-:-:S13]  /*0b50*/  ISETP.NE.AND.EX P4, PT, RZ, c[0x0][0x184], PT, P4 ;  /* 0x00006100ff007a0c */ /* 0x000fda0003f85340 */
[----:B------:R-:W-:Y:S05]  /*0b60*/  @P4 BRA `(.L_x_1656) ;  /* 0x0000002000004947 */ /* 0x000fea0003800000 */
[----:B------:R-:W-:Y:S05]  /*0b70*/  @P0 BRA `(.L_x_1657) ;  /* 0x0000008000000947 */ /* 0x000fea0003800000 */
[----:B------:R-:W-:Y:S05]  /*0b80*/  BRA `(.L_x_1658) ;  /* 0x0000009000007947 */ /* 0x000fea0003800000 */
.L_x_1656:
[----:B-----5:R-:W-:-:S05]  /*0b90*/  HADD2.F32 R24, -RZ, R19.H0_H0 ;  /* 0x20000013ff187230 */ /* 0x020fca0000004100 */
[----:B------:R-:W-:Y:S01]  /*0ba0*/  FADD.FTZ R55, R55, R24 ;  /* 0x0000001837377221 */ /* 0x000fe20000010000 */
[----:B------:R-:W-:Y:S05]  /*0bb0*/  BRA `(.L_x_1657) ;  /* 0x0000004000007947 */ /* 0x000fea0003800000 */
.L_x_1655:
[----:B-----5:R-:W-:Y:S02]  /*0bc0*/  HADD2.F32 R24, -RZ, R15.H0_H0 ;  /* 0x2000000fff187230 */ /* 0x020fe40000004100 */
[----:B------:R-:W-:-:S03]  /*0bd0*/  @P2 HADD2.F32 R26, -RZ, R19.H0_H0 ;  /* 0x20000013ff1a2230 */ /* 0x000fc60000004100 */
[----:B------:R-:W-:-:S04]  /*0be0*/  FADD.FTZ R55, R55, R24 ;  /* 0x0000001837377221 */ /* 0x000fc80000010000 */
[----:B------:R-:W-:-:S05]  /*0bf0*/  @P2 FADD.FTZ R55, R55, R26 ;  /* 0x0000001a37372221 */ /* 0x000fca0000010000 */
.L_x_1657:
[----:B------:R-:W-:-:S04]  /*0c00*/  F2FP.PACK_AB R24, RZ, R55 ;  /* 0x00000037ff18723e */ /* 0x000fc800000000ff */
[----:B------:R-:W-:Y:S02]  /*0c10*/  PRMT R23, R24, 0x7610, R23 ;  /* 0x0000761018177816 */ /* 0x000fe40000000017 */
.L_x_1658:
[----:B------:R-:W-:Y:S01]  /*0c20*/  HADD2.F32 R57, -RZ, R27.H1_H1 ;  /* 0x3000001bff397230 */ /* 0x000fe20000004100 */
[----:B------:R-:W-:Y:S05]  /*0c30*/  @P3 BRA `(.L_x_1659) ;  /* 0x0000008000003947 */ /* 0x000fea0003800000 */
[----:B------:R-:W-:-:S04]  /*0c40*/  ISETP.NE.U32.AND P4, PT, RZ, c[0x0][0x180], PT ;  /* 0x00006000ff007a0c */ /* 0x000fc80003f85070 */
[----:B------:R-:W-:-:S13]  /*0c50*/  ISETP.NE.AND.EX P4, PT, RZ, c[0x0][0x184], PT, P4 ;  /* 0x00006100ff007a0c */ /* 0x000fda0003f85340 */
[----:B------:R-:W-:Y:S05]  /*0c60*/  @P4 BRA `(.L_x_1660) ;  /* 0x0000002000004947 */ /* 0x000fea0003800000 */
[----:B------:R-:W-:Y:S05]  /*0c70*/  @P0 BRA `(.L_x_1661) ;  /* 0x0000008000000947 */ /* 0x000fea0003800000 */
[----:B------:R-:W-:Y:S05]  /*0c80*/  BRA `(.L_x_1662) ;  /* 0x0000009000007947 */ /* 0x000fea0003800000 */
.L_x_1660:
[----:B-----5:R-:W-:-:S05]  /*0c90*/  HADD2.F32 R24, -RZ, R19.H1_H1 ;  /* 0x30000013ff187230 */ /* 0x020fca0000004100 */
[----:B------:R-:W-:Y:S01]  /*0ca0*/  FADD.FTZ R57, R57, R24 ;  /* 0x0000001839397221 */ /* 0x000fe20000010000 */
[----:B------:R-:W-:Y:S05]  /*0cb0*/  BRA `(.L_x_1661) ;  /* 0x0000004000007947 */ /* 0x000fea0003800000 */
.L_x_1659:
[----:B-----5:R-:W-:Y:S02]  /*0cc0*/  HADD2.F32 R24, -RZ, R15.H1_H1 ;  /* 0x3000000fff187230 */ /* 0x020fe40000004100 */
[----:B------:R-:W-:-:S03]  /*0cd0*/  @P2 HADD2.F32 R26, -RZ, R19.H1_H1 ;  /* 0x30000013ff1a2230 */ /* 0x000fc60000004100 */
[----:B------:R-:W-:-:S04]  /*0ce0*/  FADD.FTZ R57, R57, R24 ;  /* 0x0000001839397221 */ /* 0x000fc80000010000 */
[----:B------:R-:W-:-:S05]  /*0cf0*/  @P2 FADD.FTZ R57, R57, R26 ;  /* 0x0000001a39392221 */ /* 0x000fca0000010000 */
.L_x_1661:
[----:B------:R-:W-:-:S04]  /*0d00*/  F2FP.PACK_AB R24, RZ, R57 ;  /* 0x00000039ff18723e */ /* 0x000fc800000000ff */
[----:B------:R-:W-:Y:S02]  /*0d10*/  PRMT R23, R23, 0x5410, R24 ;  /* 0x0000541017177816 */ /* 0x000fe40000000018 */
.L_x_1662:
        /* <DEDUP_REMOVED lines=12> */
[----:B--2---:R-:W-:Y:S01]  /*0de0*/  HADD2.F32 R28, -RZ, R24.H0_H0 ;  /* 0x20000018ff1c7230 */ /* 0x004fe20000004100 */
[----:B------:R-:W-:Y:S05]  /*0df0*/  @P3 BRA `(.L_x_1663) ;  /* 0x0000008000003947 */ /* 0x000fea0003800000 */
[----:B-1----:R-:W-:-:S04]  /*0e00*/  ISETP.NE.U32.AND P1, PT, RZ, c[0x0][0x180], PT ;  /* 0x00006000ff007a0c */ /* 0x002fc80003f25070 */
[----:B------:R-:W-:-:S13]  /*0e10*/  ISETP.NE.AND.EX P1, PT, RZ, c[0x0][0x184], PT, P1 ;  /* 0x00006100ff007a0c */ /* 0x000fda0003f25310 */
[----:B------:R-:W-:Y:S05]  /*0e20*/  @P1 BRA `(.L_x_1664) ;  /* 0x0000002000001947 */ /* 0x000fea0003800000 */
[----:B------:R-:W-:Y:S05]  /*0e30*/  @P0 BRA `(.L_x_1665) ;  /* 0x0000008000000947 */ /* 0x000fea0003800000 */
[----:B------:R-:W-:Y:S05]  /*0e40*/  BRA `(.L_x_1666) ;  /* 0x0000009000007947 */ /* 0x000fea0003800000 */
.L_x_1664:
[----:B-----5:R-:W-:-:S05]  /*0e50*/  HADD2.F32 R29, -RZ, R16.H0_H0 ;  /* 0x20000010ff1d7230 */ /* 0x020fca0000004100 */
[----:B------:R-:W-:Y:S01]  /*0e60*/  FADD.FTZ R28, R29, R28 ;  /* 0x0000001c1d1c7221 */ /* 0x000fe20000010000 */
[----:B------:R-:W-:Y:S05]  /*0e70*/  BRA `(.L_x_1665) ;  /* 0x0000004000007947 */ /* 0x000fea0003800000 */
.L_x_1663:
[----:B-1---5:R-:W-:Y:S02]  /*0e80*/  HADD2.F32 R29, -RZ, R12.H0_H0 ;  /* 0x2000000cff1d7230 */ /* 0x022fe40000004100 */
[----:B------:R-:W-:-:S03]  /*0e90*/  @P2 HADD2.F32 R31, -RZ, R16.H0_H0 ;  /* 0x20000010ff1f2230 */ /* 0x000fc60000004100 */
[----:B------:R-:W-:-:S04]  /*0ea0*/  FADD.FTZ R28, R29, R28 ;  /* 0x0000001c1d1c7221 */ /* 0x000fc80000010000 */
[----:B------:R-:W-:-:S05]  /*0eb0*/  @P2 FADD.FTZ R28, R31, R28 ;  /* 0x0000001c1f1c2221 */ /* 0x000fca0000010000 */
.L_x_1665:
[----:B------:R-:W-:-:S04]  /*0ec0*/  F2FP.PACK_AB R29, RZ, R28 ;  /* 0x0000001cff1d723e */ /* 0x000fc800000000ff */
[----:B------:R-:W-:Y:S02]  /*0ed0*/  PRMT R20, R29, 0x7610, R20 ;  /* 0x000076101d147816 */ /* 0x000fe40000000014 */
.L_x_1666:
[----:B------:R-:W-:Y:S01]  /*0ee0*/  HADD2.F32 R30, -RZ, R24.H1_H1 ;  /* 0x30000018ff1e7230 */ /* 0x000fe20000004100 */
[----:B------:R-:W-:Y:S05]  /*0ef0*/  @P3 BRA `(.L_x_1667) ;  /* 0x0000008000003947 */ /* 0x000fea0003800000 */
[----:B------:R-:W-:-:S04]  /*0f00*/  ISETP.NE.U32.AND P1, PT, RZ, c[0x0][0x180], PT ;  /* 0x00006000ff007a0c */ /* 0x000fc80003f25070 */
[----:B------:R-:W-:-:S13]  /*0f10*/  ISETP.NE.AND.EX P1, PT, RZ, c[0x0][0x184], PT, P1 ;  /* 0x00006100ff007a0c */ /* 0x000fda0003f25310 */
[----:B------:R-:W-:Y:S05]  /*0f20*/  @P1 BRA `(.L_x_1668) ;  /* 0x0000002000001947 */ /* 0x000fea0003800000 */
[----:B------:R-:W-:Y:S05]  /*0f30*/  @P0 BRA `(.L_x_1669) ;  /* 0x0000008000000947 */ /* 0x000fea0003800000 */
[----:B------:R-:W-:Y:S05]  /*0f40*/  BRA `(.L_x_1670) ;  /* 0x0000009000007947 */ /* 0x000fea0003800000 */
.L_x_1668:
[----:B-----5:R-:W-:-:S05]  /*0f50*/  HADD2.F32 R29, -RZ, R16.H1_H1 ;  /* 0x30000010ff1d7230 */ /* 0x020fca0000004100 */
[----:B------:R-:W-:Y:S01]  /*0f60*/  FADD.FTZ R30, R29, R30 ;  /* 0x0000001e1d1e7221 */ /* 0x000fe20000010000 */
[----:B------:R-:W-:Y:S05]  /*0f70*/  BRA `(.L_x_1669) ;  /* 0x0000004000007947 */ /* 0x000fea0003800000 */
.L_x_1667:
[----:B-----5:R-:W-:Y:S02]  /*0f80*/  HADD2.F32 R29, -RZ, R12.H1_H1 ;  /* 0x3000000cff1d7230 */ /* 0x020fe40000004100 */
[----:B------:R-:W-:-:S03]  /*0f90*/  @P2 HADD2.F32 R31, -RZ, R16.H1_H1 ;  /* 0x30000010ff1f2230 */ /* 0x000fc60000004100 */
[----:B------:R-:W-:-:S04]  /*0fa0*/  FADD.FTZ R30, R29, R30 ;  /* 0x0000001e1d1e7221 */ /* 0x000fc80000010000 */
[----:B------:R-:W-:-:S05]  /*0fb0*/  @P2 FADD.FTZ R30, R31, R30 ;  /* 0x0000001e1f1e2221 */ /* 0x000fca0000010000 */
.L_x_1669:
[----:B------:R-:W-:-:S04]  /*0fc0*/  F2FP.PACK_AB R24, RZ, R30 ;  /* 0x0000001eff18723e */ /* 0x000fc800000000ff */
[----:B------:R-:W-:Y:S02]  /*0fd0*/  PRMT R20, R20, 0x5410, R24 ;  /* 0x0000541014147816 */ /* 0x000fe40000000018 */
.L_x_1670:
[----:B------:R-:W-:Y:S01]  /*0fe0*/  HADD2.F32 R29, -RZ, R25.H0_H0 ;  /* 0x20000019ff1d7230 */ /* 0x000fe20000004100 */
[----:B------:R-:W-:Y:S05]  /*0ff0*/  @P3 BRA `(.L_x_1671) ;  /* 0x0000008000003947 */ /* 0x000fea0003800000 */
[----:B------:R-:W-:-:S04]  /*1000*/  ISETP.NE.U32.AND P1, PT, RZ, c[0x0][0x180], PT ;  /* 0x00006000ff007a0c */ /* 0x000fc80003f25070 */
[----:B------:R-:W-:-:S13]  /*1010*/  ISETP.NE.AND.EX P1, PT, RZ, c[0x0][0x184], PT, P1 ;  /* 0x00006100ff007a0c */ /* 0x000fda0003f25310 */
[----:B------:R-:W-:Y:S05]  /*1020*/  @P1 BRA `(.L_x_1672) ;  /* 0x0000002000001947 */ /* 0x000fea0003800000 */
[----:B------:R-:W-:Y:S05]  /*1030*/  @P0 BRA `(.L_x_1673) ;  /* 0x0000008000000947 */ /* 0x000fea0003800000 */
[----:B------:R-:W-:Y:S05]  /*1040*/  BRA `(.L_x_1674) ;  /* 0x0000009000007947 */ /* 0x000fea0003800000 */
.L_x_1672:
[----:B-----5:R-:W-:-:S05]  /*1050*/  HADD2.F32 R24, -RZ, R17.H0_H0 ;  /* 0x20000011ff187230 */ /* 0x020fca0000004100 */
[----:B------:R-:W-:Y:S01]  /*1060*/  FADD.FTZ R29, R24, R29 ;  /* 0x0000001d181d7221 */ /* 0x000fe20000010000 */
[----:B------:R-:W-:Y:S05]  /*1070*/  BRA `(.L_x_1673) ;  /* 0x0000004000007947 */ /* 0x000fea0003800000 */
.L_x_1671:
[----:B-----5:R-:W-:Y:S02]  /*1080*/  HADD2.F32 R24, -RZ, R13.H0_H0 ;  /* 0x2000000dff187230 */ /* 0x020fe40000004100 */
[----:B------:R-:W-:-:S03]  /*1090*/  @P2 HADD2.F32 R62, -RZ, R17.H0_H0 ;  /* 0x20000011ff3e2230 */ /* 0x000fc60000004100 */
[----:B------:R-:W-:-:S04]  /*10a0*/  FADD.FTZ R29, R24, R29 ;  /* 0x0000001d181d7221 */ /* 0x000fc80000010000 */
[----:B------:R-:W-:-:S05]  /*10b0*/  @P2 FADD.FTZ R29, R62, R29 ;  /* 0x0000001d3e1d2221 */ /* 0x000fca0000010000 */
.L_x_1673:
[----:B------:R-:W-:-:S04]  /*10c0*/  F2FP.PACK_AB R24, RZ, R29 ;  /* 0x0000001dff18723e */ /* 0x000fc800000000ff */
[----:B------:R-:W-:Y:S02]  /*10d0*/  PRMT R21, R24, 0x7610, R21 ;  /* 0x0000761018157816 */ /* 0x000fe40000000015 */
.L_x_1674:
[----:B------:R-:W-:Y:S01]  /*10e0*/  HADD2.F32 R62, -RZ, R25.H1_H1 ;  /* 0x30000019ff3e7230 */ /* 0x000fe20000004100 */
[----:B------:R-:W-:Y:S05]  /*10f0*/  @P3 BRA `(.L_x_1675) ;  /* 0x0000008000003947 */ /* 0x000fea0003800000 */
[----:B------:R-:W-:-:S04]  /*1100*/  ISETP.NE.U32.AND P1, PT, RZ, c[0x0][0x180], PT ;  /* 0x00006000ff007a0c */ /* 0x000fc80003f25070 */
[----:B------:R-:W-:-:S13]  /*1110*/  ISETP.NE.AND.EX P1, PT, RZ, c[0x0][0x184], PT, P1 ;  /* 0x00006100ff007a0c */ /* 0x000fda0003f25310 */
[----:B------:R-:W-:Y:S05]  /*1120*/  @P1 BRA `(.L_x_1676) ;  /* 0x0000002000001947 */ /* 0x000fea0003800000 */
[----:B------:R-:W-:Y:S05]  /*1130*/  @P0 BRA `(.L_x_1677) ;  /* 0x0000008000000947 */ /* 0x000fea0003800000 */
[----:B------:R-:W-:Y:S05]  /*1140*/  BRA `(.L_x_1678) ;  /* 0x0000009000007947 */ /* 0x000fea0003800000 */
.L_x_1676:
[----:B-----5:R-:W-:-:S05]  /*1150*/  HADD2.F32 R25, -RZ, R17.H1_H1 ;  /* 0x30000011ff197230 */ /* 0x020fca0000004100 */
[----:B------:R-:W-:Y:S01]  /*1160*/  FADD.FTZ R62, R25, R62 ;  /* 0x0000003e193e7221 */ /* 0x000fe20000010000 */
[----:B------:R-:W-:Y:S05]  /*1170*/  BRA `(.L_x_1677) ;  /* 0x0000004000007947 */ /* 0x000fea0003800000 */
.L_x_1675:
[----:B-----5:R-:W-:Y:S02]  /*1180*/  HADD2.F32 R25, -RZ, R13.H1_H1 ;  /* 0x3000000dff197230 */ /* 0x020fe40000004100 */
[----:B------:R-:W-:-:S03]  /*1190*/  @P2 HADD2.F32 R31, -RZ, R17.H1_H1 ;  /* 0x30000011ff1f2230 */ /* 0x000fc60000004100 */
[----:B------:R-:W-:-:S04]  /*11a0*/  FADD.FTZ R62, R25, R62 ;  /* 0x0000003e193e7221 */ /* 0x000fc80000010000 */
[----:B------:R-:W-:-:S05]  /*11b0*/  @P2 FADD.FTZ R62, R31, R62 ;  /* 0x0000003e1f3e2221 */ /* 0x000fca0000010000 */
.L_x_1677:
[----:B------:R-:W-:-:S04]  /*11c0*/  F2FP.PACK_AB R24, RZ, R62 ;  /* 0x0000003eff18723e */ /* 0x000fc800000000ff */
[----:B------:R-:W-:Y:S02]  /*11d0*/  PRMT R21, R21, 0x5410, R24 ;  /* 0x0000541015157816 */ /* 0x000fe40000000018 */
.L_x_1678:
[----:B------:R-:W-:Y:S01]  /*11e0*/  HADD2.F32 R31, -RZ, R26.H0_H0 ;  /* 0x2000001aff1f7230 */ /* 0x000fe20000004100 */
[----:B------:R-:W-:Y:S05]  /*11f0*/  @P3 BRA `(.L_x_1679) ;  /* 0x0000008000003947 */ /* 0x000fea0003800000 */
[----:B------:R-:W-:-:S04]  /*1200*/  ISETP.NE.U32.AND P1, PT, RZ, c[0x0][0x180], PT ;  /* 0x00006000ff007a0c */ /* 0x000fc80003f25070 */
[----:B------:R-:W-:-:S13]  /*1210*/  ISETP.NE.AND.EX P1, PT, RZ, c[0x0][0x184], PT, P1 ;  /* 0x00006100ff007a0c */ /* 0x000fda0003f25310 */
[----:B------:R-:W-:Y:S05]  /*1220*/  @P1 BRA `(.L_x_1680) ;  /* 0x0000002000001947 */ /* 0x000fea0003800000 */
[----:B------:R-:W-:Y:S05]  /*1230*/  @P0 BRA `(.L_x_1681) ;  /* 0x0000008000000947 */ /* 0x000fea0003800000 */
[----:B------:R-:W-:Y:S05]  /*1240*/  BRA `(.L_x_1682) ;  /* 0x0000009000007947 */ /* 0x000fea0003800000 */
.L_x_1680:
[----:B-----5:R-:W-:-:S05]  /*1250*/  HADD2.F32 R24, -RZ, R18.H0_H0 ;  /* 0x20000012ff187230 */ /* 0x020fca0000004100 */
[----:B------:R-:W-:Y:S01]  /*1260*/  FADD.FTZ R31, R24, R31 ;  /* 0x0000001f181f7221 */ /* 0x000fe20000010000 */
[----:B------:R-:W-:Y:S05]  /*1270*/  BRA `(.L_x_1681) ;  /* 0x0000004000007947 */ /* 0x000fea0003800000 */
.L_x_1679:
[----:B-----5:R-:W-:Y:S02]  /*1280*/  HADD2.F32 R24, -RZ, R14.H0_H0 ;  /* 0x2000000eff187230 */ /* 0x020fe40000004100 */
[----:B------:R-:W-:-:S03]  /*1290*/  @P2 HADD2.F32 R66, -RZ, R18.H0_H0 ;  /* 0x20000012ff422230 */ /* 0x000fc60000004100 */
[----:B------:R-:W-:-:S04]  /*12a0*/  FADD.FTZ R31, R24, R31 ;  /* 0x0000001f181f7221 */ /* 0x000fc80000010000 */
[----:B------:R-:W-:-:S05]  /*12b0*/  @P2 FADD.FTZ R31, R66, R31 ;  /* 0x0000001f421f2221 */ /* 0x000fca0000010000 */
.L_x_1681:
[----:B------:R-:W-:-:S04]  /*12c0*/  F2FP.PACK_AB R24, RZ, R31 ;  /* 0x0000001fff18723e */ /* 0x000fc800000000ff */
[----:B------:R-:W-:Y:S02]  /*12d0*/  PRMT R22, R24, 0x7610, R22 ;  /* 0x0000761018167816 */ /* 0x000fe40000000016 */
.L_x_1682:
[----:B------:R-:W-:Y:S01]  /*12e0*/  HADD2.F32 R63, -RZ, R26.H1_H1 ;  /* 0x3000001aff3f7230 */ /* 0x000fe20000004100 */
[----:B------:R-:W-:Y:S05]  /*12f0*/  @P3 BRA `(.L_x_1683) ;  /* 0x0000008000003947 */ /* 0x000fea0003800000 */
[----:B------:R-:W-:-:S04]  /*1300*/  ISETP.NE.U32.AND P1, PT, RZ, c[0x0][0x180], PT ;  /* 0x00006000ff007a0c */ /* 0x000fc80003f25070 */
[----:B------:R-:W-:-:S13]  /*1310*/  ISETP.NE.AND.EX P1, PT, RZ, c[0x0][0x184], PT, P1 ;  /* 0x00006100ff007a0c */ /* 0x000fda0003f25310 */
[----:B------:R-:W-:Y:S05]  /*1320*/  @P1 BRA `(.L_x_1684) ;  /* 0x0000002000001947 */ /* 0x000fea0003800000 */
[----:B------:R-:W-:Y:S05]  /*1330*/  @P0 BRA `(.L_x_1685) ;  /* 0x0000008000000947 */ /* 0x000fea0003800000 */
[----:B------:R-:W-:Y:S05]  /*1340*/  BRA `(.L_x_1686) ;  /* 0x0000009000007947 */ /* 0x000fea0003800000 */
.L_x_1684:
[----:B-----5:R-:W-:-:S05]  /*1350*/  HADD2.F32 R24, -RZ, R18.H1_H1 ;  /* 0x30000012ff187230 */ /* 0x020fca0000004100 */
[----:B------:R-:W-:Y:S01]  /*1360*/  FADD.FTZ R63, R24, R63 ;  /* 0x0000003f183f7221 */ /* 0x000fe20000010000 */
[----:B------:R-:W-:Y:S05]  /*1370*/  BRA `(.L_x_1685) ;  /* 0x0000004000007947 */ /* 0x000fea0003800000 */
.L_x_1683:
[----:B-----5:R-:W-:Y:S02]  /*1380*/  HADD2.F32 R24, -RZ, R14.H1_H1 ;  /* 0x3000000eff187230 */ /* 0x020fe40000004100 */
[----:B------:R-:W-:-:S03]  /*1390*/  @P2 HADD2.F32 R26, -RZ, R18.H1_H1 ;  /* 0x30000012ff1a2230 */ /* 0x000fc60000004100 */
[----:B------:R-:W-:-:S04]  /*13a0*/  FADD.FTZ R63, R24, R63 ;  /* 0x0000003f183f7221 */ /* 0x000fc80000010000 */
[----:B------:R-:W-:-:S05]  /*13b0*/  @P2 FADD.FTZ R63, R26, R63 ;  /* 0x0000003f1a3f2221 */ /* 0x000fca0000010000 */
.L_x_1685:
[----:B------:R-:W-:-:S04]  /*13c0*/  F2FP.PACK_AB R24, RZ, R63 ;  /* 0x0000003fff18723e */ /* 0x000fc800000000ff */
[----:B------:R-:W-:Y:S02]  /*13d0*/  PRMT R22, R22, 0x5410, R24 ;  /* 0x0000541016167816 */ /* 0x000fe40000000018 */
.L_x_1686:
[----:B------:R-:W-:Y:S01]  /*13e0*/  HADD2.F32 R26, -RZ, R27.H0_H0 ;  /* 0x2000001bff1a7230 */ /* 0x000fe20000004100 */
[----:B------:R-:W-:Y:S05]  /*13f0*/  @P3 BRA `(.L_x_1687) ;  /* 0x0000008000003947 */ /* 0x000fea0003800000 */
[----:B------:R-:W-:-:S04]  /*1400*/  ISETP.NE.U32.AND P1, PT, RZ, c[0x0][0x180], PT ;  /* 0x00006000ff007a0c */ /* 0x000fc80003f25070 */
[----:B------:R-:W-:-:S13]  /*1410*/  ISETP.NE.AND.EX P1, PT, RZ, c[0x0][0x184], PT, P1 ;  /* 0x00006100ff007a0c */ /* 0x000fda0003f25310 */
[----:B------:R-:W-:Y:S05]  /*1420*/  @P1 BRA `(.L_x_1688) ;  /* 0x0000002000001947 */ /* 0x000fea0003800000 */
[----:B------:R-:W-:Y:S05]  /*1430*/  @P0 BRA `(.L_x_1689) ;  /* 0x0000008000000947 */ /* 0x000fea0003800000 */
[----:B------:R-:W-:Y:S05]  /*1440*/  BRA `(.L_x_1690) ;  /* 0x0000009000007947 */ /* 0x000fea0003800000 */
.L_x_1688:
[----:B-----5:R-:W-:-:S05]  /*1450*/  HADD2.F32 R25, -RZ, R19.H0_H0 ;  /* 0x20000013ff197230 */ /* 0x020fca0000004100 */
[----:B------:R-:W-:Y:S01]  /*1460*/  FADD.FTZ R26, R25, R26 ;  /* 0x0000001a191a7221 */ /* 0x000fe20000010000 */
[----:B------:R-:W-:Y:S05]  /*1470*/  BRA `(.L_x_1689) ;  /* 0x0000004000007947 */ /* 0x000fea0003800000 */
.L_x_1687:
[----:B-----5:R-:W-:Y:S02]  /*1480*/  HADD2.F32 R25, -RZ, R15.H0_H0 ;  /* 0x2000000fff197230 */ /* 0x020fe40000004100 */
[----:B------:R-:W-:-:S03]  /*1490*/  @P2 HADD2.F32 R61, -RZ, R19.H0_H0 ;  /* 0x20000013ff3d2230 */ /* 0x000fc60000004100 */
[----:B------:R-:W-:-:S04]  /*14a0*/  FADD.FTZ R26, R25, R26 ;  /* 0x0000001a191a7221 */ /* 0x000fc80000010000 */
[----:B------:R-:W-:-:S05]  /*14b0*/  @P2 FADD.FTZ R26, R61, R26 ;  /* 0x0000001a3d1a2221 */ /* 0x000fca0000010000 */
.L_x_1689:
[----:B------:R-:W-:-:S04]  /*14c0*/  F2FP.PACK_AB R24, RZ, R26 ;  /* 0x0000001aff18723e */ /* 0x000fc800000000ff */
[----:B------:R-:W-:Y:S02]  /*14d0*/  PRMT R23, R24, 0x7610, R23 ;  /* 0x0000761018177816 */ /* 0x000fe40000000017 */
.L_x_1690:
[----:B------:R-:W-:Y:S01]  /*14e0*/  HADD2.F32 R27, -RZ, R27.H1_H1 ;  /* 0x3000001bff1b7230 */ /* 0x000fe20000004100 */
[----:B------:R-:W-:Y:S05]  /*14f0*/  @P3 BRA `(.L_x_1691) ;  /* 0x0000008000003947 */ /* 0x000fea0003800000 */
[----:B------:R-:W-:-:S04]  /*1500*/  ISETP.NE.U32.AND P1, PT, RZ, c[0x0][0x180], PT ;  /* 0x00006000ff007a0c */ /* 0x000fc80003f25070 */
[----:B------:R-:W-:-:S13]  /*1510*/  ISETP.NE.AND.EX P1, PT, RZ, c[0x0][0x184], PT, P1 ;  /* 0x00006100ff007a0c */ /* 0x000fda0003f25310 */
[----:B------:R-:W-:Y:S05]  /*1520*/  @P1 BRA `(.L_x_1692) ;  /* 0x0000002000001947 */ /* 0x000fea0003800000 */
[----:B------:R-:W-:Y:S05]  /*1530*/  @P0 BRA `(.L_x_1693) ;  /* 0x0000008000000947 */ /* 0x000fea0003800000 */
[----:B------:R-:W-:Y:S05]  /*1540*/  BRA `(.L_x_1694) ;  /* 0x0000009000007947 */ /* 0x000fea0003800000 */
.L_x_1692:
[----:B-----5:R-:W-:-:S05]  /*1550*/  HADD2.F32 R24, -RZ, R19.H1_H1 ;  /* 0x30000013ff187230 */ /* 0x020fca0000004100 */
[----:B------:R-:W-:Y:S01]  /*1560*/  FADD.FTZ R27, R24, R27 ;  /* 0x0000001b181b7221 */ /* 0x000fe20000010000 */
[----:B------:R-:W-:Y:S05]  /*1570*/  BRA `(.L_x_1693) ;  /* 0x0000004000007947 */ /* 0x000fea0003800000 */
.L_x_1691:
[----:B-----5:R-:W-:Y:S02]  /*1580*/  HADD2.F32 R24, -RZ, R15.H1_H1 ;  /* 0x3000000fff187230 */ /* 0x020fe40000004100 */
[----:B------:R-:W-:-:S03]  /*1590*/  @P2 HADD2.F32 R66, -RZ, R19.H1_H1 ;  /* 0x30000013ff422230 */ /* 0x000fc60000004100 */
[----:B------:R-:W-:-:S04]  /*15a0*/  FADD.FTZ R27, R24, R27 ;  /* 0x0000001b181b7221 */ /* 0x000fc80000010000 */
[----:B------:R-:W-:-:S05]  /*15b0*/  @P2 FADD.FTZ R27, R66, R27 ;  /* 0x0000001b421b2221 */ /* 0x000fca0000010000 */
.L_x_1693:
[----:B------:R-:W-:-:S04]  /*15c0*/  F2FP.PACK_AB R24, RZ, R27 ;  /* 0x0000001bff18723e */ /* 0x000fc800000000ff */
[----:B------:R-:W-:Y:S02]  /*15d0*/  PRMT R23, R23, 0x5410, R24 ;  /* 0x0000541017177816 */ /* 0x000fe40000000018 */
.L_x_1694:
        /* <DEDUP_REMOVED lines=22> */
.L_x_1699:
        /* <DEDUP_REMOVED lines=52> */
.L_x_1700:
[----:B------:R-:W-:Y:S01]  /*1a80*/  FMUL.FTZ R24, R65, R65 ;  /* 0x0000004141187220 */ /* 0x000fe20000410000 */
[----:B------:R-:W-:Y:S01]  /*1a90*/  ISETP.NE.AND P1, PT, RZ, UR6, PT ;  /* 0x00000006ff007c0c */ /* 0x000fe2000bf25270 */
[----:B01----:R-:W-:Y:S01]  /*1aa0*/  FADD.FTZ R66, R61, R66 ;  /* 0x000000423d427221 */ /* 0x003fe20000010000 */
[----:B------:R-:W-:Y:S01]  /*1ab0*/  MOV R25, c[0x0][0x1e0] ;  /* 0x0000780000197a02 */ /* 0x000fe20000000f00 */
[----:B------:R-:W-:Y:S01]  /*1ac0*/  HFMA2.MMA R69, -RZ, RZ, 0, 2.384185791015625e-07 ;  /* 0x00000004ff457435 */ /* 0x000fe200000001ff */
        /* <DEDUP_REMOVED lines=31> */
[----:B------:R-:W-:Y:S01]  /*1cc0*/  F2FP.PACK_AB R27, R30, R55 ;  /* 0x000000371e1b723e */ /* 0x000fe200000000ff */
[----:B------:R-:W-:-:S02]  /*1cd0*/  FMUL.FTZ R47, R61, R47 ;  /* 0x0000002f3d2f7220 */ /* 0x000fc40000410000 */
[----:B------:R-:W-:Y:S02]  /*1ce0*/  FMUL.FTZ R56, R61, R56 ;  /* 0x000000383d387220 */ /* 0x000fe40000410000 */
[----:B------:R-:W-:Y:S02]  /*1cf0*/  FFMA.FTZ R30, R60, R25, R68 ;  /* 0x000000193c1e7223 */ /* 0x000fe40000010044 */
[----:B------:R-:W-:Y:S02]  /*1d00*/  FFMA.FTZ R55, R10, R24, R67 ;  /* 0x000000180a377223 */ /* 0x000fe40000010043 */
[----:B------:R-:W-:Y:S02]  /*1d10*/  FFMA.FTZ R42, R41, R31, R6 ;  /* 0x0000001f292a7223 */ /* 0x000fe40000010006 */
[----:B------:R-:W-:Y:S01]  /*1d20*/  FFMA.FTZ R63, R48, R63, R7 ;  /* 0x0000003f303f7223 */ /* 0x000fe20000010007 */
[----:B------:R-:W-:Y:S01]  /*1d30*/  F2FP.PACK_AB R24, R55, R30 ;  /* 0x0000001e3718723e */ /* 0x000fe200000000ff */
[----:B------:R-:W-:-:S02]  /*1d40*/  FMUL.FTZ R44, R61, R44 ;  /* 0x0000002c3d2c7220 */ /* 0x000fc40000410000 */
[----:B------:R-:W-:Y:S01]  /*1d50*/  FMUL.FTZ R54, R61, R54 ;  /* 0x000000363d367220 */ /* 0x000fe20000410000 */
[----:B------:R-:W-:Y:S01]  /*1d60*/  F2FP.PACK_AB R30, R63, R42 ;  /* 0x0000002a3f1e723e */ /* 0x000fe200000000ff */
        /* <DEDUP_REMOVED lines=14> */
[----:B------:R-:W-:Y:S01]  /*1e50*/  F2FP.PACK_AB R26, R56, R47 ;  /* 0x0000002f381a723e */ /* 0x000fe200000000ff */
[----:B------:R-:W-:Y:S01]  /*1e60*/  FFMA.FTZ R66, R50, R66, R9 ;  /* 0x0000004232427223 */ /* 0x000fe20000010009 */
[----:B------:R-:W-:Y:S01]  /*1e70*/  F2FP.PACK_AB R25, R54, R25 ;  /* 0x000000193619723e */ /* 0x000fe200000000ff */
[----:B------:R-:W-:Y:S01]  /*1e80*/  FFMA.FTZ R29, R39, R29, R4 ;  /* 0x0000001d271d7223 */ /* 0x000fe20000010004 */
[----:B------:R-:W-:Y:S01]  /*1e90*/  LEA.HI.X R45, R45, c[0x0][0x20c], RZ, 0x4, P3 ;  /* 0x000083002d2d7a11 */ /* 0x000fe200018f24ff */
[----:B------:R-:W-:Y:S01]  /*1ea0*/  FFMA.FTZ R62, R40, R62, R5 ;  /* 0x0000003e283e7223 */ /* 0x000fe20000010005 */
[----:B------:R-:W-:Y:S01]  /*1eb0*/  F2FP.PACK_AB R31, R66, R31 ;  /* 0x0000001f421f723e */ /* 0x000fe200000000ff */
[----:B------:R-:W-:-:S02]  /*1ec0*/  FFMA.FTZ R28, R37, R28, R2 ;  /* 0x0000001c251c7223 */ /* 0x000fc40000010002 */
[----:B------:R-:W-:Y:S01]  /*1ed0*/  FFMA.FTZ R55, R38, R46, R3 ;  /* 0x0000002e26377223 */ /* 0x000fe20000010003 */
[----:B------:R-:W-:Y:S01]  /*1ee0*/  F2FP.PACK_AB R29, R62, R29 ;  /* 0x0000001d3e1d723e */ /* 0x000fe200000000ff */
[----:B------:R-:W-:-:S03]  /*1ef0*/  @!P2 IMAD.WIDE R46, R0, R69, c[0x0][0x1a8] ;  /* 0x00006a00002ea625 */ /* 0x000fc600078e0245 */
[----:B------:R-:W-:Y:S01]  /*1f00*/  F2FP.PACK_AB R28, R55, R28 ;  /* 0x0000001c371c723e */ /* 0x000fe200000000ff */
[----:B------:R-:W-:Y:S01]  /*1f10*/  IMAD R0, R69, c[0x0][0x160], R0 ;  /* 0x0000580045007a24 */ /* 0x000fe200078e0200 */
[----:B------:R0:W-:Y:S04]  /*1f20*/  @!P2 STG.E [R46.64], R61 ;  /* 0x0000003d2e00a986 */ /* 0x0001e8000c101904 */
[----:B------:R0:W-:Y:S01]  /*1f30*/  STG.E.128 [R42.64], R24 ;  /* 0x000000182a007986 */ /* 0x0001e2000c101d04 */
[----:B------:R-:W-:-:S03]  /*1f40*/  ISETP.GE.AND P1, PT, R0, c[0x0][0x164], PT ;  /* 0x0000590000007a0c */ /* 0x000fc60003f26270 */
[----:B------:R0:W-:Y:S10]  /*1f50*/  STG.E.128 [R44.64], R28 ;  /* 0x0000001c2c007986 */ /* 0x0001f4000c101d04 */
[----:B0----5:R-:W-:Y:S01]  /*1f60*/  @P1 CALL.REL.NOINC `(.L_x_1697) ;  /* 0x0000001000001944 */ /* 0x021fe20003c00000 */
[----:B------:R-:W-:Y:S05]  /*1f70*/  BRA `(.L_x_1698) ;  /* 0xffffe45000007947 */ /* 0x000fea000383ffff */
.L_x_1697:
[----:B------:R-:W-:Y:S05]  /*1f80*/  EXIT ;  /* 0x000000000000794d */ /* 0x000fea0003800000 */
.L_x_1695:
[----:B0-----:R-:W-:Y:S01]  /*1f90*/  HFMA2.MMA R61, -RZ, RZ, 0, 5.9604644775390625e-08 ;  /* 0x00000001ff3d7435 */ /* 0x001fe200000001ff */
[----:B------:R-:W-:-:S02]  /*1fa0*/  MOV R66, R65 ;  /* 0x0000004100427202 */ /* 0x000fc40000000f00 */
[----:B------:R-:W-:Y:S02]  /*1fb0*/  MOV R69, 0x1f ;  /* 0x0000001f00457802 */ /* 0x000fe40000000f00 */
[----:B------:R-:W-:Y:S02]  /*1fc0*/  MOV R25, 0xffffffff ;  /* 0xffffffff00197802 */ /* 0x000fe40000000f00 */
[----:B------:R-:W-:Y:S02]  /*1fd0*/  MOV R24, 0x1ff0 ;  /* 0x00001ff000187802 */ /* 0x000fe40000000f00 */
[----:B-----5:R-:W-:Y:S05]  /*1fe0*/  CALL.REL.NOINC `($__internal_11_$__cuda_sm70_shflsync_bfly_p) ;  /* 0x000005c000007944 */ /* 0x020fea0003c00000 */
[----:B-1----:R-:W-:Y:S05]  /*1ff0*/  BRA `(.L_x_1699) ;  /* 0xfffff74000007947 */ /* 0x002fea000383ffff */
.L_x_1696:
[----:B------:R-:W-:Y:S01]  /*2000*/  HFMA2.MMA R61, -RZ, RZ, 0, 1.1920928955078125e-07 ;  /* 0x00000002ff3d7435 */ /* 0x000fe200000001ff */
[----:B------:R-:W-:Y:S02]  /*2010*/  MOV R66, R65 ;  /* 0x0000004100427202 */ /* 0x000fe40000000f00 */
[----:B------:R-:W-:Y:S02]  /*2020*/  MOV R69, 0x1f ;  /* 0x0000001f00457802 */ /* 0x000fe40000000f00 */
[----:B------:R-:W-:Y:S02]  /*2030*/  MOV R25, 0xffffffff ;  /* 0xffffffff00197802 */ /* 0x000fe40000000f00 */
[----:B------:R-:W-:-:S02]  /*2040*/  MOV R24, 0x2060 ;  /* 0x0000206000187802 */ /* 0x000fc40000000f00 */
[----:B-----5:R-:W-:Y:S05]  /*2050*/  CALL.REL.NOINC `($__internal_11_$__cuda_sm70_shflsync_bfly_p) ;  /* 0x0000055000007944 */ /* 0x020fea0003c00000 */
[----:B-1----:R-:W-:Y:S01]  /*2060*/  FADD.FTZ R65, R65, R61 ;  /* 0x0000003d41417221 */ /* 0x002fe20000010000 */
[----:B------:R-:W-:Y:S01]  /*2070*/  HFMA2.MMA R61, -RZ, RZ, 0, 2.384185791015625e-07 ;  /* 0x00000004ff3d7435 */ /* 0x000fe200000001ff */
[----:B------:R-:W-:-:S02]  /*2080*/  MOV R69, 0x1f ;  /* 0x0000001f00457802 */ /* 0x000fc40000000f00 */
[----:B------:R-:W-:Y:S02]  /*2090*/  MOV R25, 0xffffffff ;  /* 0xffffffff00197802 */ /* 0x000fe40000000f00 */
[----:B------:R-:W-:Y:S02]  /*20a0*/  MOV R66, R65 ;  /* 0x0000004100427202 */ /* 0x000fe40000000f00 */
[----:B------:R-:W-:Y:S02]  /*20b0*/  MOV R24, 0x20d0 ;  /* 0x000020d000187802 */ /* 0x000fe40000000f00 */
[----:B------:R-:W-:Y:S05]  /*20c0*/  CALL.REL.NOINC `($__internal_11_$__cuda_sm70_shflsync_bfly_p) ;  /* 0x000004e000007944 */ /* 0x000fea0003c00000 */
[----:B-1----:R-:W-:Y:S01]  /*20d0*/  FADD.FTZ R65, R65, R61 ;  /* 0x0000003d41417221 */ /* 0x002fe20000010000 */
[----:B------:R-:W-:Y:S01]  /*20e0*/  HFMA2.MMA R61, -RZ, RZ, 0, 4.76837158203125e-07 ;  /* 0x00000008ff3d7435 */ /* 0x000fe200000001ff */
[----:B------:R-:W-:Y:S02]  /*20f0*/  MOV R69, 0x1f ;  /* 0x0000001f00457802 */ /* 0x000fe40000000f00 */
[----:B------:R-:W-:Y:S02]  /*2100*/  MOV R25, 0xffffffff ;  /* 0xffffffff00197802 */ /* 0x000fe40000000f00 */
[----:B------:R-:W-:-:S02]  /*2110*/  MOV R66, R65 ;  /* 0x0000004100427202 */ /* 0x000fc40000000f00 */
[----:B------:R-:W-:Y:S02]  /*2120*/  MOV R24, 0x2140 ;  /* 0x0000214000187802 */ /* 0x000fe40000000f00 */
[----:B------:R-:W-:Y:S05]  /*2130*/  CALL.REL.NOINC `($__internal_11_$__cuda_sm70_shflsync_bfly_p) ;  /* 0x0000047000007944 */ /* 0x000fea0003c00000 */
[----:B-1----:R-:W-:Y:S01]  /*2140*/  FADD.FTZ R65, R65, R61 ;  /* 0x0000003d41417221 */ /* 0x002fe20000010000 */
[----:B------:R-:W-:Y:S01]  /*2150*/  HFMA2.MMA R61, -RZ, RZ, 0, 9.5367431640625e-07 ;  /* 0x00000010ff3d7435 */ /* 0x000fe200000001ff */
[----:B------:R-:W-:Y:S02]  /*2160*/  MOV R69, 0x1f ;  /* 0x0000001f00457802 */ /* 0x000fe40000000f00 */
[----:B------:R-:W-:Y:S02]  /*2170*/  MOV R25, 0xffffffff ;  /* 0xffffffff00197802 */ /* 0x000fe40000000f00 */
[----:B------:R-:W-:Y:S02]  /*2180*/  MOV R66, R65 ;  /* 0x0000004100427202 */ /* 0x000fe40000000f00 */
[----:B------:R-:W-:Y:S02]  /*2190*/  MOV R24, 0x21b0 ;  /* 0x000021b000187802 */ /* 0x000fe40000000f00 */
[----:B------:R-:W-:Y:S05]  /*21a0*/  CALL.REL.NOINC `($__internal_11_$__cuda_sm70_shflsync_bfly_p) ;  /* 0x0000040000007944 */ /* 0x000fea0003c00000 */
[----:B-1----:R-:W-:Y:S01]  /*21b0*/  FADD.FTZ R65, R65, R61 ;  /* 0x0000003d41417221 */ /* 0x002fe20000010000 */
[----:B------:R-:W-:-:S03]  /*21c0*/  MOV R69, 0x1f ;  /* 0x0000001f00457802 */ /* 0x000fc60000000f00 */
        /* <DEDUP_REMOVED lines=27> */
[----:B------:R-:W-:Y:S01]  /*2380*/  FFMA.FTZ R66, R24, R24, R61 ;  /* 0x0000001818427223 */ /* 0x000fe2000001003d */
[----:B------:R-:W-:Y:S01]  /*2390*/  HFMA2.MMA R61, -RZ, RZ, 0, 5.9604644775390625e-08 ;  /* 0x00000001ff3d7435 */ /* 0x000fe200000001ff */
[----:B------:R-:W-:Y:S02]  /*23a0*/  FADD.FTZ R24, -R65, R26 ;  /* 0x0000001a41187221 */ /* 0x000fe40000010100 */
[----:B------:R-:W-:Y:S02]  /*23b0*/  FFMA.FTZ R25, R25, R25, R66 ;  /* 0x0000001919197223 */ /* 0x000fe40000010042 */
[----:B------:R-:W-:-:S02]  /*23c0*/  FADD.FTZ R66, -R65, R27 ;  /* 0x0000001b41427221 */ /* 0x000fc40000010100 */
[----:B------:R-:W-:Y:S01]  /*23d0*/  FFMA.FTZ R25, R24, R24, R25 ;  /* 0x0000001818197223 */ /* 0x000fe20000010019 */
[----:B------:R-:W-:-:S03]  /*23e0*/  MOV R24, 0x2420 ;  /* 0x0000242000187802 */ /* 0x000fc60000000f00 */
[----:B------:R-:W-:Y:S01]  /*23f0*/  FFMA.FTZ R66, R66, R66, R25 ;  /* 0x0000004242427223 */ /* 0x000fe20000010019 */
[----:B------:R-:W-:Y:S02]  /*2400*/  MOV R25, 0xffffffff ;  /* 0xffffffff00197802 */ /* 0x000fe40000000f00 */
[----:B------:R-:W-:Y:S05]  /*2410*/  CALL.REL.NOINC `($__internal_11_$__cuda_sm70_shflsync_bfly_p) ;  /* 0x0000019000007944 */ /* 0x000fea0003c00000 */
[----:B-1----:R-:W-:Y:S01]  /*2420*/  FADD.FTZ R66, R66, R61 ;  /* 0x0000003d42427221 */ /* 0x002fe20000010000 */
[----:B------:R-:W-:Y:S01]  /*2430*/  HFMA2.MMA R61, -RZ, RZ, 0, 1.1920928955078125e-07 ;  /* 0x00000002ff3d7435 */ /* 0x000fe200000001ff */
[----:B------:R-:W-:Y:S02]  /*2440*/  MOV R69, 0x1f ;  /* 0x0000001f00457802 */ /* 0x000fe40000000f00 */
[----:B------:R-:W-:Y:S02]  /*2450*/  MOV R25, 0xffffffff ;  /* 0xffffffff00197802 */ /* 0x000fe40000000f00 */
[----:B------:R-:W-:Y:S02]  /*2460*/  MOV R24, 0x2480 ;  /* 0x0000248000187802 */ /* 0x000fe40000000f00 */
[----:B------:R-:W-:Y:S05]  /*2470*/  CALL.REL.NOINC `($__internal_11_$__cuda_sm70_shflsync_bfly_p) ;  /* 0x0000013000007944 */ /* 0x000fea0003c00000 */
[----:B-1----:R-:W-:Y:S01]  /*2480*/  FADD.FTZ R66, R66, R61 ;  /* 0x0000003d42427221 */ /* 0x002fe20000010000 */
[----:B------:R-:W-:Y:S01]  /*2490*/  HFMA2.MMA R61, -RZ, RZ, 0, 2.384185791015625e-07 ;  /* 0x00000004ff3d7435 */ /* 0x000fe200000001ff */
[----:B------:R-:W-:Y:S02]  /*24a0*/  MOV R69, 0x1f ;  /* 0x0000001f00457802 */ /* 0x000fe40000000f00 */
[----:B------:R-:W-:-:S02]  /*24b0*/  MOV R25, 0xffffffff ;  /* 0xffffffff00197802 */ /* 0x000fc40000000f00 */
[----:B------:R-:W-:Y:S02]  /*24c0*/  MOV R24, 0x24e0 ;  /* 0x000024e000187802 */ /* 0x000fe40000000f00 */
[----:B------:R-:W-:Y:S05]  /*24d0*/  CALL.REL.NOINC `($__internal_11_$__cuda_sm70_shflsync_bfly_p) ;  /* 0x000000d000007944 */ /* 0x000fea0003c00000 */
[----:B-1----:R-:W-:Y:S01]  /*24e0*/  FADD.FTZ R66, R66, R61 ;  /* 0x0000003d42427221 */ /* 0x002fe20000010000 */
[----:B------:R-:W-:Y:S01]  /*24f0*/  HFMA2.MMA R61, -RZ, RZ, 0, 4.76837158203125e-07 ;  /* 0x00000008ff3d7435 */ /* 0x000fe200000001ff */
[----:B------:R-:W-:Y:S02]  /*2500*/  MOV R69, 0x1f ;  /* 0x0000001f00457802 */ /* 0x000fe40000000f00 */
[----:B------:R-:W-:Y:S02]  /*2510*/  MOV R25, 0xffffffff ;  /* 0xffffffff00197802 */ /* 0x000fe40000000f00 */
[----:B------:R-:W-:Y:S02]  /*2520*/  MOV R24, 0x2540 ;  /* 0x0000254000187802 */ /* 0x000fe40000000f00 */
[----:B------:R-:W-:Y:S05]  /*2530*/  CALL.REL.NOINC `($__internal_11_$__cuda_sm70_shflsync_bfly_p) ;  /* 0x0000007000007944 */ /* 0x000fea0003c00000 */
[----:B-1----:R-:W-:Y:S01]  /*2540*/  FADD.FTZ R66, R66, R61 ;  /* 0x0000003d42427221 */ /* 0x002fe20000010000 */
[----:B------:R-:W-:Y:S01]  /*2550*/  HFMA2.MMA R61, -RZ, RZ, 0, 9.5367431640625e-07 ;  /* 0x00000010ff3d7435 */ /* 0x000fe200000001ff */
[----:B------:R-:W-:Y:S02]  /*2560*/  MOV R69, 0x1f ;  /* 0x0000001f00457802 */ /* 0x000fe40000000f00 */
[----:B------:R-:W-:-:S02]  /*2570*/  MOV R25, 0xffffffff ;  /* 0xffffffff00197802 */ /* 0x000fc40000000f00 */
[----:B------:R-:W-:Y:S02]  /*2580*/  MOV R24, 0x25a0 ;  /* 0x000025a000187802 */ /* 0x000fe40000000f00 */
[----:B------:R-:W-:Y:S05]  /*2590*/  CALL.REL.NOINC `($__internal_11_$__cuda_sm70_shflsync_bfly_p) ;  /* 0x0000001000007944 */ /* 0x000fea0003c00000 */
[----:B-1----:R-:W-:Y:S05]  /*25a0*/  BRA `(.L_x_1700) ;  /* 0xfffff4d000007947 */ /* 0x002fea000383ffff */
        .weak           $__internal_11_$__cuda_sm70_shflsync_bfly_p
        .type           $__internal_11_$__cuda_sm70_shflsync_bfly_p,@function
        .size           $__internal_11_$__cuda_sm70_shflsync_bfly_p,(.L_x_13551 - $__internal_11_$__cuda_sm70_shflsync_bfly_p)
$__internal_11_$__cuda_sm70_shflsync_bfly_p:
[----:B------:R-:W-:Y:S04]  /*25b0*/  WARPSYNC R25 ;  /* 0x0000001900007348 */ /* 0x000fe80003800000 */
[----:B------:R0:W1:Y:S02]  /*25c0*/  SHFL.BFLY PT, R61, R66, R61, R69 ;  /* 0x0c00003d423d7389 */ /* 0x00006400000e0045 */
[----:B0-----:R-:W-:-:S06]  /*25d0*/  HFMA2.MMA R25, -RZ, RZ, 0, 0 ;  /* 0x00000000ff197435 */ /* 0x001fcc00000001ff */
[----:B------:R-:W-:Y:S05]  /*25e0*/  RET.REL.NODEC R24 `(_ZN10layer_norm31ln_parallel_residual_fwd_kernelINS_13Kernel_traitsI6__halfS2_S2_S2_fjLj512ELj1ELj4ELj1ELj16ENS_18Kernel_traits_baseILj512ES2_S2_S2_S2_fjLj128EEEEELb0ELb1ELb1EEEvNS_9FwdParamsE) ;  /* 0xffffda1018007950 */ /* 0x000fea0003c3ffff */
.L_x_1701:
        /* <DEDUP_REMOVED lines=9> */
.L_x_13551:


//--------------------- .text._ZN10layer_norm31ln_parallel_residual_fwd_kernelINS_13Kernel_traitsI6__halfS2_S2_S2_fjLj512ELj1ELj4ELj1ELj16ENS_18Kernel_traits_baseILj512ES2_S2_S2_S2_fjLj128EEEEELb1ELb0ELb0EEEvNS_9FwdParamsE --------------------------
	.section	.text._ZN10layer_norm31ln_parallel_residual_fwd_kernelINS_13Kernel_traitsI6__halfS2_S2_S2_fjLj512ELj1ELj4ELj1ELj16ENS_18Kernel_traits_baseILj512ES2_S2_S2_S2_fjLj128EEEEELb1ELb0ELb0EEEvNS_9FwdParamsE,"ax",@progbits
	.sectioninfo	@"SHI_REGISTERS=135"
	.align	128
        .global         _ZN10layer_norm31ln_parallel_residual_fwd_kernelINS_13Kernel_traitsI6__halfS2_S2_S2_fjLj512ELj1ELj4ELj1ELj16ENS_18Kernel_traits_baseILj512ES2_S2_S2_S2_fjLj128EEEEELb1ELb0ELb0EEEvNS_9FwdParamsE
        .type           _ZN10layer_norm31ln_parallel_residual_fwd_kernelINS_13Kernel_traitsI6__halfS2_S2_S2_fjLj512ELj1ELj4ELj1ELj16ENS_18Kernel_traits_baseILj512ES2_S2_S2_S2_fjLj128EEEEELb1ELb0ELb0EEEvNS_9FwdParamsE,@function
        .size           _ZN10layer_norm31ln_parallel_residual_fwd_kernelINS_13Kernel_traitsI6__halfS2_S2_S2_fjLj512ELj1ELj4ELj1ELj16ENS_18Kernel_traits_baseILj512ES2_S2_S2_S2_fjLj128EEEEELb1ELb0ELb0EEEvNS_9FwdParamsE,(.L_x_13552 - _ZN10layer_norm31ln_parallel_residual_fwd_kernelINS_13Kernel_traitsI6__halfS2_S2_S2_fjLj512ELj1ELj4ELj1ELj16ENS_18Kernel_traits_baseILj512ES2_S2_S2_S2_fjLj128EEEEELb1ELb0ELb0EEEvNS_9FwdParamsE)
        .other          _ZN10layer_norm31ln_parallel_residual_fwd_kernelINS_13Kernel_traitsI6__halfS2_S2_S2_fjLj512ELj1ELj4ELj1ELj16ENS_18Kernel_traits_baseILj512ES2_S2_S2_S2_fjLj128EEEEELb1ELb0ELb0EEEvNS_9FwdParamsE,@"STO_CUDA_ENTRY STV_DEFAULT"
_ZN10layer_norm31ln_parallel_residual_fwd_kernelINS_13Kernel_traitsI6__halfS2_S2_S2_fjLj512ELj1ELj4ELj1ELj16ENS_18Kernel_traits_baseILj512ES2_S2_S2_S2_fjLj128EEEEELb1ELb0ELb0EEEvNS_9FwdParamsE:
.text._ZN10layer_norm31ln_parallel_residual_fwd_kernelINS_13Kernel_traitsI6__halfS2_S2_S2_fjLj512ELj1ELj4ELj1ELj16ENS_18Kernel_traits_baseILj512ES2_S2_S2_S2_fjLj128EEEEELb1ELb0ELb0EEEvNS_9FwdParamsE:
        /* <DEDUP_REMOVED lines=47> */
[C---:B------:R-:W-:Y:S01]  /*02f0*/  IMAD.SHL.U32 R56, R44.reuse, 0x10, RZ ;  /* 0x000000102c387824 */ /* 0x040fe200078e00ff */
[----:B------:R-:W-:Y:S02]  /*0300*/  ISETP.NE.U32.AND P1, PT, RZ, c[0x0][0x220], PT ;  /* 0x00008800ff007a0c */ /* 0x000fe40003f25070 */
[----:B------:R-:W-:Y:S02]  /*0310*/  ISETP.NE.AND.EX P0, PT, RZ, c[0x0][0x21c], PT, P0 ;  /* 0x00008700ff007a0c */ /* 0x000fe40003f05300 */
[----:B------:R-:W-:Y:S01]  /*0320*/  ISETP.NE.AND.EX P1, PT, RZ, c[0x0][0x224], PT, P1 ;  /* 0x00008900ff007a0c */ /* 0x000fe20003f25310 */
[----:B------:R-:W-:Y:S01]  /*0330*/  HFMA2.MMA R9, -RZ, RZ, 0, 9.5367431640625e-07 ;  /* 0x00000010ff097435 */ /* 0x000fe200000001ff */
[----:B------:R-:W-:-:S09]  /*0340*/  SHF.L.U64.HI R2, R44, 0x4, RZ ;  /* 0x000000042c027819 */ /* 0x000fd200000102ff */
        /* <DEDUP_REMOVED lines=16> */
.L_x_1703:
[----:B------:R-:W-:Y:S05]  /*0450*/  BSYNC B0 ;  /* 0x0000000000007941 */ /* 0x000fea0003800000 */
.L_x_1702:
        /* <DEDUP_REMOVED lines=24> */
.L_x_1705:
[----:B0-----:R-:W-:Y:S05]  /*05e0*/  BSYNC B0 ;  /* 0x0000000000007941 */ /* 0x001fea0003800000 */
.L_x_1704:
        /* <DEDUP_REMOVED lines=9> */
[----:B-----5:R-:W-:Y:S01]  /*0680*/  HADD2.F32 R6, -RZ, R10.H0_H0 ;  /* 0x2000000aff067230 */ /* 0x020fe20000004100 */
[----:B------:R-:W-:Y:S01]  /*0690*/  BSSY B0, `(.L_x_1706) ;  /* 0x0000ca3000007945 */ /* 0x000fe20003800000 */
[----:B------:R-:W-:Y:S01]  /*06a0*/  IMAD.HI.U32 R2, R29, -0x2daee0ad, RZ ;  /* 0xd2511f531d027827 */ /* 0x000fe200078e00ff */
[----:B------:R-:W-:Y:S01]  /*06b0*/  LOP3.LUT R7, R3, UR4, R28, 0x96, !PT ;  /* 0x0000000403077c12 */ /* 0x000fe2000f8e961c */
[----:B------:R-:W-:Y:S01]  /*06c0*/  HADD2.F32 R66, -RZ, R52.H1_H1 ;  /* 0x30000034ff427230 */ /* 0x000fe20000004100 */
[----:B------:R-:W-:Y:S01]  /*06d0*/  ULDC.U8 UR8, c[0x0][0x1f0] ;  /* 0x00007c0000087ab9 */ /* 0x000fe20000000000 */
[----:B------:R-:W-:Y:S01]  /*06e0*/  IMAD R4, R29, -0x2daee0ad, RZ ;  /* 0xd2511f531d047824 */ /* 0x000fe200078e02ff */
[----:B------:R-:W-:Y:S01]  /*06f0*/  LOP3.LUT R12, R2, UR5, RZ, 0x3c, !PT ;  /* 0x00000005020c7c12 */ /* 0x000fe2000f8e3cff */
[----:B------:R-:W-:Y:S01]  /*0700*/  IMAD.HI.U32 R5, R7, -0x2daee0ad, RZ ;  /* 0xd2511f5307057827 */ /* 0x000fe200078e00ff */
[----:B------:R-:W-:-:S02]  /*0710*/  HADD2.F32 R67, -RZ, R53.H1_H1 ;  /* 0x30000035ff437230 */ /* 0x000fc40000004100 */
[----:B------:R-:W-:Y:S01]  /*0720*/  HADD2.F32 R71, -RZ, R40.H0_H0 ;  /* 0x20000028ff477230 */ /* 0x000fe20000004100 */
[----:B------:R-:W-:Y:S01]  /*0730*/  IMAD R2, R31, -0x326172a9, RZ ;  /* 0xcd9e8d571f027824 */ /* 0x000fe200078e02ff */
[----:B------:R-:W-:Y:S01]  /*0740*/  LOP3.LUT R20, R5, UR10, R4, 0x96, !PT ;  /* 0x0000000a05147c12 */ /* 0x000fe2000f8e9604 */
[C---:B------:R-:W-:Y:S01]  /*0750*/  IMAD.HI.U32 R3, R12.reuse, -0x326172a9, RZ ;  /* 0xcd9e8d570c037827 */ /* 0x040fe200078e00ff */
[--C-:B------:R-:W-:Y:S02]  /*0760*/  HADD2.F32 R4, -RZ, R9.reuse.H0_H0 ;  /* 0x20000009ff047230 */ /* 0x100fe40000004100 */
[----:B------:R-:W-:Y:S01]  /*0770*/  HADD2.F32 R5, -RZ, R9.H1_H1 ;  /* 0x30000009ff057230 */ /* 0x000fe20000004100 */
[----:B------:R-:W-:Y:S01]  /*0780*/  IMAD R12, R12, -0x326172a9, RZ ;  /* 0xcd9e8d570c0c7824 */ /* 0x000fe200078e02ff */
[----:B------:R-:W-:Y:S01]  /*0790*/  LOP3.LUT R14, R3, UR9, R2, 0x96, !PT ;  /* 0x00000009030e7c12 */ /* 0x000fe2000f8e9602 */
[----:B------:R-:W-:Y:S01]  /*07a0*/  IMAD.HI.U32 R13, R20, -0x326172a9, RZ ;  /* 0xcd9e8d57140d7827 */ /* 0x000fe200078e00ff */
[----:B------:R-:W-:-:S02]  /*07b0*/  HADD2.F32 R2, -RZ, R8.H0_H0 ;  /* 0x20000008ff027230 */ /* 0x000fc40000004100 */
[----:B------:R-:W-:Y:S01]  /*07c0*/  HADD2.F32 R3, -RZ, R8.H1_H1 ;  /* 0x30000008ff037230 */ /* 0x000fe20000004100 */
[----:B------:R-:W-:Y:S01]  /*07d0*/  IMAD R15, R7, -0x2daee0ad, RZ ;  /* 0xd2511f53070f7824 */ /* 0x000fe200078e02ff */
[----:B------:R-:W-:Y:S01]  /*07e0*/  LOP3.LUT R23, R13, UR11, R12, 0x96, !PT ;  /* 0x0000000b0d177c12 */ /* 0x000fe2000f8e960c */
[----:B------:R-:W-:Y:S01]  /*07f0*/  IMAD.HI.U32 R22, R14, -0x2daee0ad, RZ ;  /* 0xd2511f530e167827 */ /* 0x000fe200078e00ff */
[----:B------:R-:W-:Y:S02]  /*0800*/  HADD2.F32 R7, -RZ, R10.H1_H1 ;  /* 0x3000000aff077230 */ /* 0x000fe40000004100 */
[--C-:B------:R-:W-:Y:S01]  /*0810*/  HADD2.F32 R8, -RZ, R11.reuse.H0_H0 ;  /* 0x2000000bff087230 */ /* 0x100fe20000004100 */
[----:B------:R-:W-:Y:S01]  /*0820*/  IMAD.HI.U32 R25, R23, -0x2daee0ad, RZ ;  /* 0xd2511f5317197827 */ /* 0x000fe200078e00ff */
[----:B------:R-:W-:Y:S01]  /*0830*/  LOP3.LUT R24, R22, UR12, R15, 0x96, !PT ;  /* 0x0000000c16187c12 */ /* 0x000fe2000f8e960f */
[----:B------:R-:W-:Y:S02]  /*0840*/  HADD2.F32 R9, -RZ, R11.H1_H1 ;  /* 0x3000000bff097230 */ /* 0x000fe40000004100 */
[----:B------:R-:W-:Y:S01]  /*0850*/  IMAD R22, R14, -0x2daee0ad, RZ ;  /* 0xd2511f530e167824 */ /* 0x000fe200078e02ff */
[--C-:B------:R-:W-:Y:S01]  /*0860*/  HADD2.F32 R11, -RZ, R16.reuse.H0_H0 ;  /* 0x20000010ff0b7230 */ /* 0x100fe20000004100 */
[----:B------:R-:W-:Y:S01]  /*0870*/  IMAD R20, R20, -0x326172a9, RZ ;  /* 0xcd9e8d5714147824 */ /* 0x000fe200078e02ff */
[----:B------:R-:W-:Y:S01]  /*0880*/  HADD2.F32 R10, -RZ, R16.H1_H1 ;  /* 0x30000010ff0a7230 */ /* 0x000fe20000004100 */
[----:B------:R-:W-:Y:S01]  /*0890*/  IMAD.HI.U32 R21, R24, -0x326172a9, RZ ;  /* 0xcd9e8d5718157827 */ /* 0x000fe200078e00ff */
[----:B------:R-:W-:Y:S01]  /*08a0*/  LOP3.LUT R61, R25, UR14, R22, 0x96, !PT ;  /* 0x0000000e193d7c12 */ /* 0x000fe2000f8e9616 */
[----:B------:R-:W-:-:S02]  /*08b0*/  HADD2.F32 R13, -RZ, R17.H0_H0 ;  /* 0x20000011ff0d7230 */ /* 0x000fc40000004100 */
[----:B------:R-:W-:Y:S01]  /*08c0*/  HADD2.F32 R12, -RZ, R17.H1_H1 ;  /* 0x30000011ff0c7230 */ /* 0x000fe20000004100 */
[----:B------:R-:W-:Y:S01]  /*08d0*/  LOP3.LUT R60, R21, UR13, R20, 0x96, !PT ;  /* 0x0000000d153c7c12 */ /* 0x000fe2000f8e9614 */
[--C-:B------:R-:W-:Y:S01]  /*08e0*/  HADD2.F32 R15, -RZ, R18.reuse.H0_H0 ;  /* 0x20000012ff0f7230 */ /* 0x100fe20000004100 */
[----:B------:R-:W-:Y:S01]  /*08f0*/  IMAD R27, R24, -0x326172a9, RZ ;  /* 0xcd9e8d57181b7824 */ /* 0x000fe200078e02ff */
[----:B------:R-:W-:Y:S01]  /*0900*/  HADD2.F32 R14, -RZ, R18.H1_H1 ;  /* 0x30000012ff0e7230 */ /* 0x000fe20000004100 */
[----:B------:R-:W-:Y:S01]  /*0910*/  IMAD.HI.U32 R34, R61, -0x326172a9, RZ ;  /* 0xcd9e8d573d227827 */ /* 0x000fe200078e00ff */
[--C-:B------:R-:W-:Y:S02]  /*0920*/  HADD2.F32 R17, -RZ, R19.reuse.H0_H0 ;  /* 0x20000013ff117230 */ /* 0x100fe40000004100 */
[----:B------:R-:W-:Y:S01]  /*0930*/  HADD2.F32 R16, -RZ, R19.H1_H1 ;  /* 0x30000013ff107230 */ /* 0x000fe20000004100 */
[----:B------:R-:W-:Y:S01]  /*0940*/  IMAD R33, R23, -0x2daee0ad, RZ ;  /* 0xd2511f5317217824 */ /* 0x000fe200078e02ff */
[--C-:B------:R-:W-:Y:S01]  /*0950*/  HADD2.F32 R18, -RZ, R56.reuse.H0_H0 ;  /* 0x20000038ff127230 */ /* 0x100fe20000004100 */
[----:B------:R-:W-:Y:S01]  /*0960*/  LOP3.LUT R62, R34, UR15, R27, 0x96, !PT ;  /* 0x0000000f223e7c12 */ /* 0x000fe2000f8e961b */
[----:B------:R-:W-:Y:S01]  /*0970*/  HADD2.F32 R19, -RZ, R56.H1_H1 ;  /* 0x30000038ff137230 */ /* 0x000fe20000004100 */
[----:B------:R-:W-:Y:S01]  /*0980*/  IMAD.HI.U32 R56, R60, -0x2daee0ad, RZ ;  /* 0xd2511f533c387827 */ /* 0x000fe200078e00ff */
[----:B------:R-:W-:-:S02]  /*0990*/  HADD2.F32 R20, -RZ, R57.H0_H0 ;  /* 0x20000039ff147230 */ /* 0x000fc40000004100 */
[----:B------:R-:W-:Y:S01]  /*09a0*/  HADD2.F32 R21, -RZ, R57.H1_H1 ;  /* 0x30000039ff157230 */ /* 0x000fe20000004100 */
[----:B------:R-:W-:Y:S01]  /*09b0*/  IMAD R60, R60, -0x2daee0ad, RZ ;  /* 0xd2511f533c3c7824 */ /* 0x000fe200078e02ff */
[----:B------:R-:W-:Y:S01]  /*09c0*/  LOP3.LUT R63, R56, UR16, R33, 0x96, !PT ;  /* 0x00000010383f7c12 */ /* 0x000fe2000f8e9621 */
[--C-:B------:R-:W-:Y:S01]  /*09d0*/  HADD2.F32 R22, -RZ, R58.reuse.H0_H0 ;  /* 0x2000003aff167230 */ /* 0x100fe20000004100 */
[----:B------:R-:W-:Y:S01]  /*09e0*/  IMAD.HI.U32 R57, R62, -0x2daee0ad, RZ ;  /* 0xd2511f533e397827 */ /* 0x000fe200078e00ff */
[----:B------:R-:W-:Y:S02]  /*09f0*/  HADD2.F32 R23, -RZ, R58.H1_H1 ;  /* 0x3000003aff177230 */ /* 0x000fe40000004100 */
[--C-:B------:R-:W-:Y:S01]  /*0a00*/  HADD2.F32 R27, -RZ, R36.reuse.H0_H0 ;  /* 0x20000024ff1b7230 */ /* 0x100fe20000004100 */
[----:B------:R-:W-:Y:S01]  /*0a10*/  IMAD R61, R61, -0x326172a9, RZ ;  /* 0xcd9e8d573d3d7824 */ /* 0x000fe200078e02ff */
[----:B------:R-:W-:Y:S01]  /*0a20*/  LOP3.LUT R70, R57, UR18, R60, 0x96, !PT ;  /* 0x0000001239467c12 */ /* 0x000fe2000f8e963c */
[----:B------:R-:W-:Y:S01]  /*0a30*/  IMAD.HI.U32 R58, R63, -0x326172a9, RZ ;  /* 0xcd9e8d573f3a7827 */ /* 0x000fe200078e00ff */
[----:B------:R-:W-:-:S02]  /*0a40*/  HADD2.F32 R34, -RZ, R36.H1_H1 ;  /* 0x30000024ff227230 */ /* 0x000fc40000004100 */
[--C-:B------:R-:W-:Y:S01]  /*0a50*/  HADD2.F32 R33, -RZ, R37.reuse.H0_H0 ;  /* 0x20000025ff217230 */ /* 0x100fe20000004100 */
[----:B------:R-:W-:Y:S01]  /*0a60*/  IMAD R64, R62, -0x2daee0ad, RZ ;  /* 0xd2511f533e407824 */ /* 0x000fe200078e02ff */
[----:B------:R-:W-:Y:S01]  /*0a70*/  LOP3.LUT R69, R58, UR17, R61, 0x96, !PT ;  /* 0x000000113a457c12 */ /* 0x000fe2000f8e963d */
[----:B------:R-:W-:Y:S01]  /*0a80*/  HADD2.F32 R36, -RZ, R37.H1_H1 ;  /* 0x30000025ff247230 */ /* 0x000fe20000004100 */
[----:B------:R-:W-:Y:S01]  /*0a90*/  IMAD.MOV.U32 R100, RZ, RZ, RZ ;  /* 0x000000ffff647224 */ /* 0x000fe200078e00ff */
[--C-:B------:R-:W-:Y:S02]  /*0aa0*/  HADD2.F32 R37, -RZ, R39.reuse.H0_H0 ;  /* 0x20000027ff257230 */ /* 0x100fe40000004100 */
[----:B------:R-:W-:Y:S01]  /*0ab0*/  HADD2.F32 R56, -RZ, R39.H1_H1 ;  /* 0x30000027ff387230 */ /* 0x000fe20000004100 */
[----:B------:R-:W-:Y:S01]  /*0ac0*/  IMAD.HI.U32 R65, R69, -0x2daee0ad, RZ ;  /* 0xd2511f5345417827 */ /* 0x000fe200078e00ff */
[--C-:B------:R-:W-:Y:S02]  /*0ad0*/  HADD2.F32 R39, -RZ, R44.reuse.H0_H0 ;  /* 0x2000002cff277230 */ /* 0x100fe40000004100 */
[----:B------:R-:W-:Y:S01]  /*0ae0*/  HADD2.F32 R57, -RZ, R44.H1_H1 ;  /* 0x3000002cff397230 */ /* 0x000fe20000004100 */
[----:B------:R-:W-:Y:S01]  /*0af0*/  IMAD R44, R63, -0x326172a9, RZ ;  /* 0xcd9e8d573f2c7824 */ /* 0x000fe200078e02ff */
[----:B------:R-:W-:-:S02]  /*0b00*/  HADD2.F32 R58, -RZ, R45.H0_H0 ;  /* 0x2000002dff3a7230 */ /* 0x000fc40000004100 */
[----:B------:R-:W-:Y:S01]  /*0b10*/  HADD2.F32 R60, -RZ, R45.H1_H1 ;  /* 0x3000002dff3c7230 */ /* 0x000fe20000004100 */
[C---:B------:R-:W-:Y:S01]  /*0b20*/  IMAD.HI.U32 R45, R70.reuse, -0x326172a9, RZ ;  /* 0xcd9e8d57462d7827 */ /* 0x040fe200078e00ff */
[--C-:B------:R-:W-:Y:S02]  /*0b30*/  HADD2.F32 R24, -RZ, R59.reuse.H0_H0 ;  /* 0x2000003bff187230 */ /* 0x100fe40000004100 */
[----:B------:R-:W-:Y:S02]  /*0b40*/  HADD2.F32 R25, -RZ, R59.H1_H1 ;  /* 0x3000003bff197230 */ /* 0x000fe40000004100 */
[----:B------:R-:W-:Y:S01]  /*0b50*/  LOP3.LUT R44, R45, UR19, R44, 0x96, !PT ;  /* 0x000000132d2c7c12 */ /* 0x000fe2000f8e962c */
[--C-:B------:R-:W-:Y:S01]  /*0b60*/  HADD2.F32 R59, -RZ, R46.reuse.H0_H0 ;  /* 0x2000002eff3b7230 */ /* 0x100fe20000004100 */
[----:B------:R-:W-:Y:S01]  /*0b70*/  LOP3.LUT R45, R65, UR20, R64, 0x96, !PT ;  /* 0x00000014412d7c12 */ /* 0x000fe2000f8e9640 */
[----:B------:R-:W-:Y:S01]  /*0b80*/  HADD2.F32 R62, -RZ, R46.H1_H1 ;  /* 0x3000002eff3e7230 */ /* 0x000fe20000004100 */
[----:B------:R-:W-:Y:S01]  /*0b90*/  IMAD R46, R70, -0x326172a9, RZ ;  /* 0xcd9e8d57462e7824 */ /* 0x000fe200078e02ff */
[----:B------:R-:W-:-:S02]  /*0ba0*/  HADD2.F32 R61, -RZ, R47.H0_H0 ;  /* 0x2000002fff3d7230 */ /* 0x000fc40000004100 */
[----:B------:R-:W-:Y:S01]  /*0bb0*/  HADD2.F32 R63, -RZ, R47.H1_H1 ;  /* 0x3000002fff3f7230 */ /* 0x000fe20000004100 */
[----:B------:R-:W-:Y:S01]  /*0bc0*/  IMAD.HI.U32 R47, R45, -0x326172a9, RZ ;  /* 0xcd9e8d572d2f7827 */ /* 0x000fe200078e00ff */
[----:B------:R-:W-:Y:S02]  /*0bd0*/  HADD2.F32 R64, -RZ, R52.H0_H0 ;  /* 0x20000034ff407230 */ /* 0x000fe40000004100 */
[----:B------:R-:W-:Y:S01]  /*0be0*/  HADD2.F32 R65, -RZ, R53.H0_H0 ;  /* 0x20000035ff417230 */ /* 0x000fe20000004100 */
[----:B------:R-:W-:Y:S01]  /*0bf0*/  IMAD R52, R69, -0x2daee0ad, RZ ;  /* 0xd2511f5345347824 */ /* 0x000fe200078e02ff */
[----:B------:R-:W-:Y:S01]  /*0c00*/  LOP3.LUT R46, R47, UR21, R46, 0x96, !PT ;  /* 0x000000152f2e7c12 */ /* 0x000fe2000f8e962e */
[----:B------:R-:W-:Y:S01]  /*0c10*/  IMAD.HI.U32 R53, R44, -0x2daee0ad, RZ ;  /* 0xd2511f532c357827 */ /* 0x000fe200078e00ff */
[----:B------:R-:W-:Y:S02]  /*0c20*/  HADD2.F32 R74, -RZ, R40.H1_H1 ;  /* 0x30000028ff4a7230 */ /* 0x000fe40000004100 */
[--C-:B------:R-:W-:Y:S01]  /*0c30*/  HADD2.F32 R73, -RZ, R41.reuse.H0_H0 ;  /* 0x20000029ff497230 */ /* 0x100fe20000004100 */
[----:B------:R-:W-:Y:S01]  /*0c40*/  IMAD R45, R45, -0x326172a9, RZ ;  /* 0xcd9e8d572d2d7824 */ /* 0x000fe200078e02ff */
[----:B------:R-:W-:Y:S01]  /*0c50*/  LOP3.LUT R52, R53, UR22, R52, 0x96, !PT ;  /* 0x0000001635347c12 */ /* 0x000fe2000f8e9634 */
[----:B------:R-:W-:Y:S01]  /*0c60*/  HADD2.F32 R76, -RZ, R41.H1_H1 ;  /* 0x30000029ff4c7230 */ /* 0x000fe20000004100 */
[----:B------:R-:W-:Y:S01]  /*0c70*/  IMAD.WIDE.U32 R40, R46, -0x2daee0ad, RZ ;  /* 0xd2511f532e287825 */ /* 0x000fe200078e00ff */
[----:B------:R-:W-:-:S02]  /*0c80*/  HADD2.F32 R77, -RZ, R43.H0_H0 ;  /* 0x2000002bff4d7230 */ /* 0x000fc40000004100 */
[----:B------:R-:W-:Y:S01]  /*0c90*/  HADD2.F32 R79, -RZ, R43.H1_H1 ;  /* 0x3000002bff4f7230 */ /* 0x000fe20000004100 */
[----:B------:R-:W-:Y:S01]  /*0ca0*/  IMAD R43, R44, -0x2daee0ad, RZ ;  /* 0xd2511f532c2b7824 */ /* 0x000fe200078e02ff */
[--C-:B------:R-:W-:Y:S01]  /*0cb0*/  HADD2.F32 R75, -RZ, R42.reuse.H0_H0 ;  /* 0x2000002aff4b7230 */ /* 0x100fe20000004100 */
[C---:B------:R-:W-:Y:S01]  /*0cc0*/  IMAD R91, R52.reuse, -0x326172a9, RZ ;  /* 0xcd9e8d57345b7824 */ /* 0x040fe200078e02ff */
[----:B------:R-:W-:Y:S01]  /*0cd0*/  HADD2.F32 R78, -RZ, R42.H1_H1 ;  /* 0x3000002aff4e7230 */ /* 0x000fe20000004100 */
[----:B------:R-:W-:Y:S01]  /*0ce0*/  IMAD.HI.U32 R42, R52, -0x326172a9, RZ ;  /* 0xcd9e8d57342a7827 */ /* 0x000fe200078e00ff */
[----:B------:R-:W-:Y:S01]  /*0cf0*/  LOP3.LUT R43, R41, UR24, R43, 0x96, !PT ;  /* 0x00000018292b7c12 */ /* 0x000fe2000f8e962b */
[--C-:B------:R-:W-:Y:S02]  /*0d00*/  HADD2.F32 R35, -RZ, R38.reuse.H0_H0 ;  /* 0x20000026ff237230 */ /* 0x100fe40000004100 */
[----:B------:R-:W-:Y:S01]  /*0d10*/  HADD2.F32 R38, -RZ, R38.H1_H1 ;  /* 0x30000026ff267230 */ /* 0x000fe20000004100 */
[----:B------:R-:W-:Y:S01]  /*0d20*/  LOP3.LUT R42, R42, UR23, R45, 0x96, !PT ;  /* 0x000000172a2a7c12 */ /* 0x000fe2000f8e962d */
[----:B------:R-:W-:Y:S01]  /*0d30*/  IMAD.WIDE.U32 R124, R43, -0x326172a9, RZ ;  /* 0xcd9e8d572b7c7825 */ /* 0x000fe200078e00ff */
[----:B------:R-:W-:-:S02]  /*0d40*/  HADD2.F32 R68, -RZ, R54.H0_H0 ;  /* 0x20000036ff447230 */ /* 0x000fc40000004100 */
[----:B------:R-:W-:Y:S01]  /*0d50*/  HADD2.F32 R69, -RZ, R54.H1_H1 ;  /* 0x30000036ff457230 */ /* 0x000fe20000004100 */
[----:B------:R-:W-:Y:S01]  /*0d60*/  IMAD.HI.U32 R123, R42, -0x2daee0ad, RZ ;  /* 0xd2511f532a7b7827 */ /* 0x000fe200078e00ff */
[----:B------:R-:W-:Y:S01]  /*0d70*/  LOP3.LUT R91, R125, UR25, R91, 0x96, !PT ;  /* 0x000000197d5b7c12 */ /* 0x000fe2000f8e965b */
[--C-:B------:R-:W-:Y:S01]  /*0d80*/  HADD2.F32 R70, -RZ, R55.reuse.H0_H0 ;  /* 0x20000037ff467230 */ /* 0x100fe20000004100 */
[----:B------:R-:W-:Y:S01]  /*0d90*/  LOP3.LUT R125, R88, 0x3, RZ, 0xc0, !PT ;  /* 0x00000003587d7812 */ /* 0x000fe200078ec0ff */
[----:B------:R-:W-:Y:S01]  /*0da0*/  HADD2.F32 R72, -RZ, R55.H1_H1 ;  /* 0x30000037ff487230 */ /* 0x000fe20000004100 */
[----:B------:R-:W-:Y:S01]  /*0db0*/  LOP3.LUT R123, R123, UR26, R40, 0x96, !PT ;  /* 0x0000001a7b7b7c12 */ /* 0x000fe2000f8e9628 */
[--C-:B------:R-:W-:Y:S01]  /*0dc0*/  HADD2.F32 R80, -RZ, R48.reuse.H0_H0 ;  /* 0x20000030ff507230 */ /* 0x100fe20000004100 */
[----:B------:R-:W-:Y:S01]  /*0dd0*/  IMAD R128, R42, -0x2daee0ad, RZ ;  /* 0xd2511f532a807824 */ /* 0x000fe200078e02ff */
[----:B------:R-:W-:Y:S02]  /*0de0*/  HADD2.F32 R81, -RZ, R48.H1_H1 ;  /* 0x30000030ff517230 */ /* 0x000fe40000004100 */
[----:B------:R-:W-:-:S02]  /*0df0*/  HADD2.F32 R82, -RZ, R49.H0_H0 ;  /* 0x20000031ff527230 */ /* 0x000fc40000004100 */
[----:B------:R-:W-:Y:S02]  /*0e00*/  HADD2.F32 R83, -RZ, R49.H1_H1 ;  /* 0x30000031ff537230 */ /* 0x000fe40000004100 */
[--C-:B------:R-:W-:Y:S02]  /*0e10*/  HADD2.F32 R84, -RZ, R50.reuse.H0_H0 ;  /* 0x20000032ff547230 */ /* 0x100fe40000004100 */
[----:B------:R-:W-:Y:S02]  /*0e20*/  HADD2.F32 R85, -RZ, R50.H1_H1 ;  /* 0x30000032ff557230 */ /* 0x000fe40000004100 */
[--C-:B------:R-:W-:Y:S02]  /*0e30*/  HADD2.F32 R86, -RZ, R51.reuse.H0_H0 ;  /* 0x20000033ff567230 */ /* 0x100fe40000004100 */
[----:B------:R-:W-:Y:S02]  /*0e40*/  HADD2.F32 R102, -RZ, R51.H1_H1 ;  /* 0x30000033ff667230 */ /* 0x000fe40000004100 */
.L_x_1975:
        /* <DEDUP_REMOVED lines=36> */
.L_x_1710:
[----:B0-----:R-:W-:Y:S02]  /*1090*/  IMAD.MOV.U32 R103, RZ, RZ, R124 ;  /* 0x000000ffff677224 */ /* 0x001fe400078e007c */
.L_x_1711:
[----:B------:R-:W-:Y:S05]  /*10a0*/  BSYNC B2 ;  /* 0x0000000000027941 */ /* 0x000fea0003800000 */
.L_x_1709:
        /* <DEDUP_REMOVED lines=16> */
.L_x_1715:
[----:B------:R-:W-:Y:S05]  /*11b0*/  BSYNC B3 ;  /* 0x0000000000037941 */ /* 0x000fea0003800000 */
.L_x_1714:
[----:B------:R-:W-:Y:S01]  /*11c0*/  IMAD.HI.U32 R53, R31, -0x326172a9, RZ ;  /* 0xcd9e8d571f357827 */ /* 0x000fe200078e00ff */
[----:B------:R-:W-:-:S03]  /*11d0*/  LOP3.LUT R108, R55, UR5, R100, 0x96, !PT ;  /* 0x00000005376c7c12 */ /* 0x000fc6000f8e9664 */
[----:B------:R-:W-:Y:S01]  /*11e0*/  IMAD R55, R29, -0x2daee0ad, RZ ;  /* 0xd2511f531d377824 */ /* 0x000fe200078e02ff */
[----:B------:R-:W-:Y:S01]  /*11f0*/  LOP3.LUT R116, R53, UR4, R28, 0x96, !PT ;  /* 0x0000000435747c12 */ /* 0x000fe2000f8e961c */
[----:B------:R-:W-:Y:S02]  /*1200*/  IMAD R53, R31, -0x326172a9, RZ ;  /* 0xcd9e8d571f357824 */ /* 0x000fe400078e02ff */
        /* <DEDUP_REMOVED lines=37> */
.L_x_1713:
[----:B------:R-:W-:Y:S05]  /*1460*/  BSYNC B2 ;  /* 0x0000000000027941 */ /* 0x000fea0003800000 */
.L_x_1712:
[----:B------:R-:W0:Y:S01]  /*1470*/  I2F.U32 R53, R103 ;  /* 0x0000006700357306 */ /* 0x000e220000201000 */
[----:B------:R-:W-:Y:S01]  /*1480*/  ISETP.NE.U32.AND P1, PT, RZ, c[0x0][0x178], PT ;  /* 0x00005e00ff007a0c */ /* 0x000fe20003f25070 */
[----:B------:R-:W-:Y:S01]  /*1490*/  IMAD.MOV.U32 R120, RZ, RZ, 0x2f800000 ;  /* 0x2f800000ff787424 */ /* 0x000fe200078e00ff */
[----:B-----5:R-:W-:Y:S02]  /*14a0*/  HADD2.F32 R52, -RZ, R48.H0_H0 ;  /* 0x20000030ff347230 */ /* 0x020fe40000004100 */
        /* <DEDUP_REMOVED lines=9> */
[----:B------:R-:W-:Y:S01]  /*1540*/  HADD2.F32 R53, -RZ, R40.H0_H0 ;  /* 0x20000028ff357230 */ /* 0x000fe20000004100 */
[----:B------:R-:W-:-:S04]  /*1550*/  IMAD.MOV.U32 R52, RZ, RZ, R105 ;  /* 0x000000ffff347224 */ /* 0x000fc800078e0069 */
[----:B------:R-:W-:Y:S01]  /*1560*/  FADD.FTZ R98, R53, R98 ;  /* 0x0000006235627221 */ /* 0x000fe20000010000 */
[----:B------:R-:W-:Y:S05]  /*1570*/  BRA `(.L_x_1717) ;  /* 0x0000054000007947 */ /* 0x000fea0003800000 */
.L_x_1716:
        /* <DEDUP_REMOVED lines=12> */
.L_x_1719:
[----:B------:R-:W-:Y:S02]  /*1640*/  IMAD.MOV.U32 R103, RZ, RZ, R124 ;  /* 0x000000ffff677224 */ /* 0x000fe400078e007c */
.L_x_1720:
[----:B------:R-:W-:Y:S05]  /*1650*/  BSYNC B2 ;  /* 0x0000000000027941 */ /* 0x000fea0003800000 */
.L_x_1718:
        /* <DEDUP_REMOVED lines=16> */
.L_x_1724:
[----:B------:R-:W-:Y:S05]  /*1760*/  BSYNC B3 ;  /* 0x0000000000037941 */ /* 0x000fea0003800000 */
.L_x_1723:
        /* <DEDUP_REMOVED lines=42> */
.L_x_1722:
[----:B------:R-:W-:Y:S05]  /*1a10*/  BSYNC B2 ;  /* 0x0000000000027941 */ /* 0x000fea0003800000 */
.L_x_1721:
[----:B------:R-:W0:Y:S01]  /*1a20*/  I2F.U32 R53, R103 ;  /* 0x0000006700357306 */ /* 0x000e220000201000 */
[----:B------:R-:W-:Y:S02]  /*1a30*/  HADD2.F32 R54, -RZ, R44.H0_H0 ;  /* 0x2000002cff367230 */ /* 0x000fe40000004100 */
[----:B------:R-:W-:-:S03]  /*1a40*/  @P0 HADD2.F32 R55, -RZ, R40.H0_H0 ;  /* 0x20000028ff370230 */ /* 0x000fc60000004100 */
[----:B------:R-:W-:Y:S02]  /*1a50*/  FMUL.FTZ R54, R54, c[0x0][0x1e8] ;  /* 0x00007a0036367a20 */ /* 0x000fe40000410000 */
[----:B0-----:R-:W-:-:S05]  /*1a60*/  FFMA.FTZ R53, R53, R120, 1.1641532182693481445e-10 ;  /* 0x2f00000035357423 */ /* 0x001fca0000010078 */
[----:B------:R-:W-:-:S04]  /*1a70*/  FSETP.GTU.FTZ.AND P2, PT, R53, c[0x0][0x1e4], PT ;  /* 0x0000790035007a0b */ /* 0x000fc80003f5c000 */
[----:B------:R-:W-:Y:S02]  /*1a80*/  FSEL R53, R54, RZ, !P2 ;  /* 0x000000ff36357208 */ /* 0x000fe40005000000 */
[----:B------:R-:W-:-:S03]  /*1a90*/  SEL R97, RZ, 0x1, P2 ;  /* 0x00000001ff617807 */ /* 0x000fc60001000000 */
[----:B------:R-:W-:-:S04]  /*1aa0*/  FADD.FTZ R98, R53, R98 ;  /* 0x0000006235627221 */ /* 0x000fc80000010000 */
[----:B------:R-:W-:Y:S02]  /*1ab0*/  @P0 FADD.FTZ R98, R55, R98 ;  /* 0x0000006237620221 */ /* 0x000fe40000010000 */
.L_x_1717:
        /* <DEDUP_REMOVED lines=12> */
.L_x_1726:
[----:B------:R-:W-:Y:S02]  /*1b80*/  IMAD.MOV.U32 R103, RZ, RZ, R124 ;  /* 0x000000ffff677224 */ /* 0x000fe400078e007c */
.L_x_1727:
[----:B------:R-:W-:Y:S05]  /*1b90*/  BSYNC B2 ;  /* 0x0000000000027941 */ /* 0x000fea0003800000 */
.L_x_1725:
        /* <DEDUP_REMOVED lines=16> */
.L_x_1731:
[----:B------:R-:W-:Y:S05]  /*1ca0*/  BSYNC B3 ;  /* 0x0000000000037941 */ /* 0x000fea0003800000 */
.L_x_1730:
        /* <DEDUP_REMOVED lines=42> */
.L_x_1729:
[----:B------:R-:W-:Y:S05]  /*1f50*/  BSYNC B2 ;  /* 0x0000000000027941 */ /* 0x000fea0003800000 */
.L_x_1728:
[----:B------:R-:W0:Y:S01]  /*1f60*/  I2F.U32 R55, R103 ;  /* 0x0000006700377306 */ /* 0x000e220000201000 */
[----:B------:R-:W-:-:S05]  /*1f70*/  HADD2.F32 R48, -RZ, R48.H1_H1 ;  /* 0x30000030ff307230 */ /* 0x000fca0000004100 */
        /* <DEDUP_REMOVED lines=8> */
[----:B------:R-:W-:Y:S01]  /*2000*/  HADD2.F32 R48, -RZ, R40.H1_H1 ;  /* 0x30000028ff307230 */ /* 0x000fe20000004100 */
[----:B------:R-:W-:-:S04]  /*2010*/  IMAD.MOV.U32 R52, RZ, RZ, R53 ;  /* 0x000000ffff347224 */ /* 0x000fc800078e0035 */
[----:B------:R-:W-:Y:S01]  /*2020*/  FADD.FTZ R105, R48, R105 ;  /* 0x0000006930697221 */ /* 0x000fe20000010000 */
[----:B------:R-:W-:Y:S05]  /*2030*/  BRA `(.L_x_1733) ;  /* 0x0000054000007947 */ /* 0x000fea0003800000 */
.L_x_1732:
        /* <DEDUP_REMOVED lines=12> */
.L_x_1735:
[----:B------:R-:W-:Y:S02]  /*2100*/  IMAD.MOV.U32 R48, RZ, RZ, R124 ;  /* 0x000000ffff307224 */ /* 0x000fe400078e007c */
.L_x_1736:
[----:B------:R-:W-:Y:S05]  /*2110*/  BSYNC B2 ;  /* 0x0000000000027941 */ /* 0x000fea0003800000 */
.L_x_1734:
        /* <DEDUP_REMOVED lines=16> */
.L_x_1740:
[----:B------:R-:W-:Y:S05]  /*2220*/  BSYNC B3 ;  /* 0x0000000000037941 */ /* 0x000fea0003800000 */
.L_x_1739:
        /* <DEDUP_REMOVED lines=42> */
.L_x_1738:
[----:B------:R-:W-:Y:S05]  /*24d0*/  BSYNC B2 ;  /* 0x0000000000027941 */ /* 0x000fea0003800000 */
.L_x_1737:
[----:B------:R-:W0:Y:S01]  /*24e0*/  I2F.U32 R53, R48 ;  /* 0x0000003000357306 */ /* 0x000e220000201000 */
[----:B------:R-:W-:Y:S02]  /*24f0*/  HADD2.F32 R54, -RZ, R44.H1_H1 ;  /* 0x3000002cff367230 */ /* 0x000fe40000004100 */
[----:B------:R-:W-:-:S03]  /*2500*/  @P0 HADD2.F32 R106, -RZ, R40.H1_H1 ;  /* 0x30000028ff6a0230 */ /* 0x000fc60000004100 */
[----:B------:R-:W-:Y:S02]  /*2510*/  FMUL.FTZ R54, R54, c[0x0][0x1e8] ;  /* 0x00007a0036367a20 */ /* 0x000fe40000410000 */
[----:B0-----:R-:W-:-:S05]  /*2520*/  FFMA.FTZ R53, R53, R120, 1.1641532182693481445e-10 ;  /* 0x2f00000035357423 */ /* 0x001fca0000010078 */
[----:B------:R-:W-:-:S04]  /*2530*/  FSETP.GTU.FTZ.AND P2, PT, R53, c[0x0][0x1e4], PT ;  /* 0x0000790035007a0b */ /* 0x000fc80003f5c000 */
[----:B------:R-:W-:Y:S02]  /*2540*/  FSEL R54, R54, RZ, !P2 ;  /* 0x000000ff36367208 */ /* 0x000fe40005000000 */
[----:B------:R-:W-:-:S03]  /*2550*/  SEL R96, RZ, 0x1, P2 ;  /* 0x00000001ff607807 */ /* 0x000fc60001000000 */
[----:B------:R-:W-:-:S04]  /*2560*/  FADD.FTZ R105, R54, R105 ;  /* 0x0000006936697221 */ /* 0x000fc80000010000 */
[----:B------:R-:W-:Y:S02]  /*2570*/  @P0 FADD.FTZ R105, R106, R105 ;  /* 0x000000696a690221 */ /* 0x000fe40000010000 */
.L_x_1733:
        /* <DEDUP_REMOVED lines=12> */
.L_x_1742:
[----:B------:R-:W-:Y:S02]  /*2640*/  IMAD.MOV.U32 R48, RZ, RZ, R124 ;  /* 0x000000ffff307224 */ /* 0x000fe400078e007c */
.L_x_1743:
[----:B------:R-:W-:Y:S05]  /*2650*/  BSYNC B2 ;  /* 0x0000000000027941 */ /* 0x000fea0003800000 */
.L_x_1741:
        /* <DEDUP_REMOVED lines=16> */
.L_x_1747:
[----:B------:R-:W-:Y:S05]  /*2760*/  BSYNC B3 ;  /* 0x0000000000037941 */ /* 0x000fea0003800000 */
.L_x_1746:
        /* <DEDUP_REMOVED lines=42> */
.L_x_1745:
[----:B------:R-:W-:Y:S05]  /*2a10*/  BSYNC B2 ;  /* 0x0000000000027941 */ /* 0x000fea0003800000 */
.L_x_1744:
[----:B------:R-:W0:Y:S01]  /*2a20*/  I2F.U32 R55, R48 ;  /* 0x0000003000377306 */ /* 0x000e220000201000 */
[----:B------:R-:W-:-:S05]  /*2a30*/  HADD2.F32 R52, -RZ, R49.H0_H0 ;  /* 0x20000031ff347230 */ /* 0x000fca0000004100 */
        /* <DEDUP_REMOVED lines=12> */
.L_x_1748:
        /* <DEDUP_REMOVED lines=12> */
.L_x_1751:
[----:B------:R-:W-:Y:S02]  /*2bc0*/  IMAD.MOV.U32 R48, RZ, RZ, R124 ;  /* 0x000000ffff307224 */ /* 0x000fe400078e007c */
.L_x_1752:
[----:B------:R-:W-:Y:S05]  /*2bd0*/  BSYNC B2 ;  /* 0x0000000000027941 */ /* 0x000fea0003800000 */
.L_x_1750:
        /* <DEDUP_REMOVED lines=16> */
.L_x_1756:
[----:B------:R-:W-:Y:S05]  /*2ce0*/  BSYNC B3 ;  /* 0x0000000000037941 */ /* 0x000fea0003800000 */
.L_x_1755:
        /* <DEDUP_REMOVED lines=42> */
.L_x_1754:
[----:B------:R-:W-:Y:S05]  /*2f90*/  BSYNC B2 ;  /* 0x0000000000027941 */ /* 0x000fea0003800000 */
.L_x_1753:
        /* <DEDUP_REMOVED lines=10> */
.L_x_1749:
        /* <DEDUP_REMOVED lines=12> */
.L_x_1758:
[----:B------:R-:W-:Y:S02]  /*3100*/  IMAD.MOV.U32 R48, RZ, RZ, R124 ;  /* 0x000000ffff307224 */ /* 0x000fe400078e007c */
.L_x_1759:
[----:B------:R-:W-:Y:S05]  /*3110*/  BSYNC B2 ;  /* 0x0000000000027941 */ /* 0x000fea0003800000 */
.L_x_1757:
        /* <DEDUP_REMOVED lines=16> */
.L_x_1763:
[----:B------:R-:W-:Y:S05]  /*3220*/  BSYNC B3 ;  /* 0x0000000000037941 */ /* 0x000fea0003800000 */
.L_x_1762:
        /* <DEDUP_REMOVED lines=42> */
.L_x_1761:
[----:B------:R-:W-:Y:S05]  /*34d0*/  BSYNC B2 ;  /* 0x0000000000027941 */ /* 0x000fea0003800000 */
.L_x_1760:
        /* <DEDUP_REMOVED lines=10> */
[----:B------:R-:W-:Y:S01]  /*3580*/  HADD2.F32 R49, -RZ, R41.H1_H1 ;  /* 0x30000029ff317230 */ /* 0x000fe20000004100 */
[----:B------:R-:W-:-:S04]  /*3590*/  IMAD.MOV.U32 R48, RZ, RZ, R53 ;  /* 0x000000ffff307224 */ /* 0x000fc800078e0035 */
[----:B------:R-:W-:Y:S01]  /*35a0*/  FADD.FTZ R108, R49, R108 ;  /* 0x0000006c316c7221 */ /* 0x000fe20000010000 */
[----:B------:R-:W-:Y:S05]  /*35b0*/  BRA `(.L_x_1765) ;  /* 0x0000054000007947 */ /* 0x000fea0003800000 */
.L_x_1764:
        /* <DEDUP_REMOVED lines=12> */
.L_x_1767:
[----:B------:R-:W-:Y:S02]  /*3680*/  IMAD.MOV.U32 R106, RZ, RZ, R124 ;  /* 0x000000ffff6a7224 */ /* 0x000fe400078e007c */
.L_x_1768:
[----:B------:R-:W-:Y:S05]  /*3690*/  BSYNC B2 ;  /* 0x0000000000027941 */ /* 0x000fea0003800000 */
.L_x_1766:
        /* <DEDUP_REMOVED lines=16> */
.L_x_1772:
[----:B------:R-:W-:Y:S05]  /*37a0*/  BSYNC B3 ;  /* 0x0000000000037941 */ /* 0x000fea0003800000 */
.L_x_1771:
        /* <DEDUP_REMOVED lines=42> */
.L_x_1770:
[----:B------:R-:W-:Y:S05]  /*3a50*/  BSYNC B2 ;  /* 0x0000000000027941 */ /* 0x000fea0003800000 */
.L_x_1769:
        /* <DEDUP_REMOVED lines=10> */
.L_x_1765:
        /* <DEDUP_REMOVED lines=12> */
.L_x_1774:
[----:B------:R-:W-:Y:S02]  /*3bc0*/  IMAD.MOV.U32 R109, RZ, RZ, R124 ;  /* 0x000000ffff6d7224 */ /* 0x000fe400078e007c */
.L_x_1775:
[----:B------:R-:W-:Y:S05]  /*3bd0*/  BSYNC B2 ;  /* 0x0000000000027941 */ /* 0x000fea0003800000 */
.L_x_1773:
        /* <DEDUP_REMOVED lines=16> */
.L_x_1779:
[----:B------:R-:W-:Y:S05]  /*3ce0*/  BSYNC B3 ;  /* 0x0000000000037941 */ /* 0x000fea0003800000 */
.L_x_1778:
        /* <DEDUP_REMOVED lines=42> */
.L_x_1777:
[----:B------:R-:W-:Y:S05]  /*3f90*/  BSYNC B2 ;  /* 0x0000000000027941 */ /* 0x000fea0003800000 */
.L_x_1776:
[----:B------:R-:W0:Y:S01]  /*3fa0*/  I2F.U32 R53, R109 ;  /* 0x0000006d00357306 */ /* 0x000e220000201000 */
[----:B------:R-:W-:-:S05]  /*3fb0*/  HADD2.F32 R48, -RZ, R50.H0_H0 ;  /* 0x20000032ff307230 */ /* 0x000fca0000004100 */
[----:B------:R-:W-:Y:S02]  /*3fc0*/  FMUL.FTZ R48, R48, c[0x0][0x1e8] ;  /* 0x00007a0030307a20 */ /* 0x000fe40000410000 */
[----:B0-----:R-:W-:-:S05]  /*3fd0*/  FFMA.FTZ R53, R53, R120, 1.1641532182693481445e-10 ;  /* 0x2f00000035357423 */ /* 0x001fca0000010078 */
[----:B------:R-:W-:-:S04]  /*3fe0*/  FSETP.GTU.FTZ.AND P2, PT, R53, c[0x0][0x1e4], PT ;  /* 0x0000790035007a0b */ /* 0x000fc80003f5c000 */
        /* <DEDUP_REMOVED lines=8> */
.L_x_1780:
        /* <DEDUP_REMOVED lines=12> */
.L_x_1783:
[----:B------:R-:W-:Y:S02]  /*4130*/  IMAD.MOV.U32 R109, RZ, RZ, R124 ;  /* 0x000000ffff6d7224 */ /* 0x000fe400078e007c */
.L_x_1784:
[----:B------:R-:W-:Y:S05]  /*4140*/  BSYNC B2 ;  /* 0x0000000000027941 */ /* 0x000fea0003800000 */
.L_x_1782:
        /* <DEDUP_REMOVED lines=16> */
.L_x_1788:
[----:B------:R-:W-:Y:S05]  /*4250*/  BSYNC B3 ;  /* 0x0000000000037941 */ /* 0x000fea0003800000 */
.L_x_1787:
        /* <DEDUP_REMOVED lines=42> */
.L_x_1786:
[----:B------:R-:W-:Y:S05]  /*4500*/  BSYNC B2 ;  /* 0x0000000000027941 */ /* 0x000fea0003800000 */
.L_x_1785:
        /* <DEDUP_REMOVED lines=10> */
.L_x_1781:
        /* <DEDUP_REMOVED lines=12> */
.L_x_1790:
[----:B------:R-:W-:Y:S02]  /*4670*/  IMAD.MOV.U32 R111, RZ, RZ, R124 ;  /* 0x000000ffff6f7224 */ /* 0x000fe400078e007c */
.L_x_1791:
[----:B------:R-:W-:Y:S05]  /*4680*/  BSYNC B2 ;  /* 0x0000000000027941 */ /* 0x000fea0003800000 */
.L_x_1789:
        /* <DEDUP_REMOVED lines=16> */
.L_x_1795:
[----:B------:R-:W-:Y:S05]  /*4790*/  BSYNC B3 ;  /* 0x0000000000037941 */ /* 0x000fea0003800000 */
.L_x_1794:
        /* <DEDUP_REMOVED lines=42> */
.L_x_1793:
[----:B------:R-:W-:Y:S05]  /*4a40*/  BSYNC B2 ;  /* 0x0000000000027941 */ /* 0x000fea0003800000 */
.L_x_1792:
[----:B------:R-:W0:Y:S01]  /*4a50*/  I2F.U32 R53, R111 ;  /* 0x0000006f00357306 */ /* 0x000e220000201000 */
[----:B------:R-:W-:-:S05]  /*4a60*/  HADD2.F32 R50, -RZ, R50.H1_H1 ;  /* 0x30000032ff327230 */ /* 0x000fca0000004100 */
[----:B------:R-:W-:Y:S02]  /*4a70*/  FMUL.FTZ R50, R50, c[0x0][0x1e8] ;  /* 0x00007a0032327a20 */ /* 0x000fe40000410000 */
[----:B0-----:R-:W-:-:S05]  /*4a80*/  FFMA.FTZ R53, R53, R120, 1.1641532182693481445e-10 ;  /* 0x2f00000035357423 */ /* 0x001fca0000010078 */
[----:B------:R-:W-:-:S04]  /*4a90*/  FSETP.GTU.FTZ.AND P3, PT, R53, c[0x0][0x1e4], PT ;  /* 0x0000790035007a0b */ /* 0x000fc80003f7c000 */
        /* <DEDUP_REMOVED lines=8> */
.L_x_1796:
        /* <DEDUP_REMOVED lines=12> */
.L_x_1799:
[----:B------:R-:W-:Y:S02]  /*4be0*/  IMAD.MOV.U32 R50, RZ, RZ, R124 ;  /* 0x000000ffff327224 */ /* 0x000fe400078e007c */
.L_x_1800:
[----:B------:R-:W-:Y:S05]  /*4bf0*/  BSYNC B2 ;  /* 0x0000000000027941 */ /* 0x000fea0003800000 */
.L_x_1798:
        /* <DEDUP_REMOVED lines=16> */
.L_x_1804:
[----:B------:R-:W-:Y:S05]  /*4d00*/  BSYNC B3 ;  /* 0x0000000000037941 */ /* 0x000fea0003800000 */
.L_x_1803:
        /* <DEDUP_REMOVED lines=42> */
.L_x_1802:
[----:B------:R-:W-:Y:S05]  /*4fb0*/  BSYNC B2 ;  /* 0x0000000000027941 */ /* 0x000fea0003800000 */
.L_x_1801:
        /* <DEDUP_REMOVED lines=10> */
.L_x_1797:
        /* <DEDUP_REMOVED lines=12> */
.L_x_1806:
[----:B------:R-:W-:Y:S02]  /*5120*/  IMAD.MOV.U32 R50, RZ, RZ, R124 ;  /* 0x000000ffff327224 */ /* 0x000fe400078e007c */
.L_x_1807:
[----:B------:R-:W-:Y:S05]  /*5130*/  BSYNC B2 ;  /* 0x0000000000027941 */ /* 0x000fea0003800000 */
.L_x_1805:
        /* <DEDUP_REMOVED lines=16> */
.L_x_1811:
[----:B------:R-:W-:Y:S05]  /*5240*/  BSYNC B3 ;  /* 0x0000000000037941 */ /* 0x000fea0003800000 */
.L_x_1810:
        /* <DEDUP_REMOVED lines=43> */
.L_x_1809:
[----:B------:R-:W-:Y:S05]  /*5500*/  BSYNC B2 ;  /* 0x0000000000027941 */ /* 0x000fea0003800000 */
.L_x_1808:
        /* <DEDUP_REMOVED lines=10> */
[----:B------:R-:W-:-:S04]  /*55b0*/  MOV R48, R49 ;  /* 0x0000003100307202 */ /* 0x000fc80000000f00 */
[----:B------:R-:W-:Y:S01]  /*55c0*/  FADD.FTZ R111, R50, R111 ;  /* 0x0000006f326f7221 */ /* 0x000fe20000010000 */
[----:B------:R-:W-:Y:S05]  /*55d0*/  BRA `(.L_x_1813) ;  /* 0x0000055000007947 */ /* 0x000fea0003800000 */
.L_x_1812:
        /* <DEDUP_REMOVED lines=12> */
.L_x_1815:
[----:B------:R-:W-:Y:S02]  /*56a0*/  IMAD.MOV.U32 R50, RZ, RZ, R124 ;  /* 0x000000ffff327224 */ /* 0x000fe400078e007c */
.L_x_1816:
[----:B------:R-:W-:Y:S05]  /*56b0*/  BSYNC B2 ;  /* 0x0000000000027941 */ /* 0x000fea0003800000 */
.L_x_1814:
        /* <DEDUP_REMOVED lines=16> */
.L_x_1820:
[----:B------:R-:W-:Y:S05]  /*57c0*/  BSYNC B3 ;  /* 0x0000000000037941 */ /* 0x000fea0003800000 */
.L_x_1819:
        /* <DEDUP_REMOVED lines=43> */
.L_x_1818:
[----:B------:R-:W-:Y:S05]  /*5a80*/  BSYNC B2 ;  /* 0x0000000000027941 */ /* 0x000fea0003800000 */
.L_x_1817:
        /* <DEDUP_REMOVED lines=10> */
.L_x_1813:
        /* <DEDUP_REMOVED lines=12> */
.L_x_1822:
[----:B------:R-:W-:Y:S02]  /*5bf0*/  IMAD.MOV.U32 R50, RZ, RZ, R124 ;  /* 0x000000ffff327224 */ /* 0x000fe400078e007c */
.L_x_1823:
[----:B------:R-:W-:Y:S05]  /*5c00*/  BSYNC B2 ;  /* 0x0000000000027941 */ /* 0x000fea0003800000 */
.L_x_1821:
        /* <DEDUP_REMOVED lines=16> */
.L_x_1827:
[----:B------:R-:W-:Y:S05]  /*5d10*/  BSYNC B3 ;  /* 0x0000000000037941 */ /* 0x000fea0003800000 */
.L_x_1826:
        /* <DEDUP_REMOVED lines=43> */
.L_x_1825:
[----:B------:R-:W-:Y:S05]  /*5fd0*/  BSYNC B2 ;  /* 0x0000000000027941 */ /* 0x000fea0003800000 */
.L_x_1824:
        /* <DEDUP_REMOVED lines=13> */
.L_x_1828:
        /* <DEDUP_REMOVED lines=12> */
.L_x_1831:
[----:B------:R-:W-:Y:S02]  /*6170*/  MOV R116, R124 ;  /* 0x0000007c00747202 */ /* 0x000fe40000000f00 */
.L_x_1832:
[----:B------:R-:W-:Y:S05]  /*6180*/  BSYNC B2 ;  /* 0x0000000000027941 */ /* 0x000fea0003800000 */
.L_x_1830:
        /* <DEDUP_REMOVED lines=16> */
.L_x_1836:
[----:B------:R-:W-:Y:S05]  /*6290*/  BSYNC B3 ;  /* 0x0000000000037941 */ /* 0x000fea0003800000 */
.L_x_1835:
        /* <DEDUP_REMOVED lines=43> */
.L_x_1834:
[----:B------:R-:W-:Y:S05]  /*6550*/  BSYNC B2 ;  /* 0x0000000000027941 */ /* 0x000fea0003800000 */
.L_x_1833:
        /* <DEDUP_REMOVED lines=10> */
.L_x_1829:
        /* <DEDUP_REMOVED lines=16> */
[C---:B------:R-:W-:Y:S02]  /*6700*/  LEA R52, P0, R99.reuse, c[0x0][0x188], 0x4 ;  /* 0x0000620063347a11 */ /* 0x040fe400078020ff */
[----:B------:R-:W-:Y:S01]  /*6710*/  F2FP.PACK_AB R51, R114, R111 ;  /* 0x0000006f7233723e */ /* 0x000fe200000000ff */
[----:B------:R-:W-:Y:S01]  /*6720*/  IMAD.WIDE.U32 R54, R54, 0x100, RZ ;  /* 0x0000010036367825 */ /* 0x000fe200078e00ff */
[----:B------:R-:W-:Y:S02]  /*6730*/  LEA.HI.X R53, R99, c[0x0][0x18c], RZ, 0x4, P0 ;  /* 0x0000630063357a11 */ /* 0x000fe400000f24ff */
[----:B------:R-:W-:-:S02]  /*6740*/  F2FP.PACK_AB R50, R109, R106 ;  /* 0x0000006a6d32723e */ /* 0x000fc400000000ff */
[----:B------:R-:W-:Y:S02]  /*6750*/  F2FP.PACK_AB R49, R108, R103 ;  /* 0x000000676c31723e */ /* 0x000fe400000000ff */
[----:B------:R-:W-:Y:S02]  /*6760*/  F2FP.PACK_AB R48, R105, R98 ;  /* 0x000000626930723e */ /* 0x000fe400000000ff */
[----:B------:R-:W-:Y:S01]  /*6770*/  LOP3.LUT R118, R54, R118, R116, 0xfe, !PT ;  /* 0x0000007636767212 */ /* 0x000fe200078efe74 */
[----:B------:R-:W-:Y:S01]  /*6780*/  IMAD.SHL.U32 R116, R99, 0x8, RZ ;  /* 0x0000000863747824 */ /* 0x000fe200078e00ff */
        /* <DEDUP_REMOVED lines=18> */
[----:B------:R-:W-:-:S04]  /*68b0*/  LOP3.LUT R48, R49, 0xff00, R48, 0xf8, !PT ;  /* 0x0000ff0031307812 */ /* 0x000fc800078ef830 */
[----:B------:R-:W-:Y:S02]  /*68c0*/  LOP3.LUT R55, R48, 0xff, R93, 0xf8, !PT ;  /* 0x000000ff30377812 */ /* 0x000fe400078ef85d */
[----:B------:R-:W-:Y:S02]  /*68d0*/  LOP3.LUT R48, R96, 0xff, RZ, 0xc0, !PT ;  /* 0x000000ff60307812 */ /* 0x000fe400078ec0ff */
[----:B------:R-:W-:-:S03]  /*68e0*/  LOP3.LUT R51, R51, R55, R53, 0xfe, !PT ;  /* 0x0000003733337212 */ /* 0x000fc600078efe35 */
[----:B------:R-:W-:-:S05]  /*68f0*/  IMAD.WIDE.U32 R48, R48, 0x100, RZ ;  /* 0x0000010030307825 */ /* 0x000fca00078e00ff */
[----:B------:R-:W-:Y:S02]  /*6900*/  LOP3.LUT R50, R48, R52, R50, 0xfe, !PT ;  /* 0x0000003430327212 */ /* 0x000fe400078efe32 */
[----:B------:R-:W-:Y:S02]  /*6910*/  IADD3 R48, P0, R116, c[0x0][0x198], RZ ;  /* 0x0000660074307a10 */ /* 0x000fe40007f1e0ff */
[----:B------:R-:W-:Y:S02]  /*6920*/  LOP3.LUT R51, R51, R49, RZ, 0xfc, !PT ;  /* 0x0000003133337212 */ /* 0x000fe400078efcff */
[----:B------:R-:W-:Y:S02]  /*6930*/  IADD3.X R49, R117, c[0x0][0x19c], RZ, P0, !PT ;  /* 0x0000670075317a10 */ /* 0x000fe400007fe4ff */
[----:B------:R-:W-:-:S05]  /*6940*/  LOP3.LUT R50, R50, 0xff, R97, 0xf8, !PT ;  /* 0x000000ff32327812 */ /* 0x000fca00078ef861 */
[----:B------:R0:W-:Y:S02]  /*6950*/  STG.E.64 [R48.64], R50 ;  /* 0x0000003230007986 */ /* 0x0001e4000c101b06 */
.L_x_1837:
[----:B------:R-:W-:Y:S02]  /*6960*/  IADD3 R116, R99, 0x20, RZ ;  /* 0x0000002063747810 */ /* 0x000fe40007ffe0ff */
.L_x_1708:
[----:B------:R-:W-:Y:S05]  /*6970*/  BSYNC B1 ;  /* 0x0000000000017941 */ /* 0x000fea0003800000 */
.L_x_1707:
[----:B------:R-:W-:Y:S01]  /*6980*/  ISETP.NE.AND P0, PT, R32, RZ, PT ;  /* 0x000000ff2000720c */ /* 0x000fe20003f05270 */
[----:B------:R-:W-:-:S12]  /*6990*/  BSSY B1, `(.L_x_1838) ;  /* 0x00005af000017945 */ /* 0x000fd80003800000 */
[----:B------:R-:W-:Y:S05]  /*69a0*/  @!P0 BRA `(.L_x_1839) ;  /* 0x00005ad000008947 */ /* 0x000fea0003800000 */
[----:B------:R-:W-:Y:S01]  /*69b0*/  ISETP.NE.U32.AND P0, PT, RZ, c[0x0][0x178], PT ;  /* 0x00005e00ff007a0c */ /* 0x000fe20003f05070 */
[----:B0-----:R-:W-:Y:S01]  /*69c0*/  HFMA2.MMA R49, -RZ, RZ, 0, 9.5367431640625e-07 ;  /* 0x00000010ff317435 */ /* 0x001fe200000001ff */
[----:B------:R-:W-:Y:S02]  /*69d0*/  ISETP.NE.U32.AND P1, PT, RZ, c[0x0][0x180], PT ;  /* 0x00006000ff007a0c */ /* 0x000fe40003f25070 */
[----:B------:R-:W-:Y:S02]  /*69e0*/  ISETP.NE.AND.EX P3, PT, RZ, c[0x0][0x17c], PT, P0 ;  /* 0x00005f00ff007a0c */ /* 0x000fe40003f65300 */
[----:B------:R-:W-:Y:S01]  /*69f0*/  ISETP.NE.AND.EX P0, PT, RZ, c[0x0][0x184], PT, P1 ;  /* 0x00006100ff007a0c */ /* 0x000fe20003f05310 */
[----:B------:R-:W-:Y:S01]  /*6a00*/  BSSY B2, `(.L_x_1840) ;  /* 0x0000016000027945 */ /* 0x000fe20003800000 */
[----:B------:R-:W-:-:S03]  /*6a10*/  P2R R119, PR, RZ, 0x8 ;  /* 0x00000008ff777803 */ /* 0x000fc60000000000 */
[----:B------:R-:W-:-:S06]  /*6a20*/  IMAD.WIDE.U32 R48, R116, R49, c[0x0][0x170] ;  /* 0x00005c0074307625 */ /* 0x000fcc00078e0031 */
[C---:B------:R-:W-:Y:S01]  /*6a30*/  @P3 LEA R54, P1, R116.reuse, c[0x0][0x178], 0x4 ;  /* 0x00005e0074363a11 */ /* 0x040fe200078220ff */
[----:B------:R-:W5:Y:S01]  /*6a40*/  LDG.E.128 R48, [R48.64] ;  /* 0x0000000630307981 */ /* 0x000f62000c1e1d00 */
[C---:B------:R-:W-:Y:S02]  /*6a50*/  @P0 LEA R52, P2, R116.reuse, c[0x0][0x180], 0x4 ;  /* 0x0000600074340a11 */ /* 0x040fe400078420ff */
[C---:B------:R-:W-:Y:S02]  /*6a60*/  @P3 LEA.HI.X R55, R116.reuse, c[0x0][0x17c], RZ, 0x4, P1 ;  /* 0x00005f0074373a11 */ /* 0x040fe400008f24ff */
        /* <DEDUP_REMOVED lines=14> */
.L_x_1841:
[----:B0-----:R-:W-:Y:S02]  /*6b50*/  IMAD.MOV.U32 R101, RZ, RZ, R124 ;  /* 0x000000ffff657224 */ /* 0x001fe400078e007c */
.L_x_1842:
[----:B------:R-:W-:Y:S05]  /*6b60*/  BSYNC B2 ;  /* 0x0000000000027941 */ /* 0x000fea0003800000 */
.L_x_1840:
        /* <DEDUP_REMOVED lines=16> */
.L_x_1846:
[----:B------:R-:W-:Y:S05]  /*6c70*/  BSYNC B3 ;  /* 0x0000000000037941 */ /* 0x000fea0003800000 */
.L_x_1845:
        /* <DEDUP_REMOVED lines=37> */
[----:B------:R-:W-:Y:S01]  /*6ed0*/  IMAD.WIDE.U32 R124, R124, -0x326172a9, RZ ;  /* 0xcd9e8d577c7c7825 */ /* 0x000fe200078e00ff */
[----:B------:R-:W-:-:S03]  /*6ee0*/  MOV R90, RZ ;  /* 0x000000ff005a7202 */ /* 0x000fc60000000f00 */
[----:B------:R-:W-:Y:S01]  /*6ef0*/  IMAD.WIDE.U32 R128, R128, -0x2daee0ad, RZ ;  /* 0xd2511f5380807825 */ /* 0x000fe200078e00ff */
[----:B------:R-:W-:-:S04]  /*6f00*/  LOP3.LUT R91, R125, UR25, R54, 0x96, !PT ;  /* 0x000000197d5b7c12 */ /* 0x000fc8000f8e9636 */
[----:B------:R-:W-:Y:S02]  /*6f10*/  LOP3.LUT R123, R129, UR26, R52, 0x96, !PT ;  /* 0x0000001a817b7c12 */ /* 0x000fe4000f8e9634 */
.L_x_1844:
[----:B------:R-:W-:Y:S05]  /*6f20*/  BSYNC B2 ;  /* 0x0000000000027941 */ /* 0x000fea0003800000 */
.L_x_1843:
        /* <DEDUP_REMOVED lines=17> */
.L_x_1847:
        /* <DEDUP_REMOVED lines=12> */
.L_x_1850:
[----:B------:R-:W-:Y:S02]  /*7100*/  IMAD.MOV.U32 R101, RZ, RZ, R124 ;  /* 0x000000ffff657224 */ /* 0x000fe400078e007c */
.L_x_1851:
[----:B------:R-:W-:Y:S05]  /*7110*/  BSYNC B2 ;  /* 0x0000000000027941 */ /* 0x000fea0003800000 */
.L_x_1849:
        /* <DEDUP_REMOVED lines=16> */
.L_x_1855:
[----:B------:R-:W-:Y:S05]  /*7220*/  BSYNC B3 ;  /* 0x0000000000037941 */ /* 0x000fea0003800000 */
.L_x_1854:
        /* <DEDUP_REMOVED lines=42> */
.L_x_1853:
[----:B------:R-:W-:Y:S05]  /*74d0*/  BSYNC B2 ;  /* 0x0000000000027941 */ /* 0x000fea0003800000 */
.L_x_1852:
        /* <DEDUP_REMOVED lines=10> */
.L_x_1848:
        /* <DEDUP_REMOVED lines=12> */
.L_x_1857:
[----:B------:R-:W-:Y:S02]  /*7640*/  IMAD.MOV.U32 R101, RZ, RZ, R124 ;  /* 0x000000ffff657224 */ /* 0x000fe400078e007c */
.L_x_1858:
[----:B------:R-:W-:Y:S05]  /*7650*/  BSYNC B2 ;  /* 0x0000000000027941 */ /* 0x000fea0003800000 */
.L_x_1856:
        /* <DEDUP_REMOVED lines=16> */
.L_x_1862:
[----:B------:R-:W-:Y:S05]  /*7760*/  BSYNC B3 ;  /* 0x0000000000037941 */ /* 0x000fea0003800000 */
.L_x_1861:
        /* <DEDUP_REMOVED lines=42> */
.L_x_1860:
[----:B------:R-:W-:Y:S05]  /*7a10*/  BSYNC B2 ;  /* 0x0000000000027941 */ /* 0x000fea0003800000 */
.L_x_1859:
        /* <DEDUP_REMOVED lines=14> */
.L_x_1863:
        /* <DEDUP_REMOVED lines=12> */
.L_x_1866:
[----:B------:R-:W-:Y:S02]  /*7bc0*/  IMAD.MOV.U32 R48, RZ, RZ, R124 ;  /* 0x000000ffff307224 */ /* 0x000fe400078e007c */
.L_x_1867:
[----:B------:R-:W-:Y:S05]  /*7bd0*/  BSYNC B2 ;  /* 0x0000000000027941 */ /* 0x000fea0003800000 */
.L_x_1865:
        /* <DEDUP_REMOVED lines=16> */
.L_x_1871:
[----:B------:R-:W-:Y:S05]  /*7ce0*/  BSYNC B3 ;  /* 0x0000000000037941 */ /* 0x000fea0003800000 */
.L_x_1870:
        /* <DEDUP_REMOVED lines=42> */
.L_x_1869:
[----:B------:R-:W-:Y:S05]  /*7f90*/  BSYNC B2 ;  /* 0x0000000000027941 */ /* 0x000fea0003800000 */
.L_x_1868:
        /* <DEDUP_REMOVED lines=10> */
.L_x_1864:
        /* <DEDUP_REMOVED lines=12> */
.L_x_1873:
[----:B------:R-:W-:Y:S02]  /*8100*/  IMAD.MOV.U32 R48, RZ, RZ, R124 ;  /* 0x000000ffff307224 */ /* 0x000fe400078e007c */
.L_x_1874:
[----:B------:R-:W-:Y:S05]  /*8110*/  BSYNC B2 ;  /* 0x0000000000027941 */ /* 0x000fea0003800000 */
.L_x_1872:
        /* <DEDUP_REMOVED lines=16> */
.L_x_1878:
[----:B------:R-:W-:Y:S05]  /*8220*/  BSYNC B3 ;  /* 0x0000000000037941 */ /* 0x000fea0003800000 */
.L_x_1877:
        /* <DEDUP_REMOVED lines=42> */
.L_x_1876:
[----:B------:R-:W-:Y:S05]  /*84d0*/  BSYNC B2 ;  /* 0x0000000000027941 */ /* 0x000fea0003800000 */
.L_x_1875:
        /* <DEDUP_REMOVED lines=14> */
.L_x_1879:
        /* <DEDUP_REMOVED lines=12> */
.L_x_1882:
[----:B------:R-:W-:Y:S02]  /*8680*/  IMAD.MOV.U32 R48, RZ, RZ, R124 ;  /* 0x000000ffff307224 */ /* 0x000fe400078e007c */
.L_x_1883:
[----:B------:R-:W-:Y:S05]  /*8690*/  BSYNC B2 ;  /* 0x0000000000027941 */ /* 0x000fea0003800000 */
.L_x_1881:
        /* <DEDUP_REMOVED lines=16> */
.L_x_1887:
[----:B------:R-:W-:Y:S05]  /*87a0*/  BSYNC B3 ;  /* 0x0000000000037941 */ /* 0x000fea0003800000 */
.L_x_1886:
        /* <DEDUP_REMOVED lines=42> */
.L_x_1885:
[----:B------:R-:W-:Y:S05]  /*8a50*/  BSYNC B2 ;  /* 0x0000000000027941 */ /* 0x000fea0003800000 */
.L_x_1884:
        /* <DEDUP_REMOVED lines=10> */
.L_x_1880:
        /* <DEDUP_REMOVED lines=12> */
.L_x_1889:
[----:B------:R-:W-:Y:S02]  /*8bc0*/  IMAD.MOV.U32 R48, RZ, RZ, R124 ;  /* 0x000000ffff307224 */ /* 0x000fe400078e007c */
.L_x_1890:
[----:B------:R-:W-:Y:S05]  /*8bd0*/  BSYNC B2 ;  /* 0x0000000000027941 */ /* 0x000fea0003800000 */
.L_x_1888:
        /* <DEDUP_REMOVED lines=16> */
.L_x_1894:
[----:B------:R-:W-:Y:S05]  /*8ce0*/  BSYNC B3 ;  /* 0x0000000000037941 */ /* 0x000fea0003800000 */
.L_x_1893:
        /* <DEDUP_REMOVED lines=42> */
.L_x_1892:
[----:B------:R-:W-:Y:S05]  /*8f90*/  BSYNC B2 ;  /* 0x0000000000027941 */ /* 0x000fea0003800000 */
.L_x_1891:
        /* <DEDUP_REMOVED lines=14> */
.L_x_1895:
        /* <DEDUP_REMOVED lines=12> */
.L_x_1898:
[----:B------:R-:W-:Y:S02]  /*9140*/  IMAD.MOV.U32 R107, RZ, RZ, R124 ;  /* 0x000000ffff6b7224 */ /* 0x000fe400078e007c */
.L_x_1899:
[----:B------:R-:W-:Y:S05]  /*9150*/  BSYNC B2 ;  /* 0x0000000000027941 */ /* 0x000fea0003800000 */
.L_x_1897:
        /* <DEDUP_REMOVED lines=16> */
.L_x_1903:
[----:B------:R-:W-:Y:S05]  /*9260*/  BSYNC B3 ;  /* 0x0000000000037941 */ /* 0x000fea0003800000 */
.L_x_1902:
        /* <DEDUP_REMOVED lines=42> */
.L_x_1901:
[----:B------:R-:W-:Y:S05]  /*9510*/  BSYNC B2 ;  /* 0x0000000000027941 */ /* 0x000fea0003800000 */
.L_x_1900:
        /* <DEDUP_REMOVED lines=10> */
.L_x_1896:
        /* <DEDUP_REMOVED lines=12> */
.L_x_1905:
[----:B------:R-:W-:Y:S02]  /*9680*/  IMAD.MOV.U32 R112, RZ, RZ, R124 ;  /* 0x000000ffff707224 */ /* 0x000fe400078e007c */
.L_x_1906:
[----:B------:R-:W-:Y:S05]  /*9690*/  BSYNC B2 ;  /* 0x0000000000027941 */ /* 0x000fea0003800000 */
.L_x_1904:
        /* <DEDUP_REMOVED lines=16> */
.L_x_1910:
[----:B------:R-:W-:Y:S05]  /*97a0*/  BSYNC B3 ;  /* 0x0000000000037941 */ /* 0x000fea0003800000 */
.L_x_1909:
        /* <DEDUP_REMOVED lines=42> */
.L_x_1908:
[----:B------:R-:W-:Y:S05]  /*9a50*/  BSYNC B2 ;  /* 0x0000000000027941 */ /* 0x000fea0003800000 */
.L_x_1907:
        /* <DEDUP_REMOVED lines=13> */
.L_x_1911:
        /* <DEDUP_REMOVED lines=12> */
.L_x_1914:
[----:B------:R-:W-:Y:S02]  /*9bf0*/  IMAD.MOV.U32 R112, RZ, RZ, R124 ;  /* 0x000000ffff707224 */ /* 0x000fe400078e007c */
.L_x_1915:
[----:B------:R-:W-:Y:S05]  /*9c00*/  BSYNC B2 ;  /* 0x0000000000027941 */ /* 0x000fea0003800000 */
.L_x_1913:
        /* <DEDUP_REMOVED lines=16> */
.L_x_1919:
[----:B------:R-:W-:Y:S05]  /*9d10*/  BSYNC B3 ;  /* 0x0000000000037941 */ /* 0x000fea0003800000 */
.L_x_1918:
        /* <DEDUP_REMOVED lines=42> */
.L_x_1917:
[----:B------:R-:W-:Y:S05]  /*9fc0*/  BSYNC B2 ;  /* 0x0000000000027941 */ /* 0x000fea0003800000 */
.L_x_1916:
        /* <DEDUP_REMOVED lines=10> */
.L_x_1912:
        /* <DEDUP_REMOVED lines=12> */
.L_x_1921:
[----:B------:R-:W-:Y:S02]  /*a130*/  IMAD.MOV.U32 R113, RZ, RZ, R124 ;  /* 0x000000ffff717224 */ /* 0x000fe400078e007c */
.L_x_1922:
[----:B------:R-:W-:Y:S05]  /*a140*/  BSYNC B2 ;  /* 0x0000000000027941 */ /* 0x000fea0003800000 */
.L_x_1920:
        /* <DEDUP_REMOVED lines=16> */
.L_x_1926:
[----:B------:R-:W-:Y:S05]  /*a250*/  BSYNC B3 ;  /* 0x0000000000037941 */ /* 0x000fea0003800000 */
.L_x_1925:
        /* <DEDUP_REMOVED lines=43> */
.L_x_1924:
[----:B------:R-:W-:Y:S05]  /*a510*/  BSYNC B2 ;  /* 0x0000000000027941 */ /* 0x000fea0003800000 */
.L_x_1923:
        /* <DEDUP_REMOVED lines=13> */
.L_x_1927:
        /* <DEDUP_REMOVED lines=12> */
.L_x_1930:
[----:B------:R-:W-:Y:S02]  /*a6b0*/  IMAD.MOV.U32 R50, RZ, RZ, R124 ;  /* 0x000000ffff327224 */ /* 0x000fe400078e007c */
.L_x_1931:
[----:B------:R-:W-:Y:S05]  /*a6c0*/  BSYNC B2 ;  /* 0x0000000000027941 */ /* 0x000fea0003800000 */
.L_x_1929:
        /* <DEDUP_REMOVED lines=16> */
.L_x_1935:
[----:B------:R-:W-:Y:S05]  /*a7d0*/  BSYNC B3 ;  /* 0x0000000000037941 */ /* 0x000fea0003800000 */
.L_x_1934:
        /* <DEDUP_REMOVED lines=43> */
.L_x_1933:
[----:B------:R-:W-:Y:S05]  /*aa90*/  BSYNC B2 ;  /* 0x0000000000027941 */ /* 0x000fea0003800000 */
.L_x_1932:
        /* <DEDUP_REMOVED lines=10> */
.L_x_1928:
        /* <DEDUP_REMOVED lines=12> */
.L_x_1937:
[----:B------:R-:W-:Y:S02]  /*ac00*/  IMAD.MOV.U32 R50, RZ, RZ, R124 ;  /* 0x000000ffff327224 */ /* 0x000fe400078e007c */
.L_x_1938:
[----:B------:R-:W-:Y:S05]  /*ac10*/  BSYNC B2 ;  /* 0x0000000000027941 */ /* 0x000fea0003800000 */
.L_x_1936:
        /* <DEDUP_REMOVED lines=16> */
.L_x_1942:
[----:B------:R-:W-:Y:S05]  /*ad20*/  BSYNC B3 ;  /* 0x0000000000037941 */ /* 0x000fea0003800000 */
.L_x_1941:
        /* <DEDUP_REMOVED lines=44> */
.L_x_1940:
[----:B------:R-:W-:Y:S05]  /*aff0*/  BSYNC B2 ;  /* 0x0000000000027941 */ /* 0x000fea0003800000 */
.L_x_1939:
        /* <DEDUP_REMOVED lines=13> */
.L_x_1943:
        /* <DEDUP_REMOVED lines=12> */
.L_x_1946:
[----:B------:R-:W-:Y:S02]  /*b190*/  IMAD.MOV.U32 R50, RZ, RZ, R124 ;  /* 0x000000ffff327224 */ /* 0x000fe400078e007c */
.L_x_1947:
[----:B------:R-:W-:Y:S05]  /*b1a0*/  BSYNC B2 ;  /* 0x0000000000027941 */ /* 0x000fea0003800000 */
.L_x_1945:
        /* <DEDUP_REMOVED lines=16> */
.L_x_1951:
[----:B------:R-:W-:Y:S05]  /*b2b0*/  BSYNC B3 ;  /* 0x0000000000037941 */ /* 0x000fea0003800000 */
.L_x_1950:
        /* <DEDUP_REMOVED lines=44> */
.L_x_1949:
[----:B------:R-:W-:Y:S05]  /*b580*/  BSYNC B2 ;  /* 0x0000000000027941 */ /* 0x000fea0003800000 */
.L_x_1948:
        /* <DEDUP_REMOVED lines=10> */
.L_x_1944:
        /* <DEDUP_REMOVED lines=12> */
.L_x_1953:
[----:B------:R-:W-:Y:S02]  /*b6f0*/  IMAD.MOV.U32 R50, RZ, RZ, R124 ;  /* 0x000000ffff327224 */ /* 0x000fe400078e007c */
.L_x_1954:
[----:B------:R-:W-:Y:S05]  /*b700*/  BSYNC B2 ;  /* 0x0000000000027941 */ /* 0x000fea0003800000 */
.L_x_1952:
        /* <DEDUP_REMOVED lines=16> */
.L_x_1958:
[----:B------:R-:W-:Y:S05]  /*b810*/  BSYNC B3 ;  /* 0x0000000000037941 */ /* 0x000fea0003800000 */
.L_x_1957:
        /* <DEDUP_REMOVED lines=44> */
.L_x_1956:
[----:B------:R-:W-:Y:S05]  /*bae0*/  BSYNC B2 ;  /* 0x0000000000027941 */ /* 0x000fea0003800000 */
.L_x_1955:
[----:B------:R-:W0:Y:S01]  /*baf0*/  I2F.U32 R48, R50 ;  /* 0x0000003200307306 */ /* 0x000e220000201000 */
[----:B------:R-:W-:-:S05]  /*bb00*/  HADD2.F32 R51, -RZ, R51.H1_H1 ;  /* 0x30000033ff337230 */ /* 0x000fca0000004100 */
[----:B------:R-:W-:Y:S02]  /*bb10*/  FMUL.FTZ R51, R51, c[0x0][0x1e8] ;  /* 0x00007a0033337a20 */ /* 0x000fe40000410000 */
[----:B0-----:R-:W-:-:S05]  /*bb20*/  FFMA.FTZ R48, R48, R117, 1.1641532182693481445e-10 ;  /* 0x2f00000030307423 */ /* 0x001fca0000010075 */
[----:B------:R-:W-:-:S04]  /*bb30*/  FSETP.GTU.FTZ.AND P5, PT, R48, c[0x0][0x1e4], PT ;  /* 0x0000790030007a0b */ /* 0x000fc80003fbc000 */
        /* <DEDUP_REMOVED lines=8> */
.L_x_1959:
        /* <DEDUP_REMOVED lines=12> */
.L_x_1962:
[----:B------:R-:W-:Y:S02]  /*bc80*/  IMAD.MOV.U32 R126, RZ, RZ, R124 ;  /* 0x000000ffff7e7224 */ /* 0x000fe400078e007c */
.L_x_1963:
[----:B------:R-:W-:Y:S05]  /*bc90*/  BSYNC B2 ;  /* 0x0000000000027941 */ /* 0x000fea0003800000 */
.L_x_1961:
        /* <DEDUP_REMOVED lines=16> */
.L_x_1967:
[----:B------:R-:W-:Y:S05]  /*bda0*/  BSYNC B3 ;  /* 0x0000000000037941 */ /* 0x000fea0003800000 */
.L_x_1966:
        /* <DEDUP_REMOVED lines=44> */
.L_x_1965:
[----:B------:R-:W-:Y:S05]  /*c070*/  BSYNC B2 ;  /* 0x0000000000027941 */ /* 0x000fea0003800000 */
.L_x_1964:
        /* <DEDUP_REMOVED lines=10> */
.L_x_1960:
        /* <DEDUP_REMOVED lines=54> */
.L_x_1839:
[----:B------:R-:W-:Y:S05]  /*c480*/  BSYNC B1 ;  /* 0x0000000000017941 */ /* 0x000fea0003800000 */
.L_x_1838:
        /* <DEDUP_REMOVED lines=22> */
.L_x_1976:
        /* <DEDUP_REMOVED lines=54> */
.L_x_1977:
        /* <DEDUP_REMOVED lines=12> */
[----:B------:R-:W-:Y:S01]  /*ca10*/  @!P1 MOV R49, 0x4 ;  /* 0x0000000400319802 */ /* 0x000fe20000000f00 */
[----:B------:R0:W-:Y:S04]  /*ca20*/  @!P1 STG.E [R50.64], R53 ;  /* 0x0000003532009986 */ /* 0x0001e8000c101906 */
[----:B------:R-:W1:Y:S01]  /*ca30*/  MUFU.RSQ R115, R115 ;  /* 0x0000007300737308 */ /* 0x000e620000001400 */
[----:B------:R-:W-:-:S05]  /*ca40*/  @!P1 IMAD.WIDE R48, R30, R49, c[0x0][0x1a8] ;  /* 0x00006a001e309625 */ /* 0x000fca00078e0231 */
[----:B-1----:R0:W-:Y:S01]  /*ca50*/  @!P1 STG.E [R48.64], R115 ;  /* 0x0000007330009986 */ /* 0x0021e2000c101906 */
[----:B------:R-:W-:Y:S05]  /*ca60*/  @!P2 BRA `(.L_x_1971) ;  /* 0x000002e00000a947 */ /* 0x000fea0003800000 */
[--C-:B0-----:R-:W-:Y:S02]  /*ca70*/  FADD.FTZ R50, R105, -R130.reuse ;  /* 0x8000008269327221 */ /* 0x101fe40000010000 */
[--C-:B------:R-:W-:Y:S02]  /*ca80*/  FADD.FTZ R48, R98, -R130.reuse ;  /* 0x8000008262307221 */ /* 0x100fe40000010000 */
[----:B------:R-:W-:Y:S02]  /*ca90*/  FMUL.FTZ R117, R115, R50 ;  /* 0x0000003273757220 */ /* 0x000fe40000410000 */
        /* <DEDUP_REMOVED lines=10> */
[----:B------:R-:W-:Y:S01]  /*cb40*/  F2FP.PACK_AB R48, R49, R48 ;  /* 0x000000303130723e */ /* 0x000fe200000000ff */
[----:B------:R-:W-:Y:S02]  /*cb50*/  FMUL.FTZ R121, R115, R116 ;  /* 0x0000007473797220 */ /* 0x000fe40000410000 */
[----:B------:R-:W-:Y:S02]  /*cb60*/  FFMA.FTZ R49, R4, R118, R13 ;  /* 0x0000007604317223 */ /* 0x000fe4000001000d */
[----:B------:R-:W-:Y:S02]  /*cb70*/  FFMA.FTZ R50, R5, R119, R12 ;  /* 0x0000007705327223 */ /* 0x000fe4000001000c */
[----:B------:R-:W-:Y:S02]  /*cb80*/  FFMA.FTZ R51, R6, R120, R15 ;  /* 0x0000007806337223 */ /* 0x000fe4000001000f */
[----:B------:R-:W-:Y:S01]  /*cb90*/  FFMA.FTZ R52, R7, R121, R14 ;  /* 0x0000007907347223 */ /* 0x000fe2000001000e */
[----:B------:R-:W-:Y:S01]  /*cba0*/  F2FP.PACK_AB R49, R50, R49 ;  /* 0x000000313231723e */ /* 0x000fe200000000ff */
[----:B------:R-:W-:-:S02]  /*cbb0*/  FADD.FTZ R116, R114, -R130 ;  /* 0x8000008272747221 */ /* 0x000fc40000010000 */
[----:B------:R-:W-:Y:S01]  /*cbc0*/  IMAD.MOV.U32 R122, RZ, RZ, 0x10 ;  /* 0x00000010ff7a7424 */ /* 0x000fe200078e00ff */
[----:B------:R-:W-:Y:S01]  /*cbd0*/  F2FP.PACK_AB R50, R52, R51 ;  /* 0x000000333432723e */ /* 0x000fe200000000ff */
[----:B------:R-:W-:Y:S02]  /*cbe0*/  FADD.FTZ R52, R111, -R130 ;  /* 0x800000826f347221 */ /* 0x000fe40000010000 */
[C---:B------:R-:W-:Y:S02]  /*cbf0*/  FMUL.FTZ R116, R115.reuse, R116 ;  /* 0x0000007473747220 */ /* 0x040fe40000410000 */
[----:B------:R-:W-:Y:S02]  /*cc00*/  FMUL.FTZ R55, R115, R52 ;  /* 0x0000003473377220 */ /* 0x000fe40000410000 */
[----:B------:R-:W-:Y:S02]  /*cc10*/  FFMA.FTZ R52, R9, R116, R16 ;  /* 0x0000007409347223 */ /* 0x000fe40000010010 */
[----:B------:R-:W-:-:S02]  /*cc20*/  FFMA.FTZ R51, R8, R55, R17 ;  /* 0x0000003708337223 */ /* 0x000fc40000010011 */
[----:B------:R-:W-:Y:S02]  /*cc30*/  FFMA.FTZ R55, R24, R55, R37 ;  /* 0x0000003718377223 */ /* 0x000fe40000010025 */
[----:B------:R-:W-:Y:S01]  /*cc40*/  FFMA.FTZ R116, R25, R116, R56 ;  /* 0x0000007419747223 */ /* 0x000fe20000010038 */
[----:B------:R-:W-:Y:S01]  /*cc50*/  F2FP.PACK_AB R51, R52, R51 ;  /* 0x000000333433723e */ /* 0x000fe200000000ff */
[----:B------:R-:W-:-:S03]  /*cc60*/  IMAD.WIDE.U32 R52, R99, R122, c[0x0][0x208] ;  /* 0x0000820063347625 */ /* 0x000fc600078e007a */
[----:B------:R-:W-:Y:S01]  /*cc70*/  F2FP.PACK_AB R55, R116, R55 ;  /* 0x000000377437723e */ /* 0x000fe200000000ff */
[----:B------:R-:W-:Y:S01]  /*cc80*/  FFMA.FTZ R116, R18, R54, R27 ;  /* 0x0000003612747223 */ /* 0x000fe2000001001b */
[----:B------:R0:W-:Y:S01]  /*cc90*/  STG.E.128 [R52.64], R48 ;  /* 0x0000003034007986 */ /* 0x0001e2000c101d06 */
[----:B------:R-:W-:Y:S02]  /*cca0*/  FFMA.FTZ R118, R20, R118, R33 ;  /* 0x0000007614767223 */ /* 0x000fe40000010021 */
[----:B------:R-:W-:Y:S02]  /*ccb0*/  FFMA.FTZ R54, R22, R120, R35 ;  /* 0x0000007816367223 */ /* 0x000fe40000010023 */
[----:B------:R-:W-:Y:S02]  /*ccc0*/  FFMA.FTZ R121, R23, R121, R38 ;  /* 0x0000007917797223 */ /* 0x000fe40000010026 */
[----:B------:R-:W-:Y:S02]  /*ccd0*/  FFMA.FTZ R119, R21, R119, R36 ;  /* 0x0000007715777223 */ /* 0x000fe40000010024 */
[----:B------:R-:W-:Y:S01]  /*cce0*/  FFMA.FTZ R117, R19, R117, R34 ;  /* 0x0000007513757223 */ /* 0x000fe20000010022 */
[----:B------:R-:W-:-:S02]  /*ccf0*/  F2FP.PACK_AB R54, R121, R54 ;  /* 0x000000367936723e */ /* 0x000fc400000000ff */
[----:B0-----:R-:W-:Y:S01]  /*cd00*/  F2FP.PACK_AB R53, R119, R118 ;  /* 0x000000767735723e */ /* 0x001fe200000000ff */
[----:B------:R-:W-:Y:S01]  /*cd10*/  IMAD.WIDE.U32 R48, R99, R122, c[0x0][0x210] ;  /* 0x0000840063307625 */ /* 0x000fe200078e007a */
[----:B------:R-:W-:Y:S02]  /*cd20*/  F2FP.PACK_AB R52, R117, R116 ;  /* 0x000000747534723e */ /* 0x000fe400000000ff */
[----:B------:R-:W-:-:S03]  /*cd30*/  IADD3 R99, R99, 0x20, RZ ;  /* 0x0000002063637810 */ /* 0x000fc60007ffe0ff */
[----:B------:R0:W-:Y:S04]  /*cd40*/  STG.E.128 [R48.64], R52 ;  /* 0x0000003430007986 */ /* 0x0001e8000c101d06 */
.L_x_1971:
[----:B------:R-:W-:Y:S05]  /*cd50*/  BSYNC B1 ;  /* 0x0000000000017941 */ /* 0x000fea0003800000 */
.L_x_1970:
        /* <DEDUP_REMOVED lines=15> */
[----:B------:R-:W-:Y:S01]  /*ce50*/  F2FP.PACK_AB R48, R49, R48 ;  /* 0x000000303130723e */ /* 0x000fe200000000ff */
        /* <DEDUP_REMOVED lines=8> */
[----:B------:R-:W-:Y:S01]  /*cee0*/  F2FP.PACK_AB R49, R50, R49 ;  /* 0x000000313231723e */ /* 0x000fe200000000ff */
[C---:B------:R-:W-:Y:S02]  /*cef0*/  FMUL.FTZ R126, R115.reuse, R126 ;  /* 0x0000007e737e7220 */ /* 0x040fe40000410000 */
[----:B------:R-:W-:Y:S01]  /*cf00*/  FMUL.FTZ R130, R115, R130 ;  /* 0x0000008273827220 */ /* 0x000fe20000410000 */
[----:B------:R-:W-:Y:S01]  /*cf10*/  F2FP.PACK_AB R50, R52, R51 ;  /* 0x000000333432723e */ /* 0x000fe200000000ff */
[----:B------:R-:W-:Y:S02]  /*cf20*/  FFMA.FTZ R51, R61, R126, R70 ;  /* 0x0000007e3d337223 */ /* 0x000fe40000010046 */
[----:B------:R-:W-:Y:S02]  /*cf30*/  FFMA.FTZ R52, R63, R130, R72 ;  /* 0x000000823f347223 */ /* 0x000fe40000010048 */
[----:B------:R-:W-:-:S02]  /*cf40*/  IMAD.MOV.U32 R132, RZ, RZ, 0x10 ;  /* 0x00000010ff847424 */ /* 0x000fc400078e00ff */
[----:B------:R-:W-:Y:S01]  /*cf50*/  FFMA.FTZ R115, R71, R54, R80 ;  /* 0x0000003647737223 */ /* 0x000fe20000010050 */
[----:B------:R-:W-:Y:S01]  /*cf60*/  F2FP.PACK_AB R51, R52, R51 ;  /* 0x000000333433723e */ /* 0x000fe200000000ff */
[----:B------:R-:W-:-:S04]  /*cf70*/  IMAD.WIDE.U32 R52, R99, R132, c[0x0][0x208] ;  /* 0x0000820063347625 */ /* 0x000fc800078e0084 */
[----:B------:R-:W-:Y:S01]  /*cf80*/  FFMA.FTZ R55, R77, R126, R86 ;  /* 0x0000007e4d377223 */ /* 0x000fe20000010056 */
[----:B------:R0:W-:Y:S01]  /*cf90*/  STG.E.128 [R52.64], R48 ;  /* 0x0000003034007986 */ /* 0x0001e2000c101d06 */
[----:B------:R-:W-:Y:S02]  /*cfa0*/  FFMA.FTZ R130, R79, R130, R102 ;  /* 0x000000824f827223 */ /* 0x000fe40000010066 */
[----:B------:R-:W-:Y:S02]  /*cfb0*/  FFMA.FTZ R117, R73, R117, R82 ;  /* 0x0000007549757223 */ /* 0x000fe40000010052 */
[----:B------:R-:W-:Y:S01]  /*cfc0*/  FFMA.FTZ R54, R75, R120, R84 ;  /* 0x000000784b367223 */ /* 0x000fe20000010054 */
[----:B------:R-:W-:Y:S01]  /*cfd0*/  F2FP.PACK_AB R55, R130, R55 ;  /* 0x000000378237723e */ /* 0x000fe200000000ff */
[----:B------:R-:W-:Y:S02]  /*cfe0*/  FFMA.FTZ R119, R78, R122, R85 ;  /* 0x0000007a4e777223 */ /* 0x000fe40000010055 */
[----:B------:R-:W-:-:S02]  /*cff0*/  FFMA.FTZ R118, R76, R118, R83 ;  /* 0x000000764c767223 */ /* 0x000fc40000010053 */
[----:B------:R-:W-:Y:S01]  /*d000*/  FFMA.FTZ R116, R74, R116, R81 ;  /* 0x000000744a747223 */ /* 0x000fe20000010051 */
[----:B------:R-:W-:Y:S02]  /*d010*/  F2FP.PACK_AB R54, R119, R54 ;  /* 0x000000367736723e */ /* 0x000fe400000000ff */
[----:B0-----:R-:W-:Y:S01]  /*d020*/  F2FP.PACK_AB R53, R118, R117 ;  /* 0x000000757635723e */ /* 0x001fe200000000ff */
[----:B------:R-:W-:Y:S01]  /*d030*/  IMAD.WIDE.U32 R48, R99, R132, c[0x0][0x210] ;  /* 0x0000840063307625 */ /* 0x000fe200078e0084 */
[----:B------:R-:W-:-:S05]  /*d040*/  F2FP.PACK_AB R52, R116, R115 ;  /* 0x000000737434723e */ /* 0x000fca00000000ff */
[----:B------:R0:W-:Y:S02]  /*d050*/  STG.E.128 [R48.64], R52 ;  /* 0x0000003430007986 */ /* 0x0001e4000c101d06 */
.L_x_1973:
[----:B------:R-:W-:Y:S05]  /*d060*/  BSYNC B1 ;  /* 0x0000000000017941 */ /* 0x000fea0003800000 */
.L_x_1972:
[----:B0-----:R-:W-:-:S04]  /*d070*/  IMAD.MOV.U32 R49, RZ, RZ, 0x4 ;  /* 0x00000004ff317424 */ /* 0x001fc800078e00ff */
[----:B------:R-:W-:-:S05]  /*d080*/  IMAD R30, R49, c[0x0][0x160], R30 ;  /* 0x00005800311e7a24 */ /* 0x000fca00078e021e */
[----:B------:R-:W-:-:S13]  /*d090*/  ISETP.GE.AND P0, PT, R30, c[0x0][0x164], PT ;  /* 0x000059001e007a0c */ /* 0x000fda0003f06270 */
[----:B------:R-:W-:Y:S01]  /*d0a0*/  @P0 CALL.REL.NOINC `(.L_x_1974) ;  /* 0x0000001000000944 */ /* 0x000fe20003c00000 */
[----:B------:R-:W-:Y:S05]  /*d0b0*/  BRA `(.L_x_1975) ;  /* 0xffff3d9000007947 */ /* 0x000fea000383ffff */
.L_x_1974:
[----:B------:R-:W-:Y:S05]  /*d0c0*/  BSYNC B0 ;  /* 0x0000000000007941 */ /* 0x000fea0003800000 */
.L_x_1706:
[----:B------:R-:W-:Y:S05]  /*d0d0*/  EXIT ;  /* 0x000000000000794d */ /* 0x000fea0003800000 */
.L_x_1968:
[----:B------:R-:W-:Y:S01]  /*d0e0*/  IMAD.MOV.U32 R115, RZ, RZ, 0x1 ;  /* 0x00000001ff737424 */ /* 0x000fe200078e00ff */
[----:B------:R-:W-:Y:S01]  /*d0f0*/  MOV R48, 0xd130 ;  /* 0x0000d13000307802 */ /* 0x000fe20000000f00 */
[----:B------:R-:W-:Y:S02]  /*d100*/  IMAD.MOV.U32 R52, RZ, RZ, 0x1f ;  /* 0x0000001fff347424 */ /* 0x000fe400078e00ff */
[----:B------:R-:W-:Y:S02]  /*d110*/  IMAD.MOV.U32 R117, RZ, RZ, -0x1 ;  /* 0xffffffffff757424 */ /* 0x000fe400078e00ff */
[----:B------:R-:W-:Y:S05]  /*d120*/  CALL.REL.NOINC `($__internal_12_$__cuda_sm70_shflsync_bfly_p) ;  /* 0x000005e000007944 */ /* 0x000fea0003c00000 */
[----:B-1----:R-:W-:Y:S01]  /*d130*/  IMAD.MOV.U32 R49, RZ, RZ, R52 ;  /* 0x000000ffff317224 */ /* 0x002fe200078e0034 */
[----:B0-----:R-:W-:Y:S05]  /*d140*/  BRA `(.L_x_1976) ;  /* 0xfffff4a000007947 */ /* 0x001fea000383ffff */
.L_x_1969:
[----:B0-----:R-:W-:Y:S01]  /*d150*/  MOV R50, R55 ;  /* 0x0000003700327202 */ /* 0x001fe20000000f00 */
[----:B------:R-:W-:Y:S01]  /*d160*/  IMAD.MOV.U32 R115, RZ, RZ, 0x2 ;  /* 0x00000002ff737424 */ /* 0x000fe200078e00ff */
[----:B------:R-:W-:Y:S01]  /*d170*/  MOV R48, 0xd1b0 ;  /* 0x0000d1b000307802 */ /* 0x000fe20000000f00 */
[----:B------:R-:W-:Y:S02]  /*d180*/  IMAD.MOV.U32 R52, RZ, RZ, 0x1f ;  /* 0x0000001fff347424 */ /* 0x000fe400078e00ff */
[----:B------:R-:W-:-:S02]  /*d190*/  IMAD.MOV.U32 R117, RZ, RZ, -0x1 ;  /* 0xffffffffff757424 */ /* 0x000fc400078e00ff */
[----:B------:R-:W-:Y:S05]  /*d1a0*/  CALL.REL.NOINC `($__internal_12_$__cuda_sm70_shflsync_bfly_p) ;  /* 0x0000056000007944 */ /* 0x000fea0003c00000 */
[----:B01----:R-:W-:Y:S01]  /*d1b0*/  FADD.FTZ R50, R55, R52 ;  /* 0x0000003437327221 */ /* 0x003fe20000010000 */
[----:B------:R-:W-:Y:S01]  /*d1c0*/  MOV R48, 0xd210 ;  /* 0x0000d21000307802 */ /* 0x000fe20000000f00 */
[----:B------:R-:W-:-:S02]  /*d1d0*/  IMAD.MOV.U32 R115, RZ, RZ, 0x4 ;  /* 0x00000004ff737424 */ /* 0x000fc400078e00ff */
[----:B------:R-:W-:Y:S02]  /*d1e0*/  IMAD.MOV.U32 R52, RZ, RZ, 0x1f ;  /* 0x0000001fff347424 */ /* 0x000fe400078e00ff */
[----:B------:R-:W-:Y:S02]  /*d1f0*/  IMAD.MOV.U32 R117, RZ, RZ, -0x1 ;  /* 0xffffffffff757424 */ /* 0x000fe400078e00ff */
[----:B------:R-:W-:Y:S05]  /*d200*/  CALL.REL.NOINC `($__internal_12_$__cuda_sm70_shflsync_bfly_p) ;  /* 0x0000050000007944 */ /* 0x000fea0003c00000 */
[----:B01----:R-:W-:Y:S01]  /*d210*/  FADD.FTZ R50, R50, R52 ;  /* 0x0000003432327221 */ /* 0x003fe20000010000 */
[----:B------:R-:W-:Y:S01]  /*d220*/  HFMA2.MMA R52, -RZ, RZ, 0, 1.847743988037109375e-06 ;  /* 0x0000001fff347435 */ /* 0x000fe200000001ff */
[----:B------:R-:W-:Y:S01]  /*d230*/  IMAD.MOV.U32 R115, RZ, RZ, 0x8 ;  /* 0x00000008ff737424 */ /* 0x000fe200078e00ff */
[----:B------:R-:W-:Y:S01]  /*d240*/  MOV R48, 0xd270 ;  /* 0x0000d27000307802 */ /* 0x000fe20000000f00 */
[----:B------:R-:W-:-:S03]  /*d250*/  IMAD.MOV.U32 R117, RZ, RZ, -0x1 ;  /* 0xffffffffff757424 */ /* 0x000fc600078e00ff */
[----:B------:R-:W-:Y:S05]  /*d260*/  CALL.REL.NOINC `($__internal_12_$__cuda_sm70_shflsync_bfly_p) ;  /* 0x000004a000007944 */ /* 0x000fea0003c00000 */
[----:B01----:R-:W-:Y:S01]  /*d270*/  FADD.FTZ R50, R50, R52 ;  /* 0x0000003432327221 */ /* 0x003fe20000010000 */
[----:B------:R-:W-:Y:S01]  /*d280*/  MOV R48, 0xd2d0 ;  /* 0x0000d2d000307802 */ /* 0x000fe20000000f00 */
[----:B------:R-:W-:Y:S02]  /*d290*/  IMAD.MOV.U32 R115, RZ, RZ, 0x10 ;  /* 0x00000010ff737424 */ /* 0x000fe400078e00ff */
[----:B------:R-:W-:-:S02]  /*d2a0*/  IMAD.MOV.U32 R52, RZ, RZ, 0x1f ;  /* 0x0000001fff347424 */ /* 0x000fc400078e00ff */
[----:B------:R-:W-:Y:S02]  /*d2b0*/  IMAD.MOV.U32 R117, RZ, RZ, -0x1 ;  /* 0xffffffffff757424 */ /* 0x000fe400078e00ff */
[----:B------:R-:W-:Y:S05]  /*d2c0*/  CALL.REL.NOINC `($__internal_12_$__cuda_sm70_shflsync_bfly_p) ;  /* 0x0000044000007944 */ /* 0x000fea0003c00000 */
[----:B-1----:R-:W-:Y:S01]  /*d2d0*/  FADD.FTZ R52, R50, R52 ;  /* 0x0000003432347221 */ /* 0x002fe20000010000 */
[----:B------:R-:W-:Y:S01]  /*d2e0*/  ISETP.NE.AND P2, PT, R26, RZ, PT ;  /* 0x000000ff1a00720c */ /* 0x000fe20003f45270 */
[----:B0-----:R-:W-:Y:S02]  /*d2f0*/  IMAD.MOV.U32 R115, RZ, RZ, 0x1 ;  /* 0x00000001ff737424 */ /* 0x001fe400078e00ff */
[----:B------:R-:W-:Y:S02]  /*d300*/  FMUL.FTZ R53, R52, c[0x0][0x1e0] ;  /* 0x0000780034357a20 */ /* 0x000fe40000410000 */
[----:B------:R-:W-:Y:S02]  /*d310*/  IMAD.MOV.U32 R52, RZ, RZ, 0x1f ;  /* 0x0000001fff347424 */ /* 0x000fe400078e00ff */
[--C-:B------:R-:W-:Y:S02]  /*d320*/  FADD.FTZ R48, R98, -R53.reuse ;  /* 0x8000003562307221 */ /* 0x100fe40000010000 */
[----:B------:R-:W-:-:S02]  /*d330*/  FADD.FTZ R49, R105, -R53 ;  /* 0x8000003569317221 */ /* 0x000fc40000010000 */
[----:B------:R-:W-:Y:S02]  /*d340*/  FFMA.FTZ R48, R48, R48, RZ ;  /* 0x0000003030307223 */ /* 0x000fe400000100ff */
        /* <DEDUP_REMOVED lines=31> */
[----:B------:R-:W-:-:S04]  /*d540*/  MOV R48, 0xd570 ;  /* 0x0000d57000307802 */ /* 0x000fc80000000f00 */
[----:B------:R-:W-:Y:S02]  /*d550*/  MOV R50, R51 ;  /* 0x0000003300327202 */ /* 0x000fe40000000f00 */
[----:B------:R-:W-:Y:S05]  /*d560*/  CALL.REL.NOINC `($__internal_12_$__cuda_sm70_shflsync_bfly_p) ;  /* 0x000001a000007944 */ /* 0x000fea0003c00000 */
[----:B01----:R-:W-:Y:S01]  /*d570*/  FADD.FTZ R50, R51, R52 ;  /* 0x0000003433327221 */ /* 0x003fe20000010000 */
[----:B------:R-:W-:Y:S01]  /*d580*/  MOV R48, 0xd5d0 ;  /* 0x0000d5d000307802 */ /* 0x000fe20000000f00 */
[----:B------:R-:W-:Y:S02]  /*d590*/  IMAD.MOV.U32 R115, RZ, RZ, 0x2 ;  /* 0x00000002ff737424 */ /* 0x000fe400078e00ff */
[----:B------:R-:W-:Y:S02]  /*d5a0*/  IMAD.MOV.U32 R52, RZ, RZ, 0x1f ;  /* 0x0000001fff347424 */ /* 0x000fe400078e00ff */
[----:B------:R-:W-:Y:S02]  /*d5b0*/  IMAD.MOV.U32 R117, RZ, RZ, -0x1 ;  /* 0xffffffffff757424 */ /* 0x000fe400078e00ff */
[----:B------:R-:W-:Y:S05]  /*d5c0*/  CALL.REL.NOINC `($__internal_12_$__cuda_sm70_shflsync_bfly_p) ;  /* 0x0000014000007944 */ /* 0x000fea0003c00000 */
[----:B01----:R-:W-:Y:S01]  /*d5d0*/  FADD.FTZ R50, R50, R52 ;  /* 0x0000003432327221 */ /* 0x003fe20000010000 */
[----:B------:R-:W-:Y:S01]  /*d5e0*/  MOV R48, 0xd630 ;  /* 0x0000d63000307802 */ /* 0x000fe20000000f00 */
[----:B------:R-:W-:Y:S02]  /*d5f0*/  IMAD.MOV.U32 R115, RZ, RZ, 0x4 ;  /* 0x00000004ff737424 */ /* 0x000fe400078e00ff */
[----:B------:R-:W-:-:S02]  /*d600*/  IMAD.MOV.U32 R52, RZ, RZ, 0x1f ;  /* 0x0000001fff347424 */ /* 0x000fc400078e00ff */
        /* <DEDUP_REMOVED lines=8> */
[----:B-1----:R-:W-:Y:S01]  /*d690*/  FADD.FTZ R55, R50, R52 ;  /* 0x0000003432377221 */ /* 0x002fe20000010000 */
[----:B------:R-:W-:Y:S01]  /*d6a0*/  MOV R48, 0xd700 ;  /* 0x0000d70000307802 */ /* 0x000fe20000000f00 */
[----:B0-----:R-:W-:Y:S02]  /*d6b0*/  IMAD.MOV.U32 R115, RZ, RZ, 0x10 ;  /* 0x00000010ff737424 */ /* 0x001fe400078e00ff */
[----:B------:R-:W-:Y:S02]  /*d6c0*/  IMAD.MOV.U32 R52, RZ, RZ, 0x1f ;  /* 0x0000001fff347424 */ /* 0x000fe400078e00ff */
[----:B------:R-:W-:-:S02]  /*d6d0*/  IMAD.MOV.U32 R117, RZ, RZ, -0x1 ;  /* 0xffffffffff757424 */ /* 0x000fc400078e00ff */
[----:B------:R-:W-:Y:S02]  /*d6e0*/  IMAD.MOV.U32 R50, RZ, RZ, R55 ;  /* 0x000000ffff327224 */ /* 0x000fe400078e0037 */
[----:B------:R-:W-:Y:S05]  /*d6f0*/  CALL.REL.NOINC `($__internal_12_$__cuda_sm70_shflsync_bfly_p) ;  /* 0x0000001000007944 */ /* 0x000fea0003c00000 */
[----:B01----:R-:W-:Y:S05]  /*d700*/  BRA `(.L_x_1977) ;  /* 0xfffff24000007947 */ /* 0x003fea000383ffff */
        .weak           $__internal_12_$__cuda_sm70_shflsync_bfly_p
        .type           $__internal_12_$__cuda_sm70_shflsync_bfly_p,@function
        .size           $__internal_12_$__cuda_sm70_shflsync_bfly_p,(.L_x_13552 - $__internal_12_$__cuda_sm70_shflsync_bfly_p)
$__internal_12_$__cuda_sm70_shflsync_bfly_p:
[----:B------:R-:W-:Y:S01]  /*d710*/  IMAD.MOV.U32 R49, RZ, RZ, 0x0 ;  /* 0x00000000ff317424 */ /* 0x000fe200078e00ff */
[----:B------:R-:W-:Y:S04]  /*d720*/  WARPSYNC R117 ;  /* 0x0000007500007348 */ /* 0x000fe80003800000 */
[----:B------:R0:W1:Y:S01]  /*d730*/  SHFL.BFLY PT, R52, R50, R115, R52 ;  /* 0x0c00007332347389 */ /* 0x00006200000e0034 */
[----:B------:R-:W-:Y:S05]  /*d740*/  RET.REL.NODEC R48 `(_ZN10layer_norm31ln_parallel_residual_fwd_kernelINS_13Kernel_traitsI6__halfS2_S2_S2_fjLj512ELj1ELj4ELj1ELj16ENS_18Kernel_traits_baseILj512ES2_S2_S2_S2_fjLj128EEEEELb1ELb0ELb0EEEvNS_9FwdParamsE) ;  /* 0xffff28b030007950 */ /* 0x000fea0003c3ffff */
.L_x_1978:
        /* <DEDUP_REMOVED lines=11> */
.L_x_13552:


//--------------------- .text._ZN10layer_norm31ln_parallel_residual_fwd_kernelINS_13Kernel_traitsI6__halfS2_S2_S2_fjLj512ELj1ELj4ELj1ELj16ENS_18Kernel_traits_baseILj512ES2_S2_S2_S2_fjLj128EEEEELb1ELb0ELb1EEEvNS_9FwdParamsE --------------------------
	.section	.text._ZN10layer_norm31ln_parallel_residual_fwd_kernelINS_13Kernel_traitsI6__halfS2_S2_S2_fjLj512ELj1ELj4ELj1ELj16ENS_18Kernel_traits_baseILj512ES2_S2_S2_S2_fjLj128EEEEELb1ELb0ELb1EEEvNS_9FwdParamsE,"ax",@progbits
	.sectioninfo	@"SHI_REGISTERS=125"
	.align	128
        .global         _ZN10layer_norm31ln_parallel_residual_fwd_kernelINS_13Kernel_traitsI6__halfS2_S2_S2_fjLj512ELj1ELj4ELj1ELj16ENS_18Kernel_traits_baseILj512ES2_S2_S2_S2_fjLj128EEEEELb1ELb0ELb1EEEvNS_9FwdParamsE
        .type           _ZN10layer_norm31ln_parallel_residual_fwd_kernelINS_13Kernel_traitsI6__halfS2_S2_S2_fjLj512ELj1ELj4ELj1ELj16ENS_18Kernel_traits_baseILj512ES2_S2_S2_S2_fjLj128EEEEELb1ELb0ELb1EEEvNS_9FwdParamsE,@function
        .size           _ZN10layer_norm31ln_parallel_residual_fwd_kernelINS_13Kernel_traitsI6__halfS2_S2_S2_fjLj512ELj1ELj4ELj1ELj16ENS_18Kernel_traits_baseILj512ES2_S2_S2_S2_fjLj128EEEEELb1ELb0ELb1EEEvNS_9FwdParamsE,(.L_x_13553 - _ZN10layer_norm31ln_parallel_residual_fwd_kernelINS_13Kernel_traitsI6__halfS2_S2_S2_fjLj512ELj1ELj4ELj1ELj16ENS_18Kernel_traits_baseILj512ES2_S2_S2_S2_fjLj128EEEEELb1ELb0ELb1EEEvNS_9FwdParamsE)
        .other          _ZN10layer_norm31ln_parallel_residual_fwd_kernelINS_13Kernel_traitsI6__halfS2_S2_S2_fjLj512ELj1ELj4ELj1ELj16ENS_18Kernel_traits_baseILj512ES2_S2_S2_S2_fjLj128EEEEELb1ELb0ELb1EEEvNS_9FwdParamsE,@"STO_CUDA_ENTRY STV_DEFAULT"
_ZN10layer_norm31ln_parallel_residual_fwd_kernelINS_13Kernel_traitsI6__halfS2_S2_S2_fjLj512ELj1ELj4ELj1ELj16ENS_18Kernel_traits_baseILj512ES2_S2_S2_S2_fjLj128EEEEELb1ELb0ELb1EEEvNS_9FwdParamsE:
.text._ZN10layer_norm31ln_parallel_residual_fwd_kernelINS_13Kernel_traitsI6__halfS2_S2_S2_fjLj512ELj1ELj4ELj1ELj16ENS_18Kernel_traits_baseILj512ES2_S2_S2_S2_fjLj128EEEEELb1ELb0ELb1EEEvNS_9FwdParamsE:
        /* <DEDUP_REMOVED lines=12> */
[----:B------:R-:W-:Y:S02]  /*00c0*/  ISETP.NE.U32.AND P0, PT, RZ, c[0x0][0x218], PT ;  /* 0x00008600ff007a0c */ /* 0x000fe40003f05070 */
[----:B0-----:R-:W-:Y:S01]  /*00d0*/  SHF.L.U32 R0, R18, 0x4, RZ ;  /* 0x0000000412007819 */ /* 0x001fe200000006ff */
[----:B------:R-:W0:Y:S01]  /*00e0*/  S2R R19, SR_CTAID.X ;  /* 0x0000000000137919 */ /* 0x000e220000002500 */
[----:B------:R-:W-:Y:S02]  /*00f0*/  ISETP.NE.AND.EX P0, PT, RZ, c[0x0][0x21c], PT, P0 ;  /* 0x00008700ff007a0c */ /* 0x000fe40003f05300 */
        /* <DEDUP_REMOVED lines=8> */
[----:B------:R-:W-:Y:S02]  /*0180*/  IADD3 R16, P3, R10, c[0x0][0x220], RZ ;  /* 0x000088000a107a10 */ /* 0x000fe40007f7e0ff */
[----:B------:R-:W-:Y:S01]  /*0190*/  SHF.R.U32.HI R8, RZ, 0x5, R18 ;  /* 0x00000005ff087819 */ /* 0x000fe20000011612 */
[----:B------:R0:W5:Y:S02]  /*01a0*/  @P0 LDG.E.128 R20, [R2.64+0x200] ;  /* 0x0002000602140981 */ /* 0x000164000c1e1d00 */
[----:B------:R-:W-:-:S06]  /*01b0*/  IMAD.X R17, RZ, RZ, c[0x0][0x224], P3 ;  /* 0x00008900ff117624 */ /* 0x000fcc00018e06ff */
[----:B------:R1:W5:Y:S04]  /*01c0*/  @P1 LDG.E.128 R44, [R16.64] ;  /* 0x00000006102c1981 */ /* 0x000368000c1e1d00 */
[----:B------:R1:W5:Y:S01]  /*01d0*/  @P1 LDG.E.128 R40, [R16.64+0x200] ;  /* 0x0002000610281981 */ /* 0x000362000c1e1d00 */
[----:B0-----:R-:W-:Y:S01]  /*01e0*/  IMAD R2, R19, 0x4, R8 ;  /* 0x0000000413027824 */ /* 0x001fe200078e0208 */
[----:B------:R-:W-:Y:S02]  /*01f0*/  IADD3 R8, P4, R9, c[0x0][0x1b0], RZ ;  /* 0x00006c0009087a10 */ /* 0x000fe40007f9e0ff */
[----:B------:R-:W-:Y:S02]  /*0200*/  IADD3 R10, P5, R10, c[0x0][0x1b8], RZ ;  /* 0x00006e000a0a7a10 */ /* 0x000fe40007fbe0ff */
[----:B------:R-:W-:Y:S01]  /*0210*/  ISETP.GE.AND P3, PT, R2, c[0x0][0x164], PT ;  /* 0x0000590002007a0c */ /* 0x000fe20003f66270 */
[----:B------:R-:W-:Y:S01]  /*0220*/  IMAD.X R9, RZ, RZ, c[0x0][0x1b4], P4 ;  /* 0x00006d00ff097624 */ /* 0x000fe200020e06ff */
[----:B------:R-:W-:Y:S01]  /*0230*/  IADD3.X R11, RZ, c[0x0][0x1bc], RZ, P5, !PT ;  /* 0x00006f00ff0b7a10 */ /* 0x000fe20002ffe4ff */
        /* <DEDUP_REMOVED lines=41> */
[----:B------:R-:W-:Y:S01]  /*04d0*/  HADD2.F32 R11, -RZ, R14.H1_H1 ;  /* 0x3000000eff0b7230 */ /* 0x000fe20000004100 */
[----:B------:R-:W-:Y:S01]  /*04e0*/  UIADD3 UR19, UR4, -0x4ab325aa, URZ ;  /* 0xb54cda5604137890 */ /* 0x000fe2000fffe03f */
[----:B------:R-:W-:Y:S01]  /*04f0*/  IMAD R8, R8, -0x2daee0ad, RZ ;  /* 0xd2511f5308087824 */ /* 0x000fe200078e02ff */
[----:B------:R-:W-:Y:S01]  /*0500*/  LOP3.LUT R7, R16, UR12, R7, 0x96, !PT ;  /* 0x0000000c10077c12 */ /* 0x000fe2000f8e9607 */
[----:B------:R-:W-:Y:S01]  /*0510*/  IMAD.HI.U32 R9, R6, -0x2daee0ad, RZ ;  /* 0xd2511f5306097827 */ /* 0x000fe200078e00ff */
[----:B------:R-:W-:Y:S01]  /*0520*/  UIADD3 UR20, UR5, 0x646e171e, URZ ;  /* 0x646e171e05147890 */ /* 0x000fe2000fffe03f */
[----:B------:R-:W-:Y:S01]  /*0530*/  HADD2.F32 R18, -RZ, R22.H0_H0 ;  /* 0x20000016ff127230 */ /* 0x000fe20000004100 */
[----:B------:R-:W-:Y:S01]  /*0540*/  UIADD3 UR22, UR5, 0x1fd5c5a3, URZ ;  /* 0x1fd5c5a305167890 */ /* 0x000fe2000fffe03f */
[----:B------:R-:W-:Y:S01]  /*0550*/  IMAD R10, R10, -0x326172a9, RZ ;  /* 0xcd9e8d570a0a7824 */ /* 0x000fe200078e02ff */
[----:B------:R-:W-:Y:S01]  /*0560*/  LOP3.LUT R16, R9, UR14, R8, 0x96, !PT ;  /* 0x0000000e09107c12 */ /* 0x000fe2000f8e9608 */
[C---:B------:R-:W-:Y:S01]  /*0570*/  IMAD.HI.U32 R9, R7.reuse, -0x326172a9, RZ ;  /* 0xcd9e8d5707097827 */ /* 0x040fe200078e00ff */
[----:B------:R-:W-:Y:S01]  /*0580*/  UIADD3 UR21, UR4, 0x5384540f, URZ ;  /* 0x5384540f04157890 */ /* 0x000fe2000fffe03f */
[--C-:B------:R-:W-:Y:S01]  /*0590*/  HADD2.F32 R64, -RZ, R45.reuse.H0_H0 ;  /* 0x2000002dff407230 */ /* 0x100fe20000004100 */
[----:B------:R-:W-:Y:S01]  /*05a0*/  @!P0 CS2R R20, SRZ ;  /* 0x0000000000148805 */ /* 0x000fe2000001ff00 */
[----:B------:R-:W-:Y:S01]  /*05b0*/  IMAD R7, R7, -0x326172a9, RZ ;  /* 0xcd9e8d5707077824 */ /* 0x000fe200078e02ff */
[----:B------:R-:W-:Y:S01]  /*05c0*/  LOP3.LUT R9, R9, UR13, R10, 0x96, !PT ;  /* 0x0000000d09097c12 */ /* 0x000fe2000f8e960a */
[----:B------:R-:W-:Y:S01]  /*05d0*/  IMAD.HI.U32 R8, R16, -0x326172a9, RZ ;  /* 0xcd9e8d5710087827 */ /* 0x000fe200078e00ff */
[----:B------:R-:W-:Y:S01]  /*05e0*/  HADD2.F32 R10, -RZ, R14.H0_H0 ;  /* 0x2000000eff0a7230 */ /* 0x000fe20000004100 */
[----:B------:R-:W-:Y:S01]  /*05f0*/  @!P1 CS2R R40, SRZ ;  /* 0x0000000000289805 */ /* 0x000fe2000001ff00 */
[----:B------:R-:W-:Y:S01]  /*0600*/  HADD2.F32 R65, -RZ, R45.H1_H1 ;  /* 0x3000002dff417230 */ /* 0x000fe20000004100 */
[----:B------:R-:W-:Y:S01]  /*0610*/  IMAD R6, R6, -0x2daee0ad, RZ ;  /* 0xd2511f5306067824 */ /* 0x000fe200078e02ff */
[----:B------:R-:W-:Y:S01]  /*0620*/  LOP3.LUT R48, R8, UR15, R7, 0x96, !PT ;  /* 0x0000000f08307c12 */ /* 0x000fe2000f8e9607 */
[C---:B------:R-:W-:Y:S01]  /*0630*/  IMAD.HI.U32 R7, R9.reuse, -0x2daee0ad, RZ ;  /* 0xd2511f5309077827 */ /* 0x040fe200078e00ff */
[----:B------:R-:W-:Y:S01]  /*0640*/  UIADD3 UR23, UR4, -0xe443238, URZ ;  /* 0xf1bbcdc804177890 */ /* 0x000fe2000fffe03f */
[----:B------:R-:W-:Y:S01]  /*0650*/  HADD2.F32 R70, -RZ, R40.H0_H0 ;  /* 0x20000028ff467230 */ /* 0x000fe20000004100 */
[----:B------:R-:W-:Y:S01]  /*0660*/  UIADD3 UR24, UR5, -0x24c28bd8, URZ ;  /* 0xdb3d742805187890 */ /* 0x000fe2000fffe03f */
[----:B------:R-:W-:Y:S01]  /*0670*/  IMAD R9, R9, -0x2daee0ad, RZ ;  /* 0xd2511f5309097824 */ /* 0x000fe200078e02ff */
[----:B------:R-:W-:Y:S01]  /*0680*/  LOP3.LUT R17, R7, UR16, R6, 0x96, !PT ;  /* 0x0000001007117c12 */ /* 0x000fe2000f8e9606 */
[----:B------:R-:W-:Y:S01]  /*0690*/  IMAD.HI.U32 R8, R48, -0x2daee0ad, RZ ;  /* 0xd2511f5330087827 */ /* 0x000fe200078e00ff */
[--C-:B------:R-:W-:Y:S01]  /*06a0*/  HADD2.F32 R6, -RZ, R12.reuse.H0_H0 ;  /* 0x2000000cff067230 */ /* 0x100fe20000004100 */
[----:B------:R-:W-:Y:S01]  /*06b0*/  @!P1 CS2R R46, SRZ ;  /* 0x00000000002e9805 */ /* 0x000fe2000001ff00 */
[----:B------:R-:W-:Y:S01]  /*06c0*/  HADD2.F32 R7, -RZ, R12.H1_H1 ;  /* 0x3000000cff077230 */ /* 0x000fe20000004100 */
[----:B------:R-:W-:Y:S01]  /*06d0*/  IMAD R16, R16, -0x326172a9, RZ ;  /* 0xcd9e8d5710107824 */ /* 0x000fe200078e02ff */
[----:B------:R-:W-:Y:S01]  /*06e0*/  LOP3.LUT R50, R8, UR18, R9, 0x96, !PT ;  /* 0x0000001208327c12 */ /* 0x000fe2000f8e9609 */
[C---:B------:R-:W-:Y:S01]  /*06f0*/  IMAD.HI.U32 R19, R17.reuse, -0x326172a9, RZ ;  /* 0xcd9e8d5711137827 */ /* 0x040fe200078e00ff */
[--C-:B------:R-:W-:Y:S01]  /*0700*/  HADD2.F32 R8, -RZ, R13.reuse.H0_H0 ;  /* 0x2000000dff087230 */ /* 0x100fe20000004100 */
[----:B------:R-:W-:Y:S01]  /*0710*/  @!P1 CS2R R42, SRZ ;  /* 0x00000000002a9805 */ /* 0x000fe2000001ff00 */
[----:B------:R-:W-:Y:S01]  /*0720*/  HADD2.F32 R9, -RZ, R13.H1_H1 ;  /* 0x3000000dff097230 */ /* 0x000fe20000004100 */
[----:B------:R-:W-:Y:S01]  /*0730*/  IMAD R17, R17, -0x326172a9, RZ ;  /* 0xcd9e8d5711117824 */ /* 0x000fe200078e02ff */
[----:B------:R-:W-:Y:S01]  /*0740*/  LOP3.LUT R49, R19, UR17, R16, 0x96, !PT ;  /* 0x0000001113317c12 */ /* 0x000fe2000f8e9610 */
[----:B------:R-:W-:Y:S01]  /*0750*/  IMAD.HI.U32 R14, R50, -0x326172a9, RZ ;  /* 0xcd9e8d57320e7827 */ /* 0x000fe200078e00ff */
[----:B------:R-:W-:Y:S01]  /*0760*/  HADD2.F32 R19, -RZ, R22.H1_H1 ;  /* 0x30000016ff137230 */ /* 0x000fe20000004100 */
[----:B------:R-:W-:Y:S01]  /*0770*/  UIADD3 UR25, UR4, -0x700cb87f, URZ ;  /* 0x8ff3478104197890 */ /* 0x000fe2000fffe03f */
[--C-:B------:R-:W-:Y:S01]  /*0780*/  HADD2.F32 R12, -RZ, R15.reuse.H0_H0 ;  /* 0x2000000fff0c7230 */ /* 0x100fe20000004100 */
[----:B------:R-:W-:Y:S01]  /*0790*/  IMAD R48, R48, -0x2daee0ad, RZ ;  /* 0xd2511f5330307824 */ /* 0x000fe200078e02ff */
[----:B------:R-:W-:Y:S01]  /*07a0*/  LOP3.LUT R51, R14, UR19, R17, 0x96, !PT ;  /* 0x000000130e337c12 */ /* 0x000fe2000f8e9611 */
[C---:B------:R-:W-:Y:S01]  /*07b0*/  IMAD.HI.U32 R53, R49.reuse, -0x2daee0ad, RZ ;  /* 0xd2511f5331357827 */ /* 0x040fe200078e00ff */
[----:B------:R-:W-:Y:S01]  /*07c0*/  HADD2.F32 R13, -RZ, R15.H1_H1 ;  /* 0x3000000fff0d7230 */ /* 0x000fe20000004100 */
[----:B------:R-:W-:Y:S01]  /*07d0*/  UIADD3 UR26, UR5, -0x695add53, URZ ;  /* 0x96a522ad051a7890 */ /* 0x000fe2000fffe03f */
[--C-:B------:R-:W-:Y:S01]  /*07e0*/  HADD2.F32 R14, -RZ, R20.reuse.H0_H0 ;  /* 0x20000014ff0e7230 */ /* 0x100fe20000004100 */
[----:B------:R-:W-:Y:S01]  /*07f0*/  IMAD R49, R49, -0x2daee0ad, RZ ;  /* 0xd2511f5331317824 */ /* 0x000fe200078e02ff */
[----:B------:R-:W-:Y:S01]  /*0800*/  LOP3.LUT R48, R53, UR20, R48, 0x96, !PT ;  /* 0x0000001435307c12 */ /* 0x000fe2000f8e9630 */
[----:B------:R-:W-:Y:S01]  /*0810*/  IMAD.HI.U32 R22, R51, -0x2daee0ad, RZ ;  /* 0xd2511f5333167827 */ /* 0x000fe200078e00ff */
[----:B------:R-:W-:Y:S01]  /*0820*/  HADD2.F32 R15, -RZ, R20.H1_H1 ;  /* 0x30000014ff0f7230 */ /* 0x000fe20000004100 */
[----:B------:R-:W-:Y:S01]  /*0830*/  BSSY B0, `(.L_x_1979) ;  /* 0x0000c44000007945 */ /* 0x000fe20003800000 */
[--C-:B------:R-:W-:Y:S01]  /*0840*/  HADD2.F32 R16, -RZ, R21.reuse.H0_H0 ;  /* 0x20000015ff107230 */ /* 0x100fe20000004100 */
[----:B------:R-:W-:Y:S01]  /*0850*/  IMAD R50, R50, -0x326172a9, RZ ;  /* 0xcd9e8d5732327824 */ /* 0x000fe200078e02ff */
[----:B------:R-:W-:Y:S01]  /*0860*/  LOP3.LUT R49, R22, UR22, R49, 0x96, !PT ;  /* 0x0000001616317c12 */ /* 0x000fe2000f8e9631 */
[----:B------:R-:W-:Y:S01]  /*0870*/  IMAD.HI.U32 R45, R48, -0x326172a9, RZ ;  /* 0xcd9e8d57302d7827 */ /* 0x000fe200078e00ff */
[----:B------:R-:W-:Y:S01]  /*0880*/  HADD2.F32 R17, -RZ, R21.H1_H1 ;  /* 0x30000015ff117230 */ /* 0x000fe20000004100 */
[----:B------:R-:W-:Y:S01]  /*0890*/  LOP3.LUT R110, R110, 0x3, RZ, 0xc0, !PT ;  /* 0x000000036e6e7812 */ /* 0x000fe200078ec0ff */
[--C-:B------:R-:W-:Y:S01]  /*08a0*/  HADD2.F32 R20, -RZ, R23.reuse.H0_H0 ;  /* 0x20000017ff147230 */ /* 0x100fe20000004100 */
[----:B------:R-:W-:Y:S01]  /*08b0*/  IMAD R48, R48, -0x326172a9, RZ ;  /* 0xcd9e8d5730307824 */ /* 0x000fe200078e02ff */
[----:B------:R-:W-:Y:S01]  /*08c0*/  LOP3.LUT R45, R45, UR21, R50, 0x96, !PT ;  /* 0x000000152d2d7c12 */ /* 0x000fe2000f8e9632 */
[----:B------:R-:W-:Y:S01]  /*08d0*/  HADD2.F32 R21, -RZ, R23.H1_H1 ;  /* 0x30000017ff157230 */ /* 0x000fe20000004100 */
[----:B------:R-:W-:Y:S01]  /*08e0*/  IMAD.HI.U32 R53, R49, -0x326172a9, RZ ;  /* 0xcd9e8d5731357827 */ /* 0x000fe200078e00ff */
[--C-:B------:R-:W-:Y:S01]  /*08f0*/  HADD2.F32 R22, -RZ, R44.reuse.H0_H0 ;  /* 0x2000002cff167230 */ /* 0x100fe20000004100 */
[----:B------:R-:W-:Y:S01]  /*0900*/  ULDC.U8 UR8, c[0x0][0x1f0] ;  /* 0x00007c0000087ab9 */ /* 0x000fe20000000000 */
[----:B------:R-:W-:Y:S01]  /*0910*/  HADD2.F32 R23, -RZ, R44.H1_H1 ;  /* 0x3000002cff177230 */ /* 0x000fe20000004100 */
[----:B------:R-:W-:Y:S01]  /*0920*/  IMAD R51, R51, -0x2daee0ad, RZ ;  /* 0xd2511f5333337824 */ /* 0x000fe200078e02ff */
[----:B------:R-:W-:Y:S01]  /*0930*/  HADD2.F32 R71, -RZ, R40.H1_H1 ;  /* 0x30000028ff477230 */ /* 0x000fe20000004100 */
[----:B------:R-:W-:Y:S01]  /*0940*/  IMAD.WIDE.U32 R44, R45, -0x2daee0ad, RZ ;  /* 0xd2511f532d2c7825 */ /* 0x000fe200078e00ff */
[----:B------:R-:W-:Y:S01]  /*0950*/  LOP3.LUT R48, R53, UR23, R48, 0x96, !PT ;  /* 0x0000001735307c12 */ /* 0x000fe2000f8e9630 */
[----:B------:R-:W-:-:S02]  /*0960*/  HADD2.F32 R72, -RZ, R41.H0_H0 ;  /* 0x20000029ff487230 */ /* 0x000fc40000004100 */
[----:B------:R-:W-:Y:S01]  /*0970*/  HADD2.F32 R73, -RZ, R41.H1_H1 ;  /* 0x30000029ff497230 */ /* 0x000fe20000004100 */
[----:B------:R-:W-:Y:S01]  /*0980*/  LOP3.LUT R40, R45, UR24, R51, 0x96, !PT ;  /* 0x000000182d287c12 */ /* 0x000fe2000f8e9633 */
[----:B------:R-:W-:Y:S01]  /*0990*/  IMAD R49, R49, -0x326172a9, RZ ;  /* 0xcd9e8d5731317824 */ /* 0x000fe200078e02ff */
[--C-:B------:R-:W-:Y:S01]  /*09a0*/  HADD2.F32 R66, -RZ, R46.reuse.H0_H0 ;  /* 0x2000002eff427230 */ /* 0x100fe20000004100 */
[----:B------:R-:W-:Y:S01]  /*09b0*/  IMAD.HI.U32 R97, R48, -0x2daee0ad, RZ ;  /* 0xd2511f5330617827 */ /* 0x000fe200078e00ff */
[----:B------:R-:W-:Y:S02]  /*09c0*/  HADD2.F32 R67, -RZ, R46.H1_H1 ;  /* 0x3000002eff437230 */ /* 0x000fe40000004100 */
[--C-:B------:R-:W-:Y:S01]  /*09d0*/  HADD2.F32 R68, -RZ, R47.reuse.H0_H0 ;  /* 0x2000002fff447230 */ /* 0x100fe20000004100 */
[----:B------:R-:W-:Y:S01]  /*09e0*/  IMAD.WIDE.U32 R40, R40, -0x326172a9, RZ ;  /* 0xcd9e8d5728287825 */ /* 0x000fe200078e00ff */
[----:B------:R-:W-:Y:S01]  /*09f0*/  HADD2.F32 R69, -RZ, R47.H1_H1 ;  /* 0x3000002fff457230 */ /* 0x000fe20000004100 */
[----:B------:R-:W-:Y:S01]  /*0a00*/  LOP3.LUT R97, R97, UR26, R44, 0x96, !PT ;  /* 0x0000001a61617c12 */ /* 0x000fe2000f8e962c */
[--C-:B------:R-:W-:Y:S01]  /*0a10*/  HADD2.F32 R74, -RZ, R42.reuse.H0_H0 ;  /* 0x2000002aff4a7230 */ /* 0x100fe20000004100 */
[----:B------:R-:W-:Y:S01]  /*0a20*/  IMAD.MOV.U32 R96, RZ, RZ, R40 ;  /* 0x000000ffff607224 */ /* 0x000fe200078e0028 */
[----:B------:R-:W-:Y:S01]  /*0a30*/  HADD2.F32 R75, -RZ, R42.H1_H1 ;  /* 0x3000002aff4b7230 */ /* 0x000fe20000004100 */
[----:B------:R-:W-:Y:S01]  /*0a40*/  LOP3.LUT R89, R41, UR25, R49, 0x96, !PT ;  /* 0x0000001929597c12 */ /* 0x000fe2000f8e9631 */
[--C-:B------:R-:W-:Y:S01]  /*0a50*/  HADD2.F32 R76, -RZ, R43.reuse.H0_H0 ;  /* 0x2000002bff4c7230 */ /* 0x100fe20000004100 */
[----:B------:R-:W-:Y:S01]  /*0a60*/  IMAD.MOV.U32 R78, RZ, RZ, RZ ;  /* 0x000000ffff4e7224 */ /* 0x000fe200078e00ff */
[----:B------:R-:W-:Y:S01]  /*0a70*/  HADD2.F32 R77, -RZ, R43.H1_H1 ;  /* 0x3000002bff4d7230 */ /* 0x000fe20000004100 */
[----:B------:R-:W-:-:S02]  /*0a80*/  IMAD R100, R48, -0x2daee0ad, RZ ;  /* 0xd2511f5330647824 */ /* 0x000fc400078e02ff */
.L_x_2241:
[----:B------:R-:W-:Y:S01]  /*0a90*/  IMAD R48, R2, c[0x0][0x168], RZ ;  /* 0x00005a0002307a24 */ /* 0x000fe200078e02ff */
[----:B------:R-:W-:Y:S01]  /*0aa0*/  ISETP.NE.U32.AND P0, PT, RZ, c[0x0][0x178], PT ;  /* 0x00005e00ff007a0c */ /* 0x000fe20003f05070 */
[----:B------:R-:W-:Y:S01]  /*0ab0*/  IMAD.MOV.U32 R95, RZ, RZ, 0x10 ;  /* 0x00000010ff5f7424 */ /* 0x000fe200078e00ff */
[----:B------:R-:W-:-:S02]  /*0ac0*/  ISETP.NE.U32.AND P1, PT, RZ, c[0x0][0x180], PT ;  /* 0x00006000ff007a0c */ /* 0x000fc40003f25070 */
[----:B------:R-:W-:Y:S02]  /*0ad0*/  ISETP.NE.AND.EX P2, PT, RZ, c[0x0][0x17c], PT, P0 ;  /* 0x00005f00ff007a0c */ /* 0x000fe40003f45300 */
[----:B------:R-:W-:Y:S02]  /*0ae0*/  SHF.R.S32.HI R49, RZ, 0x1f, R48 ;  /* 0x0000001fff317819 */ /* 0x000fe40000011430 */
[----:B------:R-:W-:Y:S02]  /*0af0*/  ISETP.NE.AND.EX P0, PT, RZ, c[0x0][0x184], PT, P1 ;  /* 0x00006100ff007a0c */ /* 0x000fe40003f05310 */
        /* <DEDUP_REMOVED lines=16> */
[----:B------:R-:W-:Y:S02]  /*0c00*/  ISETP.NE.AND P1, PT, R110, 0x3, PT ;  /* 0x000000036e00780c */ /* 0x000fe40003f25270 */
[----:B------:R-:W-:-:S11]  /*0c10*/  MOV R62, R89 ;  /* 0x00000059003e7202 */ /* 0x000fd60000000f00 */
[----:B------:R-:W-:Y:S05]  /*0c20*/  @P1 BRA `(.L_x_1982) ;  /* 0x0000003000001947 */ /* 0x000fea0003800000 */
[----:B------:R-:W-:Y:S01]  /*0c30*/  IMAD.MOV.U32 R62, RZ, RZ, R100 ;  /* 0x000000ffff3e7224 */ /* 0x000fe200078e0064 */
[----:B------:R-:W-:Y:S05]  /*0c40*/  BRA `(.L_x_1982) ;  /* 0x0000001000007947 */ /* 0x000fea0003800000 */
.L_x_1981:
[----:B0-----:R-:W-:Y:S02]  /*0c50*/  IMAD.MOV.U32 R62, RZ, RZ, R96 ;  /* 0x000000ffff3e7224 */ /* 0x001fe400078e0060 */
.L_x_1982:
[----:B------:R-:W-:Y:S05]  /*0c60*/  BSYNC B1 ;  /* 0x0000000000017941 */ /* 0x000fea0003800000 */
.L_x_1980:
        /* <DEDUP_REMOVED lines=16> */
.L_x_1986:
[----:B------:R-:W-:Y:S05]  /*0d70*/  BSYNC B2 ;  /* 0x0000000000027941 */ /* 0x000fea0003800000 */
.L_x_1985:
        /* <DEDUP_REMOVED lines=38> */
[----:B------:R-:W-:-:S03]  /*0fe0*/  HFMA2.MMA R56, -RZ, RZ, 0, 0 ;  /* 0x00000000ff387435 */ /* 0x000fc600000001ff */
[----:B------:R-:W-:Y:S01]  /*0ff0*/  IMAD.WIDE.U32 R100, R100, -0x2daee0ad, RZ ;  /* 0xd2511f5364647825 */ /* 0x000fe200078e00ff */
[----:B------:R-:W-:-:S04]  /*1000*/  LOP3.LUT R89, R97, UR25, R54, 0x96, !PT ;  /* 0x0000001961597c12 */ /* 0x000fc8000f8e9636 */
[----:B------:R-:W-:Y:S02]  /*1010*/  LOP3.LUT R97, R101, UR26, R52, 0x96, !PT ;  /* 0x0000001a65617c12 */ /* 0x000fe4000f8e9634 */
.L_x_1984:
[----:B------:R-:W-:Y:S05]  /*1020*/  BSYNC B1 ;  /* 0x0000000000017941 */ /* 0x000fea0003800000 */
.L_x_1983:
        /* <DEDUP_REMOVED lines=17> */
.L_x_1987:
        /* <DEDUP_REMOVED lines=12> */
.L_x_1990:
[----:B------:R-:W-:Y:S02]  /*1200*/  IMAD.MOV.U32 R62, RZ, RZ, R96 ;  /* 0x000000ffff3e7224 */ /* 0x000fe400078e0060 */
.L_x_1991:
[----:B------:R-:W-:Y:S05]  /*1210*/  BSYNC B1 ;  /* 0x0000000000017941 */ /* 0x000fea0003800000 */
.L_x_1989:
        /* <DEDUP_REMOVED lines=16> */
.L_x_1995:
[----:B------:R-:W-:Y:S05]  /*1320*/  BSYNC B2 ;  /* 0x0000000000027941 */ /* 0x000fea0003800000 */
.L_x_1994:
        /* <DEDUP_REMOVED lines=42> */
.L_x_1993:
[----:B------:R-:W-:Y:S05]  /*15d0*/  BSYNC B1 ;  /* 0x0000000000017941 */ /* 0x000fea0003800000 */
.L_x_1992:
        /* <DEDUP_REMOVED lines=10> */
.L_x_1988:
        /* <DEDUP_REMOVED lines=12> */
.L_x_1997:
[----:B------:R-:W-:Y:S02]  /*1740*/  IMAD.MOV.U32 R62, RZ, RZ, R96 ;  /* 0x000000ffff3e7224 */ /* 0x000fe400078e0060 */
.L_x_1998:
[----:B------:R-:W-:Y:S05]  /*1750*/  BSYNC B1 ;  /* 0x0000000000017941 */ /* 0x000fea0003800000 */
.L_x_1996:
        /* <DEDUP_REMOVED lines=16> */
.L_x_2002:
[----:B------:R-:W-:Y:S05]  /*1860*/  BSYNC B2 ;  /* 0x0000000000027941 */ /* 0x000fea0003800000 */
.L_x_2001:
        /* <DEDUP_REMOVED lines=42> */
.L_x_2000:
[----:B------:R-:W-:Y:S05]  /*1b10*/  BSYNC B1 ;  /* 0x0000000000017941 */ /* 0x000fea0003800000 */
.L_x_1999:
        /* <DEDUP_REMOVED lines=14> */
.L_x_2003:
        /* <DEDUP_REMOVED lines=12> */
.L_x_2006:
[----:B------:R-:W-:Y:S02]  /*1cc0*/  IMAD.MOV.U32 R48, RZ, RZ, R96 ;  /* 0x000000ffff307224 */ /* 0x000fe400078e0060 */
.L_x_2007:
[----:B------:R-:W-:Y:S05]  /*1cd0*/  BSYNC B1 ;  /* 0x0000000000017941 */ /* 0x000fea0003800000 */
.L_x_2005:
        /* <DEDUP_REMOVED lines=16> */
.L_x_2011:
[----:B------:R-:W-:Y:S05]  /*1de0*/  BSYNC B2 ;  /* 0x0000000000027941 */ /* 0x000fea0003800000 */
.L_x_2010:
        /* <DEDUP_REMOVED lines=42> */
.L_x_2009:
[----:B------:R-:W-:Y:S05]  /*2090*/  BSYNC B1 ;  /* 0x0000000000017941 */ /* 0x000fea0003800000 */
.L_x_2008:
        /* <DEDUP_REMOVED lines=10> */
.L_x_2004:
        /* <DEDUP_REMOVED lines=12> */
.L_x_2013:
[----:B------:R-:W-:Y:S02]  /*2200*/  IMAD.MOV.U32 R48, RZ, RZ, R96 ;  /* 0x000000ffff307224 */ /* 0x000fe400078e0060 */
.L_x_2014:
[----:B------:R-:W-:Y:S05]  /*2210*/  BSYNC B1 ;  /* 0x0000000000017941 */ /* 0x000fea0003800000 */
.L_x_2012:
        /* <DEDUP_REMOVED lines=16> */
.L_x_2018:
[----:B------:R-:W-:Y:S05]  /*2320*/  BSYNC B2 ;  /* 0x0000000000027941 */ /* 0x000fea0003800000 */
.L_x_2017:
        /* <DEDUP_REMOVED lines=42> */
.L_x_2016:
[----:B------:R-:W-:Y:S05]  /*25d0*/  BSYNC B1 ;  /* 0x0000000000017941 */ /* 0x000fea0003800000 */
.L_x_2015:
        /* <DEDUP_REMOVED lines=14> */
.L_x_2019:
        /* <DEDUP_REMOVED lines=12> */
.L_x_2022:
[----:B------:R-:W-:Y:S02]  /*2780*/  IMAD.MOV.U32 R48, RZ, RZ, R96 ;  /* 0x000000ffff307224 */ /* 0x000fe400078e0060 */
.L_x_2023:
[----:B------:R-:W-:Y:S05]  /*2790*/  BSYNC B1 ;  /* 0x0000000000017941 */ /* 0x000fea0003800000 */
.L_x_2021:
        /* <DEDUP_REMOVED lines=16> */
.L_x_2027:
[----:B------:R-:W-:Y:S05]  /*28a0*/  BSYNC B2 ;  /* 0x0000000000027941 */ /* 0x000fea0003800000 */
.L_x_2026:
        /* <DEDUP_REMOVED lines=42> */
.L_x_2025:
[----:B------:R-:W-:Y:S05]  /*2b50*/  BSYNC B1 ;  /* 0x0000000000017941 */ /* 0x000fea0003800000 */
.L_x_2024:
        /* <DEDUP_REMOVED lines=10> */
.L_x_2020:
        /* <DEDUP_REMOVED lines=12> */
.L_x_2029:
[----:B------:R-:W-:Y:S02]  /*2cc0*/  MOV R48, R96 ;  /* 0x0000006000307202 */ /* 0x000fe40000000f00 */
.L_x_2030:
[----:B------:R-:W-:Y:S05]  /*2cd0*/  BSYNC B1 ;  /* 0x0000000000017941 */ /* 0x000fea0003800000 */
.L_x_2028:
        /* <DEDUP_REMOVED lines=16> */
.L_x_2034:
[----:B------:R-:W-:Y:S05]  /*2de0*/  BSYNC B2 ;  /* 0x0000000000027941 */ /* 0x000fea0003800000 */
.L_x_2033:
        /* <DEDUP_REMOVED lines=42> */
.L_x_2032:
[----:B------:R-:W-:Y:S05]  /*3090*/  BSYNC B1 ;  /* 0x0000000000017941 */ /* 0x000fea0003800000 */
.L_x_2031:
        /* <DEDUP_REMOVED lines=14> */
.L_x_2035:
        /* <DEDUP_REMOVED lines=12> */
.L_x_2038:
[----:B------:R-:W-:Y:S02]  /*3240*/  MOV R62, R96 ;  /* 0x00000060003e7202 */ /* 0x000fe40000000f00 */
.L_x_2039:
[----:B------:R-:W-:Y:S05]  /*3250*/  BSYNC B1 ;  /* 0x0000000000017941 */ /* 0x000fea0003800000 */
.L_x_2037:
        /* <DEDUP_REMOVED lines=16> */
.L_x_2043:
[----:B------:R-:W-:Y:S05]  /*3360*/  BSYNC B2 ;  /* 0x0000000000027941 */ /* 0x000fea0003800000 */
.L_x_2042:
        /* <DEDUP_REMOVED lines=42> */
.L_x_2041:
[----:B------:R-:W-:Y:S05]  /*3610*/  BSYNC B1 ;  /* 0x0000000000017941 */ /* 0x000fea0003800000 */
.L_x_2040:
        /* <DEDUP_REMOVED lines=10> */
.L_x_2036:
        /* <DEDUP_REMOVED lines=12> */
.L_x_2045:
[----:B------:R-:W-:Y:S02]  /*3780*/  IMAD.MOV.U32 R63, RZ, RZ, R96 ;  /* 0x000000ffff3f7224 */ /* 0x000fe400078e0060 */
.L_x_2046:
[----:B------:R-:W-:Y:S05]  /*3790*/  BSYNC B1 ;  /* 0x0000000000017941 */ /* 0x000fea0003800000 */
.L_x_2044:
        /* <DEDUP_REMOVED lines=16> */
.L_x_2050:
[----:B------:R-:W-:Y:S05]  /*38a0*/  BSYNC B2 ;  /* 0x0000000000027941 */ /* 0x000fea0003800000 */
.L_x_2049:
        /* <DEDUP_REMOVED lines=42> */
.L_x_2048:
[----:B------:R-:W-:Y:S05]  /*3b50*/  BSYNC B1 ;  /* 0x0000000000017941 */ /* 0x000fea0003800000 */
.L_x_2047:
        /* <DEDUP_REMOVED lines=13> */
.L_x_2051:
        /* <DEDUP_REMOVED lines=12> */
.L_x_2054:
[----:B------:R-:W-:Y:S02]  /*3cf0*/  IMAD.MOV.U32 R63, RZ, RZ, R96 ;  /* 0x000000ffff3f7224 */ /* 0x000fe400078e0060 */
.L_x_2055:
[----:B------:R-:W-:Y:S05]  /*3d00*/  BSYNC B1 ;  /* 0x0000000000017941 */ /* 0x000fea0003800000 */
.L_x_2053:
        /* <DEDUP_REMOVED lines=16> */
.L_x_2059:
[----:B------:R-:W-:Y:S05]  /*3e10*/  BSYNC B2 ;  /* 0x0000000000027941 */ /* 0x000fea0003800000 */
.L_x_2058:
        /* <DEDUP_REMOVED lines=42> */
.L_x_2057:
[----:B------:R-:W-:Y:S05]  /*40c0*/  BSYNC B1 ;  /* 0x0000000000017941 */ /* 0x000fea0003800000 */
.L_x_2056:
        /* <DEDUP_REMOVED lines=10> */
.L_x_2052:
        /* <DEDUP_REMOVED lines=12> */
.L_x_2061:
[----:B------:R-:W-:Y:S02]  /*4230*/  IMAD.MOV.U32 R90, RZ, RZ, R96 ;  /* 0x000000ffff5a7224 */ /* 0x000fe400078e0060 */
.L_x_2062:
[----:B------:R-:W-:Y:S05]  /*4240*/  BSYNC B1 ;  /* 0x0000000000017941 */ /* 0x000fea0003800000 */
.L_x_2060:
        /* <DEDUP_REMOVED lines=16> */
.L_x_2066:
[----:B------:R-:W-:Y:S05]  /*4350*/  BSYNC B2 ;  /* 0x0000000000027941 */ /* 0x000fea0003800000 */
.L_x_2065:
        /* <DEDUP_REMOVED lines=35> */
[----:B------:R-:W-:Y:S01]  /*4590*/  LOP3.LUT R96, R49, UR24, R56, 0x96, !PT ;  /* 0x0000001831607c12 */ /* 0x000fe2000f8e9638 */
[----:B------:R-:W-:-:S03]  /*45a0*/  HFMA2.MMA R49, -RZ, RZ, 0, 0 ;  /* 0x00000000ff317435 */ /* 0x000fc600000001ff */
[----:B------:R-:W-:Y:S01]  /*45b0*/  LOP3.LUT R100, R53, UR23, R54, 0x96, !PT ;  /* 0x0000001735647c12 */ /* 0x000fe2000f8e9636 */
[----:B------:R-:W-:-:S04]  /*45c0*/  IMAD.WIDE.U32 R96, R96, -0x326172a9, RZ ;  /* 0xcd9e8d5760607825 */ /* 0x000fc800078e00ff */
[----:B------:R-:W-:Y:S01]  /*45d0*/  IMAD.WIDE.U32 R100, R100, -0x2daee0ad, RZ ;  /* 0xd2511f5364647825 */ /* 0x000fe200078e00ff */
[----:B------:R-:W-:-:S04]  /*45e0*/  LOP3.LUT R89, R97, UR25, R52, 0x96, !PT ;  /* 0x0000001961597c12 */ /* 0x000fc8000f8e9634 */
[----:B------:R-:W-:Y:S02]  /*45f0*/  LOP3.LUT R97, R101, UR26, R48, 0x96, !PT ;  /* 0x0000001a65617c12 */ /* 0x000fe4000f8e9630 */
.L_x_2064:
[----:B------:R-:W-:Y:S05]  /*4600*/  BSYNC B1 ;  /* 0x0000000000017941 */ /* 0x000fea0003800000 */
.L_x_2063:
        /* <DEDUP_REMOVED lines=13> */
.L_x_2067:
        /* <DEDUP_REMOVED lines=12> */
.L_x_2070:
[----:B------:R-:W-:Y:S02]  /*47a0*/  IMAD.MOV.U32 R50, RZ, RZ, R96 ;  /* 0x000000ffff327224 */ /* 0x000fe400078e0060 */
.L_x_2071:
[----:B------:R-:W-:Y:S05]  /*47b0*/  BSYNC B1 ;  /* 0x0000000000017941 */ /* 0x000fea0003800000 */
.L_x_2069:
        /* <DEDUP_REMOVED lines=16> */
.L_x_2075:
[----:B------:R-:W-:Y:S05]  /*48c0*/  BSYNC B2 ;  /* 0x0000000000027941 */ /* 0x000fea0003800000 */
.L_x_2074:
        /* <DEDUP_REMOVED lines=41> */
[----:B------:R-:W-:-:S06]  /*4b60*/  HFMA2.MMA R48, -RZ, RZ, 0, 0 ;  /* 0x00000000ff307435 */ /* 0x000fcc00000001ff */
.L_x_2073:
[----:B------:R-:W-:Y:S05]  /*4b70*/  BSYNC B1 ;  /* 0x0000000000017941 */ /* 0x000fea0003800000 */
.L_x_2072:
        /* <DEDUP_REMOVED lines=10> */
.L_x_2068:
        /* <DEDUP_REMOVED lines=12> */
.L_x_2077:
[----:B------:R-:W-:Y:S02]  /*4ce0*/  IMAD.MOV.U32 R50, RZ, RZ, R96 ;  /* 0x000000ffff327224 */ /* 0x000fe400078e0060 */
.L_x_2078:
[----:B------:R-:W-:Y:S05]  /*4cf0*/  BSYNC B1 ;  /* 0x0000000000017941 */ /* 0x000fea0003800000 */
.L_x_2076:
        /* <DEDUP_REMOVED lines=16> */
.L_x_2082:
[----:B------:R-:W-:Y:S05]  /*4e00*/  BSYNC B2 ;  /* 0x0000000000027941 */ /* 0x000fea0003800000 */
.L_x_2081:
        /* <DEDUP_REMOVED lines=42> */
.L_x_2080:
[----:B------:R-:W-:Y:S05]  /*50b0*/  BSYNC B1 ;  /* 0x0000000000017941 */ /* 0x000fea0003800000 */
.L_x_2079:
        /* <DEDUP_REMOVED lines=13> */
.L_x_2083:
        /* <DEDUP_REMOVED lines=12> */
.L_x_2086:
[----:B------:R-:W-:Y:S02]  /*5250*/  IMAD.MOV.U32 R50, RZ, RZ, R96 ;  /* 0x000000ffff327224 */ /* 0x000fe400078e0060 */
.L_x_2087:
[----:B------:R-:W-:Y:S05]  /*5260*/  BSYNC B1 ;  /* 0x0000000000017941 */ /* 0x000fea0003800000 */
.L_x_2085:
        /* <DEDUP_REMOVED lines=16> */
.L_x_2091:
[----:B------:R-:W-:Y:S05]  /*5370*/  BSYNC B2 ;  /* 0x0000000000027941 */ /* 0x000fea0003800000 */
.L_x_2090:
        /* <DEDUP_REMOVED lines=42> */
.L_x_2089:
[----:B------:R-:W-:Y:S05]  /*5620*/  BSYNC B1 ;  /* 0x0000000000017941 */ /* 0x000fea0003800000 */
.L_x_2088:
        /* <DEDUP_REMOVED lines=10> */
.L_x_2084:
        /* <DEDUP_REMOVED lines=12> */
.L_x_2093:
[----:B------:R-:W-:Y:S02]  /*5790*/  IMAD.MOV.U32 R50, RZ, RZ, R96 ;  /* 0x000000ffff327224 */ /* 0x000fe400078e0060 */
.L_x_2094:
[----:B------:R-:W-:Y:S05]  /*57a0*/  BSYNC B1 ;  /* 0x0000000000017941 */ /* 0x000fea0003800000 */
.L_x_2092:
        /* <DEDUP_REMOVED lines=16> */
.L_x_2098:
[----:B------:R-:W-:Y:S05]  /*58b0*/  BSYNC B2 ;  /* 0x0000000000027941 */ /* 0x000fea0003800000 */
.L_x_2097:
        /* <DEDUP_REMOVED lines=42> */
.L_x_2096:
[----:B------:R-:W-:Y:S05]  /*5b60*/  BSYNC B1 ;  /* 0x0000000000017941 */ /* 0x000fea0003800000 */
.L_x_2095:
        /* <DEDUP_REMOVED lines=13> */
.L_x_2099:
        /* <DEDUP_REMOVED lines=12> */
.L_x_2102:
[----:B------:R-:W-:Y:S02]  /*5d00*/  IMAD.MOV.U32 R56, RZ, RZ, R96 ;  /* 0x000000ffff387224 */ /* 0x000fe400078e0060 */
.L_x_2103:
[----:B------:R-:W-:Y:S05]  /*5d10*/  BSYNC B1 ;  /* 0x0000000000017941 */ /* 0x000fea0003800000 */
.L_x_2101:
        /* <DEDUP_REMOVED lines=16> */
[----:B------:R-:W-:-:S04]  /*5e20*/  ISETP.NE.AND P0, PT, R48, RZ, PT ;  /* 0x000000ff3000720c */ /* 0x000fc80003f05270 */
[----:B------:R-:W-:-:S04]  /*5e30*/  @!P6 MOV R78, R49 ;  /* 0x00000031004ee202 */ /* 0x000fc80000000f00 */
.L_x_2107:
[----:B------:R-:W-:Y:S05]  /*5e40*/  BSYNC B2 ;  /* 0x0000000000027941 */ /* 0x000fea0003800000 */
.L_x_2106:
        /* <DEDUP_REMOVED lines=42> */
.L_x_2105:
[----:B------:R-:W-:Y:S05]  /*60f0*/  BSYNC B1 ;  /* 0x0000000000017941 */ /* 0x000fea0003800000 */
.L_x_2104:
        /* <DEDUP_REMOVED lines=10> */
.L_x_2100:
        /* <DEDUP_REMOVED lines=17> */
[----:B------:R-:W-:-:S02]  /*62b0*/  F2FP.PACK_AB R51, R93, R90 ;  /* 0x0000005a5d33723e */ /* 0x000fc400000000ff */
[----:B------:R-:W-:Y:S01]  /*62c0*/  LOP3.LUT R57, R55, R48, R57, 0xfe, !PT ;  /* 0x0000003037397212 */ /* 0x000fe200078efe39 */
[----:B------:R-:W-:Y:S01]  /*62d0*/  IMAD.WIDE.U32 R98, R98, 0x100, RZ ;  /* 0x0000010062627825 */ /* 0x000fe200078e00ff */
[----:B------:R-:W-:Y:S02]  /*62e0*/  SEL R55, RZ, 0x1, P5 ;  /* 0x00000001ff377807 */ /* 0x000fe40002800000 */
[----:B------:R-:W-:Y:S02]  /*62f0*/  F2FP.PACK_AB R50, R63, R62 ;  /* 0x0000003e3f32723e */ /* 0x000fe400000000ff */
[----:B------:R-:W-:Y:S02]  /*6300*/  LOP3.LUT R54, R98, R54, R52, 0xfe, !PT ;  /* 0x0000003662367212 */ /* 0x000fe400078efe34 */
[----:B------:R-:W-:Y:S02]  /*6310*/  F2FP.PACK_AB R49, R88, R61 ;  /* 0x0000003d5831723e */ /* 0x000fe400000000ff */
[----:B------:R-:W-:-:S02]  /*6320*/  F2FP.PACK_AB R48, R60, R59 ;  /* 0x0000003b3c30723e */ /* 0x000fc400000000ff */
        /* <DEDUP_REMOVED lines=29> */
.L_x_2108:
        /* <DEDUP_REMOVED lines=10> */
[----:B------:R-:W-:Y:S02]  /*65a0*/  ISETP.NE.AND P2, PT, R101, 0x3, PT ;  /* 0x000000036500780c */ /* 0x000fe40003f45270 */
[----:B------:R-:W-:-:S11]  /*65b0*/  MOV R99, R89 ;  /* 0x0000005900637202 */ /* 0x000fd60000000f00 */
[----:B------:R-:W-:Y:S05]  /*65c0*/  @P2 BRA `(.L_x_2111) ;  /* 0x0000003000002947 */ /* 0x000fea0003800000 */
[----:B------:R-:W-:Y:S01]  /*65d0*/  IMAD.MOV.U32 R99, RZ, RZ, R100 ;  /* 0x000000ffff637224 */ /* 0x000fe200078e0064 */
[----:B------:R-:W-:Y:S05]  /*65e0*/  BRA `(.L_x_2111) ;  /* 0x0000001000007947 */ /* 0x000fea0003800000 */
.L_x_2110:
[----:B-1----:R-:W-:Y:S02]  /*65f0*/  IMAD.MOV.U32 R99, RZ, RZ, R96 ;  /* 0x000000ffff637224 */ /* 0x002fe400078e0060 */
.L_x_2111:
[----:B------:R-:W-:Y:S05]  /*6600*/  BSYNC B1 ;  /* 0x0000000000017941 */ /* 0x000fea0003800000 */
.L_x_2109:
        /* <DEDUP_REMOVED lines=16> */
.L_x_2115:
[----:B------:R-:W-:Y:S05]  /*6710*/  BSYNC B2 ;  /* 0x0000000000027941 */ /* 0x000fea0003800000 */
.L_x_2114:
        /* <DEDUP_REMOVED lines=42> */
.L_x_2113:
[----:B------:R-:W-:Y:S05]  /*69c0*/  BSYNC B1 ;  /* 0x0000000000017941 */ /* 0x000fea0003800000 */
.L_x_2112:
[----:B------:R-:W0:Y:S01]  /*69d0*/  I2F.U32 R53, R99 ;  /* 0x0000006300357306 */ /* 0x000e220000201000 */
[----:B-----5:R-:W-:-:S05]  /*69e0*/  HADD2.F32 R52, -RZ, R48.H0_H0 ;  /* 0x20000030ff347230 */ /* 0x020fca0000004100 */
        /* <DEDUP_REMOVED lines=12> */
.L_x_2116:
        /* <DEDUP_REMOVED lines=12> */
.L_x_2119:
[----:B------:R-:W-:Y:S02]  /*6b70*/  IMAD.MOV.U32 R99, RZ, RZ, R96 ;  /* 0x000000ffff637224 */ /* 0x000fe400078e0060 */
.L_x_2120:
[----:B------:R-:W-:Y:S05]  /*6b80*/  BSYNC B1 ;  /* 0x0000000000017941 */ /* 0x000fea0003800000 */
.L_x_2118:
        /* <DEDUP_REMOVED lines=16> */
.L_x_2124:
[----:B------:R-:W-:Y:S05]  /*6c90*/  BSYNC B2 ;  /* 0x0000000000027941 */ /* 0x000fea0003800000 */
.L_x_2123:
        /* <DEDUP_REMOVED lines=42> */
.L_x_2122:
[----:B------:R-:W-:Y:S05]  /*6f40*/  BSYNC B1 ;  /* 0x0000000000017941 */ /* 0x000fea0003800000 */
.L_x_2121:
        /* <DEDUP_REMOVED lines=10> */
.L_x_2117:
        /* <DEDUP_REMOVED lines=12> */
.L_x_2126:
[----:B------:R-:W-:Y:S02]  /*70b0*/  MOV R99, R96 ;  /* 0x0000006000637202 */ /* 0x000fe40000000f00 */
.L_x_2127:
[----:B------:R-:W-:Y:S05]  /*70c0*/  BSYNC B1 ;  /* 0x0000000000017941 */ /* 0x000fea0003800000 */
.L_x_2125:
        /* <DEDUP_REMOVED lines=16> */
.L_x_2131:
[----:B------:R-:W-:Y:S05]  /*71d0*/  BSYNC B2 ;  /* 0x0000000000027941 */ /* 0x000fea0003800000 */
.L_x_2130:
        /* <DEDUP_REMOVED lines=42> */
.L_x_2129:
[----:B------:R-:W-:Y:S05]  /*7480*/  BSYNC B1 ;  /* 0x0000000000017941 */ /* 0x000fea0003800000 */
.L_x_2128:
        /* <DEDUP_REMOVED lines=14> */
.L_x_2132:
        /* <DEDUP_REMOVED lines=12> */
.L_x_2135:
[----:B------:R-:W-:Y:S02]  /*7630*/  MOV R48, R96 ;  /* 0x0000006000307202 */ /* 0x000fe40000000f00 */
.L_x_2136:
[----:B------:R-:W-:Y:S05]  /*7640*/  BSYNC B1 ;  /* 0x0000000000017941 */ /* 0x000fea0003800000 */
.L_x_2134:
        /* <DEDUP_REMOVED lines=16> */
.L_x_2140:
[----:B------:R-:W-:Y:S05]  /*7750*/  BSYNC B2 ;  /* 0x0000000000027941 */ /* 0x000fea0003800000 */
.L_x_2139:
        /* <DEDUP_REMOVED lines=41> */
[----:B------:R-:W-:Y:S01]  /*79f0*/  HFMA2.MMA R52, -RZ, RZ, 0, 0 ;  /* 0x00000000ff347435 */ /* 0x000fe200000001ff */
[----:B------:R-:W-:-:S05]  /*7a00*/  LOP3.LUT R97, R53, UR26, R54, 0x96, !PT ;  /* 0x0000001a35617c12 */ /* 0x000fca000f8e9636 */
.L_x_2138:
[----:B------:R-:W-:Y:S05]  /*7a10*/  BSYNC B1 ;  /* 0x0000000000017941 */ /* 0x000fea0003800000 */
.L_x_2137:
        /* <DEDUP_REMOVED lines=10> */
.L_x_2133:
        /* <DEDUP_REMOVED lines=12> */
.L_x_2142:
[----:B------:R-:W-:Y:S02]  /*7b80*/  IMAD.MOV.U32 R48, RZ, RZ, R96 ;  /* 0x000000ffff307224 */ /* 0x000fe400078e0060 */
.L_x_2143:
[----:B------:R-:W-:Y:S05]  /*7b90*/  BSYNC B1 ;  /* 0x0000000000017941 */ /* 0x000fea0003800000 */
.L_x_2141:
        /* <DEDUP_REMOVED lines=16> */
.L_x_2147:
[----:B------:R-:W-:Y:S05]  /*7ca0*/  BSYNC B2 ;  /* 0x0000000000027941 */ /* 0x000fea0003800000 */
.L_x_2146:
        /* <DEDUP_REMOVED lines=43> */
.L_x_2145:
[----:B------:R-:W-:Y:S05]  /*7f60*/  BSYNC B1 ;  /* 0x0000000000017941 */ /* 0x000fea0003800000 */
.L_x_2144:
        /* <DEDUP_REMOVED lines=10> */
[----:B------:R-:W-:Y:S01]  /*8010*/  HADD2.F32 R48, -RZ, R45.H0_H0 ;  /* 0x2000002dff307230 */ /* 0x000fe20000004100 */
[----:B------:R-:W-:-:S04]  /*8020*/  IMAD.MOV.U32 R52, RZ, RZ, R53 ;  /* 0x000000ffff347224 */ /* 0x000fc800078e0035 */
[----:B------:R-:W-:Y:S01]  /*8030*/  FADD.FTZ R99, R48, R99 ;  /* 0x0000006330637221 */ /* 0x000fe20000010000 */
[----:B------:R-:W-:Y:S05]  /*8040*/  BRA `(.L_x_2149) ;  /* 0x0000055000007947 */ /* 0x000fea0003800000 */
.L_x_2148:
        /* <DEDUP_REMOVED lines=12> */
.L_x_2151:
[----:B------:R-:W-:Y:S02]  /*8110*/  MOV R48, R96 ;  /* 0x0000006000307202 */ /* 0x000fe40000000f00 */
.L_x_2152:
[----:B------:R-:W-:Y:S05]  /*8120*/  BSYNC B1 ;  /* 0x0000000000017941 */ /* 0x000fea0003800000 */
.L_x_2150:
        /* <DEDUP_REMOVED lines=16> */
.L_x_2156:
[----:B------:R-:W-:Y:S05]  /*8230*/  BSYNC B2 ;  /* 0x0000000000027941 */ /* 0x000fea0003800000 */
.L_x_2155:
        /* <DEDUP_REMOVED lines=43> */
.L_x_2154:
[----:B------:R-:W-:Y:S05]  /*84f0*/  BSYNC B1 ;  /* 0x0000000000017941 */ /* 0x000fea0003800000 */
.L_x_2153:
        /* <DEDUP_REMOVED lines=10> */
.L_x_2149:
        /* <DEDUP_REMOVED lines=12> */
.L_x_2158:
[----:B------:R-:W-:Y:S02]  /*8660*/  IMAD.MOV.U32 R48, RZ, RZ, R96 ;  /* 0x000000ffff307224 */ /* 0x000fe400078e0060 */
.L_x_2159:
[----:B------:R-:W-:Y:S05]  /*8670*/  BSYNC B1 ;  /* 0x0000000000017941 */ /* 0x000fea0003800000 */
.L_x_2157:
        /* <DEDUP_REMOVED lines=16> */
.L_x_2163:
[----:B------:R-:W-:Y:S05]  /*8780*/  BSYNC B2 ;  /* 0x0000000000027941 */ /* 0x000fea0003800000 */
.L_x_2162:
        /* <DEDUP_REMOVED lines=43> */
.L_x_2161:
[----:B------:R-:W-:Y:S05]  /*8a40*/  BSYNC B1 ;  /* 0x0000000000017941 */ /* 0x000fea0003800000 */
.L_x_2160:
        /* <DEDUP_REMOVED lines=14> */
.L_x_2164:
        /* <DEDUP_REMOVED lines=12> */
.L_x_2167:
[----:B------:R-:W-:Y:S02]  /*8bf0*/  MOV R102, R96 ;  /* 0x0000006000667202 */ /* 0x000fe40000000f00 */
.L_x_2168:
[----:B------:R-:W-:Y:S05]  /*8c00*/  BSYNC B1 ;  /* 0x0000000000017941 */ /* 0x000fea0003800000 */
.L_x_2166:
        /* <DEDUP_REMOVED lines=16> */
.L_x_2172:
[----:B------:R-:W-:Y:S05]  /*8d10*/  BSYNC B2 ;  /* 0x0000000000027941 */ /* 0x000fea0003800000 */
.L_x_2171:
        /* <DEDUP_REMOVED lines=43> */
.L_x_2170:
[----:B------:R-:W-:Y:S05]  /*8fd0*/  BSYNC B1 ;  /* 0x0000000000017941 */ /* 0x000fea0003800000 */
.L_x_2169:
        /* <DEDUP_REMOVED lines=10> */
.L_x_2165:
        /* <DEDUP_REMOVED lines=12> */
.L_x_2174:
[----:B------:R-:W-:Y:S02]  /*9140*/  IMAD.MOV.U32 R103, RZ, RZ, R96 ;  /* 0x000000ffff677224 */ /* 0x000fe400078e0060 */
.L_x_2175:
[----:B------:R-:W-:Y:S05]  /*9150*/  BSYNC B1 ;  /* 0x0000000000017941 */ /* 0x000fea0003800000 */
.L_x_2173:
        /* <DEDUP_REMOVED lines=16> */
.L_x_2179:
[----:B------:R-:W-:Y:S05]  /*9260*/  BSYNC B2 ;  /* 0x0000000000027941 */ /* 0x000fea0003800000 */
.L_x_2178:
        /* <DEDUP_REMOVED lines=43> */
.L_x_2177:
[----:B------:R-:W-:Y:S05]  /*9520*/  BSYNC B1 ;  /* 0x0000000000017941 */ /* 0x000fea0003800000 */
.L_x_2176:
[----:B------:R-:W0:Y:S01]  /*9530*/  I2F.U32 R53, R103 ;  /* 0x0000006700357306 */ /* 0x000e220000201000 */
[----:B------:R-:W-:-:S05]  /*9540*/  HADD2.F32 R48, -RZ, R50.H0_H0 ;  /* 0x20000032ff307230 */ /* 0x000fca0000004100 */
[----:B------:R-:W-:Y:S02]  /*9550*/  FMUL.FTZ R48, R48, c[0x0][0x1e8] ;  /* 0x00007a0030307a20 */ /* 0x000fe40000410000 */
[----:B0-----:R-:W-:-:S05]  /*9560*/  FFMA.FTZ R53, R53, R94, 1.1641532182693481445e-10 ;  /* 0x2f00000035357423 */ /* 0x001fca000001005e */
[----:B------:R-:W-:-:S04]  /*9570*/  FSETP.GTU.FTZ.AND P2, PT, R53, c[0x0][0x1e4], PT ;  /* 0x0000790035007a0b */ /* 0x000fc80003f5c000 */
        /* <DEDUP_REMOVED lines=8> */
.L_x_2180:
        /* <DEDUP_REMOVED lines=12> */
.L_x_2183:
[----:B------:R-:W-:Y:S02]  /*96c0*/  MOV R103, R96 ;  /* 0x0000006000677202 */ /* 0x000fe40000000f00 */
.L_x_2184:
[----:B------:R-:W-:Y:S05]  /*96d0*/  BSYNC B1 ;  /* 0x0000000000017941 */ /* 0x000fea0003800000 */
.L_x_2182:
        /* <DEDUP_REMOVED lines=16> */
.L_x_2188:
[----:B------:R-:W-:Y:S05]  /*97e0*/  BSYNC B2 ;  /* 0x0000000000027941 */ /* 0x000fea0003800000 */
.L_x_2187:
        /* <DEDUP_REMOVED lines=43> */
.L_x_2186:
[----:B------:R-:W-:Y:S05]  /*9aa0*/  BSYNC B1 ;  /* 0x0000000000017941 */ /* 0x000fea0003800000 */
.L_x_2185:
        /* <DEDUP_REMOVED lines=10> */
.L_x_2181:
        /* <DEDUP_REMOVED lines=12> */
.L_x_2190:
[----:B------:R-:W-:Y:S02]  /*9c10*/  IMAD.MOV.U32 R103, RZ, RZ, R96 ;  /* 0x000000ffff677224 */ /* 0x000fe400078e0060 */
.L_x_2191:
[----:B------:R-:W-:Y:S05]  /*9c20*/  BSYNC B1 ;  /* 0x0000000000017941 */ /* 0x000fea0003800000 */
.L_x_2189:
        /* <DEDUP_REMOVED lines=16> */
.L_x_2195:
[----:B------:R-:W-:Y:S05]  /*9d30*/  BSYNC B2 ;  /* 0x0000000000027941 */ /* 0x000fea0003800000 */
.L_x_2194:
        /* <DEDUP_REMOVED lines=43> */
.L_x_2193:
[----:B------:R-:W-:Y:S05]  /*9ff0*/  BSYNC B1 ;  /* 0x0000000000017941 */ /* 0x000fea0003800000 */
.L_x_2192:
        /* <DEDUP_REMOVED lines=13> */
.L_x_2196:
        /* <DEDUP_REMOVED lines=12> */
.L_x_2199:
[----:B------:R-:W-:Y:S02]  /*a190*/  MOV R50, R96 ;  /* 0x0000006000327202 */ /* 0x000fe40000000f00 */
.L_x_2200:
[----:B------:R-:W-:Y:S05]  /*a1a0*/  BSYNC B1 ;  /* 0x0000000000017941 */ /* 0x000fea0003800000 */
.L_x_2198:
        /* <DEDUP_REMOVED lines=16> */
.L_x_2204:
[----:B------:R-:W-:Y:S05]  /*a2b0*/  BSYNC B2 ;  /* 0x0000000000027941 */ /* 0x000fea0003800000 */
.L_x_2203:
        /* <DEDUP_REMOVED lines=43> */
.L_x_2202:
[----:B------:R-:W-:Y:S05]  /*a570*/  BSYNC B1 ;  /* 0x0000000000017941 */ /* 0x000fea0003800000 */
.L_x_2201:
        /* <DEDUP_REMOVED lines=10> */
.L_x_2197:
        /* <DEDUP_REMOVED lines=12> */
.L_x_2206:
[----:B------:R-:W-:Y:S02]  /*a6e0*/  IMAD.MOV.U32 R50, RZ, RZ, R96 ;  /* 0x000000ffff327224 */ /* 0x000fe400078e0060 */
.L_x_2207:
[----:B------:R-:W-:Y:S05]  /*a6f0*/  BSYNC B1 ;  /* 0x0000000000017941 */ /* 0x000fea0003800000 */
.L_x_2205:
        /* <DEDUP_REMOVED lines=16> */
.L_x_2211:
[----:B------:R-:W-:Y:S05]  /*a800*/  BSYNC B2 ;  /* 0x0000000000027941 */ /* 0x000fea0003800000 */
.L_x_2210:
        /* <DEDUP_REMOVED lines=43> */
.L_x_2209:
[----:B------:R-:W-:Y:S05]  /*aac0*/  BSYNC B1 ;  /* 0x0000000000017941 */ /* 0x000fea0003800000 */
.L_x_2208:
        /* <DEDUP_REMOVED lines=13> */
.L_x_2212:
        /* <DEDUP_REMOVED lines=12> */
.L_x_2215:
[----:B------:R-:W-:Y:S02]  /*ac60*/  MOV R50, R96 ;  /* 0x0000006000327202 */ /* 0x000fe40000000f00 */
.L_x_2216:
[----:B------:R-:W-:Y:S05]  /*ac70*/  BSYNC B1 ;  /* 0x0000000000017941 */ /* 0x000fea0003800000 */
.L_x_2214:
        /* <DEDUP_REMOVED lines=16> */
.L_x_2220:
[----:B------:R-:W-:Y:S05]  /*ad80*/  BSYNC B2 ;  /* 0x0000000000027941 */ /* 0x000fea0003800000 */
.L_x_2219:
        /* <DEDUP_REMOVED lines=43> */
.L_x_2218:
[----:B------:R-:W-:Y:S05]  /*b040*/  BSYNC B1 ;  /* 0x0000000000017941 */ /* 0x000fea0003800000 */
.L_x_2217:
        /* <DEDUP_REMOVED lines=10> */
.L_x_2213:
        /* <DEDUP_REMOVED lines=12> */
.L_x_2222:
[----:B------:R-:W-:Y:S02]  /*b1b0*/  IMAD.MOV.U32 R50, RZ, RZ, R96 ;  /* 0x000000ffff327224 */ /* 0x000fe400078e0060 */
.L_x_2223:
[----:B------:R-:W-:Y:S05]  /*b1c0*/  BSYNC B1 ;  /* 0x0000000000017941 */ /* 0x000fea0003800000 */
.L_x_2221:
        /* <DEDUP_REMOVED lines=16> */
.L_x_2227:
[----:B------:R-:W-:Y:S05]  /*b2d0*/  BSYNC B2 ;  /* 0x0000000000027941 */ /* 0x000fea0003800000 */
.L_x_2226:
        /* <DEDUP_REMOVED lines=39> */
[----:B------:R-:W-:Y:S02]  /*b550*/  LOP3.LUT R89, R49, UR25, R54, 0x96, !PT ;  /* 0x0000001931597c12 */ /* 0x000fe4000f8e9636 */
[----:B------:R-:W-:Y:S01]  /*b560*/  MOV R49, RZ ;  /* 0x000000ff00317202 */ /* 0x000fe20000000f00 */
[----:B------:R-:W-:Y:S01]  /*b570*/  IMAD.MOV.U32 R96, RZ, RZ, R48 ;  /* 0x000000ffff607224 */ /* 0x000fe200078e0030 */
[----:B------:R-:W-:Y:S01]  /*b580*/  LOP3.LUT R97, R53, UR26, R56, 0x96, !PT ;  /* 0x0000001a35617c12 */ /* 0x000fe2000f8e9638 */
[----:B------:R-:W-:Y:S02]  /*b590*/  IMAD.MOV.U32 R100, RZ, RZ, R52 ;  /* 0x000000ffff647224 */ /* 0x000fe400078e0034 */
.L_x_2225:
[----:B------:R-:W-:Y:S05]  /*b5a0*/  BSYNC B1 ;  /* 0x0000000000017941 */ /* 0x000fea0003800000 */
.L_x_2224:
        /* <DEDUP_REMOVED lines=13> */
.L_x_2228:
        /* <DEDUP_REMOVED lines=12> */
.L_x_2231:
[----:B------:R-:W-:Y:S02]  /*b740*/  IMAD.MOV.U32 R57, RZ, RZ, R96 ;  /* 0x000000ffff397224 */ /* 0x000fe400078e0060 */
.L_x_2232:
[----:B------:R-:W-:Y:S05]  /*b750*/  BSYNC B1 ;  /* 0x0000000000017941 */ /* 0x000fea0003800000 */
.L_x_2230:
        /* <DEDUP_REMOVED lines=16> */
.L_x_2236:
[----:B------:R-:W-:Y:S05]  /*b860*/  BSYNC B2 ;  /* 0x0000000000027941 */ /* 0x000fea0003800000 */
.L_x_2235:
        /* <DEDUP_REMOVED lines=42> */
[----:B------:R-:W-:Y:S02]  /*bb10*/  MOV R100, R48 ;  /* 0x0000003000647202 */ /* 0x000fe40000000f00 */
.L_x_2234:
[----:B------:R-:W-:Y:S05]  /*bb20*/  BSYNC B1 ;  /* 0x0000000000017941 */ /* 0x000fea0003800000 */
.L_x_2233:
        /* <DEDUP_REMOVED lines=10> */
.L_x_2229:
[----:B------:R-:W-:Y:S01]  /*bbd0*/  FADD.FTZ R49, RZ, R59 ;  /* 0x0000003bff317221 */ /* 0x000fe20000010000 */
[----:B------:R-:W-:Y:S01]  /*bbe0*/  ISETP.NE.AND P0, PT, R109, RZ, PT ;  /* 0x000000ff6d00720c */ /* 0x000fe20003f05270 */
[----:B------:R-:W-:Y:S01]  /*bbf0*/  IMAD.WIDE.U32 R94, R87, R95, c[0x0][0x188] ;  /* 0x00006200575e7625 */ /* 0x000fe200078e005f */
[----:B------:R-:W-:Y:S02]  /*bc00*/  SEL R51, RZ, 0x1000000, P5 ;  /* 0x01000000ff337807 */ /* 0x000fe40002800000 */
[----:B------:R-:W-:Y:S01]  /*bc10*/  SEL R52, RZ, 0x10000, P4 ;  /* 0x00010000ff347807 */ /* 0x000fe20002000000 */
[----:B------:R-:W-:Y:S01]  /*bc20*/  FADD.FTZ R48, R49, R60 ;  /* 0x0000003c31307221 */ /* 0x000fe20000010000 */
[----:B------:R-:W-:Y:S02]  /*bc30*/  SEL R57, RZ, 0x100, P3 ;  /* 0x00000100ff397807 */ /* 0x000fe40001800000 */
[----:B------:R-:W-:Y:S01]  /*bc40*/  ISETP.NE.AND P6, PT, R107, RZ, PT ;  /* 0x000000ff6b00720c */ /* 0x000fe20003fc5270 */
[----:B------:R-:W-:Y:S01]  /*bc50*/  FADD.FTZ R49, R48, R61 ;  /* 0x0000003d30317221 */ /* 0x000fe20000010000 */
[----:B------:R-:W-:-:S02]  /*bc60*/  ISETP.NE.AND P5, PT, R108, RZ, PT ;  /* 0x000000ff6c00720c */ /* 0x000fc40003fa5270 */
[----:B------:R-:W-:Y:S01]  /*bc70*/  SEL R50, RZ, 0x1, P0 ;  /* 0x00000001ff327807 */ /* 0x000fe20000000000 */
[----:B------:R-:W-:Y:S01]  /*bc80*/  FADD.FTZ R49, R49, R88 ;  /* 0x0000005831317221 */ /* 0x000fe20000010000 */
[----:B------:R-:W-:Y:S02]  /*bc90*/  LOP3.LUT R57, R57, R51, R52, 0xfe, !PT ;  /* 0x0000003339397212 */ /* 0x000fe400078efe34 */
[----:B------:R-:W-:Y:S01]  /*bca0*/  SEL R48, RZ, 0x1, P5 ;  /* 0x00000001ff307807 */ /* 0x000fe20002800000 */
[----:B------:R-:W-:Y:S01]  /*bcb0*/  FADD.FTZ R54, R49, R62 ;  /* 0x0000003e31367221 */ /* 0x000fe20000010000 */
[----:B------:R-:W-:Y:S01]  /*bcc0*/  SEL R52, RZ, 0x1, P6 ;  /* 0x00000001ff347807 */ /* 0x000fe20003000000 */
[----:B------:R-:W-:Y:S01]  /*bcd0*/  IMAD.WIDE.U32 R50, R50, 0x1000000, RZ ;  /* 0x0100000032327825 */ /* 0x000fe200078e00ff */
[----:B------:R-:W-:Y:S02]  /*bce0*/  SEL R55, RZ, 0x1, P2 ;  /* 0x00000001ff377807 */ /* 0x000fe40001000000 */
[----:B------:R-:W-:Y:S01]  /*bcf0*/  ISETP.NE.AND P1, PT, R106, RZ, PT ;  /* 0x000000ff6a00720c */ /* 0x000fe20003f25270 */
[----:B------:R-:W-:Y:S01]  /*bd00*/  FADD.FTZ R53, R54, R63 ;  /* 0x0000003f36357221 */ /* 0x000fe20000010000 */
[----:B------:R-:W-:Y:S01]  /*bd10*/  LOP3.LUT R55, R51, R57, R55, 0xfe, !PT ;  /* 0x0000003933377212 */ /* 0x000fe200078efe37 */
[----:B------:R-:W-:Y:S01]  /*bd20*/  IMAD.WIDE.U32 R48, R48, 0x10000, RZ ;  /* 0x0001000030307825 */ /* 0x000fe200078e00ff */
[----:B------:R-:W-:-:S03]  /*bd30*/  ISETP.NE.AND P0, PT, R92, RZ, PT ;  /* 0x000000ff5c00720c */ /* 0x000fc60003f05270 */
[----:B------:R-:W-:Y:S02]  /*bd40*/  FADD.FTZ R54, R53, R90 ;  /* 0x0000005a35367221 */ /* 0x000fe40000010000 */
[----:B------:R-:W-:-:S04]  /*bd50*/  IMAD.WIDE.U32 R52, R52, 0x100, RZ ;  /* 0x0000010034347825 */ /* 0x000fc800078e00ff */
[----:B------:R-:W-:Y:S01]  /*bd60*/  FADD.FTZ R51, R54, R93 ;  /* 0x0000005d36337221 */ /* 0x000fe20000010000 */
[----:B------:R-:W-:Y:S02]  /*bd70*/  LOP3.LUT R54, R52, R50, R48, 0xfe, !PT ;  /* 0x0000003234367212 */ /* 0x000fe400078efe30 */
[----:B------:R-:W-:Y:S01]  /*bd80*/  LOP3.LUT R53, R53, R55, R49, 0xfe, !PT ;  /* 0x0000003735357212 */ /* 0x000fe200078efe31 */
[----:B------:R-:W-:Y:S01]  /*bd90*/  FADD.FTZ R48, R51, R98 ;  /* 0x0000006233307221 */ /* 0x000fe20000010000 */
[----:B------:R-:W-:Y:S02]  /*bda0*/  SEL R55, RZ, 0x1, P1 ;  /* 0x00000001ff377807 */ /* 0x000fe40000800000 */
[----:B------:R-:W-:Y:S01]  /*bdb0*/  F2FP.PACK_AB R51, R56, R103 ;  /* 0x000000673833723e */ /* 0x000fe200000000ff */
[----:B------:R-:W-:Y:S01]  /*bdc0*/  FADD.FTZ R52, R48, R101 ;  /* 0x0000006530347221 */ /* 0x000fe20000010000 */
[----:B------:R-:W-:Y:S02]  /*bdd0*/  F2FP.PACK_AB R50, R105, R102 ;  /* 0x000000666932723e */ /* 0x000fe400000000ff */
[----:B------:R-:W-:Y:S01]  /*bde0*/  F2FP.PACK_AB R49, R104, R99 ;  /* 0x000000636831723e */ /* 0x000fe200000000ff */
[----:B------:R-:W-:Y:S01]  /*bdf0*/  FADD.FTZ R57, R52, R99 ;  /* 0x0000006334397221 */ /* 0x000fe20000010000 */
[----:B------:R-:W-:-:S02]  /*be00*/  F2FP.PACK_AB R48, R101, R98 ;  /* 0x000000626530723e */ /* 0x000fc400000000ff */
[----:B------:R-:W-:Y:S01]  /*be10*/  LOP3.LUT R52, R54, R55, RZ, 0xfc, !PT ;  /* 0x0000003736347212 */ /* 0x000fe200078efcff */
[----:B------:R-:W-:Y:S01]  /*be20*/  IMAD.WIDE.U32 R54, R87, R91, c[0x0][0x190] ;  /* 0x0000640057367625 */ /* 0x000fe200078e005b */
[----:B------:R-:W-:Y:S01]  /*be30*/  ISETP.NE.AND P1, PT, R0, RZ, PT ;  /* 0x000000ff0000720c */ /* 0x000fe20003f25270 */
        /* <DEDUP_REMOVED lines=26> */
.L_x_2237:
[----:B0-----:R-:W-:Y:S01]  /*bfe0*/  FADD.FTZ R55, R57, R56 ;  /* 0x0000003839377221 */ /* 0x001fe20000010000 */
[----:B------:R-:W-:Y:S05]  /*bff0*/  BRA.DIV ~URZ, `(.L_x_2238) ;  /* 0x00000c927f007947 */ /* 0x000fea000b800000 */
[----:B------:R0:W1:Y:S02]  /*c000*/  SHFL.BFLY PT, R48, R55, 0x1, 0x1f ;  /* 0x0c201f0037307f89 */ /* 0x00006400000e0000 */
.L_x_2242:
        /* <DEDUP_REMOVED lines=52> */
.L_x_2243:
[----:B------:R-:W-:Y:S01]  /*c350*/  FMUL.FTZ R49, R53, R53 ;  /* 0x0000003535317220 */ /* 0x000fe20000410000 */
[----:B------:R-:W-:Y:S01]  /*c360*/  ISETP.NE.AND P0, PT, RZ, UR8, PT ;  /* 0x00000008ff007c0c */ /* 0x000fe2000bf05270 */
[----:B01----:R-:W-:Y:S01]  /*c370*/  FADD.FTZ R55, R52, R55 ;  /* 0x0000003734377221 */ /* 0x003fe20000010000 */
[----:B------:R-:W-:Y:S01]  /*c380*/  HADD2.F32 R107, -RZ, R36.H0_H0 ;  /* 0x20000024ff6b7230 */ /* 0x000fe20000004100 */
[----:B------:R-:W-:Y:S01]  /*c390*/  IMAD.MOV.U32 R48, RZ, RZ, c[0x0][0x1e0] ;  /* 0x00007800ff307624 */ /* 0x000fe200078e00ff */
[----:B------:R-:W-:Y:S01]  /*c3a0*/  FSEL R49, R49, RZ, P0 ;  /* 0x000000ff31317208 */ /* 0x000fe20000000000 */
[----:B------:R-:W-:Y:S01]  /*c3b0*/  IMAD.MOV.U32 R95, RZ, RZ, 0x4 ;  /* 0x00000004ff5f7424 */ /* 0x000fe200078e00ff */
[----:B------:R-:W-:Y:S01]  /*c3c0*/  FSEL R52, R53, RZ, !P0 ;  /* 0x000000ff35347208 */ /* 0x000fe20004000000 */
[----:B------:R-:W-:Y:S01]  /*c3d0*/  FFMA.FTZ R48, R55, R48, c[0x0][0x228] ;  /* 0x00008a0037307623 */ /* 0x000fe20000010030 */
[----:B------:R-:W-:Y:S01]  /*c3e0*/  HADD2.F32 R109, -RZ, R33.H1_H1 ;  /* 0x30000021ff6d7230 */ /* 0x000fe20000004100 */
[----:B------:R-:W-:Y:S01]  /*c3f0*/  @!P1 IMAD.WIDE R50, R2, R95, c[0x0][0x1a0] ;  /* 0x0000680002329625 */ /* 0x000fe200078e025f */
[----:B------:R-:W-:-:S03]  /*c400*/  HADD2.F32 R111, -RZ, R25.H1_H1 ;  /* 0x30000019ff6f7230 */ /* 0x000fc60000004100 */
[----:B------:R-:W-:Y:S01]  /*c410*/  FADD.FTZ R57, R48, R49 ;  /* 0x0000003130397221 */ /* 0x000fe20000010000 */
[----:B------:R0:W-:Y:S01]  /*c420*/  @!P1 STG.E [R50.64], R53 ;  /* 0x0000003532009986 */ /* 0x0001e2000c101906 */
[----:B------:R-:W-:-:S04]  /*c430*/  @!P1 IMAD.WIDE R48, R2, R95, c[0x0][0x1a8] ;  /* 0x00006a0002309625 */ /* 0x000fc800078e025f */
[----:B------:R-:W1:Y:S01]  /*c440*/  MUFU.RSQ R57, R57 ;  /* 0x0000003900397308 */ /* 0x000e620000001400 */
[C---:B------:R-:W-:Y:S02]  /*c450*/  FADD.FTZ R54, -R52.reuse, R59 ;  /* 0x0000003b34367221 */ /* 0x040fe40000010100 */
[C---:B------:R-:W-:Y:S02]  /*c460*/  FADD.FTZ R60, -R52.reuse, R60 ;  /* 0x0000003c343c7221 */ /* 0x040fe40000010100 */
[C---:B------:R-:W-:Y:S02]  /*c470*/  FADD.FTZ R88, -R52.reuse, R88 ;  /* 0x0000005834587221 */ /* 0x040fe40000010100 */
[C---:B------:R-:W-:Y:S01]  /*c480*/  FADD.FTZ R62, -R52.reuse, R62 ;  /* 0x0000003e343e7221 */ /* 0x040fe20000010100 */
[----:B0-----:R-:W-:Y:S01]  /*c490*/  HADD2.F32 R51, -RZ, R31.H1_H1 ;  /* 0x3000001fff337230 */ /* 0x001fe20000004100 */
[C---:B------:R-:W-:Y:S01]  /*c4a0*/  FADD.FTZ R94, -R52.reuse, R63 ;  /* 0x0000003f345e7221 */ /* 0x040fe20000010100 */
[----:B------:R-:W-:Y:S01]  /*c4b0*/  HADD2.F32 R63, -RZ, R39.H1_H1 ;  /* 0x30000027ff3f7230 */ /* 0x000fe20000004100 */
[----:B------:R-:W-:-:S02]  /*c4c0*/  FADD.FTZ R90, -R52, R90 ;  /* 0x0000005a345a7221 */ /* 0x000fc40000010100 */
[C---:B------:R-:W-:Y:S01]  /*c4d0*/  FADD.FTZ R92, -R52.reuse, R61 ;  /* 0x0000003d345c7221 */ /* 0x040fe20000010100 */
[----:B------:R-:W-:Y:S01]  /*c4e0*/  HADD2.F32 R61, -RZ, R37.H0_H0 ;  /* 0x20000025ff3d7230 */ /* 0x000fe20000004100 */
[C---:B------:R-:W-:Y:S01]  /*c4f0*/  FADD.FTZ R106, -R52.reuse, R93 ;  /* 0x0000005d346a7221 */ /* 0x040fe20000010100 */
[----:B-1----:R0:W-:Y:S01]  /*c500*/  @!P1 STG.E [R48.64], R57 ;  /* 0x0000003930009986 */ /* 0x0021e2000c101906 */
[C---:B------:R-:W-:Y:S01]  /*c510*/  FADD.FTZ R108, -R52.reuse, R98 ;  /* 0x00000062346c7221 */ /* 0x040fe20000010100 */
[----:B------:R-:W-:Y:S01]  /*c520*/  HADD2.F32 R98, -RZ, R31.H0_H0 ;  /* 0x2000001fff627230 */ /* 0x000fe20000004100 */
[C---:B------:R-:W-:Y:S01]  /*c530*/  FADD.FTZ R112, -R52.reuse, R101 ;  /* 0x0000006534707221 */ /* 0x040fe20000010100 */
[----:B------:R-:W-:Y:S01]  /*c540*/  HADD2.F32 R101, -RZ, R35.H1_H1 ;  /* 0x30000023ff657230 */ /* 0x000fe20000004100 */
[C---:B------:R-:W-:Y:S02]  /*c550*/  FADD.FTZ R114, -R52.reuse, R99 ;  /* 0x0000006334727221 */ /* 0x040fe40000010100 */
[----:B------:R-:W-:-:S02]  /*c560*/  FADD.FTZ R104, -R52, R104 ;  /* 0x0000006834687221 */ /* 0x000fc40000010100 */
[C---:B------:R-:W-:Y:S02]  /*c570*/  FADD.FTZ R116, -R52.reuse, R102 ;  /* 0x0000006634747221 */ /* 0x040fe40000010100 */
[C---:B------:R-:W-:Y:S01]  /*c580*/  FADD.FTZ R118, -R52.reuse, R105 ;  /* 0x0000006934767221 */ /* 0x040fe20000010100 */
[----:B0-----:R-:W-:Y:S01]  /*c590*/  HADD2.F32 R48, -RZ, R30.H0_H0 ;  /* 0x2000001eff307230 */ /* 0x001fe20000004100 */
[C---:B------:R-:W-:Y:S01]  /*c5a0*/  FADD.FTZ R120, -R52.reuse, R103 ;  /* 0x0000006734787221 */ /* 0x040fe20000010100 */
[----:B------:R-:W-:Y:S01]  /*c5b0*/  HADD2.F32 R105, -RZ, R27.H1_H1 ;  /* 0x3000001bff697230 */ /* 0x000fe20000004100 */
[----:B------:R-:W-:Y:S01]  /*c5c0*/  FADD.FTZ R122, -R52, R56 ;  /* 0x00000038347a7221 */ /* 0x000fe20000010100 */
[----:B------:R-:W-:Y:S01]  /*c5d0*/  HADD2.F32 R56, -RZ, R39.H0_H0 ;  /* 0x20000027ff387230 */ /* 0x000fe20000004100 */
[C---:B------:R-:W-:Y:S02]  /*c5e0*/  FMUL.FTZ R55, R57.reuse, R54 ;  /* 0x0000003639377220 */ /* 0x040fe40000410000 */
[----:B------:R-:W-:-:S02]  /*c5f0*/  FMUL.FTZ R54, R57, R60 ;  /* 0x0000003c39367220 */ /* 0x000fc40000410000 */
[C---:B------:R-:W-:Y:S02]  /*c600*/  FMUL.FTZ R52, R57.reuse, R88 ;  /* 0x0000005839347220 */ /* 0x040fe40000410000 */
[C---:B------:R-:W-:Y:S01]  /*c610*/  FMUL.FTZ R53, R57.reuse, R62 ;  /* 0x0000003e39357220 */ /* 0x040fe20000410000 */
[----:B------:R-:W-:Y:S01]  /*c620*/  HADD2.F32 R62, -RZ, R38.H0_H0 ;  /* 0x20000026ff3e7230 */ /* 0x000fe20000004100 */
[C---:B------:R-:W-:Y:S02]  /*c630*/  FMUL.FTZ R50, R57.reuse, R94 ;  /* 0x0000005e39327220 */ /* 0x040fe40000410000 */
[C---:B------:R-:W-:Y:S01]  /*c640*/  FMUL.FTZ R49, R57.reuse, R90 ;  /* 0x0000005a39317220 */ /* 0x040fe20000410000 */
[----:B------:R-:W-:Y:S01]  /*c650*/  HADD2.F32 R90, -RZ, R30.H1_H1 ;  /* 0x3000001eff5a7230 */ /* 0x000fe20000004100 */
[C---:B------:R-:W-:Y:S01]  /*c660*/  FMUL.FTZ R99, R57.reuse, R92 ;  /* 0x0000005c39637220 */ /* 0x040fe20000410000 */
[----:B------:R-:W-:Y:S01]  /*c670*/  HADD2.F32 R92, -RZ, R27.H0_H0 ;  /* 0x2000001bff5c7230 */ /* 0x000fe20000004100 */
[----:B------:R-:W-:-:S02]  /*c680*/  FMUL.FTZ R106, R57, R106 ;  /* 0x0000006a396a7220 */ /* 0x000fc40000410000 */
[C---:B------:R-:W-:Y:S01]  /*c690*/  FMUL.FTZ R103, R57.reuse, R108 ;  /* 0x0000006c39677220 */ /* 0x040fe20000410000 */
[----:B------:R-:W-:Y:S01]  /*c6a0*/  HADD2.F32 R108, -RZ, R36.H1_H1 ;  /* 0x30000024ff6c7230 */ /* 0x000fe20000004100 */
[C---:B------:R-:W-:Y:S02]  /*c6b0*/  FMUL.FTZ R102, R57.reuse, R112 ;  /* 0x0000007039667220 */ /* 0x040fe40000410000 */
[C---:B------:R-:W-:Y:S02]  /*c6c0*/  FMUL.FTZ R91, R57.reuse, R114 ;  /* 0x00000072395b7220 */ /* 0x040fe40000410000 */
[C---:B------:R-:W-:Y:S01]  /*c6d0*/  FMUL.FTZ R60, R57.reuse, R104 ;  /* 0x00000068393c7220 */ /* 0x040fe20000410000 */
[----:B------:R-:W-:Y:S01]  /*c6e0*/  HADD2.F32 R104, -RZ, R37.H1_H1 ;  /* 0x30000025ff687230 */ /* 0x000fe20000004100 */
[C---:B------:R-:W-:Y:S02]  /*c6f0*/  FMUL.FTZ R93, R57.reuse, R116 ;  /* 0x00000074395d7220 */ /* 0x040fe40000410000 */
[----:B------:R-:W-:-:S02]  /*c700*/  FMUL.FTZ R88, R57, R118 ;  /* 0x0000007639587220 */ /* 0x000fc40000410000 */
[C---:B------:R-:W-:Y:S02]  /*c710*/  FMUL.FTZ R59, R57.reuse, R120 ;  /* 0x00000078393b7220 */ /* 0x040fe40000410000 */
[----:B------:R-:W-:Y:S01]  /*c720*/  FMUL.FTZ R94, R57, R122 ;  /* 0x0000007a395e7220 */ /* 0x000fe20000410000 */
[----:B------:R-:W-:Y:S01]  /*c730*/  HADD2.F32 R57, -RZ, R38.H1_H1 ;  /* 0x30000026ff397230 */ /* 0x000fe20000004100 */
[C---:B------:R-:W-:Y:S02]  /*c740*/  FFMA.FTZ R56, R49.reuse, R56, R12 ;  /* 0x0000003831387223 */ /* 0x040fe4000001000c */
[----:B------:R-:W-:Y:S01]  /*c750*/  FFMA.FTZ R98, R49, R98, R68 ;  /* 0x0000006231627223 */ /* 0x000fe20000010044 */
[--C-:B------:R-:W-:Y:S01]  /*c760*/  HADD2.F32 R49, -RZ, R29.reuse.H0_H0 ;  /* 0x2000001dff317230 */ /* 0x100fe20000004100 */
[C---:B------:R-:W-:Y:S02]  /*c770*/  FFMA.FTZ R62, R53.reuse, R62, R10 ;  /* 0x0000003e353e7223 */ /* 0x040fe4000001000a */
[----:B------:R-:W-:Y:S01]  /*c780*/  FFMA.FTZ R53, R53, R48, R66 ;  /* 0x0000003035357223 */ /* 0x000fe20000010042 */
[----:B------:R-:W-:Y:S01]  /*c790*/  HADD2.F32 R48, -RZ, R29.H1_H1 ;  /* 0x3000001dff307230 */ /* 0x000fe20000004100 */
[----:B------:R-:W-:-:S02]  /*c7a0*/  FFMA.FTZ R57, R50, R57, R11 ;  /* 0x0000003932397223 */ /* 0x000fc4000001000b */
[----:B------:R-:W-:Y:S01]  /*c7b0*/  FFMA.FTZ R50, R50, R90, R67 ;  /* 0x0000005a32327223 */ /* 0x000fe20000010043 */
[--C-:B------:R-:W-:Y:S01]  /*c7c0*/  HADD2.F32 R90, -RZ, R28.reuse.H0_H0 ;  /* 0x2000001cff5a7230 */ /* 0x100fe20000004100 */
[----:B------:R-:W-:Y:S01]  /*c7d0*/  FFMA.FTZ R61, R99, R61, R8 ;  /* 0x0000003d633d7223 */ /* 0x000fe20000010008 */
[----:B------:R-:W-:Y:S01]  /*c7e0*/  F2FP.PACK_AB R62, R57, R62 ;  /* 0x0000003e393e723e */ /* 0x000fe200000000ff */
[----:B------:R-:W-:Y:S01]  /*c7f0*/  FFMA.FTZ R49, R99, R49, R64 ;  /* 0x0000003163317223 */ /* 0x000fe20000010040 */
[----:B------:R-:W-:Y:S01]  /*c800*/  HADD2.F32 R99, -RZ, R28.H1_H1 ;  /* 0x3000001cff637230 */ /* 0x000fe20000004100 */
[----:B------:R-:W-:Y:S01]  /*c810*/  FFMA.FTZ R104, R52, R104, R9 ;  /* 0x0000006834687223 */ /* 0x000fe20000010009 */
[----:B------:R-:W-:Y:S01]  /*c820*/  F2FP.PACK_AB R50, R50, R53 ;  /* 0x000000353232723e */ /* 0x000fe200000000ff */
[----:B------:R-:W-:Y:S02]  /*c830*/  FFMA.FTZ R48, R52, R48, R65 ;  /* 0x0000003034307223 */ /* 0x000fe40000010041 */
[C---:B------:R-:W-:Y:S01]  /*c840*/  FFMA.FTZ R107, R55.reuse, R107, R6 ;  /* 0x0000006b376b7223 */ /* 0x040fe20000010006 */
[----:B------:R-:W-:Y:S01]  /*c850*/  F2FP.PACK_AB R61, R104, R61 ;  /* 0x0000003d683d723e */ /* 0x000fe200000000ff */
[----:B------:R-:W-:Y:S01]  /*c860*/  FFMA.FTZ R52, R55, R90, R22 ;  /* 0x0000005a37347223 */ /* 0x000fe20000010016 */
[----:B------:R-:W-:Y:S01]  /*c870*/  HADD2.F32 R55, -RZ, R35.H0_H0 ;  /* 0x20000023ff377230 */ /* 0x000fe20000004100 */
[C---:B------:R-:W-:Y:S01]  /*c880*/  FFMA.FTZ R108, R54.reuse, R108, R7 ;  /* 0x0000006c366c7223 */ /* 0x040fe20000010007 */
[----:B------:R-:W-:Y:S01]  /*c890*/  HADD2.F32 R90, -RZ, R26.H0_H0 ;  /* 0x2000001aff5a7230 */ /* 0x000fe20000004100 */
[----:B------:R-:W-:Y:S01]  /*c8a0*/  FFMA.FTZ R99, R54, R99, R23 ;  /* 0x0000006336637223 */ /* 0x000fe20000010017 */
[--C-:B------:R-:W-:Y:S01]  /*c8b0*/  HADD2.F32 R54, -RZ, R34.reuse.H0_H0 ;  /* 0x20000022ff367230 */ /* 0x100fe20000004100 */
[C---:B------:R-:W-:Y:S01]  /*c8c0*/  FFMA.FTZ R55, R59.reuse, R55, R20 ;  /* 0x000000373b377223 */ /* 0x040fe20000010014 */
[----:B------:R-:W-:Y:S01]  /*c8d0*/  SHF.R.U32.HI R104, RZ, 0x1c, R58 ;  /* 0x0000001cff687819 */ /* 0x000fe2000001163a */
        /* <DEDUP_REMOVED lines=10> */
[----:B------:R-:W-:Y:S01]  /*c980*/  FFMA.FTZ R51, R106, R51, R69 ;  /* 0x000000336a337223 */ /* 0x000fe20000010045 */
[----:B------:R-:W-:Y:S01]  /*c990*/  HADD2.F32 R106, -RZ, R25.H0_H0 ;  /* 0x20000019ff6a7230 */ /* 0x000fe20000004100 */
[----:B------:R-:W-:Y:S01]  /*c9a0*/  FFMA.FTZ R94, R94, R105, R77 ;  /* 0x000000695e5e7223 */ /* 0x000fe2000001004d */
[----:B------:R-:W-:Y:S01]  /*c9b0*/  HADD2.F32 R105, -RZ, R33.H0_H0 ;  /* 0x20000021ff697230 */ /* 0x000fe20000004100 */
[C---:B------:R-:W-:Y:S01]  /*c9c0*/  FFMA.FTZ R101, R88.reuse, R101, R19 ;  /* 0x0000006558657223 */ /* 0x040fe20000010013 */
[----:B------:R-:W-:Y:S01]  /*c9d0*/  F2FP.PACK_AB R63, R63, R56 ;  /* 0x000000383f3f723e */ /* 0x000fe200000000ff */
[----:B------:R-:W-:Y:S01]  /*c9e0*/  FFMA.FTZ R93, R88, R93, R75 ;  /* 0x0000005d585d7223 */ /* 0x000fe2000001004b */
[----:B------:R-:W-:Y:S01]  /*c9f0*/  F2FP.PACK_AB R51, R51, R98 ;  /* 0x000000623333723e */ /* 0x000fe200000000ff */
[----:B------:R-:W-:Y:S01]  /*ca00*/  FFMA.FTZ R105, R91, R105, R16 ;  /* 0x000000695b697223 */ /* 0x000fe20000010010 */
[----:B------:R-:W-:Y:S01]  /*ca10*/  F2FP.PACK_AB R54, R101, R54 ;  /* 0x000000366536723e */ /* 0x000fe200000000ff */
[----:B------:R-:W-:Y:S01]  /*ca20*/  FFMA.FTZ R88, R91, R106, R72 ;  /* 0x0000006a5b587223 */ /* 0x000fe20000010048 */
[----:B------:R-:W-:Y:S01]  /*ca30*/  F2FP.PACK_AB R59, R94, R59 ;  /* 0x0000003b5e3b723e */ /* 0x000fe200000000ff */
[C---:B------:R-:W-:Y:S01]  /*ca40*/  FFMA.FTZ R106, R60.reuse, R109, R17 ;  /* 0x0000006d3c6a7223 */ /* 0x040fe20000010011 */
[----:B------:R-:W-:Y:S01]  /*ca50*/  HADD2.F32 R109, -RZ, R32.H1_H1 ;  /* 0x30000020ff6d7230 */ /* 0x000fe20000004100 */
[----:B------:R-:W-:Y:S01]  /*ca60*/  FFMA.FTZ R91, R60, R111, R73 ;  /* 0x0000006f3c5b7223 */ /* 0x000fe20000010049 */
[----:B------:R-:W-:Y:S01]  /*ca70*/  F2FP.PACK_AB R60, R108, R107 ;  /* 0x0000006b6c3c723e */ /* 0x000fe200000000ff */
[----:B------:R-:W-:Y:S01]  /*ca80*/  HADD2.F32 R108, -RZ, R24.H0_H0 ;  /* 0x20000018ff6c7230 */ /* 0x000fe20000004100 */
[----:B------:R-:W-:Y:S01]  /*ca90*/  SHF.L.U32 R107, R58, 0x4, RZ ;  /* 0x000000043a6b7819 */ /* 0x000fe200000006ff */
[----:B------:R-:W-:Y:S01]  /*caa0*/  HADD2.F32 R58, -RZ, R32.H0_H0 ;  /* 0x20000020ff3a7230 */ /* 0x000fe20000004100 */
[----:B------:R-:W-:Y:S01]  /*cab0*/  FFMA.FTZ R109, R102, R109, R15 ;  /* 0x0000006d666d7223 */ /* 0x000fe2000001000f */
[----:B------:R-:W-:Y:S01]  /*cac0*/  HADD2.F32 R111, -RZ, R24.H1_H1 ;  /* 0x30000018ff6f7230 */ /* 0x000fe20000004100 */
[----:B------:R-:W-:Y:S01]  /*cad0*/  IADD3 R56, P0, R107, c[0x0][0x208], RZ ;  /* 0x000082006b387a10 */ /* 0x000fe20007f1e0ff */
[----:B------:R-:W-:Y:S01]  /*cae0*/  IMAD.SHL.U32 R92, R87, 0x10, RZ ;  /* 0x00000010575c7824 */ /* 0x000fe200078e00ff */
[----:B------:R-:W-:Y:S01]  /*caf0*/  SHF.R.U32.HI R87, RZ, 0x1c, R87 ;  /* 0x0000001cff577819 */ /* 0x000fe20000011657 */
[C---:B------:R-:W-:Y:S01]  /*cb00*/  FFMA.FTZ R58, R103.reuse, R58, R14 ;  /* 0x0000003a673a7223 */ /* 0x040fe2000001000e */
[----:B------:R-:W-:Y:S01]  /*cb10*/  IADD3.X R57, R104, c[0x0][0x20c], RZ, P0, !PT ;  /* 0x0000830068397a10 */ /* 0x000fe200007fe4ff */
[----:B------:R-:W-:Y:S01]  /*cb20*/  FFMA.FTZ R103, R103, R108, R70 ;  /* 0x0000006c67677223 */ /* 0x000fe20000010046 */
[----:B------:R-:W-:Y:S01]  /*cb30*/  F2FP.PACK_AB R53, R106, R105 ;  /* 0x000000696a35723e */ /* 0x000fe200000000ff */
[----:B------:R-:W-:Y:S01]  /*cb40*/  FFMA.FTZ R102, R102, R111, R71 ;  /* 0x0000006f66667223 */ /* 0x000fe20000010047 */
[----:B------:R-:W-:Y:S01]  /*cb50*/  F2FP.PACK_AB R52, R109, R58 ;  /* 0x0000003a6d34723e */ /* 0x000fe200000000ff */
[----:B------:R0:W-:Y:S01]  /*cb60*/  STG.E.128 [R56.64], R60 ;  /* 0x0000003c38007986 */ /* 0x0001e2000c101d06 */
[----:B------:R-:W-:Y:S01]  /*cb70*/  F2FP.PACK_AB R58, R93, R90 ;  /* 0x0000005a5d3a723e */ /* 0x000fe200000000ff */
[----:B------:R-:W-:Y:S01]  /*cb80*/  IMAD R2, R95, c[0x0][0x160], R2 ;  /* 0x000058005f027a24 */ /* 0x000fe200078e0202 */
[----:B------:R-:W-:-:S02]  /*cb90*/  IADD3 R90, P1, R92, c[0x0][0x208], RZ ;  /* 0x000082005c5a7a10 */ /* 0x000fc40007f3e0ff */
[----:B0-----:R-:W-:Y:S02]  /*cba0*/  IADD3 R60, P0, R107, c[0x0][0x210], RZ ;  /* 0x000084006b3c7a10 */ /* 0x001fe40007f1e0ff */
[----:B------:R-:W-:Y:S02]  /*cbb0*/  IADD3 R62, P2, R92, c[0x0][0x210], RZ ;  /* 0x000084005c3e7a10 */ /* 0x000fe40007f5e0ff */
[----:B------:R-:W-:Y:S02]  /*cbc0*/  IADD3.X R61, R104, c[0x0][0x214], RZ, P0, !PT ;  /* 0x00008500683d7a10 */ /* 0x000fe400007fe4ff */
[----:B------:R-:W-:Y:S02]  /*cbd0*/  F2FP.PACK_AB R57, R91, R88 ;  /* 0x000000585b39723e */ /* 0x000fe400000000ff */
[----:B------:R-:W-:Y:S01]  /*cbe0*/  IADD3.X R91, R87, c[0x0][0x20c], RZ, P1, !PT ;  /* 0x00008300575b7a10 */ /* 0x000fe20000ffe4ff */
[----:B------:R0:W-:Y:S01]  /*cbf0*/  STG.E.128 [R60.64], R48 ;  /* 0x000000303c007986 */ /* 0x0001e2000c101d06 */
[----:B------:R-:W-:-:S02]  /*cc00*/  F2FP.PACK_AB R56, R102, R103 ;  /* 0x000000676638723e */ /* 0x000fc400000000ff */
[----:B------:R-:W-:Y:S01]  /*cc10*/  IADD3.X R63, R87, c[0x0][0x214], RZ, P2, !PT ;  /* 0x00008500573f7a10 */ /* 0x000fe200017fe4ff */
[----:B------:R0:W-:Y:S01]  /*cc20*/  STG.E.128 [R90.64], R52 ;  /* 0x000000345a007986 */ /* 0x0001e2000c101d06 */
[----:B------:R-:W-:-:S03]  /*cc30*/  ISETP.GE.AND P0, PT, R2, c[0x0][0x164], PT ;  /* 0x0000590002007a0c */ /* 0x000fc60003f06270 */
[----:B------:R0:W-:Y:S10]  /*cc40*/  STG.E.128 [R62.64], R56 ;  /* 0x000000383e007986 */ /* 0x0001f4000c101d06 */
[----:B0-----:R-:W-:Y:S01]  /*cc50*/  @P0 CALL.REL.NOINC `(.L_x_2240) ;  /* 0x0000001000000944 */ /* 0x001fe20003c00000 */
[----:B------:R-:W-:Y:S05]  /*cc60*/  BRA `(.L_x_2241) ;  /* 0xffff3e2000007947 */ /* 0x000fea000383ffff */
.L_x_2240:
[----:B------:R-:W-:Y:S05]  /*cc70*/  BSYNC B0 ;  /* 0x0000000000007941 */ /* 0x000fea0003800000 */
.L_x_1979:
[----:B------:R-:W-:Y:S05]  /*cc80*/  EXIT ;  /* 0x000000000000794d */ /* 0x000fea0003800000 */
.L_x_2238:
[----:B------:R-:W-:Y:S01]  /*cc90*/  IMAD.MOV.U32 R52, RZ, RZ, 0x1 ;  /* 0x00000001ff347424 */ /* 0x000fe200078e00ff */
[----:B------:R-:W-:Y:S01]  /*cca0*/  MOV R48, 0xcce0 ;  /* 0x0000cce000307802 */ /* 0x000fe20000000f00 */
[----:B------:R-:W-:-:S02]  /*ccb0*/  IMAD.MOV.U32 R50, RZ, RZ, 0x1f ;  /* 0x0000001fff327424 */ /* 0x000fc400078e00ff */
[----:B------:R-:W-:Y:S02]  /*ccc0*/  IMAD.MOV.U32 R51, RZ, RZ, -0x1 ;  /* 0xffffffffff337424 */ /* 0x000fe400078e00ff */
[----:B------:R-:W-:Y:S05]  /*ccd0*/  CALL.REL.NOINC `($__internal_13_$__cuda_sm70_shflsync_bfly_p) ;  /* 0x0000059000007944 */ /* 0x000fea0003c00000 */
[----:B-1----:R-:W-:Y:S01]  /*cce0*/  MOV R48, R52 ;  /* 0x0000003400307202 */ /* 0x002fe20000000f00 */
[----:B0-----:R-:W-:Y:S05]  /*ccf0*/  BRA `(.L_x_2242) ;  /* 0xfffff31000007947 */ /* 0x001fea000383ffff */
.L_x_2239:
[----:B------:R-:W-:Y:S01]  /*cd00*/  IMAD.MOV.U32 R52, RZ, RZ, 0x2 ;  /* 0x00000002ff347424 */ /* 0x000fe200078e00ff */
[----:B------:R-:W-:Y:S01]  /*cd10*/  MOV R48, 0xcd50 ;  /* 0x0000cd5000307802 */ /* 0x000fe20000000f00 */
[----:B------:R-:W-:Y:S02]  /*cd20*/  IMAD.MOV.U32 R50, RZ, RZ, 0x1f ;  /* 0x0000001fff327424 */ /* 0x000fe400078e00ff */
[----:B------:R-:W-:Y:S02]  /*cd30*/  IMAD.MOV.U32 R51, RZ, RZ, -0x1 ;  /* 0xffffffffff337424 */ /* 0x000fe400078e00ff */
[----:B------:R-:W-:Y:S05]  /*cd40*/  CALL.REL.NOINC `($__internal_13_$__cuda_sm70_shflsync_bfly_p) ;  /* 0x0000052000007944 */ /* 0x000fea0003c00000 */
[----:B0-----:R-:W-:Y:S01]  /*cd50*/  HFMA2.MMA R50, -RZ, RZ, 0, 1.847743988037109375e-06 ;  /* 0x0000001fff327435 */ /* 0x001fe200000001ff */
[----:B-1----:R-:W-:Y:S01]  /*cd60*/  FADD.FTZ R55, R55, R52 ;  /* 0x0000003437377221 */ /* 0x002fe20000010000 */
[----:B------:R-:W-:Y:S01]  /*cd70*/  MOV R48, 0xcdb0 ;  /* 0x0000cdb000307802 */ /* 0x000fe20000000f00 */
[----:B------:R-:W-:Y:S02]  /*cd80*/  IMAD.MOV.U32 R52, RZ, RZ, 0x4 ;  /* 0x00000004ff347424 */ /* 0x000fe400078e00ff */
[----:B------:R-:W-:-:S02]  /*cd90*/  IMAD.MOV.U32 R51, RZ, RZ, -0x1 ;  /* 0xffffffffff337424 */ /* 0x000fc400078e00ff */
[----:B------:R-:W-:Y:S05]  /*cda0*/  CALL.REL.NOINC `($__internal_13_$__cuda_sm70_shflsync_bfly_p) ;  /* 0x000004c000007944 */ /* 0x000fea0003c00000 */
[----:B01----:R-:W-:Y:S01]  /*cdb0*/  FADD.FTZ R55, R55, R52 ;  /* 0x0000003437377221 */ /* 0x003fe20000010000 */
[----:B------:R-:W-:Y:S01]  /*cdc0*/  MOV R48, 0xce10 ;  /* 0x0000ce1000307802 */ /* 0x000fe20000000f00 */
[----:B------:R-:W-:-:S02]  /*cdd0*/  IMAD.MOV.U32 R52, RZ, RZ, 0x8 ;  /* 0x00000008ff347424 */ /* 0x000fc400078e00ff */
[----:B------:R-:W-:Y:S02]  /*cde0*/  IMAD.MOV.U32 R50, RZ, RZ, 0x1f ;  /* 0x0000001fff327424 */ /* 0x000fe400078e00ff */
[----:B------:R-:W-:Y:S02]  /*cdf0*/  IMAD.MOV.U32 R51, RZ, RZ, -0x1 ;  /* 0xffffffffff337424 */ /* 0x000fe400078e00ff */
[----:B------:R-:W-:Y:S05]  /*ce00*/  CALL.REL.NOINC `($__internal_13_$__cuda_sm70_shflsync_bfly_p) ;  /* 0x0000046000007944 */ /* 0x000fea0003c00000 */
[----:B01----:R-:W-:Y:S01]  /*ce10*/  FADD.FTZ R55, R55, R52 ;  /* 0x0000003437377221 */ /* 0x003fe20000010000 */
[----:B------:R-:W-:Y:S01]  /*ce20*/  MOV R52, 0x10 ;  /* 0x0000001000347802 */ /* 0x000fe20000000f00 */
[----:B------:R-:W-:Y:S01]  /*ce30*/  IMAD.MOV.U32 R50, RZ, RZ, 0x1f ;  /* 0x0000001fff327424 */ /* 0x000fe200078e00ff */
[----:B------:R-:W-:Y:S01]  /*ce40*/  MOV R48, 0xce70 ;  /* 0x0000ce7000307802 */ /* 0x000fe20000000f00 */
[----:B------:R-:W-:Y:S02]  /*ce50*/  IMAD.MOV.U32 R51, RZ, RZ, -0x1 ;  /* 0xffffffffff337424 */ /* 0x000fe400078e00ff */
[----:B------:R-:W-:Y:S05]  /*ce60*/  CALL.REL.NOINC `($__internal_13_$__cuda_sm70_shflsync_bfly_p) ;  /* 0x0000040000007944 */ /* 0x000fea0003c00000 */
[----:B-1----:R-:W-:Y:S02]  /*ce70*/  FADD.FTZ R52, R55, R52 ;  /* 0x0000003437347221 */ /* 0x002fe40000010000 */
[----:B0-----:R-:W-:Y:S02]  /*ce80*/  IMAD.MOV.U32 R50, RZ, RZ, 0x1f ;  /* 0x0000001fff327424 */ /* 0x001fe400078e00ff */
[----:B------:R-:W-:-:S02]  /*ce90*/  FMUL.FTZ R53, R52, c[0x0][0x1e0] ;  /* 0x0000780034357a20 */ /* 0x000fc40000410000 */
[----:B------:R-:W-:Y:S02]  /*cea0*/  IMAD.MOV.U32 R52, RZ, RZ, 0x1 ;  /* 0x00000001ff347424 */ /* 0x000fe400078e00ff */
[C---:B------:R-:W-:Y:S02]  /*ceb0*/  FADD.FTZ R48, -R53.reuse, R59 ;  /* 0x0000003b35307221 */ /* 0x040fe40000010100 */
[C---:B------:R-:W-:Y:S02]  /*cec0*/  FADD.FTZ R49, -R53.reuse, R60 ;  /* 0x0000003c35317221 */ /* 0x040fe40000010100 */
[----:B------:R-:W-:Y:S02]  /*ced0*/  FFMA.FTZ R48, R48, R48, RZ ;  /* 0x0000003030307223 */ /* 0x000fe400000100ff */
[----:B------:R-:W-:Y:S02]  /*cee0*/  FADD.FTZ R51, -R53, R61 ;  /* 0x0000003d35337221 */ /* 0x000fe40000010100 */
[----:B------:R-:W-:-:S02]  /*cef0*/  FFMA.FTZ R48, R49, R49, R48 ;  /* 0x0000003131307223 */ /* 0x000fc40000010030 */
[----:B------:R-:W-:Y:S02]  /*cf00*/  FADD.FTZ R49, -R53, R88 ;  /* 0x0000005835317221 */ /* 0x000fe40000010100 */
[----:B------:R-:W-:Y:S02]  /*cf10*/  FFMA.FTZ R48, R51, R51, R48 ;  /* 0x0000003333307223 */ /* 0x000fe40000010030 */
[----:B------:R-:W-:Y:S02]  /*cf20*/  FADD.FTZ R51, -R53, R62 ;  /* 0x0000003e35337221 */ /* 0x000fe40000010100 */
[----:B------:R-:W-:Y:S02]  /*cf30*/  FFMA.FTZ R48, R49, R49, R48 ;  /* 0x0000003131307223 */ /* 0x000fe40000010030 */
        /* <DEDUP_REMOVED lines=21> */
[----:B------:R-:W-:Y:S01]  /*d090*/  FFMA.FTZ R48, R51, R51, R48 ;  /* 0x0000003333307223 */ /* 0x000fe20000010030 */
[----:B------:R-:W-:-:S03]  /*d0a0*/  MOV R51, 0xffffffff ;  /* 0xffffffff00337802 */ /* 0x000fc60000000f00 */
[----:B------:R-:W-:Y:S01]  /*d0b0*/  FFMA.FTZ R55, R49, R49, R48 ;  /* 0x0000003131377223 */ /* 0x000fe20000010030 */
[----:B------:R-:W-:Y:S02]  /*d0c0*/  MOV R48, 0xd0e0 ;  /* 0x0000d0e000307802 */ /* 0x000fe40000000f00 */
[----:B------:R-:W-:Y:S05]  /*d0d0*/  CALL.REL.NOINC `($__internal_13_$__cuda_sm70_shflsync_bfly_p) ;  /* 0x0000019000007944 */ /* 0x000fea0003c00000 */
[----:B01----:R-:W-:Y:S01]  /*d0e0*/  FADD.FTZ R55, R55, R52 ;  /* 0x0000003437377221 */ /* 0x003fe20000010000 */
[----:B------:R-:W-:Y:S01]  /*d0f0*/  MOV R48, 0xd140 ;  /* 0x0000d14000307802 */ /* 0x000fe20000000f00 */
[----:B------:R-:W-:Y:S02]  /*d100*/  IMAD.MOV.U32 R52, RZ, RZ, 0x2 ;  /* 0x00000002ff347424 */ /* 0x000fe400078e00ff */
[----:B------:R-:W-:Y:S02]  /*d110*/  IMAD.MOV.U32 R50, RZ, RZ, 0x1f ;  /* 0x0000001fff327424 */ /* 0x000fe400078e00ff */
[----:B------:R-:W-:Y:S02]  /*d120*/  IMAD.MOV.U32 R51, RZ, RZ, -0x1 ;  /* 0xffffffffff337424 */ /* 0x000fe400078e00ff */
[----:B------:R-:W-:Y:S05]  /*d130*/  CALL.REL.NOINC `($__internal_13_$__cuda_sm70_shflsync_bfly_p) ;  /* 0x0000013000007944 */ /* 0x000fea0003c00000 */
[----:B0-----:R-:W-:Y:S01]  /*d140*/  HFMA2.MMA R50, -RZ, RZ, 0, 1.847743988037109375e-06 ;  /* 0x0000001fff327435 */ /* 0x001fe200000001ff */
[----:B-1----:R-:W-:Y:S01]  /*d150*/  FADD.FTZ R55, R55, R52 ;  /* 0x0000003437377221 */ /* 0x002fe20000010000 */
[----:B------:R-:W-:Y:S01]  /*d160*/  MOV R48, 0xd1a0 ;  /* 0x0000d1a000307802 */ /* 0x000fe20000000f00 */
[----:B------:R-:W-:-:S02]  /*d170*/  IMAD.MOV.U32 R52, RZ, RZ, 0x4 ;  /* 0x00000004ff347424 */ /* 0x000fc400078e00ff */
[----:B------:R-:W-:Y:S02]  /*d180*/  IMAD.MOV.U32 R51, RZ, RZ, -0x1 ;  /* 0xffffffffff337424 */ /* 0x000fe400078e00ff */
[----:B------:R-:W-:Y:S05]  /*d190*/  CALL.REL.NOINC `($__internal_13_$__cuda_sm70_shflsync_bfly_p) ;  /* 0x000000d000007944 */ /* 0x000fea0003c00000 */
[----:B01----:R-:W-:Y:S01]  /*d1a0*/  FADD.FTZ R55, R55, R52 ;  /* 0x0000003437377221 */ /* 0x003fe20000010000 */
[----:B------:R-:W-:Y:S01]  /*d1b0*/  MOV R48, 0xd200 ;  /* 0x0000d20000307802 */ /* 0x000fe20000000f00 */
[----:B------:R-:W-:Y:S02]  /*d1c0*/  IMAD.MOV.U32 R52, RZ, RZ, 0x8 ;  /* 0x00000008ff347424 */ /* 0x000fe400078e00ff */
[----:B------:R-:W-:Y:S02]  /*d1d0*/  IMAD.MOV.U32 R50, RZ, RZ, 0x1f ;  /* 0x0000001fff327424 */ /* 0x000fe400078e00ff */
[----:B------:R-:W-:Y:S02]  /*d1e0*/  IMAD.MOV.U32 R51, RZ, RZ, -0x1 ;  /* 0xffffffffff337424 */ /* 0x000fe400078e00ff */
[----:B------:R-:W-:Y:S05]  /*d1f0*/  CALL.REL.NOINC `($__internal_13_$__cuda_sm70_shflsync_bfly_p) ;  /* 0x0000007000007944 */ /* 0x000fea0003c00000 */
[----:B01----:R-:W-:Y:S01]  /*d200*/  FADD.FTZ R55, R55, R52 ;  /* 0x0000003437377221 */ /* 0x003fe20000010000 */
[----:B------:R-:W-:Y:S01]  /*d210*/  MOV R52, 0x10 ;  /* 0x0000001000347802 */ /* 0x000fe20000000f00 */
[----:B------:R-:W-:Y:S01]  /*d220*/  IMAD.MOV.U32 R50, RZ, RZ, 0x1f ;  /* 0x0000001fff327424 */ /* 0x000fe200078e00ff */
[----:B------:R-:W-:Y:S01]  /*d230*/  MOV R48, 0xd260 ;  /* 0x0000d26000307802 */ /* 0x000fe20000000f00 */
[----:B------:R-:W-:-:S02]  /*d240*/  IMAD.MOV.U32 R51, RZ, RZ, -0x1 ;  /* 0xffffffffff337424 */ /* 0x000fc400078e00ff */
[----:B------:R-:W-:Y:S05]  /*d250*/  CALL.REL.NOINC `($__internal_13_$__cuda_sm70_shflsync_bfly_p) ;  /* 0x0000001000007944 */ /* 0x000fea0003c00000 */
[----:B01----:R-:W-:Y:S05]  /*d260*/  BRA `(.L_x_2243) ;  /* 0xfffff0e000007947 */ /* 0x003fea000383ffff */
        .weak           $__internal_13_$__cuda_sm70_shflsync_bfly_p
        .type           $__internal_13_$__cuda_sm70_shflsync_bfly_p,@function
        .size           $__internal_13_$__cuda_sm70_shflsync_bfly_p,(.L_x_13553 - $__internal_13_$__cuda_sm70_shflsync_bfly_p)
$__internal_13_$__cuda_sm70_shflsync_bfly_p:
[----:B------:R-:W-:Y:S01]  /*d270*/  IMAD.MOV.U32 R49, RZ, RZ, 0x0 ;  /* 0x00000000ff317424 */ /* 0x000fe200078e00ff */
[----:B------:R-:W-:Y:S04]  /*d280*/  WARPSYNC R51 ;  /* 0x0000003300007348 */ /* 0x000fe80003800000 */
[----:B------:R0:W1:Y:S01]  /*d290*/  SHFL.BFLY PT, R52, R55, R52, R50 ;  /* 0x0c00003437347389 */ /* 0x00006200000e0032 */
[----:B------:R-:W-:Y:S05]  /*d2a0*/  RET.REL.NODEC R48 `(_ZN10layer_norm31ln_parallel_residual_fwd_kernelINS_13Kernel_traitsI6__halfS2_S2_S2_fjLj512ELj1ELj4ELj1ELj16ENS_18Kernel_traits_baseILj512ES2_S2_S2_S2_fjLj128EEEEELb1ELb0ELb1EEEvNS_9FwdParamsE) ;  /* 0xffff2d5030007950 */ /* 0x000fea0003c3ffff */
.L_x_2244:
        /* <DEDUP_REMOVED lines=13> */
.L_x_13553:


//--------------------- .text._ZN10layer_norm31ln_parallel_residual_fwd_kernelINS_13Kernel_traitsI6__halfS2_S2_S2_fjLj512ELj1ELj4ELj1ELj16ENS_18Kernel_traits_baseILj512ES2_S2_S2_S2_fjLj128EEEEELb1ELb1ELb0EEEvNS_9FwdParamsE --------------------------
	.section	.text._ZN10layer_norm31ln_parallel_residual_fwd_kernelINS_13Kernel_traitsI6__halfS2_S2_S2_fjLj512ELj1ELj4ELj1ELj16ENS_18Kernel_traits_baseILj512ES2_S2_S2_S2_fjLj128EEEEELb1ELb1ELb0EEEvNS_9FwdParamsE,"ax",@progbits
	.sectioninfo	@"SHI_REGISTERS=96"
	.align	128
        .global         _ZN10layer_norm31ln_parallel_residual_fwd_kernelINS_13Kernel_traitsI6__halfS2_S2_S2_fjLj512ELj1ELj4ELj1ELj16ENS_18Kernel_traits_baseILj512ES2_S2_S2_S2_fjLj128EEEEELb1ELb1ELb0EEEvNS_9FwdParamsE
        .type           _ZN10layer_norm31ln_parallel_residual_fwd_kernelINS_13Kernel_traitsI6__halfS2_S2_S2_fjLj512ELj1ELj4ELj1ELj16ENS_18Kernel_traits_baseILj512ES2_S2_S2_S2_fjLj128EEEEELb1ELb1ELb0EEEvNS_9FwdParamsE,@function
        .size           _ZN10layer_norm31ln_parallel_residual_fwd_kernelINS_13Kernel_traitsI6__halfS2_S2_S2_fjLj512ELj1ELj4ELj1ELj16ENS_18Kernel_traits_baseILj512ES2_S2_S2_S2_fjLj128EEEEELb1ELb1ELb0EEEvNS_9FwdParamsE,(.L_x_13554 - _ZN10layer_norm31ln_parallel_residual_fwd_kernelINS_13Kernel_traitsI6__halfS2_S2_S2_fjLj512ELj1ELj4ELj1ELj16ENS_18Kernel_traits_baseILj512ES2_S2_S2_S2_fjLj128EEEEELb1ELb1ELb0EEEvNS_9FwdParamsE)
        .other          _ZN10layer_norm31ln_parallel_residual_fwd_kernelINS_13Kernel_traitsI6__halfS2_S2_S2_fjLj512ELj1ELj4ELj1ELj16ENS_18Kernel_traits_baseILj512ES2_S2_S2_S2_fjLj128EEEEELb1ELb1ELb0EEEvNS_9FwdParamsE,@"STO_CUDA_ENTRY STV_DEFAULT"
_ZN10layer_norm31ln_parallel_residual_fwd_kernelINS_13Kernel_traitsI6__halfS2_S2_S2_fjLj512ELj1ELj4ELj1ELj16ENS_18Kernel_traits_baseILj512ES2_S2_S2_S2_fjLj128EEEEELb1ELb1ELb0EEEvNS_9FwdParamsE:
.text._ZN10layer_norm31ln_parallel_residual_fwd_kernelINS_13Kernel_traitsI6__halfS2_S2_S2_fjLj512ELj1ELj4ELj1ELj16ENS_18Kernel_traits_baseILj512ES2_S2_S2_S2_fjLj128EEEEELb1ELb1ELb0EEEvNS_9FwdParamsE:
        /* <DEDUP_REMOVED lines=57> */
.L_x_2246:
[----:B0-----:R-:W-:Y:S05]  /*0390*/  BSYNC B0 ;  /* 0x0000000000007941 */ /* 0x001fea0003800000 */
.L_x_2245:
        /* <DEDUP_REMOVED lines=12> */
.L_x_2248:
[----:B0-----:R-:W-:Y:S05]  /*0460*/  BSYNC B0 ;  /* 0x0000000000007941 */ /* 0x001fea0003800000 */
.L_x_2247:
[----:B------:R-:W-:Y:S01]  /*0470*/  ISETP.GE.AND P0, PT, R12, c[0x0][0x164], PT ;  /* 0x000059000c007a0c */ /* 0x000fe20003f06270 */
[----:B------:R-:W-:Y:S01]  /*0480*/  UIADD3 UR26, UR5, -0x695add53, URZ ;  /* 0x96a522ad051a7890 */ /* 0x000fe2000fffe03f */
[----:B------:R-:W-:Y:S01]  /*0490*/  @P1 IADD3.X R53, RZ, R5, RZ, P2, !PT ;  /* 0x00000005ff351210 */ /* 0x000fe200017fe4ff */
[----:B------:R-:W-:Y:S02]  /*04a0*/  UIADD3 UR24, UR5, -0x24c28bd8, URZ ;  /* 0xdb3d742805187890 */ /* 0x000fe4000fffe03f */
[----:B------:R-:W-:Y:S01]  /*04b0*/  UIADD3 UR22, UR5, 0x1fd5c5a3, URZ ;  /* 0x1fd5c5a305167890 */ /* 0x000fe2000fffe03f */
[----:B------:R-:W-:-:S07]  /*04c0*/  SHF.R.U64 R11, R52, 0x2, R53 ;  /* 0x00000002340b7819 */ /* 0x000fce0000001235 */
[----:B------:R-:W-:Y:S05]  /*04d0*/  @P0 EXIT ;  /* 0x000000000000094d */ /* 0x000fea0003800000 */
[----:B------:R-:W-:Y:S01]  /*04e0*/  IMAD.HI.U32 R0, R11, -0x2daee0ad, RZ ;  /* 0xd2511f530b007827 */ /* 0x000fe200078e00ff */
[----:B------:R-:W-:Y:S01]  /*04f0*/  SHF.R.U32.HI R10, RZ, 0x2, R53 ;  /* 0x00000002ff0a7819 */ /* 0x000fe20000011635 */
[--C-:B-----5:R-:W-:Y:S01]  /*0500*/  HADD2.F32 R38, -RZ, R21.reuse.H0_H0 ;  /* 0x20000015ff267230 */ /* 0x120fe20000004100 */
[----:B------:R-:W-:Y:S01]  /*0510*/  BSSY B0, `(.L_x_2249) ;  /* 0x0000c59000007945 */ /* 0x000fe20003800000 */
[C---:B------:R-:W-:Y:S01]  /*0520*/  IMAD.HI.U32 R3, R13.reuse, -0x326172a9, RZ ;  /* 0xcd9e8d570d037827 */ /* 0x040fe200078e00ff */
[----:B------:R-:W-:Y:S01]  /*0530*/  LOP3.LUT R0, R0, UR5, RZ, 0x3c, !PT ;  /* 0x0000000500007c12 */ /* 0x000fe2000f8e3cff */
[----:B------:R-:W-:Y:S01]  /*0540*/  HADD2.F32 R40, -RZ, R21.H1_H1 ;  /* 0x30000015ff287230 */ /* 0x000fe20000004100 */
[----:B------:R-:W-:Y:S01]  /*0550*/  LOP3.LUT R59, R52, 0x3, RZ, 0xc0, !PT ;  /* 0x00000003343b7812 */ /* 0x000fe200078ec0ff */
[----:B------:R-:W-:Y:S01]  /*0560*/  IMAD R2, R13, -0x326172a9, RZ ;  /* 0xcd9e8d570d027824 */ /* 0x000fe200078e02ff */
[----:B------:R-:W-:Y:S01]  /*0570*/  LOP3.LUT R3, R3, UR4, R10, 0x96, !PT ;  /* 0x0000000403037c12 */ /* 0x000fe2000f8e960a */
[----:B------:R-:W-:Y:S01]  /*0580*/  IMAD.HI.U32 R5, R0, -0x326172a9, RZ ;  /* 0xcd9e8d5700057827 */ /* 0x000fe200078e00ff */
[----:B------:R-:W-:Y:S01]  /*0590*/  HADD2.F32 R44, -RZ, R23.H1_H1 ;  /* 0x30000017ff2c7230 */ /* 0x000fe20000004100 */
[----:B------:R-:W-:Y:S01]  /*05a0*/  ULDC.U8 UR8, c[0x0][0x1f0] ;  /* 0x00007c0000087ab9 */ /* 0x000fe20000000000 */
[--C-:B------:R-:W-:Y:S01]  /*05b0*/  HADD2.F32 R9, -RZ, R32.reuse.H0_H0 ;  /* 0x20000020ff097230 */ /* 0x100fe20000004100 */
[----:B------:R-:W-:Y:S01]  /*05c0*/  IMAD R4, R11, -0x2daee0ad, RZ ;  /* 0xd2511f530b047824 */ /* 0x000fe200078e02ff */
[----:B------:R-:W-:Y:S01]  /*05d0*/  LOP3.LUT R2, R5, UR9, R2, 0x96, !PT ;  /* 0x0000000905027c12 */ /* 0x000fe2000f8e9602 */
[----:B------:R-:W-:Y:S01]  /*05e0*/  IMAD.HI.U32 R7, R3, -0x2daee0ad, RZ ;  /* 0xd2511f5303077827 */ /* 0x000fe200078e00ff */
[----:B------:R-:W-:-:S02]  /*05f0*/  HADD2.F32 R8, -RZ, R32.H1_H1 ;  /* 0x30000020ff087230 */ /* 0x000fc40000004100 */
[----:B------:R-:W-:Y:S01]  /*0600*/  HADD2.F32 R32, -RZ, R30.H0_H0 ;  /* 0x2000001eff207230 */ /* 0x000fe20000004100 */
[----:B------:R-:W-:Y:S01]  /*0610*/  IMAD R5, R3, -0x2daee0ad, RZ ;  /* 0xd2511f5303057824 */ /* 0x000fe200078e02ff */
[----:B------:R-:W-:Y:S01]  /*0620*/  LOP3.LUT R4, R7, UR10, R4, 0x96, !PT ;  /* 0x0000000a07047c12 */ /* 0x000fe2000f8e9604 */
[----:B------:R-:W-:Y:S01]  /*0630*/  IMAD.HI.U32 R6, R2, -0x2daee0ad, RZ ;  /* 0xd2511f5302067827 */ /* 0x000fe200078e00ff */
[--C-:B------:R-:W-:Y:S02]  /*0640*/  HADD2.F32 R39, -RZ, R22.reuse.H0_H0 ;  /* 0x20000016ff277230 */ /* 0x100fe40000004100 */
[----:B------:R-:W-:Y:S01]  /*0650*/  HADD2.F32 R42, -RZ, R22.H1_H1 ;  /* 0x30000016ff2a7230 */ /* 0x000fe20000004100 */
[----:B------:R-:W-:Y:S01]  /*0660*/  IMAD R0, R0, -0x326172a9, RZ ;  /* 0xcd9e8d5700007824 */ /* 0x000fe200078e02ff */
[----:B------:R-:W-:Y:S01]  /*0670*/  LOP3.LUT R5, R6, UR12, R5, 0x96, !PT ;  /* 0x0000000c06057c12 */ /* 0x000fe2000f8e9605 */
[----:B------:R-:W-:Y:S01]  /*0680*/  IMAD.HI.U32 R3, R4, -0x326172a9, RZ ;  /* 0xcd9e8d5704037827 */ /* 0x000fe200078e00ff */
[----:B------:R-:W-:-:S02]  /*0690*/  HADD2.F32 R46, -RZ, R24.H1_H1 ;  /* 0x30000018ff2e7230 */ /* 0x000fc40000004100 */
[--C-:B------:R-:W-:Y:S01]  /*06a0*/  HADD2.F32 R45, -RZ, R25.reuse.H0_H0 ;  /* 0x20000019ff2d7230 */ /* 0x100fe20000004100 */
[----:B------:R-:W-:Y:S01]  /*06b0*/  IMAD R4, R4, -0x326172a9, RZ ;  /* 0xcd9e8d5704047824 */ /* 0x000fe200078e02ff */
[----:B------:R-:W-:Y:S01]  /*06c0*/  LOP3.LUT R0, R3, UR11, R0, 0x96, !PT ;  /* 0x0000000b03007c12 */ /* 0x000fe2000f8e9600 */
[----:B------:R-:W-:Y:S01]  /*06d0*/  IMAD.HI.U32 R3, R5, -0x326172a9, RZ ;  /* 0xcd9e8d5705037827 */ /* 0x000fe200078e00ff */
[----:B------:R-:W-:Y:S02]  /*06e0*/  HADD2.F32 R47, -RZ, R25.H1_H1 ;  /* 0x30000019ff2f7230 */ /* 0x000fe40000004100 */
        /* <DEDUP_REMOVED lines=8> */
[----:B------:R-:W-:-:S04]  /*0770*/  IMAD.HI.U32 R7, R3, -0x2daee0ad, RZ ;  /* 0xd2511f5303077827 */ /* 0x000fc800078e00ff */
[----:B------:R-:W-:Y:S01]  /*0780*/  IMAD R5, R5, -0x326172a9, RZ ;  /* 0xcd9e8d5705057824 */ /* 0x000fe200078e02ff */
[----:B------:R-:W-:Y:S01]  /*0790*/  LOP3.LUT R4, R7, UR16, R4, 0x96, !PT ;  /* 0x0000001007047c12 */ /* 0x000fe2000f8e9604 */
[----:B------:R-:W-:Y:S01]  /*07a0*/  IMAD.HI.U32 R0, R2, -0x326172a9, RZ ;  /* 0xcd9e8d5702007827 */ /* 0x000fe200078e00ff */
[----:B------:R-:W-:-:S03]  /*07b0*/  HADD2.F32 R7, -RZ, R33.H0_H0 ;  /* 0x20000021ff077230 */ /* 0x000fc60000004100 */
[----:B------:R-:W-:Y:S01]  /*07c0*/  IMAD R2, R2, -0x326172a9, RZ ;  /* 0xcd9e8d5702027824 */ /* 0x000fe200078e02ff */
[----:B------:R-:W-:Y:S01]  /*07d0*/  LOP3.LUT R0, R0, UR15, R5, 0x96, !PT ;  /* 0x0000000f00007c12 */ /* 0x000fe2000f8e9605 */
[----:B------:R-:W-:-:S04]  /*07e0*/  IMAD.HI.U32 R5, R4, -0x326172a9, RZ ;  /* 0xcd9e8d5704057827 */ /* 0x000fc800078e00ff */
[----:B------:R-:W-:Y:S01]  /*07f0*/  IMAD R3, R3, -0x2daee0ad, RZ ;  /* 0xd2511f5303037824 */ /* 0x000fe200078e02ff */
[----:B------:R-:W-:Y:S01]  /*0800*/  LOP3.LUT R36, R5, UR17, R2, 0x96, !PT ;  /* 0x0000001105247c12 */ /* 0x000fe2000f8e9602 */
[C---:B------:R-:W-:Y:S01]  /*0810*/  IMAD.HI.U32 R6, R0.reuse, -0x2daee0ad, RZ ;  /* 0xd2511f5300067827 */ /* 0x040fe200078e00ff */
[--C-:B------:R-:W-:Y:S02]  /*0820*/  HADD2.F32 R5, -RZ, R34.reuse.H0_H0 ;  /* 0x20000022ff057230 */ /* 0x100fe40000004100 */
[----:B------:R-:W-:Y:S01]  /*0830*/  HADD2.F32 R2, -RZ, R35.H1_H1 ;  /* 0x30000023ff027230 */ /* 0x000fe20000004100 */
[----:B------:R-:W-:Y:S01]  /*0840*/  IMAD R18, R0, -0x2daee0ad, RZ ;  /* 0xd2511f5300127824 */ /* 0x000fe200078e02ff */
[----:B------:R-:W-:Y:S01]  /*0850*/  LOP3.LUT R37, R6, UR18, R3, 0x96, !PT ;  /* 0x0000001206257c12 */ /* 0x000fe2000f8e9603 */
[----:B------:R-:W-:Y:S01]  /*0860*/  IMAD R17, R4, -0x326172a9, RZ ;  /* 0xcd9e8d5704117824 */ /* 0x000fe200078e02ff */
[----:B------:R-:W-:Y:S01]  /*0870*/  HADD2.F32 R6, -RZ, R33.H1_H1 ;  /* 0x30000021ff067230 */ /* 0x000fe20000004100 */
[----:B------:R-:W-:Y:S01]  /*0880*/  IMAD.HI.U32 R19, R36, -0x2daee0ad, RZ ;  /* 0xd2511f5324137827 */ /* 0x000fe200078e00ff */
[----:B------:R-:W-:-:S02]  /*0890*/  HADD2.F32 R4, -RZ, R34.H1_H1 ;  /* 0x30000022ff047230 */ /* 0x000fc40000004100 */
[----:B------:R-:W-:Y:S01]  /*08a0*/  HADD2.F32 R3, -RZ, R35.H0_H0 ;  /* 0x20000023ff037230 */ /* 0x000fe20000004100 */
[----:B------:R-:W-:Y:S01]  /*08b0*/  IMAD.HI.U32 R0, R37, -0x326172a9, RZ ;  /* 0xcd9e8d5725007827 */ /* 0x000fe200078e00ff */
[----:B------:R-:W-:Y:S01]  /*08c0*/  LOP3.LUT R41, R19, UR20, R18, 0x96, !PT ;  /* 0x0000001413297c12 */ /* 0x000fe2000f8e9612 */
[--C-:B------:R-:W-:Y:S02]  /*08d0*/  HADD2.F32 R18, -RZ, R29.reuse.H0_H0 ;  /* 0x2000001dff127230 */ /* 0x100fe40000004100 */
[----:B------:R-:W-:Y:S01]  /*08e0*/  HADD2.F32 R19, -RZ, R29.H1_H1 ;  /* 0x3000001dff137230 */ /* 0x000fe20000004100 */
[----:B------:R-:W-:Y:S01]  /*08f0*/  LOP3.LUT R43, R0, UR19, R17, 0x96, !PT ;  /* 0x00000013002b7c12 */ /* 0x000fe2000f8e9611 */
[--C-:B------:R-:W-:Y:S01]  /*0900*/  HADD2.F32 R0, -RZ, R28.reuse.H0_H0 ;  /* 0x2000001cff007230 */ /* 0x100fe20000004100 */
[----:B------:R-:W-:Y:S01]  /*0910*/  IMAD R37, R37, -0x326172a9, RZ ;  /* 0xcd9e8d5725257824 */ /* 0x000fe200078e02ff */
[----:B------:R-:W-:Y:S01]  /*0920*/  HADD2.F32 R17, -RZ, R28.H1_H1 ;  /* 0x3000001cff117230 */ /* 0x000fe20000004100 */
[----:B------:R-:W-:Y:S01]  /*0930*/  IMAD R36, R36, -0x2daee0ad, RZ ;  /* 0xd2511f5324247824 */ /* 0x000fe200078e02ff */
[----:B------:R-:W-:Y:S01]  /*0940*/  HADD2.F32 R33, -RZ, R30.H1_H1 ;  /* 0x3000001eff217230 */ /* 0x000fe20000004100 */
[----:B------:R-:W-:Y:S01]  /*0950*/  IMAD.HI.U32 R28, R41, -0x326172a9, RZ ;  /* 0xcd9e8d57291c7827 */ /* 0x000fe200078e00ff */
[----:B------:R-:W-:-:S02]  /*0960*/  HADD2.F32 R34, -RZ, R31.H0_H0 ;  /* 0x2000001fff227230 */ /* 0x000fc40000004100 */
[----:B------:R-:W-:Y:S01]  /*0970*/  HADD2.F32 R35, -RZ, R31.H1_H1 ;  /* 0x3000001fff237230 */ /* 0x000fe20000004100 */
[----:B------:R-:W-:Y:S01]  /*0980*/  IMAD.HI.U32 R29, R43, -0x2daee0ad, RZ ;  /* 0xd2511f532b1d7827 */ /* 0x000fe200078e00ff */
[----:B------:R-:W-:Y:S01]  /*0990*/  LOP3.LUT R28, R28, UR21, R37, 0x96, !PT ;  /* 0x000000151c1c7c12 */ /* 0x000fe2000f8e9625 */
[--C-:B------:R-:W-:Y:S02]  /*09a0*/  HADD2.F32 R37, -RZ, R20.reuse.H1_H1 ;  /* 0x30000014ff257230 */ /* 0x100fe40000004100 */
[----:B------:R-:W-:Y:S01]  /*09b0*/  IMAD.MOV.U32 R57, RZ, RZ, RZ ;  /* 0x000000ffff397224 */ /* 0x000fe200078e00ff */
[----:B------:R-:W-:Y:S01]  /*09c0*/  LOP3.LUT R29, R29, UR22, R36, 0x96, !PT ;  /* 0x000000161d1d7c12 */ /* 0x000fe2000f8e9624 */
[----:B------:R-:W-:Y:S01]  /*09d0*/  HADD2.F32 R36, -RZ, R20.H0_H0 ;  /* 0x20000014ff247230 */ /* 0x000fe20000004100 */
[----:B------:R-:W-:Y:S01]  /*09e0*/  IMAD R20, R41, -0x326172a9, RZ ;  /* 0xcd9e8d5729147824 */ /* 0x000fe200078e02ff */
[----:B------:R-:W-:Y:S01]  /*09f0*/  HADD2.F32 R41, -RZ, R23.H0_H0 ;  /* 0x20000017ff297230 */ /* 0x000fe20000004100 */
[----:B------:R-:W-:Y:S01]  /*0a00*/  IMAD R23, R43, -0x2daee0ad, RZ ;  /* 0xd2511f532b177824 */ /* 0x000fe200078e02ff */
[----:B------:R-:W-:Y:S01]  /*0a10*/  HADD2.F32 R43, -RZ, R24.H0_H0 ;  /* 0x20000018ff2b7230 */ /* 0x000fe20000004100 */
[----:B------:R-:W-:-:S04]  /*0a20*/  IMAD.HI.U32 R21, R29, -0x326172a9, RZ ;  /* 0xcd9e8d571d157827 */ /* 0x000fc800078e00ff */
[----:B------:R-:W-:Y:S01]  /*0a30*/  IMAD.WIDE.U32 R62, R28, -0x2daee0ad, RZ ;  /* 0xd2511f531c3e7825 */ /* 0x000fe200078e00ff */
[----:B------:R-:W-:-:S03]  /*0a40*/  LOP3.LUT R20, R21, UR23, R20, 0x96, !PT ;  /* 0x0000001715147c12 */ /* 0x000fc6000f8e9614 */
[----:B------:R-:W-:Y:S01]  /*0a50*/  IMAD R29, R29, -0x326172a9, RZ ;  /* 0xcd9e8d571d1d7824 */ /* 0x000fe200078e02ff */
[----:B------:R-:W-:Y:S01]  /*0a60*/  LOP3.LUT R23, R63, UR24, R23, 0x96, !PT ;  /* 0x000000183f177c12 */ /* 0x000fe2000f8e9617 */
[----:B------:R-:W-:Y:S01]  /*0a70*/  IMAD.HI.U32 R21, R20, -0x2daee0ad, RZ ;  /* 0xd2511f5314157827 */ /* 0x000fe200078e00ff */
[----:B------:R-:W-:-:S03]  /*0a80*/  HADD2.F32 R63, -RZ, R27.H1_H1 ;  /* 0x3000001bff3f7230 */ /* 0x000fc60000004100 */
[----:B------:R-:W-:Y:S01]  /*0a90*/  IMAD.WIDE.U32 R60, R23, -0x326172a9, RZ ;  /* 0xcd9e8d57173c7825 */ /* 0x000fe200078e00ff */
[----:B------:R-:W-:-:S03]  /*0aa0*/  LOP3.LUT R62, R21, UR26, R62, 0x96, !PT ;  /* 0x0000001a153e7c12 */ /* 0x000fc6000f8e963e */
[----:B------:R-:W-:Y:S01]  /*0ab0*/  IMAD R58, R20, -0x2daee0ad, RZ ;  /* 0xd2511f53143a7824 */ /* 0x000fe200078e02ff */
[----:B------:R-:W-:Y:S02]  /*0ac0*/  LOP3.LUT R61, R61, UR25, R29, 0x96, !PT ;  /* 0x000000193d3d7c12 */ /* 0x000fe4000f8e961d */
.L_x_2518:
        /* <DEDUP_REMOVED lines=36> */
.L_x_2253:
[----:B0-----:R-:W-:Y:S02]  /*0d10*/  IMAD.MOV.U32 R69, RZ, RZ, R60 ;  /* 0x000000ffff457224 */ /* 0x001fe400078e003c */
.L_x_2254:
[----:B------:R-:W-:Y:S05]  /*0d20*/  BSYNC B2 ;  /* 0x0000000000027941 */ /* 0x000fea0003800000 */
.L_x_2252:
        /* <DEDUP_REMOVED lines=16> */
.L_x_2258:
[----:B------:R-:W-:Y:S05]  /*0e30*/  BSYNC B3 ;  /* 0x0000000000037941 */ /* 0x000fea0003800000 */
.L_x_2257:
        /* <DEDUP_REMOVED lines=42> */
.L_x_2256:
[----:B------:R-:W-:Y:S05]  /*10e0*/  BSYNC B2 ;  /* 0x0000000000027941 */ /* 0x000fea0003800000 */
.L_x_2255:
        /* <DEDUP_REMOVED lines=17> */
.L_x_2259:
        /* <DEDUP_REMOVED lines=12> */
.L_x_2262:
[----:B------:R-:W-:Y:S02]  /*12c0*/  MOV R69, R60 ;  /* 0x0000003c00457202 */ /* 0x000fe40000000f00 */
.L_x_2263:
[----:B------:R-:W-:Y:S05]  /*12d0*/  BSYNC B2 ;  /* 0x0000000000027941 */ /* 0x000fea0003800000 */
.L_x_2261:
        /* <DEDUP_REMOVED lines=16> */
.L_x_2267:
[----:B------:R-:W-:Y:S05]  /*13e0*/  BSYNC B3 ;  /* 0x0000000000037941 */ /* 0x000fea0003800000 */
.L_x_2266:
        /* <DEDUP_REMOVED lines=42> */
.L_x_2265:
[----:B------:R-:W-:Y:S05]  /*1690*/  BSYNC B2 ;  /* 0x0000000000027941 */ /* 0x000fea0003800000 */
.L_x_2264:
        /* <DEDUP_REMOVED lines=10> */
.L_x_2260:
        /* <DEDUP_REMOVED lines=12> */
.L_x_2269:
[----:B------:R-:W-:Y:S02]  /*1800*/  IMAD.MOV.U32 R69, RZ, RZ, R60 ;  /* 0x000000ffff457224 */ /* 0x000fe400078e003c */
.L_x_2270:
[----:B------:R-:W-:Y:S05]  /*1810*/  BSYNC B2 ;  /* 0x0000000000027941 */ /* 0x000fea0003800000 */
.L_x_2268:
        /* <DEDUP_REMOVED lines=16> */
.L_x_2274:
[----:B------:R-:W-:Y:S05]  /*1920*/  BSYNC B3 ;  /* 0x0000000000037941 */ /* 0x000fea0003800000 */
.L_x_2273:
        /* <DEDUP_REMOVED lines=42> */
.L_x_2272:
[----:B------:R-:W-:Y:S05]  /*1bd0*/  BSYNC B2 ;  /* 0x0000000000027941 */ /* 0x000fea0003800000 */
.L_x_2271:
        /* <DEDUP_REMOVED lines=14> */
.L_x_2275:
        /* <DEDUP_REMOVED lines=12> */
.L_x_2278:
[----:B------:R-:W-:Y:S02]  /*1d80*/  MOV R28, R60 ;  /* 0x0000003c001c7202 */ /* 0x000fe40000000f00 */
.L_x_2279:
[----:B------:R-:W-:Y:S05]  /*1d90*/  BSYNC B2 ;  /* 0x0000000000027941 */ /* 0x000fea0003800000 */
.L_x_2277:
        /* <DEDUP_REMOVED lines=16> */
.L_x_2283:
[----:B------:R-:W-:Y:S05]  /*1ea0*/  BSYNC B3 ;  /* 0x0000000000037941 */ /* 0x000fea0003800000 */
.L_x_2282:
        /* <DEDUP_REMOVED lines=42> */
.L_x_2281:
[----:B------:R-:W-:Y:S05]  /*2150*/  BSYNC B2 ;  /* 0x0000000000027941 */ /* 0x000fea0003800000 */
.L_x_2280:
        /* <DEDUP_REMOVED lines=10> */
.L_x_2276:
        /* <DEDUP_REMOVED lines=12> */
.L_x_2285:
[----:B------:R-:W-:Y:S02]  /*22c0*/  IMAD.MOV.U32 R28, RZ, RZ, R60 ;  /* 0x000000ffff1c7224 */ /* 0x000fe400078e003c */
.L_x_2286:
[----:B------:R-:W-:Y:S05]  /*22d0*/  BSYNC B2 ;  /* 0x0000000000027941 */ /* 0x000fea0003800000 */
.L_x_2284:
        /* <DEDUP_REMOVED lines=16> */
.L_x_2290:
[----:B------:R-:W-:Y:S05]  /*23e0*/  BSYNC B3 ;  /* 0x0000000000037941 */ /* 0x000fea0003800000 */
.L_x_2289:
        /* <DEDUP_REMOVED lines=42> */
.L_x_2288:
[----:B------:R-:W-:Y:S05]  /*2690*/  BSYNC B2 ;  /* 0x0000000000027941 */ /* 0x000fea0003800000 */
.L_x_2287:
        /* <DEDUP_REMOVED lines=14> */
.L_x_2291:
        /* <DEDUP_REMOVED lines=12> */
.L_x_2294:
[----:B------:R-:W-:Y:S02]  /*2840*/  MOV R28, R60 ;  /* 0x0000003c001c7202 */ /* 0x000fe40000000f00 */
.L_x_2295:
[----:B------:R-:W-:Y:S05]  /*2850*/  BSYNC B2 ;  /* 0x0000000000027941 */ /* 0x000fea0003800000 */
.L_x_2293:
        /* <DEDUP_REMOVED lines=16> */
.L_x_2299:
[----:B------:R-:W-:Y:S05]  /*2960*/  BSYNC B3 ;  /* 0x0000000000037941 */ /* 0x000fea0003800000 */
.L_x_2298:
        /* <DEDUP_REMOVED lines=42> */
.L_x_2297:
[----:B------:R-:W-:Y:S05]  /*2c10*/  BSYNC B2 ;  /* 0x0000000000027941 */ /* 0x000fea0003800000 */
.L_x_2296:
        /* <DEDUP_REMOVED lines=10> */
.L_x_2292:
        /* <DEDUP_REMOVED lines=12> */
.L_x_2301:
[----:B------:R-:W-:Y:S02]  /*2d80*/  IMAD.MOV.U32 R28, RZ, RZ, R60 ;  /* 0x000000ffff1c7224 */ /* 0x000fe400078e003c */
.L_x_2302:
[----:B------:R-:W-:Y:S05]  /*2d90*/  BSYNC B2 ;  /* 0x0000000000027941 */ /* 0x000fea0003800000 */
.L_x_2300:
        /* <DEDUP_REMOVED lines=16> */
.L_x_2306:
[----:B------:R-:W-:Y:S05]  /*2ea0*/  BSYNC B3 ;  /* 0x0000000000037941 */ /* 0x000fea0003800000 */
.L_x_2305:
        /* <DEDUP_REMOVED lines=42> */
.L_x_2304:
[----:B------:R-:W-:Y:S05]  /*3150*/  BSYNC B2 ;  /* 0x0000000000027941 */ /* 0x000fea0003800000 */
.L_x_2303:
        /* <DEDUP_REMOVED lines=14> */
.L_x_2307:
        /* <DEDUP_REMOVED lines=12> */
.L_x_2310:
[----:B------:R-:W-:Y:S02]  /*3300*/  MOV R74, R60 ;  /* 0x0000003c004a7202 */ /* 0x000fe40000000f00 */
.L_x_2311:
[----:B------:R-:W-:Y:S05]  /*3310*/  BSYNC B2 ;  /* 0x0000000000027941 */ /* 0x000fea0003800000 */
.L_x_2309:
        /* <DEDUP_REMOVED lines=16> */
.L_x_2315:
[----:B------:R-:W-:Y:S05]  /*3420*/  BSYNC B3 ;  /* 0x0000000000037941 */ /* 0x000fea0003800000 */
.L_x_2314:
        /* <DEDUP_REMOVED lines=42> */
.L_x_2313:
[----:B------:R-:W-:Y:S05]  /*36d0*/  BSYNC B2 ;  /* 0x0000000000027941 */ /* 0x000fea0003800000 */
.L_x_2312:
        /* <DEDUP_REMOVED lines=10> */
.L_x_2308:
        /* <DEDUP_REMOVED lines=12> */
.L_x_2317:
[----:B------:R-:W-:Y:S02]  /*3840*/  IMAD.MOV.U32 R77, RZ, RZ, R60 ;  /* 0x000000ffff4d7224 */ /* 0x000fe400078e003c */
.L_x_2318:
[----:B------:R-:W-:Y:S05]  /*3850*/  BSYNC B2 ;  /* 0x0000000000027941 */ /* 0x000fea0003800000 */
.L_x_2316:
        /* <DEDUP_REMOVED lines=16> */
.L_x_2322:
[----:B------:R-:W-:Y:S05]  /*3960*/  BSYNC B3 ;  /* 0x0000000000037941 */ /* 0x000fea0003800000 */
.L_x_2321:
        /* <DEDUP_REMOVED lines=42> */
.L_x_2320:
[----:B------:R-:W-:Y:S05]  /*3c10*/  BSYNC B2 ;  /* 0x0000000000027941 */ /* 0x000fea0003800000 */
.L_x_2319:
        /* <DEDUP_REMOVED lines=13> */
.L_x_2323:
        /* <DEDUP_REMOVED lines=12> */
.L_x_2326:
[----:B------:R-:W-:Y:S02]  /*3db0*/  MOV R77, R60 ;  /* 0x0000003c004d7202 */ /* 0x000fe40000000f00 */
.L_x_2327:
[----:B------:R-:W-:Y:S05]  /*3dc0*/  BSYNC B2 ;  /* 0x0000000000027941 */ /* 0x000fea0003800000 */
.L_x_2325:
        /* <DEDUP_REMOVED lines=16> */
.L_x_2331:
[----:B------:R-:W-:Y:S05]  /*3ed0*/  BSYNC B3 ;  /* 0x0000000000037941 */ /* 0x000fea0003800000 */
.L_x_2330:
        /* <DEDUP_REMOVED lines=42> */
.L_x_2329:
[----:B------:R-:W-:Y:S05]  /*4180*/  BSYNC B2 ;  /* 0x0000000000027941 */ /* 0x000fea0003800000 */
.L_x_2328:
[----:B------:R-:W0:Y:S01]  /*4190*/  I2F.U32 R29, R77 ;  /* 0x0000004d001d7306 */ /* 0x000e220000201000 */
[----:B------:R-:W-:-:S05]  /*41a0*/  HADD2.F32 R59, -RZ, R26.H0_H0 ;  /* 0x2000001aff3b7230 */ /* 0x000fca0000004100 */
[----:B------:R-:W-:Y:S02]  /*41b0*/  FMUL.FTZ R59, R59, c[0x0][0x1e8] ;  /* 0x00007a003b3b7a20 */ /* 0x000fe40000410000 */
[----:B0-----:R-:W-:-:S05]  /*41c0*/  FFMA.FTZ R29, R29, R86, 1.1641532182693481445e-10 ;  /* 0x2f0000001d1d7423 */ /* 0x001fca0000010056 */
[----:B------:R-:W-:Y:S01]  /*41d0*/  FSETP.GTU.FTZ.AND P3, PT, R29, c[0x0][0x1e4], PT ;  /* 0x000079001d007a0b */ /* 0x000fe20003f7c000 */
[----:B------:R-:W-:-:S03]  /*41e0*/  @P0 HADD2.F32 R29, -RZ, R22.H0_H0 ;  /* 0x20000016ff1d0230 */ /* 0x000fc60000004100 */
[----:B------:R-:W-:Y:S02]  /*41f0*/  FSEL R59, R59, RZ, !P3 ;  /* 0x000000ff3b3b7208 */ /* 0x000fe40005800000 */
[----:B------:R-:W-:-:S03]  /*4200*/  SEL R64, RZ, 0x1, P3 ;  /* 0x00000001ff407807 */ /* 0x000fc60001800000 */
[----:B------:R-:W-:-:S04]  /*4210*/  FADD.FTZ R74, R59, R74 ;  /* 0x0000004a3b4a7221 */ /* 0x000fc80000010000 */
[----:B------:R-:W-:Y:S02]  /*4220*/  @P0 FADD.FTZ R74, R29, R74 ;  /* 0x0000004a1d4a0221 */ /* 0x000fe40000010000 */
.L_x_2324:
        /* <DEDUP_REMOVED lines=12> */
.L_x_2333:
[----:B------:R-:W-:Y:S02]  /*42f0*/  IMAD.MOV.U32 R78, RZ, RZ, R60 ;  /* 0x000000ffff4e7224 */ /* 0x000fe400078e003c */
.L_x_2334:
[----:B------:R-:W-:Y:S05]  /*4300*/  BSYNC B2 ;  /* 0x0000000000027941 */ /* 0x000fea0003800000 */
.L_x_2332:
        /* <DEDUP_REMOVED lines=16> */
.L_x_2338:
[----:B------:R-:W-:Y:S05]  /*4410*/  BSYNC B3 ;  /* 0x0000000000037941 */ /* 0x000fea0003800000 */
.L_x_2337:
        /* <DEDUP_REMOVED lines=42> */
.L_x_2336:
[----:B------:R-:W-:Y:S05]  /*46c0*/  BSYNC B2 ;  /* 0x0000000000027941 */ /* 0x000fea0003800000 */
.L_x_2335:
        /* <DEDUP_REMOVED lines=13> */
.L_x_2339:
        /* <DEDUP_REMOVED lines=12> */
.L_x_2342:
[----:B------:R-:W-:Y:S02]  /*4860*/  MOV R30, R60 ;  /* 0x0000003c001e7202 */ /* 0x000fe40000000f00 */
.L_x_2343:
[----:B------:R-:W-:Y:S05]  /*4870*/  BSYNC B2 ;  /* 0x0000000000027941 */ /* 0x000fea0003800000 */
.L_x_2341:
        /* <DEDUP_REMOVED lines=16> */
.L_x_2347:
[----:B------:R-:W-:Y:S05]  /*4980*/  BSYNC B3 ;  /* 0x0000000000037941 */ /* 0x000fea0003800000 */
.L_x_2346:
        /* <DEDUP_REMOVED lines=42> */
.L_x_2345:
[----:B------:R-:W-:Y:S05]  /*4c30*/  BSYNC B2 ;  /* 0x0000000000027941 */ /* 0x000fea0003800000 */
.L_x_2344:
        /* <DEDUP_REMOVED lines=10> */
.L_x_2340:
        /* <DEDUP_REMOVED lines=12> */
.L_x_2349:
[----:B------:R-:W-:Y:S02]  /*4da0*/  IMAD.MOV.U32 R30, RZ, RZ, R60 ;  /* 0x000000ffff1e7224 */ /* 0x000fe400078e003c */
.L_x_2350:
[----:B------:R-:W-:Y:S05]  /*4db0*/  BSYNC B2 ;  /* 0x0000000000027941 */ /* 0x000fea0003800000 */
.L_x_2348:
        /* <DEDUP_REMOVED lines=16> */
.L_x_2354:
[----:B------:R-:W-:Y:S05]  /*4ec0*/  BSYNC B3 ;  /* 0x0000000000037941 */ /* 0x000fea0003800000 */
.L_x_2353:
        /* <DEDUP_REMOVED lines=42> */
.L_x_2352:
[----:B------:R-:W-:Y:S05]  /*5170*/  BSYNC B2 ;  /* 0x0000000000027941 */ /* 0x000fea0003800000 */
.L_x_2351:
        /* <DEDUP_REMOVED lines=13> */
.L_x_2355:
        /* <DEDUP_REMOVED lines=12> */
.L_x_2358:
[----:B------:R-:W-:Y:S02]  /*5310*/  MOV R30, R60 ;  /* 0x0000003c001e7202 */ /* 0x000fe40000000f00 */
.L_x_2359:
[----:B------:R-:W-:Y:S05]  /*5320*/  BSYNC B2 ;  /* 0x0000000000027941 */ /* 0x000fea0003800000 */
.L_x_2357:
        /* <DEDUP_REMOVED lines=16> */
.L_x_2363:
[----:B------:R-:W-:Y:S05]  /*5430*/  BSYNC B3 ;  /* 0x0000000000037941 */ /* 0x000fea0003800000 */
.L_x_2362:
        /* <DEDUP_REMOVED lines=42> */
.L_x_2361:
[----:B------:R-:W-:Y:S05]  /*56e0*/  BSYNC B2 ;  /* 0x0000000000027941 */ /* 0x000fea0003800000 */
.L_x_2360:
        /* <DEDUP_REMOVED lines=10> */
.L_x_2356:
        /* <DEDUP_REMOVED lines=12> */
.L_x_2365:
[----:B------:R-:W-:Y:S02]  /*5850*/  IMAD.MOV.U32 R30, RZ, RZ, R60 ;  /* 0x000000ffff1e7224 */ /* 0x000fe400078e003c */
.L_x_2366:
[----:B------:R-:W-:Y:S05]  /*5860*/  BSYNC B2 ;  /* 0x0000000000027941 */ /* 0x000fea0003800000 */
.L_x_2364:
        /* <DEDUP_REMOVED lines=16> */
.L_x_2370:
[----:B------:R-:W-:Y:S05]  /*5970*/  BSYNC B3 ;  /* 0x0000000000037941 */ /* 0x000fea0003800000 */
.L_x_2369:
        /* <DEDUP_REMOVED lines=42> */
.L_x_2368:
[----:B------:R-:W-:Y:S05]  /*5c20*/  BSYNC B2 ;  /* 0x0000000000027941 */ /* 0x000fea0003800000 */
.L_x_2367:
        /* <DEDUP_REMOVED lines=13> */
.L_x_2371:
        /* <DEDUP_REMOVED lines=12> */
.L_x_2374:
[----:B------:R-:W-:Y:S02]  /*5dc0*/  MOV R90, R60 ;  /* 0x0000003c005a7202 */ /* 0x000fe40000000f00 */
.L_x_2375:
[----:B------:R-:W-:Y:S05]  /*5dd0*/  BSYNC B2 ;  /* 0x0000000000027941 */ /* 0x000fea0003800000 */
.L_x_2373:
        /* <DEDUP_REMOVED lines=16> */
.L_x_2379:
[----:B------:R-:W-:Y:S05]  /*5ee0*/  BSYNC B3 ;  /* 0x0000000000037941 */ /* 0x000fea0003800000 */
.L_x_2378:
        /* <DEDUP_REMOVED lines=42> */
.L_x_2377:
[----:B------:R-:W-:Y:S05]  /*6190*/  BSYNC B2 ;  /* 0x0000000000027941 */ /* 0x000fea0003800000 */
.L_x_2376:
        /* <DEDUP_REMOVED lines=10> */
.L_x_2372:
[----:B------:R-:W-:Y:S02]  /*6240*/  ISETP.NE.AND P0, PT, R89, RZ, PT ;  /* 0x000000ff5900720c */ /* 0x000fe40003f05270 */
[----:B------:R-:W-:Y:S02]  /*6250*/  SEL R89, RZ, 0x1000000, P5 ;  /* 0x01000000ff597807 */ /* 0x000fe40002800000 */
[----:B------:R-:W-:Y:S02]  /*6260*/  ISETP.NE.AND P5, PT, R87, RZ, PT ;  /* 0x000000ff5700720c */ /* 0x000fe40003fa5270 */
[----:B------:R-:W-:Y:S02]  /*6270*/  SEL R87, RZ, 0x10000, P4 ;  /* 0x00010000ff577807 */ /* 0x000fe40002000000 */
[----:B------:R-:W-:Y:S02]  /*6280*/  ISETP.NE.AND P4, PT, R88, RZ, PT ;  /* 0x000000ff5800720c */ /* 0x000fe40003f85270 */
[----:B------:R-:W-:-:S02]  /*6290*/  SEL R92, RZ, 0x100, P3 ;  /* 0x00000100ff5c7807 */ /* 0x000fc40001800000 */
[----:B------:R-:W-:Y:S02]  /*62a0*/  SEL R90, RZ, 0x1, P0 ;  /* 0x00000001ff5a7807 */ /* 0x000fe40000000000 */
[----:B------:R-:W-:Y:S02]  /*62b0*/  SEL R88, RZ, 0x1, P4 ;  /* 0x00000001ff587807 */ /* 0x000fe40002000000 */
[----:B------:R-:W-:Y:S01]  /*62c0*/  SEL R86, RZ, 0x1, P5 ;  /* 0x00000001ff567807 */ /* 0x000fe20002800000 */
[----:B------:R-:W-:Y:S01]  /*62d0*/  IMAD.WIDE.U32 R90, R90, 0x1000000, RZ ;  /* 0x010000005a5a7825 */ /* 0x000fe200078e00ff */
[----:B------:R-:W-:Y:S02]  /*62e0*/  ISETP.NE.AND P1, PT, R84, RZ, PT ;  /* 0x000000ff5400720c */ /* 0x000fe40003f25270 */
[----:B------:R-:W-:Y:S01]  /*62f0*/  LOP3.LUT R92, R92, R89, R87, 0xfe, !PT ;  /* 0x000000595c5c7212 */ /* 0x000fe200078efe57 */
[----:B------:R-:W-:Y:S01]  /*6300*/  IMAD.WIDE.U32 R88, R88, 0x10000, RZ ;  /* 0x0001000058587825 */ /* 0x000fe200078e00ff */
[----:B------:R-:W-:-:S02]  /*6310*/  LEA R84, P0, R56, c[0x0][0x188], 0x4 ;  /* 0x0000620038547a11 */ /* 0x000fc400078020ff */
[----:B------:R-:W-:Y:S01]  /*6320*/  SEL R93, RZ, 0x1, P2 ;  /* 0x00000001ff5d7807 */ /* 0x000fe20001000000 */
[----:B------:R-:W-:Y:S01]  /*6330*/  IMAD.WIDE.U32 R86, R86, 0x100, RZ ;  /* 0x0000010056567825 */ /* 0x000fe200078e00ff */
[----:B------:R-:W-:Y:S02]  /*6340*/  ISETP.NE.AND P6, PT, R85, RZ, PT ;  /* 0x000000ff5500720c */ /* 0x000fe40003fc5270 */
[----:B------:R-:W-:Y:S02]  /*6350*/  LEA.HI.X R85, R56, c[0x0][0x18c], RZ, 0x4, P0 ;  /* 0x0000630038557a11 */ /* 0x000fe400000f24ff */
[----:B------:R-:W-:Y:S02]  /*6360*/  F2FP.PACK_AB R31, R81, R78 ;  /* 0x0000004e511f723e */ /* 0x000fe400000000ff */
[----:B------:R-:W-:Y:S02]  /*6370*/  F2FP.PACK_AB R30, R77, R74 ;  /* 0x0000004a4d1e723e */ /* 0x000fe400000000ff */
[----:B------:R-:W-:-:S02]  /*6380*/  F2FP.PACK_AB R29, R76, R69 ;  /* 0x000000454c1d723e */ /* 0x000fc400000000ff */
[----:B------:R-:W-:Y:S02]  /*6390*/  F2FP.PACK_AB R28, R70, R55 ;  /* 0x00000037461c723e */ /* 0x000fe400000000ff */
[----:B------:R-:W-:Y:S01]  /*63a0*/  LOP3.LUT R90, R86, R90, R88, 0xfe, !PT ;  /* 0x0000005a565a7212 */ /* 0x000fe200078efe58 */
[C---:B------:R-:W-:Y:S01]  /*63b0*/  IMAD.SHL.U32 R86, R56.reuse, 0x8, RZ ;  /* 0x0000000838567824 */ /* 0x040fe200078e00ff */
[----:B------:R-:W-:Y:S01]  /*63c0*/  LOP3.LUT R91, R91, R92, R93, 0xfe, !PT ;  /* 0x0000005c5b5b7212 */ /* 0x000fe200078efe5d */
[----:B------:R0:W-:Y:S03]  /*63d0*/  STG.E.128 [R84.64], R28 ;  /* 0x0000001c54007986 */ /* 0x0001e6000c101d06 */
[----:B0-----:R-:W-:Y:S02]  /*63e0*/  LOP3.LUT R31, R87, R91, R89, 0xfe, !PT ;  /* 0x0000005b571f7212 */ /* 0x001fe400078efe59 */
[----:B------:R-:W-:-:S02]  /*63f0*/  SHF.L.U64.HI R87, R56, 0x3, RZ ;  /* 0x0000000338577819 */ /* 0x000fc400000102ff */
[----:B------:R-:W-:Y:S02]  /*6400*/  IADD3 R28, P0, R86, c[0x0][0x190], RZ ;  /* 0x00006400561c7a10 */ /* 0x000fe40007f1e0ff */
[----:B------:R-:W-:Y:S02]  /*6410*/  SEL R85, RZ, 0x1, P6 ;  /* 0x00000001ff557807 */ /* 0x000fe40003000000 */
        /* <DEDUP_REMOVED lines=13> */
[----:B------:R-:W-:Y:S01]  /*64f0*/  LOP3.LUT R28, R53, 0xff, RZ, 0xc0, !PT ;  /* 0x000000ff351c7812 */ /* 0x000fe200078ec0ff */
[----:B------:R-:W-:Y:S01]  /*6500*/  IMAD.WIDE.U32 R30, R30, 0x10000, RZ ;  /* 0x000100001e1e7825 */ /* 0x000fe200078e00ff */
[----:B------:R-:W-:Y:S02]  /*6510*/  LOP3.LUT R89, R29, 0xff, R64, 0xf8, !PT ;  /* 0x000000ff1d597812 */ /* 0x000fe400078ef840 */
[----:B------:R-:W-:Y:S01]  /*6520*/  IADD3 R86, P0, R86, c[0x0][0x198], RZ ;  /* 0x0000660056567a10 */ /* 0x000fe20007f1e0ff */
[----:B------:R-:W-:Y:S01]  /*6530*/  IMAD.WIDE.U32 R28, R28, 0x100, RZ ;  /* 0x000001001c1c7825 */ /* 0x000fe200078e00ff */
[----:B------:R-:W-:-:S02]  /*6540*/  LOP3.LUT R85, R31, R89, R85, 0xfe, !PT ;  /* 0x000000591f557212 */ /* 0x000fc400078efe55 */
[----:B------:R-:W-:Y:S02]  /*6550*/  IADD3.X R87, R87, c[0x0][0x19c], RZ, P0, !PT ;  /* 0x0000670057577a10 */ /* 0x000fe400007fe4ff */
[----:B------:R-:W-:Y:S02]  /*6560*/  LOP3.LUT R31, R28, R84, R30, 0xfe, !PT ;  /* 0x000000541c1f7212 */ /* 0x000fe400078efe1e */
[----:B------:R-:W-:Y:S02]  /*6570*/  LOP3.LUT R29, R85, R29, RZ, 0xfc, !PT ;  /* 0x0000001d551d7212 */ /* 0x000fe400078efcff */
[----:B------:R-:W-:-:S05]  /*6580*/  LOP3.LUT R28, R31, 0xff, R54, 0xf8, !PT ;  /* 0x000000ff1f1c7812 */ /* 0x000fca00078ef836 */
[----:B------:R0:W-:Y:S02]  /*6590*/  STG.E.64 [R86.64], R28 ;  /* 0x0000001c56007986 */ /* 0x0001e4000c101b06 */
.L_x_2380:
[----:B------:R-:W-:Y:S02]  /*65a0*/  IADD3 R84, R56, 0x20, RZ ;  /* 0x0000002038547810 */ /* 0x000fe40007ffe0ff */
.L_x_2251:
[----:B------:R-:W-:Y:S05]  /*65b0*/  BSYNC B1 ;  /* 0x0000000000017941 */ /* 0x000fea0003800000 */
.L_x_2250:
        /* <DEDUP_REMOVED lines=29> */
.L_x_2384:
[----:B0-----:R-:W-:Y:S02]  /*6790*/  IMAD.MOV.U32 R71, RZ, RZ, R60 ;  /* 0x000000ffff477224 */ /* 0x001fe400078e003c */
.L_x_2385:
[----:B------:R-:W-:Y:S05]  /*67a0*/  BSYNC B2 ;  /* 0x0000000000027941 */ /* 0x000fea0003800000 */
.L_x_2383:
        /* <DEDUP_REMOVED lines=16> */
.L_x_2389:
[----:B------:R-:W-:Y:S05]  /*68b0*/  BSYNC B3 ;  /* 0x0000000000037941 */ /* 0x000fea0003800000 */
.L_x_2388:
        /* <DEDUP_REMOVED lines=42> */
.L_x_2387:
[----:B------:R-:W-:Y:S05]  /*6b60*/  BSYNC B2 ;  /* 0x0000000000027941 */ /* 0x000fea0003800000 */
.L_x_2386:
        /* <DEDUP_REMOVED lines=17> */
.L_x_2390:
        /* <DEDUP_REMOVED lines=12> */
.L_x_2393:
[----:B------:R-:W-:Y:S02]  /*6d40*/  IMAD.MOV.U32 R71, RZ, RZ, R60 ;  /* 0x000000ffff477224 */ /* 0x000fe400078e003c */
.L_x_2394:
[----:B------:R-:W-:Y:S05]  /*6d50*/  BSYNC B2 ;  /* 0x0000000000027941 */ /* 0x000fea0003800000 */
.L_x_2392:
        /* <DEDUP_REMOVED lines=16> */
.L_x_2398:
[----:B------:R-:W-:Y:S05]  /*6e60*/  BSYNC B3 ;  /* 0x0000000000037941 */ /* 0x000fea0003800000 */
.L_x_2397:
        /* <DEDUP_REMOVED lines=42> */
.L_x_2396:
[----:B------:R-:W-:Y:S05]  /*7110*/  BSYNC B2 ;  /* 0x0000000000027941 */ /* 0x000fea0003800000 */
.L_x_2395:
        /* <DEDUP_REMOVED lines=10> */
.L_x_2391:
        /* <DEDUP_REMOVED lines=12> */
.L_x_2400:
[----:B------:R-:W-:Y:S02]  /*7280*/  IMAD.MOV.U32 R75, RZ, RZ, R60 ;  /* 0x000000ffff4b7224 */ /* 0x000fe400078e003c */
.L_x_2401:
[----:B------:R-:W-:Y:S05]  /*7290*/  BSYNC B2 ;  /* 0x0000000000027941 */ /* 0x000fea0003800000 */
.L_x_2399:
        /* <DEDUP_REMOVED lines=16> */
.L_x_2405:
[----:B------:R-:W-:Y:S05]  /*73a0*/  BSYNC B3 ;  /* 0x0000000000037941 */ /* 0x000fea0003800000 */
.L_x_2404:
        /* <DEDUP_REMOVED lines=42> */
.L_x_2403:
[----:B------:R-:W-:Y:S05]  /*7650*/  BSYNC B2 ;  /* 0x0000000000027941 */ /* 0x000fea0003800000 */
.L_x_2402:
        /* <DEDUP_REMOVED lines=11> */
[----:B------:R-:W-:-:S04]  /*7710*/  MOV R59, R72 ;  /* 0x00000048003b7202 */ /* 0x000fc80000000f00 */
[----:B------:R-:W-:Y:S01]  /*7720*/  FADD.FTZ R71, R28, R71 ;  /* 0x000000471c477221 */ /* 0x000fe20000010000 */
[----:B------:R-:W-:Y:S05]  /*7730*/  BRA `(.L_x_2407) ;  /* 0x0000054000007947 */ /* 0x000fea0003800000 */
.L_x_2406:
        /* <DEDUP_REMOVED lines=12> */
.L_x_2409:
[----:B------:R-:W-:Y:S02]  /*7800*/  IMAD.MOV.U32 R28, RZ, RZ, R60 ;  /* 0x000000ffff1c7224 */ /* 0x000fe400078e003c */
.L_x_2410:
[----:B------:R-:W-:Y:S05]  /*7810*/  BSYNC B2 ;  /* 0x0000000000027941 */ /* 0x000fea0003800000 */
.L_x_2408:
        /* <DEDUP_REMOVED lines=16> */
.L_x_2414:
[----:B------:R-:W-:Y:S05]  /*7920*/  BSYNC B3 ;  /* 0x0000000000037941 */ /* 0x000fea0003800000 */
.L_x_2413:
        /* <DEDUP_REMOVED lines=42> */
.L_x_2412:
[----:B------:R-:W-:Y:S05]  /*7bd0*/  BSYNC B2 ;  /* 0x0000000000027941 */ /* 0x000fea0003800000 */
.L_x_2411:
        /* <DEDUP_REMOVED lines=10> */
.L_x_2407:
        /* <DEDUP_REMOVED lines=12> */
.L_x_2416:
[----:B------:R-:W-:Y:S02]  /*7d40*/  IMAD.MOV.U32 R28, RZ, RZ, R60 ;  /* 0x000000ffff1c7224 */ /* 0x000fe400078e003c */
.L_x_2417:
[----:B------:R-:W-:Y:S05]  /*7d50*/  BSYNC B2 ;  /* 0x0000000000027941 */ /* 0x000fea0003800000 */
.L_x_2415:
        /* <DEDUP_REMOVED lines=16> */
.L_x_2421:
[----:B------:R-:W-:Y:S05]  /*7e60*/  BSYNC B3 ;  /* 0x0000000000037941 */ /* 0x000fea0003800000 */
.L_x_2420:
        /* <DEDUP_REMOVED lines=42> */
.L_x_2419:
[----:B------:R-:W-:Y:S05]  /*8110*/  BSYNC B2 ;  /* 0x0000000000027941 */ /* 0x000fea0003800000 */
.L_x_2418:
        /* <DEDUP_REMOVED lines=14> */
.L_x_2422:
        /* <DEDUP_REMOVED lines=12> */
.L_x_2425:
[----:B------:R-:W-:Y:S02]  /*82c0*/  IMAD.MOV.U32 R28, RZ, RZ, R60 ;  /* 0x000000ffff1c7224 */ /* 0x000fe400078e003c */
.L_x_2426:
[----:B------:R-:W-:Y:S05]  /*82d0*/  BSYNC B2 ;  /* 0x0000000000027941 */ /* 0x000fea0003800000 */
.L_x_2424:
        /* <DEDUP_REMOVED lines=16> */
.L_x_2430:
[----:B------:R-:W-:Y:S05]  /*83e0*/  BSYNC B3 ;  /* 0x0000000000037941 */ /* 0x000fea0003800000 */
.L_x_2429:
        /* <DEDUP_REMOVED lines=42> */
.L_x_2428:
[----:B------:R-:W-:Y:S05]  /*8690*/  BSYNC B2 ;  /* 0x0000000000027941 */ /* 0x000fea0003800000 */
.L_x_2427:
        /* <DEDUP_REMOVED lines=10> */
.L_x_2423:
        /* <DEDUP_REMOVED lines=12> */
.L_x_2432:
[----:B------:R-:W-:Y:S02]  /*8800*/  IMAD.MOV.U32 R28, RZ, RZ, R60 ;  /* 0x000000ffff1c7224 */ /* 0x000fe400078e003c */
.L_x_2433:
[----:B------:R-:W-:Y:S05]  /*8810*/  BSYNC B2 ;  /* 0x0000000000027941 */ /* 0x000fea0003800000 */
.L_x_2431:
        /* <DEDUP_REMOVED lines=16> */
.L_x_2437:
[----:B------:R-:W-:Y:S05]  /*8920*/  BSYNC B3 ;  /* 0x0000000000037941 */ /* 0x000fea0003800000 */
.L_x_2436:
        /* <DEDUP_REMOVED lines=42> */
.L_x_2435:
[----:B------:R-:W-:Y:S05]  /*8bd0*/  BSYNC B2 ;  /* 0x0000000000027941 */ /* 0x000fea0003800000 */
.L_x_2434:
        /* <DEDUP_REMOVED lines=14> */
.L_x_2438:
        /* <DEDUP_REMOVED lines=12> */
.L_x_2441:
[----:B------:R-:W-:Y:S02]  /*8d80*/  IMAD.MOV.U32 R75, RZ, RZ, R60 ;  /* 0x000000ffff4b7224 */ /* 0x000fe400078e003c */
.L_x_2442:
[----:B------:R-:W-:Y:S05]  /*8d90*/  BSYNC B2 ;  /* 0x0000000000027941 */ /* 0x000fea0003800000 */
.L_x_2440:
        /* <DEDUP_REMOVED lines=16> */
.L_x_2446:
[----:B------:R-:W-:Y:S05]  /*8ea0*/  BSYNC B3 ;  /* 0x0000000000037941 */ /* 0x000fea0003800000 */
.L_x_2445:
        /* <DEDUP_REMOVED lines=42> */
.L_x_2444:
[----:B------:R-:W-:Y:S05]  /*9150*/  BSYNC B2 ;  /* 0x0000000000027941 */ /* 0x000fea0003800000 */
.L_x_2443:
        /* <DEDUP_REMOVED lines=10> */
.L_x_2439:
        /* <DEDUP_REMOVED lines=12> */
.L_x_2448:
[----:B------:R-:W-:Y:S02]  /*92c0*/  IMAD.MOV.U32 R79, RZ, RZ, R60 ;  /* 0x000000ffff4f7224 */ /* 0x000fe400078e003c */
.L_x_2449:
[----:B------:R-:W-:Y:S05]  /*92d0*/  BSYNC B2 ;  /* 0x0000000000027941 */ /* 0x000fea0003800000 */
.L_x_2447:
        /* <DEDUP_REMOVED lines=16> */
.L_x_2453:
[----:B------:R-:W-:Y:S05]  /*93e0*/  BSYNC B3 ;  /* 0x0000000000037941 */ /* 0x000fea0003800000 */
.L_x_2452:
        /* <DEDUP_REMOVED lines=42> */
.L_x_2451:
[----:B------:R-:W-:Y:S05]  /*9690*/  BSYNC B2 ;  /* 0x0000000000027941 */ /* 0x000fea0003800000 */
.L_x_2450:
        /* <DEDUP_REMOVED lines=13> */
.L_x_2454:
        /* <DEDUP_REMOVED lines=12> */
.L_x_2457:
[----:B------:R-:W-:Y:S02]  /*9830*/  IMAD.MOV.U32 R79, RZ, RZ, R60 ;  /* 0x000000ffff4f7224 */ /* 0x000fe400078e003c */
.L_x_2458:
[----:B------:R-:W-:Y:S05]  /*9840*/  BSYNC B2 ;  /* 0x0000000000027941 */ /* 0x000fea0003800000 */
.L_x_2456:
        /* <DEDUP_REMOVED lines=16> */
.L_x_2462:
[----:B------:R-:W-:Y:S05]  /*9950*/  BSYNC B3 ;  /* 0x0000000000037941 */ /* 0x000fea0003800000 */
.L_x_2461:
        /* <DEDUP_REMOVED lines=42> */
.L_x_2460:
[----:B------:R-:W-:Y:S05]  /*9c00*/  BSYNC B2 ;  /* 0x0000000000027941 */ /* 0x000fea0003800000 */
.L_x_2459:
        /* <DEDUP_REMOVED lines=10> */
.L_x_2455:
        /* <DEDUP_REMOVED lines=12> */
.L_x_2464:
[----:B------:R-:W-:Y:S02]  /*9d70*/  IMAD.MOV.U32 R79, RZ, RZ, R60 ;  /* 0x000000ffff4f7224 */ /* 0x000fe400078e003c */
.L_x_2465:
[----:B------:R-:W-:Y:S05]  /*9d80*/  BSYNC B2 ;  /* 0x0000000000027941 */ /* 0x000fea0003800000 */
.L_x_2463:
        /* <DEDUP_REMOVED lines=16> */
.L_x_2469:
[----:B------:R-:W-:Y:S05]  /*9e90*/  BSYNC B3 ;  /* 0x0000000000037941 */ /* 0x000fea0003800000 */
.L_x_2468:
        /* <DEDUP_REMOVED lines=42> */
.L_x_2467:
[----:B------:R-:W-:Y:S05]  /*a140*/  BSYNC B2 ;  /* 0x0000000000027941 */ /* 0x000fea0003800000 */
.L_x_2466:
        /* <DEDUP_REMOVED lines=13> */
.L_x_2470:
        /* <DEDUP_REMOVED lines=12> */
.L_x_2473:
[----:B------:R-:W-:Y:S02]  /*a2e0*/  IMAD.MOV.U32 R30, RZ, RZ, R60 ;  /* 0x000000ffff1e7224 */ /* 0x000fe400078e003c */
.L_x_2474:
[----:B------:R-:W-:Y:S05]  /*a2f0*/  BSYNC B2 ;  /* 0x0000000000027941 */ /* 0x000fea0003800000 */
.L_x_2472:
        /* <DEDUP_REMOVED lines=16> */
.L_x_2478:
[----:B------:R-:W-:Y:S05]  /*a400*/  BSYNC B3 ;  /* 0x0000000000037941 */ /* 0x000fea0003800000 */
.L_x_2477:
        /* <DEDUP_REMOVED lines=42> */
.L_x_2476:
[----:B------:R-:W-:Y:S05]  /*a6b0*/  BSYNC B2 ;  /* 0x0000000000027941 */ /* 0x000fea0003800000 */
.L_x_2475:
        /* <DEDUP_REMOVED lines=10> */
.L_x_2471:
        /* <DEDUP_REMOVED lines=12> */
.L_x_2480:
[----:B------:R-:W-:Y:S02]  /*a820*/  IMAD.MOV.U32 R30, RZ, RZ, R60 ;  /* 0x000000ffff1e7224 */ /* 0x000fe400078e003c */
.L_x_2481:
[----:B------:R-:W-:Y:S05]  /*a830*/  BSYNC B2 ;  /* 0x0000000000027941 */ /* 0x000fea0003800000 */
.L_x_2479:
        /* <DEDUP_REMOVED lines=16> */
.L_x_2485:
[----:B------:R-:W-:Y:S05]  /*a940*/  BSYNC B3 ;  /* 0x0000000000037941 */ /* 0x000fea0003800000 */
.L_x_2484:
        /* <DEDUP_REMOVED lines=42> */
.L_x_2483:
[----:B------:R-:W-:Y:S05]  /*abf0*/  BSYNC B2 ;  /* 0x0000000000027941 */ /* 0x000fea0003800000 */
.L_x_2482:
        /* <DEDUP_REMOVED lines=13> */
.L_x_2486:
        /* <DEDUP_REMOVED lines=12> */
.L_x_2489:
[----:B------:R-:W-:Y:S02]  /*ad90*/  IMAD.MOV.U32 R30, RZ, RZ, R60 ;  /* 0x000000ffff1e7224 */ /* 0x000fe400078e003c */
.L_x_2490:
[----:B------:R-:W-:Y:S05]  /*ada0*/  BSYNC B2 ;  /* 0x0000000000027941 */ /* 0x000fea0003800000 */
.L_x_2488:
        /* <DEDUP_REMOVED lines=16> */
.L_x_2494:
[----:B------:R-:W-:Y:S05]  /*aeb0*/  BSYNC B3 ;  /* 0x0000000000037941 */ /* 0x000fea0003800000 */
.L_x_2493:
        /* <DEDUP_REMOVED lines=42> */
.L_x_2492:
[----:B------:R-:W-:Y:S05]  /*b160*/  BSYNC B2 ;  /* 0x0000000000027941 */ /* 0x000fea0003800000 */
.L_x_2491:
        /* <DEDUP_REMOVED lines=10> */
.L_x_2487:
        /* <DEDUP_REMOVED lines=12> */
.L_x_2496:
[----:B------:R-:W-:Y:S02]  /*b2d0*/  IMAD.MOV.U32 R30, RZ, RZ, R60 ;  /* 0x000000ffff1e7224 */ /* 0x000fe400078e003c */
.L_x_2497:
[----:B------:R-:W-:Y:S05]  /*b2e0*/  BSYNC B2 ;  /* 0x0000000000027941 */ /* 0x000fea0003800000 */
.L_x_2495:
        /* <DEDUP_REMOVED lines=16> */
.L_x_2501:
[----:B------:R-:W-:Y:S05]  /*b3f0*/  BSYNC B3 ;  /* 0x0000000000037941 */ /* 0x000fea0003800000 */
.L_x_2500:
        /* <DEDUP_REMOVED lines=42> */
.L_x_2499:
[----:B------:R-:W-:Y:S05]  /*b6a0*/  BSYNC B2 ;  /* 0x0000000000027941 */ /* 0x000fea0003800000 */
.L_x_2498:
        /* <DEDUP_REMOVED lines=13> */
.L_x_2502:
        /* <DEDUP_REMOVED lines=12> */
.L_x_2505:
[----:B------:R-:W-:Y:S02]  /*b840*/  IMAD.MOV.U32 R30, RZ, RZ, R60 ;  /* 0x000000ffff1e7224 */ /* 0x000fe400078e003c */
.L_x_2506:
[----:B------:R-:W-:Y:S05]  /*b850*/  BSYNC B2 ;  /* 0x0000000000027941 */ /* 0x000fea0003800000 */
.L_x_2504:
        /* <DEDUP_REMOVED lines=16> */
.L_x_2510:
[----:B------:R-:W-:Y:S05]  /*b960*/  BSYNC B3 ;  /* 0x0000000000037941 */ /* 0x000fea0003800000 */
.L_x_2509:
        /* <DEDUP_REMOVED lines=42> */
.L_x_2508:
[----:B------:R-:W-:Y:S05]  /*bc10*/  BSYNC B2 ;  /* 0x0000000000027941 */ /* 0x000fea0003800000 */
.L_x_2507:
        /* <DEDUP_REMOVED lines=10> */
.L_x_2503:
[----:B------:R-:W-:Y:S02]  /*bcc0*/  SEL R91, RZ, 0x1000000, P5 ;  /* 0x01000000ff5b7807 */ /* 0x000fe40002800000 */
[----:B------:R-:W-:Y:S02]  /*bcd0*/  ISETP.NE.AND P5, PT, R89, RZ, PT ;  /* 0x000000ff5900720c */ /* 0x000fe40003fa5270 */
[----:B------:R-:W-:Y:S02]  /*bce0*/  SEL R89, RZ, 0x10000, P4 ;  /* 0x00010000ff597807 */ /* 0x000fe40002000000 */
[----:B------:R-:W-:Y:S02]  /*bcf0*/  ISETP.NE.AND P4, PT, R88, RZ, PT ;  /* 0x000000ff5800720c */ /* 0x000fe40003f85270 */
[----:B------:R-:W-:Y:S02]  /*bd00*/  SEL R88, RZ, 0x100, P3 ;  /* 0x00000100ff587807 */ /* 0x000fe40001800000 */
[----:B------:R-:W-:-:S02]  /*bd10*/  ISETP.NE.AND P3, PT, R90, RZ, PT ;  /* 0x000000ff5a00720c */ /* 0x000fc40003f65270 */
[----:B------:R-:W-:Y:S02]  /*bd20*/  ISETP.NE.AND P6, PT, R86, RZ, PT ;  /* 0x000000ff5600720c */ /* 0x000fe40003fc5270 */
[----:B------:R-:W-:Y:S02]  /*bd30*/  SEL R92, RZ, 0x1, P3 ;  /* 0x00000001ff5c7807 */ /* 0x000fe40001800000 */
[----:B------:R-:W-:Y:S02]  /*bd40*/  LEA R86, P0, R84, c[0x0][0x188], 0x4 ;  /* 0x0000620054567a11 */ /* 0x000fe400078020ff */
[----:B------:R-:W-:Y:S01]  /*bd50*/  ISETP.NE.AND P1, PT, R85, RZ, PT ;  /* 0x000000ff5500720c */ /* 0x000fe20003f25270 */
[----:B------:R-:W-:Y:S01]  /*bd60*/  IMAD.WIDE.U32 R92, R92, 0x1000000, RZ ;  /* 0x010000005c5c7825 */ /* 0x000fe200078e00ff */
[----:B------:R-:W-:Y:S02]  /*bd70*/  LOP3.LUT R91, R88, R91, R89, 0xfe, !PT ;  /* 0x0000005b585b7212 */ /* 0x000fe400078efe59 */
[----:B------:R-:W-:-:S02]  /*bd80*/  SEL R85, RZ, 0x1, P2 ;  /* 0x00000001ff557807 */ /* 0x000fc40001000000 */
[----:B------:R-:W-:Y:S02]  /*bd90*/  LEA.HI.X R87, R84, c[0x0][0x18c], RZ, 0x4, P0 ;  /* 0x0000630054577a11 */ /* 0x000fe400000f24ff */
[----:B------:R-:W-:Y:S02]  /*bda0*/  F2FP.PACK_AB R31, R82, R79 ;  /* 0x0000004f521f723e */ /* 0x000fe400000000ff */
[----:B------:R-:W-:Y:S02]  /*bdb0*/  F2FP.PACK_AB R30, R80, R75 ;  /* 0x0000004b501e723e */ /* 0x000fe400000000ff */
[----:B------:R-:W-:Y:S02]  /*bdc0*/  F2FP.PACK_AB R29, R73, R72 ;  /* 0x00000048491d723e */ /* 0x000fe400000000ff */
[----:B------:R-:W-:Y:S02]  /*bdd0*/  F2FP.PACK_AB R28, R71, R68 ;  /* 0x00000044471c723e */ /* 0x000fe400000000ff */
[----:B------:R-:W-:-:S02]  /*bde0*/  SEL R90, RZ, 0x1, P4 ;  /* 0x00000001ff5a7807 */ /* 0x000fc40002000000 */
[----:B------:R-:W-:Y:S01]  /*bdf0*/  SEL R88, RZ, 0x1, P5 ;  /* 0x00000001ff587807 */ /* 0x000fe20002800000 */
[----:B------:R0:W-:Y:S01]  /*be00*/  STG.E.128 [R86.64], R28 ;  /* 0x0000001c56007986 */ /* 0x0001e2000c101d06 */
[----:B------:R-:W-:Y:S01]  /*be10*/  LOP3.LUT R85, R93, R91, R85, 0xfe, !PT ;  /* 0x0000005b5d557212 */ /* 0x000fe200078efe55 */
[----:B------:R-:W-:-:S04]  /*be20*/  IMAD.WIDE.U32 R90, R90, 0x10000, RZ ;  /* 0x000100005a5a7825 */ /* 0x000fc800078e00ff */
[----:B------:R-:W-:-:S05]  /*be30*/  IMAD.WIDE.U32 R88, R88, 0x100, RZ ;  /* 0x0000010058587825 */ /* 0x000fca00078e00ff */
[----:B------:R-:W-:Y:S02]  /*be40*/  LOP3.LUT R92, R88, R92, R90, 0xfe, !PT ;  /* 0x0000005c585c7212 */ /* 0x000fe400078efe5a */
[----:B------:R-:W-:Y:S02]  /*be50*/  LOP3.LUT R89, R89, R85, R91, 0xfe, !PT ;  /* 0x0000005559597212 */ /* 0x000fe400078efe5b */
[----:B0-----:R-:W-:Y:S02]  /*be60*/  SHF.L.U32 R86, R84, 0x3, RZ ;  /* 0x0000000354567819 */ /* 0x001fe400000006ff */
[----:B------:R-:W-:Y:S02]  /*be70*/  SHF.R.U32.HI R87, RZ, 0x1d, R84 ;  /* 0x0000001dff577819 */ /* 0x000fe40000011654 */
[----:B------:R-:W-:Y:S02]  /*be80*/  IADD3 R28, P0, R86, c[0x0][0x190], RZ ;  /* 0x00006400561c7a10 */ /* 0x000fe40007f1e0ff */
[----:B------:R-:W-:-:S02]  /*be90*/  SEL R31, RZ, 0x1, P6 ;  /* 0x00000001ff1f7807 */ /* 0x000fc40003000000 */
[----:B------:R-:W-:Y:S02]  /*bea0*/  IADD3.X R29, R87, c[0x0][0x194], RZ, P0, !PT ;  /* 0x00006500571d7a10 */ /* 0x000fe400007fe4ff */
        /* <DEDUP_REMOVED lines=11> */
[----:B------:R-:W-:Y:S02]  /*bf60*/  LOP3.LUT R31, R28, 0xff00, R31, 0xf8, !PT ;  /* 0x0000ff001c1f7812 */ /* 0x000fe400078ef81f */
[----:B------:R-:W-:Y:S02]  /*bf70*/  LOP3.LUT R28, R53, 0xff, RZ, 0xc0, !PT ;  /* 0x000000ff351c7812 */ /* 0x000fe400078ec0ff */
[----:B------:R-:W-:Y:S01]  /*bf80*/  LOP3.LUT R89, R31, 0xff, R64, 0xf8, !PT ;  /* 0x000000ff1f597812 */ /* 0x000fe200078ef840 */
        /* <DEDUP_REMOVED lines=9> */
.L_x_2382:
[----:B------:R-:W-:Y:S05]  /*c020*/  BSYNC B1 ;  /* 0x0000000000017941 */ /* 0x000fea0003800000 */
.L_x_2381:
        /* <DEDUP_REMOVED lines=22> */
.L_x_2519:
        /* <DEDUP_REMOVED lines=54> */
.L_x_2520:
[----:B------:R-:W-:Y:S01]  /*c4f0*/  FMUL.FTZ R28, R85, R85 ;  /* 0x00000055551c7220 */ /* 0x000fe20000410000 */
[----:B------:R-:W-:Y:S01]  /*c500*/  ISETP.NE.AND P0, PT, RZ, UR8, PT ;  /* 0x00000008ff007c0c */ /* 0x000fe2000bf05270 */
[----:B------:R-:W-:Y:S01]  /*c510*/  IMAD.MOV.U32 R30, RZ, RZ, c[0x0][0x1e0] ;  /* 0x00007800ff1e7624 */ /* 0x000fe200078e00ff */
[----:B------:R-:W-:Y:S01]  /*c520*/  ISETP.NE.AND P2, PT, R15, RZ, PT ;  /* 0x000000ff0f00720c */ /* 0x000fe20003f45270 */
[----:B-1----:R-:W-:Y:S01]  /*c530*/  FADD.FTZ R83, R83, R87 ;  /* 0x0000005753537221 */ /* 0x002fe20000010000 */
        /* <DEDUP_REMOVED lines=9> */
[----:B------:R-:W2:Y:S01]  /*c5d0*/  MUFU.RSQ R83, R83 ;  /* 0x0000005300537308 */ /* 0x000ea20000001400 */
[----:B------:R-:W-:-:S05]  /*c5e0*/  @!P1 IMAD.WIDE R28, R12, R29, c[0x0][0x1a8] ;  /* 0x00006a000c1c9625 */ /* 0x000fca00078e021d */
[----:B--2---:R1:W-:Y:S01]  /*c5f0*/  @!P1 STG.E [R28.64], R83 ;  /* 0x000000531c009986 */ /* 0x0043e2000c101906 */
[----:B------:R-:W-:Y:S05]  /*c600*/  @!P2 BRA `(.L_x_2514) ;  /* 0x000002000000a947 */ /* 0x000fea0003800000 */
[--C-:B-1----:R-:W-:Y:S02]  /*c610*/  FADD.FTZ R28, R55, -R86.reuse ;  /* 0x80000056371c7221 */ /* 0x102fe40000010000 */
[--C-:B------:R-:W-:Y:S02]  /*c620*/  FADD.FTZ R30, R70, -R86.reuse ;  /* 0x80000056461e7221 */ /* 0x100fe40000010000 */
        /* <DEDUP_REMOVED lines=8> */
[----:B------:R-:W-:Y:S02]  /*c6b0*/  FFMA.FTZ R31, R6, R88, R19 ;  /* 0x00000058061f7223 */ /* 0x000fe40000010013 */
[----:B------:R-:W-:Y:S01]  /*c6c0*/  FADD.FTZ R30, R74, -R86 ;  /* 0x800000564a1e7221 */ /* 0x000fe20000010000 */
[----:B------:R-:W-:Y:S01]  /*c6d0*/  F2FP.PACK_AB R28, R29, R28 ;  /* 0x0000001c1d1c723e */ /* 0x000fe200000000ff */
[----:B------:R-:W-:-:S02]  /*c6e0*/  FFMA.FTZ R84, R7, R84, R18 ;  /* 0x0000005407547223 */ /* 0x000fc40000010012 */
[--C-:B------:R-:W-:Y:S02]  /*c6f0*/  FADD.FTZ R88, R77, -R86.reuse ;  /* 0x800000564d587221 */ /* 0x100fe40000010000 */
[----:B------:R-:W-:Y:S01]  /*c700*/  FMUL.FTZ R30, R83, R30 ;  /* 0x0000001e531e7220 */ /* 0x000fe20000410000 */
[----:B------:R-:W-:Y:S01]  /*c710*/  F2FP.PACK_AB R29, R31, R84 ;  /* 0x000000541f1d723e */ /* 0x000fe200000000ff */
[----:B------:R-:W-:Y:S02]  /*c720*/  FMUL.FTZ R88, R83, R88 ;  /* 0x0000005853587220 */ /* 0x000fe40000410000 */
[--C-:B------:R-:W-:Y:S02]  /*c730*/  FADD.FTZ R84, R78, -R86.reuse ;  /* 0x800000564e547221 */ /* 0x100fe40000010000 */
[----:B------:R-:W-:Y:S02]  /*c740*/  FADD.FTZ R90, R81, -R86 ;  /* 0x80000056515a7221 */ /* 0x000fe40000010000 */
[----:B------:R-:W-:-:S02]  /*c750*/  FFMA.FTZ R30, R5, R30, R32 ;  /* 0x0000001e051e7223 */ /* 0x000fc40000010020 */
[----:B------:R-:W-:Y:S02]  /*c760*/  FFMA.FTZ R31, R4, R88, R33 ;  /* 0x00000058041f7223 */ /* 0x000fe40000010021 */
[C---:B------:R-:W-:Y:S02]  /*c770*/  FMUL.FTZ R84, R83.reuse, R84 ;  /* 0x0000005453547220 */ /* 0x040fe40000410000 */
[----:B------:R-:W-:Y:S01]  /*c780*/  FMUL.FTZ R90, R83, R90 ;  /* 0x0000005a535a7220 */ /* 0x000fe20000410000 */
[----:B------:R-:W-:Y:S01]  /*c790*/  F2FP.PACK_AB R30, R31, R30 ;  /* 0x0000001e1f1e723e */ /* 0x000fe200000000ff */
[----:B------:R-:W-:Y:S02]  /*c7a0*/  FFMA.FTZ R31, R3, R84, R34 ;  /* 0x00000054031f7223 */ /* 0x000fe40000010022 */
[----:B------:R-:W-:Y:S02]  /*c7b0*/  FFMA.FTZ R90, R2, R90, R35 ;  /* 0x0000005a025a7223 */ /* 0x000fe40000010023 */
[----:B------:R-:W-:-:S03]  /*c7c0*/  IMAD.MOV.U32 R85, RZ, RZ, 0x10 ;  /* 0x00000010ff557424 */ /* 0x000fc600078e00ff */
[----:B------:R-:W-:Y:S01]  /*c7d0*/  F2FP.PACK_AB R31, R90, R31 ;  /* 0x0000001f5a1f723e */ /* 0x000fe200000000ff */
[C---:B------:R-:W-:Y:S01]  /*c7e0*/  IMAD.WIDE.U32 R84, R56.reuse, R85, c[0x0][0x208] ;  /* 0x0000820038547625 */ /* 0x040fe200078e0055 */
[----:B------:R-:W-:-:S04]  /*c7f0*/  IADD3 R56, R56, 0x20, RZ ;  /* 0x0000002038387810 */ /* 0x000fc80007ffe0ff */
[----:B------:R1:W-:Y:S03]  /*c800*/  STG.E.128 [R84.64], R28 ;  /* 0x0000001c54007986 */ /* 0x0003e6000c101d06 */
.L_x_2514:
[----:B------:R-:W-:Y:S05]  /*c810*/  BSYNC B1 ;  /* 0x0000000000017941 */ /* 0x000fea0003800000 */
.L_x_2513:
[----:B------:R-:W-:Y:S01]  /*c820*/  ISETP.NE.AND P0, PT, R16, RZ, PT ;  /* 0x000000ff1000720c */ /* 0x000fe20003f05270 */
[----:B------:R-:W-:-:S12]  /*c830*/  BSSY B1, `(.L_x_2515) ;  /* 0x0000021000017945 */ /* 0x000fd80003800000 */
[----:B------:R-:W-:Y:S05]  /*c840*/  @!P0 BRA `(.L_x_2516) ;  /* 0x000001f000008947 */ /* 0x000fea0003800000 */
[--C-:B-1----:R-:W-:Y:S02]  /*c850*/  FADD.FTZ R29, R82, -R86.reuse ;  /* 0x80000056521d7221 */ /* 0x102fe40000010000 */
[--C-:B------:R-:W-:Y:S02]  /*c860*/  FADD.FTZ R28, R68, -R86.reuse ;  /* 0x80000056441c7221 */ /* 0x100fe40000010000 */
[--C-:B------:R-:W-:Y:S02]  /*c870*/  FADD.FTZ R90, R71, -R86.reuse ;  /* 0x80000056475a7221 */ /* 0x100fe40000010000 */
[--C-:B------:R-:W-:Y:S02]  /*c880*/  FADD.FTZ R88, R72, -R86.reuse ;  /* 0x8000005648587221 */ /* 0x100fe40000010000 */
[--C-:B------:R-:W-:Y:S02]  /*c890*/  FADD.FTZ R84, R73, -R86.reuse ;  /* 0x8000005649547221 */ /* 0x100fe40000010000 */
[----:B------:R-:W-:-:S02]  /*c8a0*/  FADD.FTZ R92, R79, -R86 ;  /* 0x800000564f5c7221 */ /* 0x000fc40000010000 */
[--C-:B------:R-:W-:Y:S02]  /*c8b0*/  FADD.FTZ R30, R75, -R86.reuse ;  /* 0x800000564b1e7221 */ /* 0x100fe40000010000 */
[----:B------:R-:W-:Y:S02]  /*c8c0*/  FADD.FTZ R86, R80, -R86 ;  /* 0x8000005650567221 */ /* 0x000fe40000010000 */
[C---:B------:R-:W-:Y:S02]  /*c8d0*/  FMUL.FTZ R85, R83.reuse, R29 ;  /* 0x0000001d53557220 */ /* 0x040fe40000410000 */
[C---:B------:R-:W-:Y:S02]  /*c8e0*/  FMUL.FTZ R29, R83.reuse, R28 ;  /* 0x0000001c531d7220 */ /* 0x040fe40000410000 */
[C---:B------:R-:W-:Y:S02]  /*c8f0*/  FMUL.FTZ R88, R83.reuse, R88 ;  /* 0x0000005853587220 */ /* 0x040fe40000410000 */
[----:B------:R-:W-:-:S02]  /*c900*/  FMUL.FTZ R84, R83, R84 ;  /* 0x0000005453547220 */ /* 0x000fc40000410000 */
[C---:B------:R-:W-:Y:S02]  /*c910*/  FMUL.FTZ R30, R83.reuse, R30 ;  /* 0x0000001e531e7220 */ /* 0x040fe40000410000 */
[C---:B------:R-:W-:Y:S02]  /*c920*/  FMUL.FTZ R86, R83.reuse, R86 ;  /* 0x0000005653567220 */ /* 0x040fe40000410000 */
[C---:B------:R-:W-:Y:S02]  /*c930*/  FMUL.FTZ R92, R83.reuse, R92 ;  /* 0x0000005c535c7220 */ /* 0x040fe40000410000 */
[----:B------:R-:W-:Y:S02]  /*c940*/  FMUL.FTZ R28, R83, R90 ;  /* 0x0000005a531c7220 */ /* 0x000fe40000410000 */
[----:B------:R-:W-:Y:S02]  /*c950*/  FFMA.FTZ R90, R44, R85, R63 ;  /* 0x000000552c5a7223 */ /* 0x000fe4000001003f */
[----:B------:R-:W-:-:S02]  /*c960*/  FFMA.FTZ R83, R36, R29, R43 ;  /* 0x0000001d24537223 */ /* 0x000fc4000001002b */
[----:B------:R-:W-:Y:S02]  /*c970*/  FFMA.FTZ R29, R38, R88, R45 ;  /* 0x00000058261d7223 */ /* 0x000fe4000001002d */
[----:B------:R-:W-:Y:S02]  /*c980*/  FFMA.FTZ R30, R39, R30, R48 ;  /* 0x0000001e271e7223 */ /* 0x000fe40000010030 */
[----:B------:R-:W-:Y:S02]  /*c990*/  FFMA.FTZ R85, R42, R86, R49 ;  /* 0x000000562a557223 */ /* 0x000fe40000010031 */
[----:B------:R-:W-:Y:S02]  /*c9a0*/  FFMA.FTZ R84, R40, R84, R47 ;  /* 0x0000005428547223 */ /* 0x000fe4000001002f */
[----:B------:R-:W-:Y:S01]  /*c9b0*/  FFMA.FTZ R31, R41, R92, R50 ;  /* 0x0000005c291f7223 */ /* 0x000fe20000010032 */
[----:B------:R-:W-:Y:S01]  /*c9c0*/  F2FP.PACK_AB R30, R85, R30 ;  /* 0x0000001e551e723e */ /* 0x000fe200000000ff */
[----:B------:R-:W-:Y:S01]  /*c9d0*/  FFMA.FTZ R28, R37, R28, R46 ;  /* 0x0000001c251c7223 */ /* 0x000fe2000001002e */
[----:B------:R-:W-:Y:S01]  /*c9e0*/  F2FP.PACK_AB R29, R84, R29 ;  /* 0x0000001d541d723e */ /* 0x000fe200000000ff */
[----:B0-----:R-:W-:Y:S01]  /*c9f0*/  IMAD.MOV.U32 R87, RZ, RZ, 0x10 ;  /* 0x00000010ff577424 */ /* 0x001fe200078e00ff */
[----:B------:R-:W-:-:S02]  /*ca00*/  F2FP.PACK_AB R31, R90, R31 ;  /* 0x0000001f5a1f723e */ /* 0x000fc400000000ff */
[----:B------:R-:W-:Y:S01]  /*ca10*/  F2FP.PACK_AB R28, R28, R83 ;  /* 0x000000531c1c723e */ /* 0x000fe200000000ff */
[----:B------:R-:W-:-:S05]  /*ca20*/  IMAD.WIDE.U32 R84, R56, R87, c[0x0][0x208] ;  /* 0x0000820038547625 */ /* 0x000fca00078e0057 */
[----:B------:R0:W-:Y:S02]  /*ca30*/  STG.E.128 [R84.64], R28 ;  /* 0x0000001c54007986 */ /* 0x0001e4000c101d06 */
.L_x_2516:
[----:B------:R-:W-:Y:S05]  /*ca40*/  BSYNC B1 ;  /* 0x0000000000017941 */ /* 0x000fea0003800000 */
.L_x_2515:
[----:B01----:R-:W-:-:S04]  /*ca50*/  IMAD.MOV.U32 R29, RZ, RZ, 0x4 ;  /* 0x00000004ff1d7424 */ /* 0x003fc800078e00ff */
[----:B------:R-:W-:-:S05]  /*ca60*/  IMAD R12, R29, c[0x0][0x160], R12 ;  /* 0x000058001d0c7a24 */ /* 0x000fca00078e020c */
[----:B------:R-:W-:-:S13]  /*ca70*/  ISETP.GE.AND P0, PT, R12, c[0x0][0x164], PT ;  /* 0x000059000c007a0c */ /* 0x000fda0003f06270 */
[----:B------:R-:W-:Y:S01]  /*ca80*/  @P0 CALL.REL.NOINC `(.L_x_2517) ;  /* 0x0000001000000944 */ /* 0x000fe20003c00000 */
[----:B------:R-:W-:Y:S05]  /*ca90*/  BRA `(.L_x_2518) ;  /* 0xffff403000007947 */ /* 0x000fea000383ffff */
.L_x_2517:
[----:B------:R-:W-:Y:S05]  /*caa0*/  BSYNC B0 ;  /* 0x0000000000007941 */ /* 0x000fea0003800000 */
.L_x_2249:
[----:B------:R-:W-:Y:S05]  /*cab0*/  EXIT ;  /* 0x000000000000794d */ /* 0x000fea0003800000 */
.L_x_2511:
[----:B------:R-:W-:Y:S01]  /*cac0*/  HFMA2.MMA R84, -RZ, RZ, 0, 1.847743988037109375e-06 ;  /* 0x0000001fff547435 */ /* 0x000fe200000001ff */
[----:B------:R-:W-:Y:S01]  /*cad0*/  IMAD.MOV.U32 R86, RZ, RZ, 0x1 ;  /* 0x00000001ff567424 */ /* 0x000fe200078e00ff */
[----:B------:R-:W-:Y:S01]  /*cae0*/  MOV R28, 0xcb10 ;  /* 0x0000cb10001c7802 */ /* 0x000fe20000000f00 */
[----:B------:R-:W-:-:S03]  /*caf0*/  IMAD.MOV.U32 R83, RZ, RZ, -0x1 ;  /* 0xffffffffff537424 */ /* 0x000fc600078e00ff */
[----:B------:R-:W-:Y:S05]  /*cb00*/  CALL.REL.NOINC `($__internal_14_$__cuda_sm70_shflsync_bfly_p) ;  /* 0x000005d000007944 */ /* 0x000fea0003c00000 */
[----:B01----:R-:W-:Y:S05]  /*cb10*/  BRA `(.L_x_2519) ;  /* 0xfffff67000007947 */ /* 0x003fea000383ffff */
.L_x_2512:
[----:B0-----:R-:W-:Y:S01]  /*cb20*/  IMAD.MOV.U32 R31, RZ, RZ, R87 ;  /* 0x000000ffff1f7224 */ /* 0x001fe200078e0057 */
[----:B------:R-:W-:Y:S01]  /*cb30*/  MOV R28, 0xcb80 ;  /* 0x0000cb80001c7802 */ /* 0x000fe20000000f00 */
[----:B------:R-:W-:Y:S02]  /*cb40*/  IMAD.MOV.U32 R86, RZ, RZ, 0x2 ;  /* 0x00000002ff567424 */ /* 0x000fe400078e00ff */
[----:B------:R-:W-:Y:S02]  /*cb50*/  IMAD.MOV.U32 R84, RZ, RZ, 0x1f ;  /* 0x0000001fff547424 */ /* 0x000fe400078e00ff */
[----:B------:R-:W-:Y:S02]  /*cb60*/  IMAD.MOV.U32 R83, RZ, RZ, -0x1 ;  /* 0xffffffffff537424 */ /* 0x000fe400078e00ff */
[----:B------:R-:W-:Y:S05]  /*cb70*/  CALL.REL.NOINC `($__internal_14_$__cuda_sm70_shflsync_bfly_p) ;  /* 0x0000056000007944 */ /* 0x000fea0003c00000 */
[----:B01----:R-:W-:Y:S01]  /*cb80*/  FADD.FTZ R31, R87, R83 ;  /* 0x00000053571f7221 */ /* 0x003fe20000010000 */
[----:B------:R-:W-:Y:S01]  /*cb90*/  MOV R28, 0xcbe0 ;  /* 0x0000cbe0001c7802 */ /* 0x000fe20000000f00 */
[----:B------:R-:W-:-:S02]  /*cba0*/  IMAD.MOV.U32 R86, RZ, RZ, 0x4 ;  /* 0x00000004ff567424 */ /* 0x000fc400078e00ff */
[----:B------:R-:W-:Y:S02]  /*cbb0*/  IMAD.MOV.U32 R84, RZ, RZ, 0x1f ;  /* 0x0000001fff547424 */ /* 0x000fe400078e00ff */
[----:B------:R-:W-:Y:S02]  /*cbc0*/  IMAD.MOV.U32 R83, RZ, RZ, -0x1 ;  /* 0xffffffffff537424 */ /* 0x000fe400078e00ff */
[----:B------:R-:W-:Y:S05]  /*cbd0*/  CALL.REL.NOINC `($__internal_14_$__cuda_sm70_shflsync_bfly_p) ;  /* 0x0000050000007944 */ /* 0x000fea0003c00000 */
[----:B01----:R-:W-:Y:S01]  /*cbe0*/  FADD.FTZ R31, R31, R83 ;  /* 0x000000531f1f7221 */ /* 0x003fe20000010000 */
[----:B------:R-:W-:Y:S01]  /*cbf0*/  MOV R86, 0x8 ;  /* 0x0000000800567802 */ /* 0x000fe20000000f00 */
[----:B------:R-:W-:Y:S01]  /*cc00*/  IMAD.MOV.U32 R84, RZ, RZ, 0x1f ;  /* 0x0000001fff547424 */ /* 0x000fe200078e00ff */
[----:B------:R-:W-:Y:S01]  /*cc10*/  MOV R28, 0xcc40 ;  /* 0x0000cc40001c7802 */ /* 0x000fe20000000f00 */
[----:B------:R-:W-:Y:S02]  /*cc20*/  IMAD.MOV.U32 R83, RZ, RZ, -0x1 ;  /* 0xffffffffff537424 */ /* 0x000fe400078e00ff */
[----:B------:R-:W-:Y:S05]  /*cc30*/  CALL.REL.NOINC `($__internal_14_$__cuda_sm70_shflsync_bfly_p) ;  /* 0x000004a000007944 */ /* 0x000fea0003c00000 */
[----:B01----:R-:W-:Y:S01]  /*cc40*/  FADD.FTZ R31, R31, R83 ;  /* 0x000000531f1f7221 */ /* 0x003fe20000010000 */
[----:B------:R-:W-:Y:S01]  /*cc50*/  MOV R28, 0xcca0 ;  /* 0x0000cca0001c7802 */ /* 0x000fe20000000f00 */
[----:B------:R-:W-:Y:S02]  /*cc60*/  IMAD.MOV.U32 R86, RZ, RZ, 0x10 ;  /* 0x00000010ff567424 */ /* 0x000fe400078e00ff */
[----:B------:R-:W-:-:S02]  /*cc70*/  IMAD.MOV.U32 R84, RZ, RZ, 0x1f ;  /* 0x0000001fff547424 */ /* 0x000fc400078e00ff */
[----:B------:R-:W-:Y:S02]  /*cc80*/  IMAD.MOV.U32 R83, RZ, RZ, -0x1 ;  /* 0xffffffffff537424 */ /* 0x000fe400078e00ff */
[----:B------:R-:W-:Y:S05]  /*cc90*/  CALL.REL.NOINC `($__internal_14_$__cuda_sm70_shflsync_bfly_p) ;  /* 0x0000044000007944 */ /* 0x000fea0003c00000 */
[----:B-1----:R-:W-:Y:S01]  /*cca0*/  FADD.FTZ R83, R31, R83 ;  /* 0x000000531f537221 */ /* 0x002fe20000010000 */
[----:B------:R-:W-:Y:S01]  /*ccb0*/  ISETP.NE.AND P2, PT, R15, RZ, PT ;  /* 0x000000ff0f00720c */ /* 0x000fe20003f45270 */
[----:B0-----:R-:W-:Y:S02]  /*ccc0*/  IMAD.MOV.U32 R86, RZ, RZ, 0x1 ;  /* 0x00000001ff567424 */ /* 0x001fe400078e00ff */
[----:B------:R-:W-:Y:S02]  /*ccd0*/  FMUL.FTZ R85, R83, c[0x0][0x1e0] ;  /* 0x0000780053557a20 */ /* 0x000fe40000410000 */
[----:B------:R-:W-:Y:S02]  /*cce0*/  IMAD.MOV.U32 R83, RZ, RZ, -0x1 ;  /* 0xffffffffff537424 */ /* 0x000fe400078e00ff */
        /* <DEDUP_REMOVED lines=34> */
[----:B------:R-:W-:-:S04]  /*cf10*/  MOV R28, 0xcf40 ;  /* 0x0000cf40001c7802 */ /* 0x000fc80000000f00 */
[----:B------:R-:W-:Y:S02]  /*cf20*/  MOV R31, R30 ;  /* 0x0000001e001f7202 */ /* 0x000fe40000000f00 */
[----:B------:R-:W-:Y:S05]  /*cf30*/  CALL.REL.NOINC `($__internal_14_$__cuda_sm70_shflsync_bfly_p) ;  /* 0x000001a000007944 */ /* 0x000fea0003c00000 */
[----:B01----:R-:W-:Y:S01]  /*cf40*/  FADD.FTZ R31, R30, R83 ;  /* 0x000000531e1f7221 */ /* 0x003fe20000010000 */
[----:B------:R-:W-:Y:S01]  /*cf50*/  MOV R28, 0xcfa0 ;  /* 0x0000cfa0001c7802 */ /* 0x000fe20000000f00 */
[----:B------:R-:W-:Y:S02]  /*cf60*/  IMAD.MOV.U32 R86, RZ, RZ, 0x2 ;  /* 0x00000002ff567424 */ /* 0x000fe400078e00ff */
[----:B------:R-:W-:Y:S02]  /*cf70*/  IMAD.MOV.U32 R84, RZ, RZ, 0x1f ;  /* 0x0000001fff547424 */ /* 0x000fe400078e00ff */
        /* <DEDUP_REMOVED lines=8> */
[----:B0-----:R-:W-:Y:S01]  /*d000*/  HFMA2.MMA R84, -RZ, RZ, 0, 1.847743988037109375e-06 ;  /* 0x0000001fff547435 */ /* 0x001fe200000001ff */
[----:B-1----:R-:W-:Y:S01]  /*d010*/  FADD.FTZ R31, R31, R83 ;  /* 0x000000531f1f7221 */ /* 0x002fe20000010000 */
[----:B------:R-:W-:Y:S01]  /*d020*/  MOV R28, 0xd060 ;  /* 0x0000d060001c7802 */ /* 0x000fe20000000f00 */
[----:B------:R-:W-:Y:S02]  /*d030*/  IMAD.MOV.U32 R86, RZ, RZ, 0x8 ;  /* 0x00000008ff567424 */ /* 0x000fe400078e00ff */
[----:B------:R-:W-:Y:S02]  /*d040*/  IMAD.MOV.U32 R83, RZ, RZ, -0x1 ;  /* 0xffffffffff537424 */ /* 0x000fe400078e00ff */
[----:B------:R-:W-:Y:S05]  /*d050*/  CALL.REL.NOINC `($__internal_14_$__cuda_sm70_shflsync_bfly_p) ;  /* 0x0000008000007944 */ /* 0x000fea0003c00000 */
[----:B-1----:R-:W-:Y:S01]  /*d060*/  FADD.FTZ R87, R31, R83 ;  /* 0x000000531f577221 */ /* 0x002fe20000010000 */
[----:B------:R-:W-:Y:S01]  /*d070*/  MOV R28, 0xd0d0 ;  /* 0x0000d0d0001c7802 */ /* 0x000fe20000000f00 */
[----:B0-----:R-:W-:Y:S02]  /*d080*/  IMAD.MOV.U32 R86, RZ, RZ, 0x10 ;  /* 0x00000010ff567424 */ /* 0x001fe400078e00ff */
[----:B------:R-:W-:Y:S02]  /*d090*/  IMAD.MOV.U32 R84, RZ, RZ, 0x1f ;  /* 0x0000001fff547424 */ /* 0x000fe400078e00ff */
[----:B------:R-:W-:-:S02]  /*d0a0*/  IMAD.MOV.U32 R83, RZ, RZ, -0x1 ;  /* 0xffffffffff537424 */ /* 0x000fc400078e00ff */
[----:B------:R-:W-:Y:S02]  /*d0b0*/  IMAD.MOV.U32 R31, RZ, RZ, R87 ;  /* 0x000000ffff1f7224 */ /* 0x000fe400078e0057 */
[----:B------:R-:W-:Y:S05]  /*d0c0*/  CALL.REL.NOINC `($__internal_14_$__cuda_sm70_shflsync_bfly_p) ;  /* 0x0000001000007944 */ /* 0x000fea0003c00000 */
[----:B01----:R-:W-:Y:S05]  /*d0d0*/  BRA `(.L_x_2520) ;  /* 0xfffff41000007947 */ /* 0x003fea000383ffff */
        .weak           $__internal_14_$__cuda_sm70_shflsync_bfly_p
        .type           $__internal_14_$__cuda_sm70_shflsync_bfly_p,@function
        .size           $__internal_14_$__cuda_sm70_shflsync_bfly_p,(.L_x_13554 - $__internal_14_$__cuda_sm70_shflsync_bfly_p)
$__internal_14_$__cuda_sm70_shflsync_bfly_p:
[----:B------:R-:W-:Y:S01]  /*d0e0*/  IMAD.MOV.U32 R29, RZ, RZ, 0x0 ;  /* 0x00000000ff1d7424 */ /* 0x000fe200078e00ff */
[----:B------:R-:W-:Y:S04]  /*d0f0*/  WARPSYNC R83 ;  /* 0x0000005300007348 */ /* 0x000fe80003800000 */
[----:B------:R0:W1:Y:S01]  /*d100*/  SHFL.BFLY PT, R83, R31, R86, R84 ;  /* 0x0c0000561f537389 */ /* 0x00006200000e0054 */
[----:B------:R-:W-:Y:S05]  /*d110*/  RET.REL.NODEC R28 `(_ZN10layer_norm31ln_parallel_residual_fwd_kernelINS_13Kernel_traitsI6__halfS2_S2_S2_fjLj512ELj1ELj4ELj1ELj16ENS_18Kernel_traits_baseILj512ES2_S2_S2_S2_fjLj128EEEEELb1ELb1ELb0EEEvNS_9FwdParamsE) ;  /* 0xffff2ee01c007950 */ /* 0x000fea0003c3ffff */
.L_x_2521:
        /* <DEDUP_REMOVED lines=14> */
.L_x_13554:


//--------------------- .text._ZN10layer_norm31ln_parallel_residual_fwd_kernelINS_13Kernel_traitsI6__halfS2_S2_S2_fjLj512ELj1ELj4ELj1ELj16ENS_18Kernel_traits_baseILj512ES2_S2_S2_S2_fjLj128EEEEELb1ELb1ELb1EEEvNS_9FwdParamsE --------------------------
	.section	.text._ZN10layer_norm31ln_parallel_residual_fwd_kernelINS_13Kernel_traitsI6__halfS2_S2_S2_fjLj512ELj1ELj4ELj1ELj16ENS_18Kernel_traits_baseILj512ES2_S2_S2_S2_fjLj128EEEEELb1ELb1ELb1EEEvNS_9FwdParamsE,"ax",@progbits
	.sectioninfo	@"SHI_REGISTERS=88"
	.align	128
        .global         _ZN10layer_norm31ln_parallel_residual_fwd_kernelINS_13Kernel_traitsI6__halfS2_S2_S2_fjLj512ELj1ELj4ELj1ELj16ENS_18Kernel_traits_baseILj512ES2_S2_S2_S2_fjLj128EEEEELb1ELb1ELb1EEEvNS_9FwdParamsE
        .type           _ZN10layer_norm31ln_parallel_residual_fwd_kernelINS_13Kernel_traitsI6__halfS2_S2_S2_fjLj512ELj1ELj4ELj1ELj16ENS_18Kernel_traits_baseILj512ES2_S2_S2_S2_fjLj128EEEEELb1ELb1ELb1EEEvNS_9FwdParamsE,@function
        .size           _ZN10layer_norm31ln_parallel_residual_fwd_kernelINS_13Kernel_traitsI6__halfS2_S2_S2_fjLj512ELj1ELj4ELj1ELj16ENS_18Kernel_traits_baseILj512ES2_S2_S2_S2_fjLj128EEEEELb1ELb1ELb1EEEvNS_9FwdParamsE,(.L_x_13555 - _ZN10layer_norm31ln_parallel_residual_fwd_kernelINS_13Kernel_traitsI6__halfS2_S2_S2_fjLj512ELj1ELj4ELj1ELj16ENS_18Kernel_traits_baseILj512ES2_S2_S2_S2_fjLj128EEEEELb1ELb1ELb1EEEvNS_9FwdParamsE)
        .other          _ZN10layer_norm31ln_parallel_residual_fwd_kernelINS_13Kernel_traitsI6__halfS2_S2_S2_fjLj512ELj1ELj4ELj1ELj16ENS_18Kernel_traits_baseILj512ES2_S2_S2_S2_fjLj128EEEEELb1ELb1ELb1EEEvNS_9FwdParamsE,@"STO_CUDA_ENTRY STV_DEFAULT"
_ZN10layer_norm31ln_parallel_residual_fwd_kernelINS_13Kernel_traitsI6__halfS2_S2_S2_fjLj512ELj1ELj4ELj1ELj16ENS_18Kernel_traits_baseILj512ES2_S2_S2_S2_fjLj128EEEEELb1ELb1ELb1EEEvNS_9FwdParamsE:
.text._ZN10layer_norm31ln_parallel_residual_fwd_kernelINS_13Kernel_traitsI6__halfS2_S2_S2_fjLj512ELj1ELj4ELj1ELj16ENS_18Kernel_traits_baseILj512ES2_S2_S2_S2_fjLj128EEEEELb1ELb1ELb1EEEvNS_9FwdParamsE:
        /* <DEDUP_REMOVED lines=10> */
[----:B------:R-:W-:Y:S01]  /*00a0*/  IMAD.MOV.U32 R0, RZ, RZ, c[0x0][0x238] ;  /* 0x00008e00ff007624 */ /* 0x000fe200078e00ff */
[----:B------:R-:W-:-:S05]  /*00b0*/  MOV R19, c[0x0][0x23c] ;  /* 0x00008f0000137a02 */ /* 0x000fca0000000f00 */
[----:B------:R-:W2:Y:S01]  /*00c0*/  @P1 LDG.E.64 R2, [R2.64] ;  /* 0x0000000602021981 */ /* 0x000ea2000c1e1b00 */
[----:B------:R-:W-:Y:S02]  /*00d0*/  @P1 IMAD.MOV.U32 R12, RZ, RZ, R0 ;  /* 0x000000ffff0c1224 */ /* 0x000fe400078e0000 */
[----:B------:R-:W-:Y:S02]  /*00e0*/  @P1 IMAD.MOV.U32 R13, RZ, RZ, R19 ;  /* 0x000000ffff0d1224 */ /* 0x000fe400078e0013 */
[----:B0-----:R-:W-:-:S04]  /*00f0*/  IMAD.SHL.U32 R4, R50, 0x10, RZ ;  /* 0x0000001032047824 */ /* 0x001fc800078e00ff */
[----:B------:R-:W5:Y:S01]  /*0100*/  @P1 LDG.E.64 R12, [R12.64] ;  /* 0x000000060c0c1981 */ /* 0x000f62000c1e1b00 */
[----:B------:R-:W-:-:S04]  /*0110*/  LOP3.LUT R14, R4, 0x1f0, RZ, 0xc0, !PT ;  /* 0x000001f0040e7812 */ /* 0x000fc800078ec0ff */
[----:B------:R-:W-:-:S05]  /*0120*/  IADD3 R16, P2, R14, c[0x0][0x218], RZ ;  /* 0x000086000e107a10 */ /* 0x000fca0007f5e0ff */
[----:B------:R-:W-:-:S05]  /*0130*/  IMAD.X R17, RZ, RZ, c[0x0][0x21c], P2 ;  /* 0x00008700ff117624 */ /* 0x000fca00010e06ff */
[----:B------:R0:W5:Y:S04]  /*0140*/  @P0 LDG.E.128 R8, [R16.64] ;  /* 0x0000000610080981 */ /* 0x000168000c1e1d00 */
[----:B------:R0:W5:Y:S04]  /*0150*/  @P0 LDG.E.128 R4, [R16.64+0x200] ;  /* 0x0002000610040981 */ /* 0x000168000c1e1d00 */
[----:B------:R-:W1:Y:S01]  /*0160*/  S2R R18, SR_CTAID.X ;  /* 0x0000000000127919 */ /* 0x000e620000002500 */
[----:B------:R-:W-:Y:S02]  /*0170*/  SHF.R.U32.HI R51, RZ, 0x5, R50 ;  /* 0x00000005ff337819 */ /* 0x000fe40000011632 */
[----:B------:R-:W-:-:S02]  /*0180*/  IADD3 R14, P3, R14, c[0x0][0x1b0], RZ ;  /* 0x00006c000e0e7a10 */ /* 0x000fc40007f7e0ff */
[----:B-1----:R-:W-:-:S04]  /*0190*/  LEA R51, R18, R51, 0x2 ;  /* 0x0000003312337211 */ /* 0x002fc800078e10ff */
[----:B------:R-:W-:Y:S01]  /*01a0*/  ISETP.GE.AND P2, PT, R51, c[0x0][0x164], PT ;  /* 0x0000590033007a0c */ /* 0x000fe20003f46270 */
[----:B------:R-:W-:Y:S01]  /*01b0*/  IMAD.X R15, RZ, RZ, c[0x0][0x1b4], P3 ;  /* 0x00006d00ff0f7624 */ /* 0x000fe200018e06ff */
[----:B--2---:R0:W1:Y:S08]  /*01c0*/  @P1 R2UR UR4, R2 ;  /* 0x00000000020413c2 */ /* 0x00407000000e0000 */
        /* <DEDUP_REMOVED lines=16> */
[--C-:B------:R-:W-:Y:S01]  /*02d0*/  HADD2.F32 R47, -RZ, R8.reuse.H0_H0 ;  /* 0x20000008ff2f7230 */ /* 0x100fe20000004100 */
[C---:B------:R-:W-:Y:S01]  /*02e0*/  IMAD.HI.U32 R3, R48.reuse, -0x2daee0ad, RZ ;  /* 0xd2511f5330037827 */ /* 0x040fe200078e00ff */
[----:B------:R-:W-:Y:S01]  /*02f0*/  UIADD3 UR14, UR5, 0x32370b8f, URZ ;  /* 0x32370b8f050e7890 */ /* 0x000fe2000fffe03f */
[----:B------:R-:W-:Y:S01]  /*0300*/  HADD2.F32 R46, -RZ, R8.H1_H1 ;  /* 0x30000008ff2e7230 */ /* 0x000fe20000004100 */
[----:B------:R-:W-:Y:S01]  /*0310*/  UIADD3 UR13, UR4, -0x255992d5, URZ ;  /* 0xdaa66d2b040d7890 */ /* 0x000fe2000fffe03f */
[----:B------:R-:W-:Y:S01]  /*0320*/  IMAD R12, R48, -0x2daee0ad, RZ ;  /* 0xd2511f53300c7824 */ /* 0x000fe200078e02ff */
[----:B------:R-:W-:Y:S01]  /*0330*/  LOP3.LUT R3, R3, UR5, RZ, 0x3c, !PT ;  /* 0x0000000503037c12 */ /* 0x000fe2000f8e3cff */
[C---:B------:R-:W-:Y:S01]  /*0340*/  IMAD.HI.U32 R13, R2.reuse, -0x2daee0ad, RZ ;  /* 0xd2511f53020d7827 */ /* 0x040fe200078e00ff */
[----:B------:R-:W-:Y:S01]  /*0350*/  UIADD3 UR15, UR4, 0x78dde6e4, URZ ;  /* 0x78dde6e4040f7890 */ /* 0x000fe2000fffe03f */
[--C-:B------:R-:W-:Y:S01]  /*0360*/  HADD2.F32 R45, -RZ, R9.reuse.H0_H0 ;  /* 0x20000009ff2d7230 */ /* 0x100fe20000004100 */
[----:B------:R-:W-:Y:S01]  /*0370*/  UIADD3 UR16, UR5, -0x126145ec, URZ ;  /* 0xed9eba1405107890 */ /* 0x000fe2000fffe03f */
[----:B------:R-:W-:Y:S01]  /*0380*/  IMAD R2, R2, -0x2daee0ad, RZ ;  /* 0xd2511f5302027824 */ /* 0x000fe200078e02ff */
[----:B0-----:R-:W-:Y:S01]  /*0390*/  LOP3.LUT R14, R13, UR10, R12, 0x96, !PT ;  /* 0x0000000a0d0e7c12 */ /* 0x001fe2000f8e960c */
[----:B------:R-:W-:Y:S01]  /*03a0*/  IMAD R12, R50, -0x326172a9, RZ ;  /* 0xcd9e8d57320c7824 */ /* 0x000fe200078e02ff */
[----:B------:R-:W-:Y:S01]  /*03b0*/  UIADD3 UR18, UR5, -0x56f99767, URZ ;  /* 0xa906689905127890 */ /* 0x000fe2000fffe03f */
[C---:B------:R-:W-:Y:S01]  /*03c0*/  IMAD.HI.U32 R13, R3.reuse, -0x326172a9, RZ ;  /* 0xcd9e8d57030d7827 */ /* 0x040fe200078e00ff */
[----:B------:R-:W-:Y:S01]  /*03d0*/  UIADD3 UR17, UR4, 0x1715609d, URZ ;  /* 0x1715609d04117890 */ /* 0x000fe2000fffe03f */
[----:B------:R-:W-:Y:S01]  /*03e0*/  HADD2.F32 R44, -RZ, R9.H1_H1 ;  /* 0x30000009ff2c7230 */ /* 0x000fe20000004100 */
[----:B------:R-:W-:Y:S01]  /*03f0*/  UIADD3 UR20, UR5, 0x646e171e, URZ ;  /* 0x646e171e05147890 */ /* 0x000fe2000fffe03f */
[----:B------:R-:W-:Y:S01]  /*0400*/  IMAD R3, R3, -0x326172a9, RZ ;  /* 0xcd9e8d5703037824 */ /* 0x000fe200078e02ff */
[----:B------:R-:W-:Y:S01]  /*0410*/  LOP3.LUT R12, R13, UR9, R12, 0x96, !PT ;  /* 0x000000090d0c7c12 */ /* 0x000fe2000f8e960c */
[----:B------:R-:W-:Y:S01]  /*0420*/  IMAD.HI.U32 R16, R14, -0x326172a9, RZ ;  /* 0xcd9e8d570e107827 */ /* 0x000fe200078e00ff */
[----:B------:R-:W-:Y:S01]  /*0430*/  UIADD3 UR19, UR4, -0x4ab325aa, URZ ;  /* 0xb54cda5604137890 */ /* 0x000fe2000fffe03f */
[----:B------:R-:W-:Y:S01]  /*0440*/  @!P0 CS2R R4, SRZ ;  /* 0x0000000000048805 */ /* 0x000fe2000001ff00 */
[----:B------:R-:W-:Y:S01]  /*0450*/  UIADD3 UR21, UR4, 0x5384540f, URZ ;  /* 0x5384540f04157890 */ /* 0x000fe2000fffe03f */
[----:B------:R-:W-:Y:S01]  /*0460*/  IMAD.HI.U32 R13, R12, -0x2daee0ad, RZ ;  /* 0xd2511f530c0d7827 */ /* 0x000fe200078e00ff */
[----:B------:R-:W-:Y:S01]  /*0470*/  LOP3.LUT R3, R16, UR11, R3, 0x96, !PT ;  /* 0x0000000b10037c12 */ /* 0x000fe2000f8e9603 */
[----:B------:R-:W-:Y:S01]  /*0480*/  UIADD3 UR22, UR5, 0x1fd5c5a3, URZ ;  /* 0x1fd5c5a305167890 */ /* 0x000fe2000fffe03f */
[----:B------:R-:W-:Y:S01]  /*0490*/  @!P0 CS2R R10, SRZ ;  /* 0x00000000000a8805 */ /* 0x000fe2000001ff00 */
[----:B------:R-:W-:Y:S01]  /*04a0*/  IMAD R12, R12, -0x2daee0ad, RZ ;  /* 0xd2511f530c0c7824 */ /* 0x000fe200078e02ff */
[----:B------:R-:W-:Y:S01]  /*04b0*/  LOP3.LUT R2, R13, UR12, R2, 0x96, !PT ;  /* 0x0000000c0d027c12 */ /* 0x000fe2000f8e9602 */
[----:B------:R-:W-:Y:S01]  /*04c0*/  IMAD.HI.U32 R15, R3, -0x2daee0ad, RZ ;  /* 0xd2511f53030f7827 */ /* 0x000fe200078e00ff */
[----:B------:R-:W-:Y:S01]  /*04d0*/  UIADD3 UR24, UR5, -0x24c28bd8, URZ ;  /* 0xdb3d742805187890 */ /* 0x000fe2000fffe03f */
[----:B------:R-:W-:Y:S01]  /*04e0*/  @!P0 CS2R R6, SRZ ;  /* 0x0000000000068805 */ /* 0x000fe2000001ff00 */
[----:B------:R-:W-:Y:S01]  /*04f0*/  UIADD3 UR23, UR4, -0xe443238, URZ ;  /* 0xf1bbcdc804177890 */ /* 0x000fe2000fffe03f */
[----:B------:R-:W-:Y:S01]  /*0500*/  IMAD R14, R14, -0x326172a9, RZ ;  /* 0xcd9e8d570e0e7824 */ /* 0x000fe200078e02ff */
[----:B------:R-:W-:Y:S01]  /*0510*/  LOP3.LUT R12, R15, UR14, R12, 0x96, !PT ;  /* 0x0000000e0f0c7c12 */ /* 0x000fe2000f8e960c */
[C---:B------:R-:W-:Y:S01]  /*0520*/  IMAD.HI.U32 R13, R2.reuse, -0x326172a9, RZ ;  /* 0xcd9e8d57020d7827 */ /* 0x040fe200078e00ff */
[----:B------:R-:W-:Y:S01]  /*0530*/  UIADD3 UR25, UR4, -0x700cb87f, URZ ;  /* 0x8ff3478104197890 */ /* 0x000fe2000fffe03f */
[----:B------:R-:W-:Y:S01]  /*0540*/  BSSY B0, `(.L_x_2522) ;  /* 0x0000c36000007945 */ /* 0x000fe20003800000 */
[----:B------:R-:W-:Y:S01]  /*0550*/  UIADD3 UR26, UR5, -0x695add53, URZ ;  /* 0x96a522ad051a7890 */ /* 0x000fe2000fffe03f */
[----:B------:R-:W-:Y:S01]  /*0560*/  IMAD R2, R2, -0x326172a9, RZ ;  /* 0xcd9e8d5702027824 */ /* 0x000fe200078e02ff */
[----:B------:R-:W-:Y:S01]  /*0570*/  LOP3.LUT R13, R13, UR13, R14, 0x96, !PT ;  /* 0x0000000d0d0d7c12 */ /* 0x000fe2000f8e960e */
[----:B------:R-:W-:Y:S01]  /*0580*/  IMAD.HI.U32 R15, R12, -0x326172a9, RZ ;  /* 0xcd9e8d570c0f7827 */ /* 0x000fe200078e00ff */
[--C-:B------:R-:W-:Y:S01]  /*0590*/  HADD2.F32 R19, -RZ, R10.reuse.H0_H0 ;  /* 0x2000000aff137230 */ /* 0x100fe20000004100 */
[----:B------:R-:W-:Y:S01]  /*05a0*/  ULDC.U8 UR8, c[0x0][0x1f0] ;  /* 0x00007c0000087ab9 */ /* 0x000fe20000000000 */
        /* <DEDUP_REMOVED lines=14> */
[----:B------:R-:W-:Y:S02]  /*0690*/  IMAD R3, R3, -0x326172a9, RZ ;  /* 0xcd9e8d5703037824 */ /* 0x000fe400078e02ff */
[----:B------:R-:W-:-:S04]  /*06a0*/  IMAD.HI.U32 R14, R16, -0x326172a9, RZ ;  /* 0xcd9e8d57100e7827 */ /* 0x000fc800078e00ff */
[----:B------:R-:W-:Y:S01]  /*06b0*/  IMAD.HI.U32 R13, R12, -0x2daee0ad, RZ ;  /* 0xd2511f530c0d7827 */ /* 0x000fe200078e00ff */
[----:B------:R-:W-:Y:S01]  /*06c0*/  LOP3.LUT R3, R14, UR19, R3, 0x96, !PT ;  /* 0x000000130e037c12 */ /* 0x000fe2000f8e9603 */
[----:B------:R-:W-:Y:S02]  /*06d0*/  HADD2.F32 R14, -RZ, R4.H1_H1 ;  /* 0x30000004ff0e7230 */ /* 0x000fe40000004100 */
[----:B------:R-:W-:Y:S01]  /*06e0*/  IMAD R8, R16, -0x326172a9, RZ ;  /* 0xcd9e8d5710087824 */ /* 0x000fe200078e02ff */
[----:B------:R-:W-:Y:S01]  /*06f0*/  LOP3.LUT R2, R13, UR20, R2, 0x96, !PT ;  /* 0x000000140d027c12 */ /* 0x000fe2000f8e9602 */
[----:B------:R-:W-:Y:S01]  /*0700*/  IMAD R12, R12, -0x2daee0ad, RZ ;  /* 0xd2511f530c0c7824 */ /* 0x000fe200078e02ff */
[----:B------:R-:W-:Y:S01]  /*0710*/  HADD2.F32 R16, -RZ, R11.H1_H1 ;  /* 0x3000000bff107230 */ /* 0x000fe20000004100 */
[----:B------:R-:W-:Y:S01]  /*0720*/  IMAD.HI.U32 R15, R3, -0x2daee0ad, RZ ;  /* 0xd2511f53030f7827 */ /* 0x000fe200078e00ff */
[----:B------:R-:W-:-:S03]  /*0730*/  HADD2.F32 R11, -RZ, R6.H0_H0 ;  /* 0x20000006ff0b7230 */ /* 0x000fc60000004100 */
[C---:B------:R-:W-:Y:S01]  /*0740*/  IMAD.HI.U32 R9, R2.reuse, -0x326172a9, RZ ;  /* 0xcd9e8d5702097827 */ /* 0x040fe200078e00ff */
[----:B------:R-:W-:Y:S01]  /*0750*/  LOP3.LUT R28, R15, UR22, R12, 0x96, !PT ;  /* 0x000000160f1c7c12 */ /* 0x000fe2000f8e960c */
[----:B------:R-:W-:Y:S02]  /*0760*/  HADD2.F32 R12, -RZ, R5.H1_H1 ;  /* 0x30000005ff0c7230 */ /* 0x000fe40000004100 */
[----:B------:R-:W-:Y:S01]  /*0770*/  IMAD R3, R3, -0x2daee0ad, RZ ;  /* 0xd2511f5303037824 */ /* 0x000fe200078e02ff */
[----:B------:R-:W-:Y:S01]  /*0780*/  LOP3.LUT R8, R9, UR21, R8, 0x96, !PT ;  /* 0x0000001509087c12 */ /* 0x000fe2000f8e9608 */
[----:B------:R-:W-:Y:S01]  /*0790*/  IMAD R2, R2, -0x326172a9, RZ ;  /* 0xcd9e8d5702027824 */ /* 0x000fe200078e02ff */
[----:B------:R-:W-:Y:S01]  /*07a0*/  HADD2.F32 R9, -RZ, R7.H0_H0 ;  /* 0x20000007ff097230 */ /* 0x000fe20000004100 */
[----:B------:R-:W-:Y:S01]  /*07b0*/  IMAD.HI.U32 R13, R28, -0x326172a9, RZ ;  /* 0xcd9e8d571c0d7827 */ /* 0x000fe200078e00ff */
[----:B------:R-:W-:-:S03]  /*07c0*/  HADD2.F32 R15, -RZ, R4.H0_H0 ;  /* 0x20000004ff0f7230 */ /* 0x000fc60000004100 */
[----:B------:R-:W-:Y:S01]  /*07d0*/  IMAD.WIDE.U32 R54, R8, -0x2daee0ad, RZ ;  /* 0xd2511f5308367825 */ /* 0x000fe200078e00ff */
[----:B------:R-:W-:Y:S01]  /*07e0*/  LOP3.LUT R2, R13, UR23, R2, 0x96, !PT ;  /* 0x000000170d027c12 */ /* 0x000fe2000f8e9602 */
[----:B------:R-:W-:Y:S02]  /*07f0*/  HADD2.F32 R13, -RZ, R5.H0_H0 ;  /* 0x20000005ff0d7230 */ /* 0x000fe40000004100 */
[----:B------:R-:W-:Y:S01]  /*0800*/  HADD2.F32 R8, -RZ, R7.H1_H1 ;  /* 0x30000007ff087230 */ /* 0x000fe20000004100 */
[----:B------:R-:W-:Y:S01]  /*0810*/  LOP3.LUT R3, R55, UR24, R3, 0x96, !PT ;  /* 0x0000001837037c12 */ /* 0x000fe2000f8e9603 */
[----:B------:R-:W-:Y:S02]  /*0820*/  IMAD R55, R28, -0x326172a9, RZ ;  /* 0xcd9e8d571c377824 */ /* 0x000fe400078e02ff */
[----:B------:R-:W-:-:S04]  /*0830*/  IMAD.HI.U32 R5, R2, -0x2daee0ad, RZ ;  /* 0xd2511f5302057827 */ /* 0x000fc800078e00ff */
[----:B------:R-:W-:Y:S01]  /*0840*/  IMAD.WIDE.U32 R58, R3, -0x326172a9, RZ ;  /* 0xcd9e8d57033a7825 */ /* 0x000fe200078e00ff */
[----:B------:R-:W-:-:S03]  /*0850*/  LOP3.LUT R54, R5, UR26, R54, 0x96, !PT ;  /* 0x0000001a05367c12 */ /* 0x000fc6000f8e9636 */
[----:B------:R-:W-:Y:S01]  /*0860*/  IMAD.MOV.U32 R7, RZ, RZ, RZ ;  /* 0x000000ffff077224 */ /* 0x000fe200078e00ff */
[----:B------:R-:W-:Y:S01]  /*0870*/  LOP3.LUT R55, R59, UR25, R55, 0x96, !PT ;  /* 0x000000193b377c12 */ /* 0x000fe2000f8e9637 */
[----:B------:R-:W-:Y:S01]  /*0880*/  IMAD R64, R2, -0x2daee0ad, RZ ;  /* 0xd2511f5302407824 */ /* 0x000fe200078e02ff */
[----:B------:R-:W-:Y:S02]  /*0890*/  LOP3.LUT R59, R0, 0x3, RZ, 0xc0, !PT ;  /* 0x00000003003b7812 */ /* 0x000fe400078ec0ff */
.L_x_2784:
        /* <DEDUP_REMOVED lines=22> */
[----:B0-----:R-:W-:Y:S02]  /*0a00*/  ISETP.NE.AND P1, PT, R59, 0x2, PT ;  /* 0x000000023b00780c */ /* 0x001fe40003f25270 */
[----:B------:R-:W-:-:S11]  /*0a10*/  MOV R43, R54 ;  /* 0x00000036002b7202 */ /* 0x000fd60000000f00 */
[----:B------:R-:W-:Y:S05]  /*0a20*/  @!P1 BRA `(.L_x_2525) ;  /* 0x0000006000009947 */ /* 0x000fea0003800000 */
[----:B------:R-:W-:Y:S01]  /*0a30*/  ISETP.NE.AND P1, PT, R59, 0x3, PT ;  /* 0x000000033b00780c */ /* 0x000fe20003f25270 */
[----:B------:R-:W-:-:S12]  /*0a40*/  IMAD.MOV.U32 R43, RZ, RZ, R55 ;  /* 0x000000ffff2b7224 */ /* 0x000fd800078e0037 */
[----:B------:R-:W-:Y:S05]  /*0a50*/  @P1 BRA `(.L_x_2525) ;  /* 0x0000003000001947 */ /* 0x000fea0003800000 */
[----:B------:R-:W-:Y:S01]  /*0a60*/  IMAD.MOV.U32 R43, RZ, RZ, R64 ;  /* 0x000000ffff2b7224 */ /* 0x000fe200078e0040 */
[----:B------:R-:W-:Y:S05]  /*0a70*/  BRA `(.L_x_2525) ;  /* 0x0000001000007947 */ /* 0x000fea0003800000 */
.L_x_2524:
[----:B0-----:R-:W-:Y:S02]  /*0a80*/  IMAD.MOV.U32 R43, RZ, RZ, R58 ;  /* 0x000000ffff2b7224 */ /* 0x001fe400078e003a */
.L_x_2525:
[----:B------:R-:W-:Y:S05]  /*0a90*/  BSYNC B1 ;  /* 0x0000000000017941 */ /* 0x000fea0003800000 */
.L_x_2523:
        /* <DEDUP_REMOVED lines=16> */
.L_x_2529:
[----:B------:R-:W-:Y:S05]  /*0ba0*/  BSYNC B2 ;  /* 0x0000000000027941 */ /* 0x000fea0003800000 */
.L_x_2528:
        /* <DEDUP_REMOVED lines=42> */
[----:B------:R-:W-:Y:S02]  /*0e50*/  LOP3.LUT R54, R57, UR26, R54, 0x96, !PT ;  /* 0x0000001a39367c12 */ /* 0x000fe4000f8e9636 */
.L_x_2527:
[----:B------:R-:W-:Y:S05]  /*0e60*/  BSYNC B1 ;  /* 0x0000000000017941 */ /* 0x000fea0003800000 */
.L_x_2526:
        /* <DEDUP_REMOVED lines=17> */
.L_x_2530:
        /* <DEDUP_REMOVED lines=12> */
.L_x_2533:
[----:B------:R-:W-:Y:S02]  /*1040*/  MOV R43, R58 ;  /* 0x0000003a002b7202 */ /* 0x000fe40000000f00 */
.L_x_2534:
[----:B------:R-:W-:Y:S05]  /*1050*/  BSYNC B1 ;  /* 0x0000000000017941 */ /* 0x000fea0003800000 */
.L_x_2532:
        /* <DEDUP_REMOVED lines=16> */
.L_x_2538:
[----:B------:R-:W-:Y:S05]  /*1160*/  BSYNC B2 ;  /* 0x0000000000027941 */ /* 0x000fea0003800000 */
.L_x_2537:
[----:B------:R-:W-:Y:S01]  /*1170*/  IMAD.HI.U32 R6, R50, -0x326172a9, RZ ;  /* 0xcd9e8d5732067827 */ /* 0x000fe200078e00ff */
[----:B------:R-:W-:Y:S01]  /*1180*/  LOP3.LUT R54, R54, UR5, R7, 0x96, !PT ;  /* 0x0000000536367c12 */ /* 0x000fe2000f8e9607 */
[----:B------:R-:W-:Y:S02]  /*1190*/  HFMA2.MMA R56, -RZ, RZ, 0, 0 ;  /* 0x00000000ff387435 */ /* 0x000fe400000001ff */
        /* <DEDUP_REMOVED lines=40> */
.L_x_2536:
[----:B------:R-:W-:Y:S05]  /*1420*/  BSYNC B1 ;  /* 0x0000000000017941 */ /* 0x000fea0003800000 */
.L_x_2535:
        /* <DEDUP_REMOVED lines=10> */
.L_x_2531:
        /* <DEDUP_REMOVED lines=12> */
.L_x_2540:
[----:B------:R-:W-:Y:S02]  /*1590*/  IMAD.MOV.U32 R43, RZ, RZ, R58 ;  /* 0x000000ffff2b7224 */ /* 0x000fe400078e003a */
.L_x_2541:
[----:B------:R-:W-:Y:S05]  /*15a0*/  BSYNC B1 ;  /* 0x0000000000017941 */ /* 0x000fea0003800000 */
.L_x_2539:
        /* <DEDUP_REMOVED lines=16> */
.L_x_2545:
[----:B------:R-:W-:Y:S05]  /*16b0*/  BSYNC B2 ;  /* 0x0000000000027941 */ /* 0x000fea0003800000 */
.L_x_2544:
        /* <DEDUP_REMOVED lines=43> */
.L_x_2543:
[----:B------:R-:W-:Y:S05]  /*1970*/  BSYNC B1 ;  /* 0x0000000000017941 */ /* 0x000fea0003800000 */
.L_x_2542:
        /* <DEDUP_REMOVED lines=14> */
.L_x_2546:
        /* <DEDUP_REMOVED lines=12> */
.L_x_2549:
[----:B------:R-:W-:Y:S02]  /*1b20*/  MOV R36, R58 ;  /* 0x0000003a00247202 */ /* 0x000fe40000000f00 */
.L_x_2550:
[----:B------:R-:W-:Y:S05]  /*1b30*/  BSYNC B1 ;  /* 0x0000000000017941 */ /* 0x000fea0003800000 */
.L_x_2548:
        /* <DEDUP_REMOVED lines=16> */
.L_x_2554:
[----:B------:R-:W-:Y:S05]  /*1c40*/  BSYNC B2 ;  /* 0x0000000000027941 */ /* 0x000fea0003800000 */
.L_x_2553:
        /* <DEDUP_REMOVED lines=11> */
[----:B------:R-:W-:Y:S01]  /*1d00*/  IMAD.WIDE.U32 R54, R43, -0x326172a9, RZ ;  /* 0xcd9e8d572b367825 */ /* 0x000fe200078e00ff */
[----:B------:R-:W-:-:S04]  /*1d10*/  HFMA2.MMA R43, -RZ, RZ, 0, 0 ;  /* 0x00000000ff2b7435 */ /* 0x000fc800000001ff */
        /* <DEDUP_REMOVED lines=30> */
.L_x_2552:
[----:B------:R-:W-:Y:S05]  /*1f00*/  BSYNC B1 ;  /* 0x0000000000017941 */ /* 0x000fea0003800000 */
.L_x_2551:
        /* <DEDUP_REMOVED lines=10> */
.L_x_2547:
        /* <DEDUP_REMOVED lines=12> */
.L_x_2556:
[----:B------:R-:W-:Y:S02]  /*2070*/  IMAD.MOV.U32 R36, RZ, RZ, R58 ;  /* 0x000000ffff247224 */ /* 0x000fe400078e003a */
.L_x_2557:
[----:B------:R-:W-:Y:S05]  /*2080*/  BSYNC B1 ;  /* 0x0000000000017941 */ /* 0x000fea0003800000 */
.L_x_2555:
        /* <DEDUP_REMOVED lines=16> */
.L_x_2561:
[----:B------:R-:W-:Y:S05]  /*2190*/  BSYNC B2 ;  /* 0x0000000000027941 */ /* 0x000fea0003800000 */
.L_x_2560:
        /* <DEDUP_REMOVED lines=43> */
.L_x_2559:
[----:B------:R-:W-:Y:S05]  /*2450*/  BSYNC B1 ;  /* 0x0000000000017941 */ /* 0x000fea0003800000 */
.L_x_2558:
        /* <DEDUP_REMOVED lines=14> */
.L_x_2562:
        /* <DEDUP_REMOVED lines=12> */
.L_x_2565:
[----:B------:R-:W-:Y:S02]  /*2600*/  MOV R36, R58 ;  /* 0x0000003a00247202 */ /* 0x000fe40000000f00 */
.L_x_2566:
[----:B------:R-:W-:Y:S05]  /*2610*/  BSYNC B1 ;  /* 0x0000000000017941 */ /* 0x000fea0003800000 */
.L_x_2564:
        /* <DEDUP_REMOVED lines=16> */
.L_x_2570:
[----:B------:R-:W-:Y:S05]  /*2720*/  BSYNC B2 ;  /* 0x0000000000027941 */ /* 0x000fea0003800000 */
.L_x_2569:
        /* <DEDUP_REMOVED lines=43> */
.L_x_2568:
[----:B------:R-:W-:Y:S05]  /*29e0*/  BSYNC B1 ;  /* 0x0000000000017941 */ /* 0x000fea0003800000 */
.L_x_2567:
        /* <DEDUP_REMOVED lines=10> */
.L_x_2563:
        /* <DEDUP_REMOVED lines=12> */
.L_x_2572:
[----:B------:R-:W-:Y:S02]  /*2b50*/  IMAD.MOV.U32 R36, RZ, RZ, R58 ;  /* 0x000000ffff247224 */ /* 0x000fe400078e003a */
.L_x_2573:
[----:B------:R-:W-:Y:S05]  /*2b60*/  BSYNC B1 ;  /* 0x0000000000017941 */ /* 0x000fea0003800000 */
.L_x_2571:
        /* <DEDUP_REMOVED lines=16> */
.L_x_2577:
[----:B------:R-:W-:Y:S05]  /*2c70*/  BSYNC B2 ;  /* 0x0000000000027941 */ /* 0x000fea0003800000 */
.L_x_2576:
        /* <DEDUP_REMOVED lines=43> */
.L_x_2575:
[----:B------:R-:W-:Y:S05]  /*2f30*/  BSYNC B1 ;  /* 0x0000000000017941 */ /* 0x000fea0003800000 */
.L_x_2574:
        /* <DEDUP_REMOVED lines=14> */
.L_x_2578:
        /* <DEDUP_REMOVED lines=12> */
.L_x_2581:
[----:B------:R-:W-:Y:S02]  /*30e0*/  MOV R63, R58 ;  /* 0x0000003a003f7202 */ /* 0x000fe40000000f00 */
.L_x_2582:
[----:B------:R-:W-:Y:S05]  /*30f0*/  BSYNC B1 ;  /* 0x0000000000017941 */ /* 0x000fea0003800000 */
.L_x_2580:
        /* <DEDUP_REMOVED lines=16> */
.L_x_2586:
[----:B------:R-:W-:Y:S05]  /*3200*/  BSYNC B2 ;  /* 0x0000000000027941 */ /* 0x000fea0003800000 */
.L_x_2585:
        /* <DEDUP_REMOVED lines=43> */
.L_x_2584:
[----:B------:R-:W-:Y:S05]  /*34c0*/  BSYNC B1 ;  /* 0x0000000000017941 */ /* 0x000fea0003800000 */
.L_x_2583:
        /* <DEDUP_REMOVED lines=10> */
.L_x_2579:
        /* <DEDUP_REMOVED lines=12> */
.L_x_2588:
[----:B------:R-:W-:Y:S02]  /*3630*/  IMAD.MOV.U32 R63, RZ, RZ, R58 ;  /* 0x000000ffff3f7224 */ /* 0x000fe400078e003a */
.L_x_2589:
[----:B------:R-:W-:Y:S05]  /*3640*/  BSYNC B1 ;  /* 0x0000000000017941 */ /* 0x000fea0003800000 */
.L_x_2587:
        /* <DEDUP_REMOVED lines=16> */
.L_x_2593:
[----:B------:R-:W-:Y:S05]  /*3750*/  BSYNC B2 ;  /* 0x0000000000027941 */ /* 0x000fea0003800000 */
.L_x_2592:
        /* <DEDUP_REMOVED lines=43> */
.L_x_2591:
[----:B------:R-:W-:Y:S05]  /*3a10*/  BSYNC B1 ;  /* 0x0000000000017941 */ /* 0x000fea0003800000 */
.L_x_2590:
        /* <DEDUP_REMOVED lines=13> */
.L_x_2594:
        /* <DEDUP_REMOVED lines=12> */
.L_x_2597:
[----:B------:R-:W-:Y:S02]  /*3bb0*/  MOV R61, R58 ;  /* 0x0000003a003d7202 */ /* 0x000fe40000000f00 */
.L_x_2598:
[----:B------:R-:W-:Y:S05]  /*3bc0*/  BSYNC B1 ;  /* 0x0000000000017941 */ /* 0x000fea0003800000 */
.L_x_2596:
        /* <DEDUP_REMOVED lines=16> */
.L_x_2602:
[----:B------:R-:W-:Y:S05]  /*3cd0*/  BSYNC B2 ;  /* 0x0000000000027941 */ /* 0x000fea0003800000 */
.L_x_2601:
        /* <DEDUP_REMOVED lines=43> */
.L_x_2600:
[----:B------:R-:W-:Y:S05]  /*3f90*/  BSYNC B1 ;  /* 0x0000000000017941 */ /* 0x000fea0003800000 */
.L_x_2599:
        /* <DEDUP_REMOVED lines=10> */
.L_x_2595:
        /* <DEDUP_REMOVED lines=12> */
.L_x_2604:
[----:B------:R-:W-:Y:S02]  /*4100*/  IMAD.MOV.U32 R61, RZ, RZ, R58 ;  /* 0x000000ffff3d7224 */ /* 0x000fe400078e003a */
.L_x_2605:
[----:B------:R-:W-:Y:S05]  /*4110*/  BSYNC B1 ;  /* 0x0000000000017941 */ /* 0x000fea0003800000 */
.L_x_2603:
        /* <DEDUP_REMOVED lines=16> */
.L_x_2609:
[----:B------:R-:W-:Y:S05]  /*4220*/  BSYNC B2 ;  /* 0x0000000000027941 */ /* 0x000fea0003800000 */
.L_x_2608:
        /* <DEDUP_REMOVED lines=43> */
.L_x_2607:
[----:B------:R-:W-:Y:S05]  /*44e0*/  BSYNC B1 ;  /* 0x0000000000017941 */ /* 0x000fea0003800000 */
.L_x_2606:
        /* <DEDUP_REMOVED lines=13> */
.L_x_2610:
        /* <DEDUP_REMOVED lines=12> */
.L_x_2613:
[----:B------:R-:W-:Y:S02]  /*4680*/  MOV R38, R58 ;  /* 0x0000003a00267202 */ /* 0x000fe40000000f00 */
.L_x_2614:
[----:B------:R-:W-:Y:S05]  /*4690*/  BSYNC B1 ;  /* 0x0000000000017941 */ /* 0x000fea0003800000 */
.L_x_2612:
        /* <DEDUP_REMOVED lines=16> */
.L_x_2618:
[----:B------:R-:W-:Y:S05]  /*47a0*/  BSYNC B2 ;  /* 0x0000000000027941 */ /* 0x000fea0003800000 */
.L_x_2617:
        /* <DEDUP_REMOVED lines=43> */
.L_x_2616:
[----:B------:R-:W-:Y:S05]  /*4a60*/  BSYNC B1 ;  /* 0x0000000000017941 */ /* 0x000fea0003800000 */
.L_x_2615:
        /* <DEDUP_REMOVED lines=10> */
.L_x_2611:
        /* <DEDUP_REMOVED lines=12> */
.L_x_2620:
[----:B------:R-:W-:Y:S02]  /*4bd0*/  IMAD.MOV.U32 R38, RZ, RZ, R58 ;  /* 0x000000ffff267224 */ /* 0x000fe400078e003a */
.L_x_2621:
[----:B------:R-:W-:Y:S05]  /*4be0*/  BSYNC B1 ;  /* 0x0000000000017941 */ /* 0x000fea0003800000 */
.L_x_2619:
        /* <DEDUP_REMOVED lines=16> */
.L_x_2625:
[----:B------:R-:W-:Y:S05]  /*4cf0*/  BSYNC B2 ;  /* 0x0000000000027941 */ /* 0x000fea0003800000 */
.L_x_2624:
        /* <DEDUP_REMOVED lines=43> */
.L_x_2623:
[----:B------:R-:W-:Y:S05]  /*4fb0*/  BSYNC B1 ;  /* 0x0000000000017941 */ /* 0x000fea0003800000 */
.L_x_2622:
        /* <DEDUP_REMOVED lines=13> */
.L_x_2626:
        /* <DEDUP_REMOVED lines=12> */
.L_x_2629:
[----:B------:R-:W-:Y:S02]  /*5150*/  MOV R38, R58 ;  /* 0x0000003a00267202 */ /* 0x000fe40000000f00 */
.L_x_2630:
[----:B------:R-:W-:Y:S05]  /*5160*/  BSYNC B1 ;  /* 0x0000000000017941 */ /* 0x000fea0003800000 */
.L_x_2628:
        /* <DEDUP_REMOVED lines=16> */
.L_x_2634:
[----:B------:R-:W-:Y:S05]  /*5270*/  BSYNC B2 ;  /* 0x0000000000027941 */ /* 0x000fea0003800000 */
.L_x_2633:
        /* <DEDUP_REMOVED lines=43> */
.L_x_2632:
[----:B------:R-:W-:Y:S05]  /*5530*/  BSYNC B1 ;  /* 0x0000000000017941 */ /* 0x000fea0003800000 */
.L_x_2631:
        /* <DEDUP_REMOVED lines=10> */
.L_x_2627:
        /* <DEDUP_REMOVED lines=12> */
.L_x_2636:
[----:B------:R-:W-:Y:S02]  /*56a0*/  IMAD.MOV.U32 R38, RZ, RZ, R58 ;  /* 0x000000ffff267224 */ /* 0x000fe400078e003a */
.L_x_2637:
[----:B------:R-:W-:Y:S05]  /*56b0*/  BSYNC B1 ;  /* 0x0000000000017941 */ /* 0x000fea0003800000 */
.L_x_2635:
        /* <DEDUP_REMOVED lines=16> */
.L_x_2641:
[----:B------:R-:W-:Y:S05]  /*57c0*/  BSYNC B2 ;  /* 0x0000000000027941 */ /* 0x000fea0003800000 */
.L_x_2640:
        /* <DEDUP_REMOVED lines=43> */
.L_x_2639:
[----:B------:R-:W-:Y:S05]  /*5a80*/  BSYNC B1 ;  /* 0x0000000000017941 */ /* 0x000fea0003800000 */
.L_x_2638:
        /* <DEDUP_REMOVED lines=13> */
.L_x_2642:
        /* <DEDUP_REMOVED lines=12> */
.L_x_2645:
[----:B------:R-:W-:Y:S02]  /*5c20*/  MOV R70, R58 ;  /* 0x0000003a00467202 */ /* 0x000fe40000000f00 */
.L_x_2646:
[----:B------:R-:W-:Y:S05]  /*5c30*/  BSYNC B1 ;  /* 0x0000000000017941 */ /* 0x000fea0003800000 */
.L_x_2644:
        /* <DEDUP_REMOVED lines=18> */
.L_x_2650:
[----:B------:R-:W-:Y:S05]  /*5d60*/  BSYNC B2 ;  /* 0x0000000000027941 */ /* 0x000fea0003800000 */
.L_x_2649:
        /* <DEDUP_REMOVED lines=40> */
[----:B------:R-:W-:Y:S02]  /*5ff0*/  HFMA2.MMA R59, -RZ, RZ, 0, 0 ;  /* 0x00000000ff3b7435 */ /* 0x000fe400000001ff */
[----:B------:R-:W-:Y:S01]  /*6000*/  IMAD.MOV.U32 R64, RZ, RZ, R36 ;  /* 0x000000ffff407224 */ /* 0x000fe200078e0024 */
[----:B------:R-:W-:-:S03]  /*6010*/  LOP3.LUT R54, R37, UR26, R54, 0x96, !PT ;  /* 0x0000001a25367c12 */ /* 0x000fc6000f8e9636 */
.L_x_2648:
[----:B------:R-:W-:Y:S05]  /*6020*/  BSYNC B1 ;  /* 0x0000000000017941 */ /* 0x000fea0003800000 */
.L_x_2647:
        /* <DEDUP_REMOVED lines=10> */
.L_x_2643:
        /* <DEDUP_REMOVED lines=14> */
[----:B------:R-:W-:-:S02]  /*61b0*/  F2FP.PACK_AB R39, R66, R61 ;  /* 0x0000003d4227723e */ /* 0x000fc400000000ff */
[----:B------:R-:W-:Y:S01]  /*61c0*/  F2FP.PACK_AB R38, R63, R60 ;  /* 0x0000003c3f26723e */ /* 0x000fe200000000ff */
[----:B------:R-:W-:Y:S01]  /*61d0*/  IMAD.WIDE.U32 R70, R70, 0x10000, RZ ;  /* 0x0001000046467825 */ /* 0x000fe200078e00ff */
[----:B------:R-:W-:Y:S02]  /*61e0*/  F2FP.PACK_AB R37, R62, R43 ;  /* 0x0000002b3e25723e */ /* 0x000fe400000000ff */
[----:B------:R-:W-:Y:S01]  /*61f0*/  F2FP.PACK_AB R36, R56, R41 ;  /* 0x000000293824723e */ /* 0x000fe200000000ff */
        /* <DEDUP_REMOVED lines=33> */
.L_x_2651:
        /* <DEDUP_REMOVED lines=17> */
.L_x_2653:
[----:B0-----:R-:W-:Y:S02]  /*6520*/  IMAD.MOV.U32 R71, RZ, RZ, R58 ;  /* 0x000000ffff477224 */ /* 0x001fe400078e003a */
.L_x_2654:
[----:B------:R-:W-:Y:S05]  /*6530*/  BSYNC B1 ;  /* 0x0000000000017941 */ /* 0x000fea0003800000 */
.L_x_2652:
        /* <DEDUP_REMOVED lines=16> */
.L_x_2658:
[----:B------:R-:W-:Y:S05]  /*6640*/  BSYNC B2 ;  /* 0x0000000000027941 */ /* 0x000fea0003800000 */
.L_x_2657:
        /* <DEDUP_REMOVED lines=42> */
[----:B------:R-:W-:Y:S02]  /*68f0*/  MOV R64, R72 ;  /* 0x0000004800407202 */ /* 0x000fe40000000f00 */
.L_x_2656:
[----:B------:R-:W-:Y:S05]  /*6900*/  BSYNC B1 ;  /* 0x0000000000017941 */ /* 0x000fea0003800000 */
.L_x_2655:
        /* <DEDUP_REMOVED lines=14> */
.L_x_2659:
        /* <DEDUP_REMOVED lines=12> */
.L_x_2662:
[----:B------:R-:W-:Y:S02]  /*6ab0*/  IMAD.MOV.U32 R71, RZ, RZ, R58 ;  /* 0x000000ffff477224 */ /* 0x000fe400078e003a */
.L_x_2663:
[----:B------:R-:W-:Y:S05]  /*6ac0*/  BSYNC B1 ;  /* 0x0000000000017941 */ /* 0x000fea0003800000 */
.L_x_2661:
        /* <DEDUP_REMOVED lines=16> */
.L_x_2667:
[----:B------:R-:W-:Y:S05]  /*6bd0*/  BSYNC B2 ;  /* 0x0000000000027941 */ /* 0x000fea0003800000 */
.L_x_2666:
        /* <DEDUP_REMOVED lines=40> */
[----:B------:R-:W-:Y:S01]  /*6e60*/  IMAD.MOV.U32 R64, RZ, RZ, R72 ;  /* 0x000000ffff407224 */ /* 0x000fe200078e0048 */
[----:B------:R-:W-:Y:S01]  /*6e70*/  LOP3.LUT R54, R73, UR26, R54, 0x96, !PT ;  /* 0x0000001a49367c12 */ /* 0x000fe2000f8e9636 */
[----:B------:R-:W-:Y:S02]  /*6e80*/  IMAD.MOV.U32 R59, RZ, RZ, RZ ;  /* 0x000000ffff3b7224 */ /* 0x000fe400078e00ff */
.L_x_2665:
[----:B------:R-:W-:Y:S05]  /*6e90*/  BSYNC B1 ;  /* 0x0000000000017941 */ /* 0x000fea0003800000 */
.L_x_2664:
[----:B------:R-:W0:Y:S01]  /*6ea0*/  I2F.U32 R6, R71 ;  /* 0x0000004700067306 */ /* 0x000e220000201000 */
[----:B------:R-:W-:Y:S01]  /*6eb0*/  HADD2.F32 R72, -RZ, R28.H0_H0 ;  /* 0x2000001cff487230 */ /* 0x000fe20000004100 */
[----:B0-----:R-:W-:-:S05]  /*6ec0*/  FFMA.FTZ R6, R6, R67, 1.1641532182693481445e-10 ;  /* 0x2f00000006067423 */ /* 0x001fca0000010043 */
[----:B------:R-:W-:Y:S01]  /*6ed0*/  FSETP.GTU.FTZ.AND P2, PT, R6, c[0x0][0x1e4], PT ;  /* 0x0000790006007a0b */ /* 0x000fe20003f5c000 */
[----:B------:R-:W-:Y:S01]  /*6ee0*/  FMUL.FTZ R6, R72, c[0x0][0x1e8] ;  /* 0x00007a0048067a20 */ /* 0x000fe20000410000 */
[----:B------:R-:W-:-:S04]  /*6ef0*/  @P0 HADD2.F32 R72, -RZ, R32.H0_H0 ;  /* 0x20000020ff480230 */ /* 0x000fc80000004100 */
[----:B------:R-:W-:-:S05]  /*6f00*/  FSEL R6, R6, RZ, !P2 ;  /* 0x000000ff06067208 */ /* 0x000fca0005000000 */
[----:B------:R-:W-:Y:S01]  /*6f10*/  FADD.FTZ R69, R69, R6 ;  /* 0x0000000645457221 */ /* 0x000fe20000010000 */
[----:B------:R-:W-:-:S03]  /*6f20*/  SEL R6, RZ, 0x1, P2 ;  /* 0x00000001ff067807 */ /* 0x000fc60001000000 */
[----:B------:R-:W-:Y:S02]  /*6f30*/  @P0 FADD.FTZ R69, R72, R69 ;  /* 0x0000004548450221 */ /* 0x000fe40000010000 */
.L_x_2660:
        /* <DEDUP_REMOVED lines=12> */
.L_x_2669:
[----:B------:R-:W-:Y:S02]  /*7000*/  IMAD.MOV.U32 R71, RZ, RZ, R58 ;  /* 0x000000ffff477224 */ /* 0x000fe400078e003a */
.L_x_2670:
[----:B------:R-:W-:Y:S05]  /*7010*/  BSYNC B1 ;  /* 0x0000000000017941 */ /* 0x000fea0003800000 */
.L_x_2668:
        /* <DEDUP_REMOVED lines=16> */
.L_x_2674:
[----:B------:R-:W-:Y:S05]  /*7120*/  BSYNC B2 ;  /* 0x0000000000027941 */ /* 0x000fea0003800000 */
.L_x_2673:
        /* <DEDUP_REMOVED lines=41> */
[----:B------:R-:W-:Y:S01]  /*73c0*/  IMAD.MOV.U32 R73, RZ, RZ, RZ ;  /* 0x000000ffff497224 */ /* 0x000fe200078e00ff */
[----:B------:R-:W-:Y:S02]  /*73d0*/  MOV R64, R72 ;  /* 0x0000004800407202 */ /* 0x000fe40000000f00 */
.L_x_2672:
[----:B------:R-:W-:Y:S05]  /*73e0*/  BSYNC B1 ;  /* 0x0000000000017941 */ /* 0x000fea0003800000 */
.L_x_2671:
        /* <DEDUP_REMOVED lines=10> */
[----:B------:R-:W-:-:S05]  /*7490*/  HADD2.F32 R59, -RZ, R32.H1_H1 ;  /* 0x30000020ff3b7230 */ /* 0x000fca0000004100 */
[----:B------:R-:W-:Y:S02]  /*74a0*/  FADD.FTZ R72, R59, R72 ;  /* 0x000000483b487221 */ /* 0x000fe40000010000 */
[----:B------:R-:W-:Y:S01]  /*74b0*/  IMAD.MOV.U32 R59, RZ, RZ, R73 ;  /* 0x000000ffff3b7224 */ /* 0x000fe200078e0049 */
[----:B------:R-:W-:Y:S05]  /*74c0*/  BRA `(.L_x_2676) ;  /* 0x0000055000007947 */ /* 0x000fea0003800000 */
.L_x_2675:
        /* <DEDUP_REMOVED lines=12> */
.L_x_2678:
[----:B------:R-:W-:Y:S02]  /*7590*/  IMAD.MOV.U32 R36, RZ, RZ, R58 ;  /* 0x000000ffff247224 */ /* 0x000fe400078e003a */
.L_x_2679:
[----:B------:R-:W-:Y:S05]  /*75a0*/  BSYNC B1 ;  /* 0x0000000000017941 */ /* 0x000fea0003800000 */
.L_x_2677:
        /* <DEDUP_REMOVED lines=16> */
.L_x_2683:
[----:B------:R-:W-:Y:S05]  /*76b0*/  BSYNC B2 ;  /* 0x0000000000027941 */ /* 0x000fea0003800000 */
.L_x_2682:
        /* <DEDUP_REMOVED lines=43> */
.L_x_2681:
[----:B------:R-:W-:Y:S05]  /*7970*/  BSYNC B1 ;  /* 0x0000000000017941 */ /* 0x000fea0003800000 */
.L_x_2680:
[----:B------:R-:W0:Y:S01]  /*7980*/  I2F.U32 R36, R36 ;  /* 0x0000002400247306 */ /* 0x000e220000201000 */
[----:B------:R-:W-:Y:S01]  /*7990*/  HADD2.F32 R71, -RZ, R28.H1_H1 ;  /* 0x3000001cff477230 */ /* 0x000fe20000004100 */
[----:B0-----:R-:W-:-:S05]  /*79a0*/  FFMA.FTZ R5, R36, R67, 1.1641532182693481445e-10 ;  /* 0x2f00000024057423 */ /* 0x001fca0000010043 */
[----:B------:R-:W-:Y:S01]  /*79b0*/  FSETP.GTU.FTZ.AND P2, PT, R5, c[0x0][0x1e4], PT ;  /* 0x0000790005007a0b */ /* 0x000fe20003f5c000 */
[----:B------:R-:W-:Y:S01]  /*79c0*/  FMUL.FTZ R5, R71, c[0x0][0x1e8] ;  /* 0x00007a0047057a20 */ /* 0x000fe20000410000 */
[----:B------:R-:W-:-:S04]  /*79d0*/  @P0 HADD2.F32 R71, -RZ, R32.H1_H1 ;  /* 0x30000020ff470230 */ /* 0x000fc80000004100 */
[----:B------:R-:W-:-:S05]  /*79e0*/  FSEL R5, R5, RZ, !P2 ;  /* 0x000000ff05057208 */ /* 0x000fca0005000000 */
[----:B------:R-:W-:Y:S01]  /*79f0*/  FADD.FTZ R72, R72, R5 ;  /* 0x0000000548487221 */ /* 0x000fe20000010000 */
[----:B------:R-:W-:-:S03]  /*7a00*/  SEL R5, RZ, 0x1, P2 ;  /* 0x00000001ff057807 */ /* 0x000fc60001000000 */
[----:B------:R-:W-:Y:S02]  /*7a10*/  @P0 FADD.FTZ R72, R71, R72 ;  /* 0x0000004847480221 */ /* 0x000fe40000010000 */
.L_x_2676:
        /* <DEDUP_REMOVED lines=12> */
.L_x_2685:
[----:B------:R-:W-:Y:S02]  /*7ae0*/  IMAD.MOV.U32 R36, RZ, RZ, R58 ;  /* 0x000000ffff247224 */ /* 0x000fe400078e003a */
.L_x_2686:
[----:B------:R-:W-:Y:S05]  /*7af0*/  BSYNC B1 ;  /* 0x0000000000017941 */ /* 0x000fea0003800000 */
.L_x_2684:
        /* <DEDUP_REMOVED lines=16> */
.L_x_2690:
[----:B------:R-:W-:Y:S05]  /*7c00*/  BSYNC B2 ;  /* 0x0000000000027941 */ /* 0x000fea0003800000 */
.L_x_2689:
        /* <DEDUP_REMOVED lines=40> */
[----:B------:R-:W-:Y:S01]  /*7e90*/  MOV R64, R74 ;  /* 0x0000004a00407202 */ /* 0x000fe20000000f00 */
[----:B------:R-:W-:Y:S01]  /*7ea0*/  IMAD.MOV.U32 R74, RZ, RZ, RZ ;  /* 0x000000ffff4a7224 */ /* 0x000fe200078e00ff */
[----:B------:R-:W-:Y:S02]  /*7eb0*/  LOP3.LUT R54, R75, UR26, R54, 0x96, !PT ;  /* 0x0000001a4b367c12 */ /* 0x000fe4000f8e9636 */
.L_x_2688:
[----:B------:R-:W-:Y:S05]  /*7ec0*/  BSYNC B1 ;  /* 0x0000000000017941 */ /* 0x000fea0003800000 */
.L_x_2687:
[----:B------:R-:W0:Y:S02]  /*7ed0*/  I2F.U32 R36, R36 ;  /* 0x0000002400247306 */ /* 0x000e240000201000 */
[----:B0-----:R-:W-:-:S05]  /*7ee0*/  FFMA.FTZ R59, R36, R67, 1.1641532182693481445e-10 ;  /* 0x2f000000243b7423 */ /* 0x001fca0000010043 */
[----:B------:R-:W-:Y:S01]  /*7ef0*/  FSETP.GTU.FTZ.AND P2, PT, R59, c[0x0][0x1e4], PT ;  /* 0x000079003b007a0b */ /* 0x000fe20003f5c000 */
[----:B------:R-:W-:-:S03]  /*7f00*/  HADD2.F32 R59, -RZ, R37.H0_H0 ;  /* 0x20000025ff3b7230 */ /* 0x000fc60000004100 */
[----:B------:R-:W-:Y:S02]  /*7f10*/  P2R R73, PR, RZ, 0x4 ;  /* 0x00000004ff497803 */ /* 0x000fe40000000000 */
[----:B------:R-:W-:-:S05]  /*7f20*/  FMUL.FTZ R59, R59, c[0x0][0x1e8] ;  /* 0x00007a003b3b7a20 */ /* 0x000fca0000410000 */
        /* <DEDUP_REMOVED lines=8> */
.L_x_2691:
        /* <DEDUP_REMOVED lines=12> */
.L_x_2694:
[----:B------:R-:W-:Y:S02]  /*8070*/  IMAD.MOV.U32 R36, RZ, RZ, R58 ;  /* 0x000000ffff247224 */ /* 0x000fe400078e003a */
.L_x_2695:
[----:B------:R-:W-:Y:S05]  /*8080*/  BSYNC B1 ;  /* 0x0000000000017941 */ /* 0x000fea0003800000 */
.L_x_2693:
        /* <DEDUP_REMOVED lines=16> */
.L_x_2699:
[----:B------:R-:W-:Y:S05]  /*8190*/  BSYNC B2 ;  /* 0x0000000000027941 */ /* 0x000fea0003800000 */
.L_x_2698:
        /* <DEDUP_REMOVED lines=43> */
.L_x_2697:
[----:B------:R-:W-:Y:S05]  /*8450*/  BSYNC B1 ;  /* 0x0000000000017941 */ /* 0x000fea0003800000 */
.L_x_2696:
[----:B------:R-:W0:Y:S02]  /*8460*/  I2F.U32 R4, R36 ;  /* 0x0000002400047306 */ /* 0x000e240000201000 */
[----:B0-----:R-:W-:-:S05]  /*8470*/  FFMA.FTZ R4, R4, R67, 1.1641532182693481445e-10 ;  /* 0x2f00000004047423 */ /* 0x001fca0000010043 */
[----:B------:R-:W-:Y:S01]  /*8480*/  FSETP.GTU.FTZ.AND P2, PT, R4, c[0x0][0x1e4], PT ;  /* 0x0000790004007a0b */ /* 0x000fe20003f5c000 */
[----:B------:R-:W-:-:S05]  /*8490*/  HADD2.F32 R4, -RZ, R29.H0_H0 ;  /* 0x2000001dff047230 */ /* 0x000fca0000004100 */
[----:B------:R-:W-:-:S05]  /*84a0*/  FMUL.FTZ R4, R4, c[0x0][0x1e8] ;  /* 0x00007a0004047a20 */ /* 0x000fca0000410000 */
[----:B------:R-:W-:-:S05]  /*84b0*/  FSEL R4, R4, RZ, !P2 ;  /* 0x000000ff04047208 */ /* 0x000fca0005000000 */
[----:B------:R-:W-:Y:S01]  /*84c0*/  FADD.FTZ R71, R71, R4 ;  /* 0x0000000447477221 */ /* 0x000fe20000010000 */
[----:B------:R-:W-:-:S05]  /*84d0*/  @P0 HADD2.F32 R4, -RZ, R33.H0_H0 ;  /* 0x20000021ff040230 */ /* 0x000fca0000004100 */
[----:B------:R-:W-:Y:S01]  /*84e0*/  @P0 FADD.FTZ R71, R4, R71 ;  /* 0x0000004704470221 */ /* 0x000fe20000010000 */
[----:B------:R-:W-:Y:S02]  /*84f0*/  SEL R4, RZ, 0x1, P2 ;  /* 0x00000001ff047807 */ /* 0x000fe40001000000 */
.L_x_2692:
        /* <DEDUP_REMOVED lines=12> */
.L_x_2701:
[----:B------:R-:W-:Y:S02]  /*85c0*/  IMAD.MOV.U32 R36, RZ, RZ, R58 ;  /* 0x000000ffff247224 */ /* 0x000fe400078e003a */
.L_x_2702:
[----:B------:R-:W-:Y:S05]  /*85d0*/  BSYNC B1 ;  /* 0x0000000000017941 */ /* 0x000fea0003800000 */
.L_x_2700:
        /* <DEDUP_REMOVED lines=16> */
.L_x_2706:
[----:B------:R-:W-:Y:S05]  /*86e0*/  BSYNC B2 ;  /* 0x0000000000027941 */ /* 0x000fea0003800000 */
.L_x_2705:
        /* <DEDUP_REMOVED lines=38> */
[----:B------:R-:W-:-:S04]  /*8950*/  IMAD.WIDE.U32 R58, R59, -0x326172a9, RZ ;  /* 0xcd9e8d573b3a7825 */ /* 0x000fc800078e00ff */
[----:B------:R-:W-:Y:S01]  /*8960*/  IMAD.WIDE.U32 R74, R74, -0x2daee0ad, RZ ;  /* 0xd2511f534a4a7825 */ /* 0x000fe200078e00ff */
[----:B------:R-:W-:-:S04]  /*8970*/  LOP3.LUT R55, R59, UR25, R76, 0x96, !PT ;  /* 0x000000193b377c12 */ /* 0x000fc8000f8e964c */
[----:B------:R-:W-:Y:S02]  /*8980*/  LOP3.LUT R54, R75, UR26, R54, 0x96, !PT ;  /* 0x0000001a4b367c12 */ /* 0x000fe4000f8e9636 */
[----:B------:R-:W-:Y:S02]  /*8990*/  MOV R64, R74 ;  /* 0x0000004a00407202 */ /* 0x000fe40000000f00 */
.L_x_2704:
[----:B------:R-:W-:Y:S05]  /*89a0*/  BSYNC B1 ;  /* 0x0000000000017941 */ /* 0x000fea0003800000 */
.L_x_2703:
        /* <DEDUP_REMOVED lines=14> */
.L_x_2707:
        /* <DEDUP_REMOVED lines=12> */
.L_x_2710:
[----:B------:R-:W-:Y:S02]  /*8b50*/  IMAD.MOV.U32 R74, RZ, RZ, R58 ;  /* 0x000000ffff4a7224 */ /* 0x000fe400078e003a */
.L_x_2711:
[----:B------:R-:W-:Y:S05]  /*8b60*/  BSYNC B1 ;  /* 0x0000000000017941 */ /* 0x000fea0003800000 */
.L_x_2709:
        /* <DEDUP_REMOVED lines=16> */
.L_x_2715:
[----:B------:R-:W-:Y:S05]  /*8c70*/  BSYNC B2 ;  /* 0x0000000000027941 */ /* 0x000fea0003800000 */
.L_x_2714:
        /* <DEDUP_REMOVED lines=43> */
.L_x_2713:
[----:B------:R-:W-:Y:S05]  /*8f30*/  BSYNC B1 ;  /* 0x0000000000017941 */ /* 0x000fea0003800000 */
.L_x_2712:
[----:B------:R-:W0:Y:S01]  /*8f40*/  I2F.U32 R74, R74 ;  /* 0x0000004a004a7306 */ /* 0x000e220000201000 */
[----:B------:R-:W-:-:S05]  /*8f50*/  HADD2.F32 R37, -RZ, R29.H1_H1 ;  /* 0x3000001dff257230 */ /* 0x000fca0000004100 */
[----:B------:R-:W-:Y:S02]  /*8f60*/  FMUL.FTZ R37, R37, c[0x0][0x1e8] ;  /* 0x00007a0025257a20 */ /* 0x000fe40000410000 */
[----:B0-----:R-:W-:-:S05]  /*8f70*/  FFMA.FTZ R3, R74, R67, 1.1641532182693481445e-10 ;  /* 0x2f0000004a037423 */ /* 0x001fca0000010043 */
[----:B------:R-:W-:-:S04]  /*8f80*/  FSETP.GTU.FTZ.AND P2, PT, R3, c[0x0][0x1e4], PT ;  /* 0x0000790003007a0b */ /* 0x000fc80003f5c000 */
[----:B------:R-:W-:Y:S02]  /*8f90*/  FSEL R37, R37, RZ, !P2 ;  /* 0x000000ff25257208 */ /* 0x000fe40005000000 */
[----:B------:R-:W-:-:S03]  /*8fa0*/  SEL R3, RZ, 0x1, P2 ;  /* 0x00000001ff037807 */ /* 0x000fc60001000000 */
[----:B------:R-:W-:Y:S01]  /*8fb0*/  FADD.FTZ R76, R76, R37 ;  /* 0x000000254c4c7221 */ /* 0x000fe20000010000 */
[----:B------:R-:W-:-:S05]  /*8fc0*/  @P0 HADD2.F32 R37, -RZ, R33.H1_H1 ;  /* 0x30000021ff250230 */ /* 0x000fca0000004100 */
[----:B------:R-:W-:Y:S02]  /*8fd0*/  @P0 FADD.FTZ R76, R37, R76 ;  /* 0x0000004c254c0221 */ /* 0x000fe40000010000 */
.L_x_2708:
        /* <DEDUP_REMOVED lines=12> */
.L_x_2717:
[----:B------:R-:W-:Y:S02]  /*90a0*/  IMAD.MOV.U32 R77, RZ, RZ, R58 ;  /* 0x000000ffff4d7224 */ /* 0x000fe400078e003a */
.L_x_2718:
[----:B------:R-:W-:Y:S05]  /*90b0*/  BSYNC B1 ;  /* 0x0000000000017941 */ /* 0x000fea0003800000 */
.L_x_2716:
        /* <DEDUP_REMOVED lines=16> */
.L_x_2722:
[----:B------:R-:W-:Y:S05]  /*91c0*/  BSYNC B2 ;  /* 0x0000000000027941 */ /* 0x000fea0003800000 */
.L_x_2721:
        /* <DEDUP_REMOVED lines=40> */
[----:B------:R-:W-:-:S03]  /*9450*/  MOV R64, R36 ;  /* 0x0000002400407202 */ /* 0x000fc60000000f00 */
[----:B------:R-:W-:Y:S01]  /*9460*/  IMAD.MOV.U32 R37, RZ, RZ, RZ ;  /* 0x000000ffff257224 */ /* 0x000fe200078e00ff */
[----:B------:R-:W-:Y:S02]  /*9470*/  LOP3.LUT R55, R59, UR25, R82, 0x96, !PT ;  /* 0x000000193b377c12 */ /* 0x000fe4000f8e9652 */
.L_x_2720:
[----:B------:R-:W-:Y:S05]  /*9480*/  BSYNC B1 ;  /* 0x0000000000017941 */ /* 0x000fea0003800000 */
.L_x_2719:
        /* <DEDUP_REMOVED lines=13> */
.L_x_2723:
        /* <DEDUP_REMOVED lines=12> */
.L_x_2726:
[----:B------:R-:W-:Y:S02]  /*9620*/  IMAD.MOV.U32 R77, RZ, RZ, R58 ;  /* 0x000000ffff4d7224 */ /* 0x000fe400078e003a */
.L_x_2727:
[----:B------:R-:W-:Y:S05]  /*9630*/  BSYNC B1 ;  /* 0x0000000000017941 */ /* 0x000fea0003800000 */
.L_x_2725:
        /* <DEDUP_REMOVED lines=16> */
.L_x_2731:
[----:B------:R-:W-:Y:S05]  /*9740*/  BSYNC B2 ;  /* 0x0000000000027941 */ /* 0x000fea0003800000 */
.L_x_2730:
        /* <DEDUP_REMOVED lines=40> */
[----:B------:R-:W-:-:S04]  /*99d0*/  IMAD.WIDE.U32 R58, R58, -0x326172a9, RZ ;  /* 0xcd9e8d573a3a7825 */ /* 0x000fc800078e00ff */
[----:B------:R-:W-:Y:S01]  /*99e0*/  IMAD.MOV.U32 R36, RZ, RZ, RZ ;  /* 0x000000ffff247224 */ /* 0x000fe200078e00ff */
[----:B------:R-:W-:Y:S02]  /*99f0*/  LOP3.LUT R55, R59, UR25, R82, 0x96, !PT ;  /* 0x000000193b377c12 */ /* 0x000fe4000f8e9652 */
.L_x_2729:
[----:B------:R-:W-:Y:S05]  /*9a00*/  BSYNC B1 ;  /* 0x0000000000017941 */ /* 0x000fea0003800000 */
.L_x_2728:
[----:B------:R-:W0:Y:S01]  /*9a10*/  I2F.U32 R2, R77 ;  /* 0x0000004d00027306 */ /* 0x000e220000201000 */
[----:B------:R-:W-:-:S05]  /*9a20*/  HADD2.F32 R37, -RZ, R30.H0_H0 ;  /* 0x2000001eff257230 */ /* 0x000fca0000004100 */
[----:B------:R-:W-:Y:S02]  /*9a30*/  FMUL.FTZ R37, R37, c[0x0][0x1e8] ;  /* 0x00007a0025257a20 */ /* 0x000fe40000410000 */
[----:B0-----:R-:W-:-:S05]  /*9a40*/  FFMA.FTZ R2, R2, R67, 1.1641532182693481445e-10 ;  /* 0x2f00000002027423 */ /* 0x001fca0000010043 */
[----:B------:R-:W-:-:S04]  /*9a50*/  FSETP.GTU.FTZ.AND P3, PT, R2, c[0x0][0x1e4], PT ;  /* 0x0000790002007a0b */ /* 0x000fc80003f7c000 */
[----:B------:R-:W-:Y:S02]  /*9a60*/  FSEL R37, R37, RZ, !P3 ;  /* 0x000000ff25257208 */ /* 0x000fe40005800000 */
[----:B------:R-:W-:-:S03]  /*9a70*/  SEL R2, RZ, 0x1, P3 ;  /* 0x00000001ff027807 */ /* 0x000fc60001800000 */
[----:B------:R-:W-:Y:S01]  /*9a80*/  FADD.FTZ R74, R74, R37 ;  /* 0x000000254a4a7221 */ /* 0x000fe20000010000 */
[----:B------:R-:W-:-:S05]  /*9a90*/  @P0 HADD2.F32 R37, -RZ, R34.H0_H0 ;  /* 0x20000022ff250230 */ /* 0x000fca0000004100 */
[----:B------:R-:W-:Y:S02]  /*9aa0*/  @P0 FADD.FTZ R74, R37, R74 ;  /* 0x0000004a254a0221 */ /* 0x000fe40000010000 */
.L_x_2724:
        /* <DEDUP_REMOVED lines=12> */
.L_x_2733:
[----:B------:R-:W-:Y:S02]  /*9b70*/  IMAD.MOV.U32 R77, RZ, RZ, R58 ;  /* 0x000000ffff4d7224 */ /* 0x000fe400078e003a */
.L_x_2734:
[----:B------:R-:W-:Y:S05]  /*9b80*/  BSYNC B1 ;  /* 0x0000000000017941 */ /* 0x000fea0003800000 */
.L_x_2732:
        /* <DEDUP_REMOVED lines=16> */
.L_x_2738:
[----:B------:R-:W-:Y:S05]  /*9c90*/  BSYNC B2 ;  /* 0x0000000000027941 */ /* 0x000fea0003800000 */
.L_x_2737:
        /* <DEDUP_REMOVED lines=39> */
[----:B------:R-:W-:Y:S02]  /*9f10*/  LOP3.LUT R54, R59, UR26, R54, 0x96, !PT ;  /* 0x0000001a3b367c12 */ /* 0x000fe4000f8e9636 */
[----:B------:R-:W-:Y:S01]  /*9f20*/  MOV R64, R58 ;  /* 0x0000003a00407202 */ /* 0x000fe20000000f00 */
[----:B------:R-:W-:-:S05]  /*9f30*/  IMAD.WIDE.U32 R58, R55, -0x326172a9, RZ ;  /* 0xcd9e8d57373a7825 */ /* 0x000fca00078e00ff */
[----:B------:R-:W-:Y:S02]  /*9f40*/  LOP3.LUT R55, R59, UR25, R36, 0x96, !PT ;  /* 0x000000193b377c12 */ /* 0x000fe4000f8e9624 */
.L_x_2736:
[----:B------:R-:W-:Y:S05]  /*9f50*/  BSYNC B1 ;  /* 0x0000000000017941 */ /* 0x000fea0003800000 */
.L_x_2735:
        /* <DEDUP_REMOVED lines=13> */
.L_x_2739:
        /* <DEDUP_REMOVED lines=12> */
.L_x_2742:
[----:B------:R-:W-:Y:S02]  /*a0f0*/  IMAD.MOV.U32 R38, RZ, RZ, R58 ;  /* 0x000000ffff267224 */ /* 0x000fe400078e003a */
.L_x_2743:
[----:B------:R-:W-:Y:S05]  /*a100*/  BSYNC B1 ;  /* 0x0000000000017941 */ /* 0x000fea0003800000 */
.L_x_2741:
        /* <DEDUP_REMOVED lines=16> */
.L_x_2747:
[----:B------:R-:W-:Y:S05]  /*a210*/  BSYNC B2 ;  /* 0x0000000000027941 */ /* 0x000fea0003800000 */
.L_x_2746:
        /* <DEDUP_REMOVED lines=43> */
.L_x_2745:
[----:B------:R-:W-:Y:S05]  /*a4d0*/  BSYNC B1 ;  /* 0x0000000000017941 */ /* 0x000fea0003800000 */
.L_x_2744:
        /* <DEDUP_REMOVED lines=10> */
.L_x_2740:
        /* <DEDUP_REMOVED lines=12> */
.L_x_2749:
[----:B------:R-:W-:Y:S02]  /*a640*/  IMAD.MOV.U32 R38, RZ, RZ, R58 ;  /* 0x000000ffff267224 */ /* 0x000fe400078e003a */
.L_x_2750:
[----:B------:R-:W-:Y:S05]  /*a650*/  BSYNC B1 ;  /* 0x0000000000017941 */ /* 0x000fea0003800000 */
.L_x_2748:
        /* <DEDUP_REMOVED lines=16> */
.L_x_2754:
[----:B------:R-:W-:Y:S05]  /*a760*/  BSYNC B2 ;  /* 0x0000000000027941 */ /* 0x000fea0003800000 */
.L_x_2753:
        /* <DEDUP_REMOVED lines=43> */
.L_x_2752:
[----:B------:R-:W-:Y:S05]  /*aa20*/  BSYNC B1 ;  /* 0x0000000000017941 */ /* 0x000fea0003800000 */
.L_x_2751:
        /* <DEDUP_REMOVED lines=9> */
[----:B------:R-:W-:-:S05]  /*aac0*/  HADD2.F32 R36, -RZ, R35.H0_H0 ;  /* 0x20000023ff247230 */ /* 0x000fca0000004100 */
[----:B------:R-:W-:Y:S02]  /*aad0*/  FADD.FTZ R77, R36, R77 ;  /* 0x0000004d244d7221 */ /* 0x000fe40000010000 */
[----:B------:R-:W-:Y:S01]  /*aae0*/  IMAD.MOV.U32 R36, RZ, RZ, R37 ;  /* 0x000000ffff247224 */ /* 0x000fe200078e0025 */
[----:B------:R-:W-:Y:S05]  /*aaf0*/  BRA `(.L_x_2756) ;  /* 0x0000055000007947 */ /* 0x000fea0003800000 */
.L_x_2755:
        /* <DEDUP_REMOVED lines=12> */
.L_x_2758:
[----:B------:R-:W-:Y:S02]  /*abc0*/  IMAD.MOV.U32 R38, RZ, RZ, R58 ;  /* 0x000000ffff267224 */ /* 0x000fe400078e003a */
.L_x_2759:
[----:B------:R-:W-:Y:S05]  /*abd0*/  BSYNC B1 ;  /* 0x0000000000017941 */ /* 0x000fea0003800000 */
.L_x_2757:
        /* <DEDUP_REMOVED lines=16> */
.L_x_2763:
[----:B------:R-:W-:Y:S05]  /*ace0*/  BSYNC B2 ;  /* 0x0000000000027941 */ /* 0x000fea0003800000 */
.L_x_2762:
        /* <DEDUP_REMOVED lines=37> */
[----:B------:R-:W-:-:S04]  /*af40*/  IMAD.WIDE.U32 R58, R58, -0x2daee0ad, RZ ;  /* 0xd2511f533a3a7825 */ /* 0x000fc800078e00ff */
[----:B------:R-:W-:Y:S01]  /*af50*/  IMAD.MOV.U32 R64, RZ, RZ, R58 ;  /* 0x000000ffff407224 */ /* 0x000fe200078e003a */
[----:B------:R-:W-:Y:S01]  /*af60*/  LOP3.LUT R54, R59, UR26, R54, 0x96, !PT ;  /* 0x0000001a3b367c12 */ /* 0x000fe2000f8e9636 */
[----:B------:R-:W-:-:S05]  /*af70*/  IMAD.WIDE.U32 R58, R52, -0x326172a9, RZ ;  /* 0xcd9e8d57343a7825 */ /* 0x000fca00078e00ff */
[----:B------:R-:W-:Y:S01]  /*af80*/  LOP3.LUT R55, R59, UR25, R36, 0x96, !PT ;  /* 0x000000193b377c12 */ /* 0x000fe2000f8e9624 */
[----:B------:R-:W-:Y:S02]  /*af90*/  IMAD.MOV.U32 R36, RZ, RZ, RZ ;  /* 0x000000ffff247224 */ /* 0x000fe400078e00ff */
.L_x_2761:
[----:B------:R-:W-:Y:S05]  /*afa0*/  BSYNC B1 ;  /* 0x0000000000017941 */ /* 0x000fea0003800000 */
.L_x_2760:
        /* <DEDUP_REMOVED lines=10> */
.L_x_2756:
        /* <DEDUP_REMOVED lines=12> */
.L_x_2765:
[----:B------:R-:W-:Y:S02]  /*b110*/  IMAD.MOV.U32 R38, RZ, RZ, R58 ;  /* 0x000000ffff267224 */ /* 0x000fe400078e003a */
.L_x_2766:
[----:B------:R-:W-:Y:S05]  /*b120*/  BSYNC B1 ;  /* 0x0000000000017941 */ /* 0x000fea0003800000 */
.L_x_2764:
        /* <DEDUP_REMOVED lines=16> */
.L_x_2770:
[----:B------:R-:W-:Y:S05]  /*b230*/  BSYNC B2 ;  /* 0x0000000000027941 */ /* 0x000fea0003800000 */
.L_x_2769:
        /* <DEDUP_REMOVED lines=38> */
[----:B------:R-:W-:-:S04]  /*b4a0*/  IMAD.WIDE.U32 R58, R58, -0x2daee0ad, RZ ;  /* 0xd2511f533a3a7825 */ /* 0x000fc800078e00ff */
[----:B------:R-:W-:Y:S01]  /*b4b0*/  IMAD.MOV.U32 R64, RZ, RZ, R58 ;  /* 0x000000ffff407224 */ /* 0x000fe200078e003a */
[----:B------:R-:W-:Y:S01]  /*b4c0*/  LOP3.LUT R54, R59, UR26, R54, 0x96, !PT ;  /* 0x0000001a3b367c12 */ /* 0x000fe2000f8e9636 */
[----:B------:R-:W-:-:S05]  /*b4d0*/  IMAD.WIDE.U32 R58, R55, -0x326172a9, RZ ;  /* 0xcd9e8d57373a7825 */ /* 0x000fca00078e00ff */
[----:B------:R-:W-:Y:S02]  /*b4e0*/  LOP3.LUT R55, R59, UR25, R36, 0x96, !PT ;  /* 0x000000193b377c12 */ /* 0x000fe4000f8e9624 */
.L_x_2768:
[----:B------:R-:W-:Y:S05]  /*b4f0*/  BSYNC B1 ;  /* 0x0000000000017941 */ /* 0x000fea0003800000 */
.L_x_2767:
        /* <DEDUP_REMOVED lines=13> */
.L_x_2771:
        /* <DEDUP_REMOVED lines=12> */
.L_x_2774:
[----:B------:R-:W-:Y:S02]  /*b690*/  IMAD.MOV.U32 R81, RZ, RZ, R58 ;  /* 0x000000ffff517224 */ /* 0x000fe400078e003a */
.L_x_2775:
[----:B------:R-:W-:Y:S05]  /*b6a0*/  BSYNC B1 ;  /* 0x0000000000017941 */ /* 0x000fea0003800000 */
.L_x_2773:
        /* <DEDUP_REMOVED lines=16> */
.L_x_2779:
[----:B------:R-:W-:Y:S05]  /*b7b0*/  BSYNC B2 ;  /* 0x0000000000027941 */ /* 0x000fea0003800000 */
.L_x_2778:
[----:B------:R-:W-:Y:S01]  /*b7c0*/  LOP3.LUT R38, R36, UR5, R7, 0x96, !PT ;  /* 0x0000000524267c12 */ /* 0x000fe2000f8e9607 */
[----:B------:R-:W-:-:S04]  /*b7d0*/  IMAD.HI.U32 R36, R50, -0x326172a9, RZ ;  /* 0xcd9e8d5732247827 */ /* 0x000fc800078e00ff */
[----:B------:R-:W-:Y:S01]  /*b7e0*/  IMAD R37, R50, -0x326172a9, RZ ;  /* 0xcd9e8d5732257824 */ /* 0x000fe200078e02ff */
[----:B------:R-:W-:Y:S01]  /*b7f0*/  LOP3.LUT R36, R36, UR4, R49, 0x96, !PT ;  /* 0x0000000424247c12 */ /* 0x000fe2000f8e9631 */
[----:B------:R-:W-:-:S05]  /*b800*/  IMAD.WIDE.U32 R38, R38, -0x326172a9, RZ ;  /* 0xcd9e8d5726267825 */ /* 0x000fca00078e00ff */
[----:B------:R-:W-:Y:S01]  /*b810*/  LOP3.LUT R54, R39, UR9, R37, 0x96, !PT ;  /* 0x0000000927367c12 */ /* 0x000fe2000f8e9625 */
[----:B------:R-:W-:Y:S02]  /*b820*/  IMAD R39, R48, -0x2daee0ad, RZ ;  /* 0xd2511f5330277824 */ /* 0x000fe400078e02ff */
[----:B------:R-:W-:-:S04]  /*b830*/  IMAD.WIDE.U32 R36, R36, -0x2daee0ad, RZ ;  /* 0xd2511f5324247825 */ /* 0x000fc800078e00ff */
[----:B------:R-:W-:Y:S01]  /*b840*/  IMAD.WIDE.U32 R54, R54, -0x2daee0ad, RZ ;  /* 0xd2511f5336367825 */ /* 0x000fe200078e00ff */
[----:B------:R-:W-:-:S04]  /*b850*/  LOP3.LUT R37, R37, UR10, R39, 0x96, !PT ;  /* 0x0000000a25257c12 */ /* 0x000fc8000f8e9627 */
        /* <DEDUP_REMOVED lines=30> */
[----:B------:R-:W-:Y:S01]  /*ba40*/  IMAD.MOV.U32 R64, RZ, RZ, R38 ;  /* 0x000000ffff407224 */ /* 0x000fe200078e0026 */
[----:B------:R-:W-:Y:S01]  /*ba50*/  LOP3.LUT R54, R39, UR26, R54, 0x96, !PT ;  /* 0x0000001a27367c12 */ /* 0x000fe2000f8e9636 */
[----:B------:R-:W-:Y:S02]  /*ba60*/  IMAD.MOV.U32 R59, RZ, RZ, RZ ;  /* 0x000000ffff3b7224 */ /* 0x000fe400078e00ff */
.L_x_2777:
[----:B------:R-:W-:Y:S05]  /*ba70*/  BSYNC B1 ;  /* 0x0000000000017941 */ /* 0x000fea0003800000 */
.L_x_2776:
        /* <DEDUP_REMOVED lines=10> */
.L_x_2772:
        /* <DEDUP_REMOVED lines=12> */
[----:B------:R-:W-:Y:S02]  /*bbe0*/  F2FP.PACK_AB R39, R82, R77 ;  /* 0x0000004d5227723e */ /* 0x000fe400000000ff */
[----:B------:R-:W-:-:S02]  /*bbf0*/  F2FP.PACK_AB R38, R79, R74 ;  /* 0x0000004a4f26723e */ /* 0x000fc400000000ff */
[----:B------:R-:W-:Y:S02]  /*bc00*/  F2FP.PACK_AB R37, R76, R71 ;  /* 0x000000474c25723e */ /* 0x000fe400000000ff */
[----:B------:R-:W-:Y:S02]  /*bc10*/  F2FP.PACK_AB R36, R72, R69 ;  /* 0x000000454824723e */ /* 0x000fe400000000ff */
        /* <DEDUP_REMOVED lines=38> */
[----:B------:R-:W-:Y:S02]  /*be80*/  LOP3.LUT R37, R36, 0xff00, R37, 0xf8, !PT ;  /* 0x0000ff0024257812 */ /* 0x000fe400078ef825 */
[----:B------:R-:W-:Y:S02]  /*be90*/  LOP3.LUT R36, R5, 0xff, RZ, 0xc0, !PT ;  /* 0x000000ff05247812 */ /* 0x000fe400078ec0ff */
[----:B------:R-:W-:-:S04]  /*bea0*/  LOP3.LUT R37, R37, 0xff, R2, 0xf8, !PT ;  /* 0x000000ff25257812 */ /* 0x000fc800078ef802 */
[----:B------:R-:W-:Y:S01]  /*beb0*/  LOP3.LUT R39, R39, R37, R81, 0xfe, !PT ;  /* 0x0000002527277212 */ /* 0x000fe200078efe51 */
[----:B------:R-:W-:-:S05]  /*bec0*/  IMAD.WIDE.U32 R36, R36, 0x100, RZ ;  /* 0x0000010024247825 */ /* 0x000fca00078e00ff */
[----:B------:R-:W-:Y:S02]  /*bed0*/  LOP3.LUT R81, R36, R80, R38, 0xfe, !PT ;  /* 0x0000005024517212 */ /* 0x000fe400078efe26 */
[----:B------:R-:W-:Y:S01]  /*bee0*/  LOP3.LUT R37, R39, R37, RZ, 0xfc, !PT ;  /* 0x0000002527257212 */ /* 0x000fe200078efcff */
[----:B------:R-:W-:Y:S01]  /*bef0*/  IMAD.WIDE.U32 R38, R57, R70, c[0x0][0x198] ;  /* 0x0000660039267625 */ /* 0x000fe200078e0046 */
[----:B------:R-:W-:-:S05]  /*bf00*/  LOP3.LUT R36, R81, 0xff, R6, 0xf8, !PT ;  /* 0x000000ff51247812 */ /* 0x000fca00078ef806 */
[----:B------:R0:W-:Y:S02]  /*bf10*/  STG.E.64 [R38.64], R36 ;  /* 0x0000002426007986 */ /* 0x0001e4000c101b06 */
.L_x_2780:
[----:B0-----:R-:W-:-:S04]  /*bf20*/  FADD.FTZ R37, R42, R77 ;  /* 0x0000004d2a257221 */ /* 0x001fc80000010000 */
[----:B------:R-:W-:Y:S01]  /*bf30*/  FADD.FTZ R38, R37, R82 ;  /* 0x0000005225267221 */ /* 0x000fe20000010000 */
[----:B------:R-:W-:Y:S05]  /*bf40*/  BRA.DIV ~URZ, `(.L_x_2781) ;  /* 0x000009727f007947 */ /* 0x000fea000b800000 */
[----:B------:R0:W1:Y:S02]  /*bf50*/  SHFL.BFLY PT, R36, R38, 0x1, 0x1f ;  /* 0x0c201f0026247f89 */ /* 0x00006400000e0000 */
.L_x_2785:
        /* <DEDUP_REMOVED lines=52> */
.L_x_2786:
[----:B------:R-:W-:Y:S01]  /*c2a0*/  FMUL.FTZ R42, R39, R39 ;  /* 0x00000027272a7220 */ /* 0x000fe20000410000 */
[----:B------:R-:W-:Y:S01]  /*c2b0*/  ISETP.NE.AND P0, PT, RZ, UR8, PT ;  /* 0x00000008ff007c0c */ /* 0x000fe2000bf05270 */
[----:B-1----:R-:W-:Y:S01]  /*c2c0*/  FADD.FTZ R67, R67, R38 ;  /* 0x0000002643437221 */ /* 0x002fe20000010000 */
[----:B------:R-:W-:Y:S01]  /*c2d0*/  HFMA2.MMA R68, -RZ, RZ, 0, 2.384185791015625e-07 ;  /* 0x00000004ff447435 */ /* 0x000fe200000001ff */
[----:B0-----:R-:W-:Y:S01]  /*c2e0*/  IMAD.MOV.U32 R38, RZ, RZ, c[0x0][0x1e0] ;  /* 0x00007800ff267624 */ /* 0x001fe200078e00ff */
[----:B------:R-:W-:-:S03]  /*c2f0*/  FSEL R65, R42, RZ, P0 ;  /* 0x000000ff2a417208 */ /* 0x000fc60000000000 */
[----:B------:R-:W-:-:S04]  /*c300*/  FFMA.FTZ R38, R67, R38, c[0x0][0x228] ;  /* 0x00008a0043267623 */ /* 0x000fc80000010026 */
[----:B------:R-:W-:Y:S01]  /*c310*/  FADD.FTZ R65, R38, R65 ;  /* 0x0000004126417221 */ /* 0x000fe20000010000 */
[----:B------:R-:W-:Y:S01]  /*c320*/  FSEL R38, R39, RZ, !P0 ;  /* 0x000000ff27267208 */ /* 0x000fe20004000000 */
[----:B------:R-:W-:-:S04]  /*c330*/  @!P1 IMAD.WIDE R36, R51, R68, c[0x0][0x1a0] ;  /* 0x0000680033249625 */ /* 0x000fc800078e0244 */
[----:B------:R-:W0:Y:S01]  /*c340*/  MUFU.RSQ R65, R65 ;  /* 0x0000004100417308 */ /* 0x000e220000001400 */
[C---:B------:R-:W-:Y:S01]  /*c350*/  FADD.FTZ R42, -R38.reuse, R61 ;  /* 0x0000003d262a7221 */ /* 0x040fe20000010100 */
[----:B------:R1:W-:Y:S01]  /*c360*/  @!P1 STG.E [R36.64], R39 ;  /* 0x0000002724009986 */ /* 0x0003e2000c101906 */
[C---:B------:R-:W-:Y:S02]  /*c370*/  FADD.FTZ R66, -R38.reuse, R66 ;  /* 0x0000004226427221 */ /* 0x040fe40000010100 */
[C---:B------:R-:W-:Y:S02]  /*c380*/  FADD.FTZ R60, -R38.reuse, R60 ;  /* 0x0000003c263c7221 */ /* 0x040fe40000010100 */
[C---:B------:R-:W-:Y:S02]  /*c390*/  FADD.FTZ R70, -R38.reuse, R56 ;  /* 0x0000003826467221 */ /* 0x040fe40000010100 */
[C---:B------:R-:W-:Y:S01]  /*c3a0*/  FADD.FTZ R56, -R38.reuse, R43 ;  /* 0x0000002b26387221 */ /* 0x040fe20000010100 */
[----:B------:R-:W-:Y:S01]  /*c3b0*/  HADD2.F32 R43, -RZ, R25.H1_H1 ;  /* 0x30000019ff2b7230 */ /* 0x000fe20000004100 */
[----:B------:R-:W-:-:S02]  /*c3c0*/  FADD.FTZ R62, -R38, R62 ;  /* 0x0000003e263e7221 */ /* 0x000fc40000010100 */
[C---:B------:R-:W-:Y:S01]  /*c3d0*/  FADD.FTZ R72, -R38.reuse, R72 ;  /* 0x0000004826487221 */ /* 0x040fe20000010100 */
[----:B-1----:R-:W-:Y:S01]  /*c3e0*/  HADD2.F32 R39, -RZ, R27.H0_H0 ;  /* 0x2000001bff277230 */ /* 0x002fe20000004100 */
[----:B------:R-:W-:Y:S01]  /*c3f0*/  FADD.FTZ R36, -R38, R63 ;  /* 0x0000003f26247221 */ /* 0x000fe20000010100 */
[----:B------:R-:W-:Y:S01]  /*c400*/  HADD2.F32 R63, -RZ, R23.H1_H1 ;  /* 0x30000017ff3f7230 */ /* 0x000fe20000004100 */
[C---:B0-----:R-:W-:Y:S02]  /*c410*/  FMUL.FTZ R42, R65.reuse, R42 ;  /* 0x0000002a412a7220 */ /* 0x041fe40000410000 */
[C---:B------:R-:W-:Y:S02]  /*c420*/  FMUL.FTZ R37, R65.reuse, R66 ;  /* 0x0000004241257220 */ /* 0x040fe40000410000 */
[----:B------:R-:W-:Y:S01]  /*c430*/  FFMA.FTZ R39, R42, R39, R17 ;  /* 0x000000272a277223 */ /* 0x000fe20000010011 */
[----:B------:R-:W-:Y:S01]  /*c440*/  HADD2.F32 R42, -RZ, R27.H1_H1 ;  /* 0x3000001bff2a7230 */ /* 0x000fe20000004100 */
[C---:B------:R-:W-:Y:S01]  /*c450*/  FMUL.FTZ R61, R65.reuse, R36 ;  /* 0x00000024413d7220 */ /* 0x040fe20000410000 */
[----:B------:R-:W-:Y:S01]  /*c460*/  HADD2.F32 R36, -RZ, R26.H0_H0 ;  /* 0x2000001aff247230 */ /* 0x000fe20000004100 */
[----:B------:R-:W-:-:S02]  /*c470*/  FMUL.FTZ R60, R65, R60 ;  /* 0x0000003c413c7220 */ /* 0x000fc40000410000 */
[----:B------:R-:W-:Y:S01]  /*c480*/  FFMA.FTZ R80, R37, R42, R16 ;  /* 0x0000002a25507223 */ /* 0x000fe20000010010 */
[----:B------:R-:W-:Y:S01]  /*c490*/  HADD2.F32 R42, -RZ, R26.H1_H1 ;  /* 0x3000001aff2a7230 */ /* 0x000fe20000004100 */
[----:B------:R-:W-:Y:S02]  /*c4a0*/  FFMA.FTZ R37, R60, R36, R19 ;  /* 0x000000243c257223 */ /* 0x000fe40000010013 */
[----:B------:R-:W-:Y:S01]  /*c4b0*/  FADD.FTZ R66, -R38, R41 ;  /* 0x0000002926427221 */ /* 0x000fe20000010100 */
[----:B------:R-:W-:Y:S01]  /*c4c0*/  F2FP.PACK_AB R39, R80, R39 ;  /* 0x000000275027723e */ /* 0x000fe200000000ff */
[----:B------:R-:W-:Y:S01]  /*c4d0*/  FFMA.FTZ R78, R61, R42, R18 ;  /* 0x0000002a3d4e7223 */ /* 0x000fe20000010012 */
[----:B------:R-:W-:Y:S01]  /*c4e0*/  HADD2.F32 R61, -RZ, R24.H1_H1 ;  /* 0x30000018ff3d7230 */ /* 0x000fe20000004100 */
[C---:B------:R-:W-:Y:S02]  /*c4f0*/  FADD.FTZ R36, -R38.reuse, R69 ;  /* 0x0000004526247221 */ /* 0x040fe40000010100 */
[----:B------:R-:W-:-:S02]  /*c500*/  FADD.FTZ R42, -R38, R71 ;  /* 0x00000047262a7221 */ /* 0x000fc40000010100 */
[C---:B------:R-:W-:Y:S02]  /*c510*/  FADD.FTZ R76, -R38.reuse, R76 ;  /* 0x0000004c264c7221 */ /* 0x040fe40000010100 */
[C---:B------:R-:W-:Y:S02]  /*c520*/  FADD.FTZ R74, -R38.reuse, R74 ;  /* 0x0000004a264a7221 */ /* 0x040fe40000010100 */
[C---:B------:R-:W-:Y:S02]  /*c530*/  FADD.FTZ R60, -R38.reuse, R79 ;  /* 0x0000004f263c7221 */ /* 0x040fe40000010100 */
[C---:B------:R-:W-:Y:S02]  /*c540*/  FADD.FTZ R84, -R38.reuse, R77 ;  /* 0x0000004d26547221 */ /* 0x040fe40000010100 */
[----:B------:R-:W-:Y:S01]  /*c550*/  FADD.FTZ R82, -R38, R82 ;  /* 0x0000005226527221 */ /* 0x000fe20000010100 */
[----:B------:R-:W-:Y:S01]  /*c560*/  F2FP.PACK_AB R38, R78, R37 ;  /* 0x000000254e26723e */ /* 0x000fe200000000ff */
[----:B------:R-:W-:Y:S01]  /*c570*/  HADD2.F32 R37, -RZ, R25.H0_H0 ;  /* 0x20000019ff257230 */ /* 0x000fe20000004100 */
[----:B------:R-:W-:-:S02]  /*c580*/  FMUL.FTZ R56, R65, R56 ;  /* 0x0000003841387220 */ /* 0x000fc40000410000 */
[----:B------:R-:W-:Y:S02]  /*c590*/  FMUL.FTZ R41, R65, R62 ;  /* 0x0000003e41297220 */ /* 0x000fe40000410000 */
[----:B------:R-:W-:Y:S02]  /*c5a0*/  FFMA.FTZ R37, R56, R37, R45 ;  /* 0x0000002538257223 */ /* 0x000fe4000001002d */
[----:B------:R-:W-:Y:S01]  /*c5b0*/  FFMA.FTZ R56, R41, R43, R44 ;  /* 0x0000002b29387223 */ /* 0x000fe2000001002c */
[----:B------:R-:W-:Y:S01]  /*c5c0*/  HADD2.F32 R41, -RZ, R24.H0_H0 ;  /* 0x20000018ff297230 */ /* 0x000fe20000004100 */
[C---:B------:R-:W-:Y:S02]  /*c5d0*/  FMUL.FTZ R43, R65.reuse, R70 ;  /* 0x00000046412b7220 */ /* 0x040fe40000410000 */
[----:B------:R-:W-:Y:S01]  /*c5e0*/  FMUL.FTZ R84, R65, R84 ;  /* 0x0000005441547220 */ /* 0x000fe20000410000 */
[----:B------:R-:W-:Y:S01]  /*c5f0*/  F2FP.PACK_AB R37, R56, R37 ;  /* 0x000000253825723e */ /* 0x000fe200000000ff */
[----:B------:R-:W-:Y:S01]  /*c600*/  FFMA.FTZ R62, R43, R61, R46 ;  /* 0x0000003d2b3e7223 */ /* 0x000fe2000001002e */
[----:B------:R-:W-:Y:S01]  /*c610*/  HADD2.F32 R43, -RZ, R23.H0_H0 ;  /* 0x20000017ff2b7230 */ /* 0x000fe20000004100 */
[----:B------:R-:W-:Y:S01]  /*c620*/  FMUL.FTZ R61, R65, R82 ;  /* 0x00000052413d7220 */ /* 0x000fe20000410000 */
[----:B------:R-:W-:Y:S01]  /*c630*/  LEA R56, P2, R57, c[0x0][0x208], 0x4 ;  /* 0x0000820039387a11 */ /* 0x000fe200078420ff */
[----:B------:R-:W-:-:S02]  /*c640*/  FMUL.FTZ R74, R65, R74 ;  /* 0x0000004a414a7220 */ /* 0x000fc40000410000 */
[----:B------:R-:W-:Y:S01]  /*c650*/  FFMA.FTZ R71, R61, R63, R8 ;  /* 0x0000003f3d477223 */ /* 0x000fe20000010008 */
[----:B------:R-:W-:Y:S01]  /*c660*/  LEA.HI.X R57, R57, c[0x0][0x20c], RZ, 0x4, P2 ;  /* 0x0000830039397a11 */ /* 0x000fe200010f24ff */
[C---:B------:R-:W-:Y:S01]  /*c670*/  FMUL.FTZ R61, R65.reuse, R60 ;  /* 0x0000003c413d7220 */ /* 0x040fe20000410000 */
[--C-:B------:R-:W-:Y:S01]  /*c680*/  HADD2.F32 R60, -RZ, R22.reuse.H1_H1 ;  /* 0x30000016ff3c7230 */ /* 0x100fe20000004100 */
[----:B------:R-:W-:Y:S01]  /*c690*/  FFMA.FTZ R84, R84, R43, R9 ;  /* 0x0000002b54547223 */ /* 0x000fe20000010009 */
[----:B------:R-:W-:Y:S01]  /*c6a0*/  HADD2.F32 R43, -RZ, R22.H0_H0 ;  /* 0x20000016ff2b7230 */ /* 0x000fe20000004100 */
[----:B------:R-:W-:Y:S02]  /*c6b0*/  FMUL.FTZ R42, R65, R42 ;  /* 0x0000002a412a7220 */ /* 0x000fe40000410000 */
[----:B------:R-:W-:Y:S01]  /*c6c0*/  FFMA.FTZ R63, R61, R60, R10 ;  /* 0x0000003c3d3f7223 */ /* 0x000fe2000001000a */
[--C-:B------:R-:W-:Y:S01]  /*c6d0*/  HADD2.F32 R60, -RZ, R21.reuse.H1_H1 ;  /* 0x30000015ff3c7230 */ /* 0x100fe20000004100 */
[----:B------:R-:W-:Y:S01]  /*c6e0*/  FFMA.FTZ R74, R74, R43, R11 ;  /* 0x0000002b4a4a7223 */ /* 0x000fe2000001000b */
[----:B------:R-:W-:Y:S01]  /*c6f0*/  HADD2.F32 R43, -RZ, R21.H0_H0 ;  /* 0x20000015ff2b7230 */ /* 0x000fe20000004100 */
[----:B------:R-:W-:-:S02]  /*c700*/  FMUL.FTZ R61, R65, R76 ;  /* 0x0000004c413d7220 */ /* 0x000fc40000410000 */
[----:B------:R-:W-:Y:S02]  /*c710*/  FMUL.FTZ R66, R65, R66 ;  /* 0x0000004241427220 */ /* 0x000fe40000410000 */
[----:B------:R-:W-:Y:S01]  /*c720*/  FFMA.FTZ R70, R61, R60, R12 ;  /* 0x0000003c3d467223 */ /* 0x000fe2000001000c */
[--C-:B------:R-:W-:Y:S01]  /*c730*/  HADD2.F32 R60, -RZ, R20.reuse.H1_H1 ;  /* 0x30000014ff3c7230 */ /* 0x100fe20000004100 */
[----:B------:R-:W-:Y:S01]  /*c740*/  FFMA.FTZ R69, R42, R43, R13 ;  /* 0x0000002b2a457223 */ /* 0x000fe2000001000d */
[----:B------:R-:W-:Y:S01]  /*c750*/  HADD2.F32 R42, -RZ, R20.H0_H0 ;  /* 0x20000014ff2a7230 */ /* 0x000fe20000004100 */
[C---:B------:R-:W-:Y:S02]  /*c760*/  FMUL.FTZ R43, R65.reuse, R72 ;  /* 0x00000048412b7220 */ /* 0x040fe40000410000 */
[----:B------:R-:W-:Y:S02]  /*c770*/  FMUL.FTZ R36, R65, R36 ;  /* 0x0000002441247220 */ /* 0x000fe40000410000 */
[----:B------:R-:W-:-:S02]  /*c780*/  FFMA.FTZ R41, R66, R41, R47 ;  /* 0x0000002942297223 */ /* 0x000fc4000001002f */
[----:B------:R-:W-:Y:S01]  /*c790*/  FFMA.FTZ R67, R43, R60, R14 ;  /* 0x0000003c2b437223 */ /* 0x000fe2000001000e */
[----:B------:R-:W-:Y:S01]  /*c7a0*/  LEA R60, P0, R40, c[0x0][0x208], 0x4 ;  /* 0x00008200283c7a11 */ /* 0x000fe200078020ff */
[----:B------:R-:W-:Y:S01]  /*c7b0*/  FFMA.FTZ R66, R36, R42, R15 ;  /* 0x0000002a24427223 */ /* 0x000fe2000001000f */
[----:B------:R-:W-:Y:S02]  /*c7c0*/  F2FP.PACK_AB R36, R62, R41 ;  /* 0x000000293e24723e */ /* 0x000fe400000000ff */
[----:B------:R-:W-:Y:S01]  /*c7d0*/  F2FP.PACK_AB R42, R63, R74 ;  /* 0x0000004a3f2a723e */ /* 0x000fe200000000ff */
[----:B------:R-:W-:Y:S01]  /*c7e0*/  @!P1 IMAD.WIDE R62, R51, R68, c[0x0][0x1a8] ;  /* 0x00006a00333e9625 */ /* 0x000fe200078e0244 */
[----:B------:R-:W-:Y:S02]  /*c7f0*/  LEA.HI.X R61, R40, c[0x0][0x20c], RZ, 0x4, P0 ;  /* 0x00008300283d7a11 */ /* 0x000fe400000f24ff */
[----:B------:R-:W-:Y:S01]  /*c800*/  F2FP.PACK_AB R43, R71, R84 ;  /* 0x00000054472b723e */ /* 0x000fe200000000ff */
[----:B------:R-:W-:Y:S01]  /*c810*/  IMAD R51, R68, c[0x0][0x160], R51 ;  /* 0x0000580044337a24 */ /* 0x000fe200078e0233 */
[----:B------:R-:W-:Y:S01]  /*c820*/  F2FP.PACK_AB R41, R70, R69 ;  /* 0x000000454629723e */ /* 0x000fe200000000ff */
[----:B------:R0:W-:Y:S01]  /*c830*/  @!P1 STG.E [R62.64], R65 ;  /* 0x000000413e009986 */ /* 0x0001e2000c101906 */
[----:B------:R-:W-:-:S02]  /*c840*/  F2FP.PACK_AB R40, R67, R66 ;  /* 0x000000424328723e */ /* 0x000fc400000000ff */
[----:B------:R-:W-:Y:S01]  /*c850*/  ISETP.GE.AND P0, PT, R51, c[0x0][0x164], PT ;  /* 0x0000590033007a0c */ /* 0x000fe20003f06270 */
[----:B------:R0:W-:Y:S04]  /*c860*/  STG.E.128 [R60.64], R36 ;  /* 0x000000243c007986 */ /* 0x0001e8000c101d06 */
[----:B------:R0:W-:Y:S08]  /*c870*/  STG.E.128 [R56.64], R40 ;  /* 0x0000002838007986 */ /* 0x0001f0000c101d06 */
[----:B0-----:R-:W-:Y:S01]  /*c880*/  @P0 CALL.REL.NOINC `(.L_x_2783) ;  /* 0x0000001000000944 */ /* 0x001fe20003c00000 */
[----:B------:R-:W-:Y:S05]  /*c890*/  BRA `(.L_x_2784) ;  /* 0xffff400000007947 */ /* 0x000fea000383ffff */
.L_x_2783:
[----:B------:R-:W-:Y:S05]  /*c8a0*/  BSYNC B0 ;  /* 0x0000000000007941 */ /* 0x000fea0003800000 */
.L_x_2522:
[----:B------:R-:W-:Y:S05]  /*c8b0*/  EXIT ;  /* 0x000000000000794d */ /* 0x000fea0003800000 */
.L_x_2781:
[----:B------:R-:W-:Y:S01]  /*c8c0*/  IMAD.MOV.U32 R67, RZ, RZ, 0x1 ;  /* 0x00000001ff437424 */ /* 0x000fe200078e00ff */
[----:B------:R-:W-:Y:S01]  /*c8d0*/  MOV R65, 0xffffffff ;  /* 0xffffffff00417802 */ /* 0x000fe20000000f00 */
[----:B------:R-:W-:Y:S01]  /*c8e0*/  IMAD.MOV.U32 R42, RZ, RZ, 0x1f ;  /* 0x0000001fff2a7424 */ /* 0x000fe200078e00ff */
[----:B------:R-:W-:-:S02]  /*c8f0*/  MOV R36, 0xc910 ;  /* 0x0000c91000247802 */ /* 0x000fc40000000f00 */
[----:B------:R-:W-:Y:S05]  /*c900*/  CALL.REL.NOINC `($__internal_15_$__cuda_sm70_shflsync_bfly_p) ;  /* 0x000005a000007944 */ /* 0x000fea0003c00000 */
[----:B-1----:R-:W-:Y:S01]  /*c910*/  IMAD.MOV.U32 R36, RZ, RZ, R67 ;  /* 0x000000ffff247224 */ /* 0x002fe200078e0043 */
[----:B0-----:R-:W-:Y:S05]  /*c920*/  BRA `(.L_x_2785) ;  /* 0xfffff63000007947 */ /* 0x001fea000383ffff */
.L_x_2782:
[----:B------:R-:W-:Y:S01]  /*c930*/  HFMA2.MMA R42, -RZ, RZ, 0, 1.847743988037109375e-06 ;  /* 0x0000001fff2a7435 */ /* 0x000fe200000001ff */
[----:B0-----:R-:W-:Y:S01]  /*c940*/  IMAD.MOV.U32 R38, RZ, RZ, R68 ;  /* 0x000000ffff267224 */ /* 0x001fe200078e0044 */
[----:B------:R-:W-:Y:S01]  /*c950*/  MOV R36, 0xc990 ;  /* 0x0000c99000247802 */ /* 0x000fe20000000f00 */
[----:B------:R-:W-:-:S02]  /*c960*/  IMAD.MOV.U32 R67, RZ, RZ, 0x2 ;  /* 0x00000002ff437424 */ /* 0x000fc400078e00ff */
[----:B------:R-:W-:Y:S02]  /*c970*/  IMAD.MOV.U32 R65, RZ, RZ, -0x1 ;  /* 0xffffffffff417424 */ /* 0x000fe400078e00ff */
[----:B------:R-:W-:Y:S05]  /*c980*/  CALL.REL.NOINC `($__internal_15_$__cuda_sm70_shflsync_bfly_p) ;  /* 0x0000052000007944 */ /* 0x000fea0003c00000 */
[----:B01----:R-:W-:Y:S01]  /*c990*/  FADD.FTZ R38, R68, R67 ;  /* 0x0000004344267221 */ /* 0x003fe20000010000 */
[----:B------:R-:W-:Y:S01]  /*c9a0*/  MOV R65, 0xffffffff ;  /* 0xffffffff00417802 */ /* 0x000fe20000000f00 */
[----:B------:R-:W-:Y:S01]  /*c9b0*/  IMAD.MOV.U32 R67, RZ, RZ, 0x4 ;  /* 0x00000004ff437424 */ /* 0x000fe200078e00ff */
[----:B------:R-:W-:Y:S01]  /*c9c0*/  MOV R36, 0xc9f0 ;  /* 0x0000c9f000247802 */ /* 0x000fe20000000f00 */
[----:B------:R-:W-:Y:S02]  /*c9d0*/  IMAD.MOV.U32 R42, RZ, RZ, 0x1f ;  /* 0x0000001fff2a7424 */ /* 0x000fe400078e00ff */
[----:B------:R-:W-:Y:S05]  /*c9e0*/  CALL.REL.NOINC `($__internal_15_$__cuda_sm70_shflsync_bfly_p) ;  /* 0x000004c000007944 */ /* 0x000fea0003c00000 */
[----:B01----:R-:W-:Y:S01]  /*c9f0*/  FADD.FTZ R38, R38, R67 ;  /* 0x0000004326267221 */ /* 0x003fe20000010000 */
[----:B------:R-:W-:Y:S01]  /*ca00*/  MOV R36, 0xca50 ;  /* 0x0000ca5000247802 */ /* 0x000fe20000000f00 */
[----:B------:R-:W-:Y:S02]  /*ca10*/  IMAD.MOV.U32 R67, RZ, RZ, 0x8 ;  /* 0x00000008ff437424 */ /* 0x000fe400078e00ff */
[----:B------:R-:W-:Y:S02]  /*ca20*/  IMAD.MOV.U32 R42, RZ, RZ, 0x1f ;  /* 0x0000001fff2a7424 */ /* 0x000fe400078e00ff */
[----:B------:R-:W-:-:S02]  /*ca30*/  IMAD.MOV.U32 R65, RZ, RZ, -0x1 ;  /* 0xffffffffff417424 */ /* 0x000fc400078e00ff */
[----:B------:R-:W-:Y:S05]  /*ca40*/  CALL.REL.NOINC `($__internal_15_$__cuda_sm70_shflsync_bfly_p) ;  /* 0x0000046000007944 */ /* 0x000fea0003c00000 */
[----:B01----:R-:W-:Y:S01]  /*ca50*/  FADD.FTZ R38, R38, R67 ;  /* 0x0000004326267221 */ /* 0x003fe20000010000 */
[----:B------:R-:W-:Y:S01]  /*ca60*/  HFMA2.MMA R67, -RZ, RZ, 0, 9.5367431640625e-07 ;  /* 0x00000010ff437435 */ /* 0x000fe200000001ff */
[----:B------:R-:W-:Y:S01]  /*ca70*/  IMAD.MOV.U32 R42, RZ, RZ, 0x1f ;  /* 0x0000001fff2a7424 */ /* 0x000fe200078e00ff */
[----:B------:R-:W-:Y:S01]  /*ca80*/  MOV R36, 0xcab0 ;  /* 0x0000cab000247802 */ /* 0x000fe20000000f00 */
[----:B------:R-:W-:-:S03]  /*ca90*/  IMAD.MOV.U32 R65, RZ, RZ, -0x1 ;  /* 0xffffffffff417424 */ /* 0x000fc600078e00ff */
[----:B------:R-:W-:Y:S05]  /*caa0*/  CALL.REL.NOINC `($__internal_15_$__cuda_sm70_shflsync_bfly_p) ;  /* 0x0000040000007944 */ /* 0x000fea0003c00000 */
[----:B-1----:R-:W-:Y:S01]  /*cab0*/  FADD.FTZ R39, R38, R67 ;  /* 0x0000004326277221 */ /* 0x002fe20000010000 */
[----:B0-----:R-:W-:Y:S01]  /*cac0*/  MOV R42, 0x1f ;  /* 0x0000001f002a7802 */ /* 0x001fe20000000f00 */
[----:B------:R-:W-:-:S02]  /*cad0*/  IMAD.MOV.U32 R67, RZ, RZ, 0x1 ;  /* 0x00000001ff437424 */ /* 0x000fc400078e00ff */
[----:B------:R-:W-:Y:S02]  /*cae0*/  FMUL.FTZ R39, R39, c[0x0][0x1e0] ;  /* 0x0000780027277a20 */ /* 0x000fe40000410000 */
[----:B------:R-:W-:Y:S02]  /*caf0*/  IMAD.MOV.U32 R65, RZ, RZ, -0x1 ;  /* 0xffffffffff417424 */ /* 0x000fe400078e00ff */
[C---:B------:R-:W-:Y:S02]  /*cb00*/  FADD.FTZ R36, -R39.reuse, R41 ;  /* 0x0000002927247221 */ /* 0x040fe40000010100 */
[----:B------:R-:W-:Y:S02]  /*cb10*/  FADD.FTZ R37, -R39, R56 ;  /* 0x0000003827257221 */ /* 0x000fe40000010100 */
[----:B------:R-:W-:-:S04]  /*cb20*/  FFMA.FTZ R36, R36, R36, RZ ;  /* 0x0000002424247223 */ /* 0x000fc800000100ff */
        /* <DEDUP_REMOVED lines=44> */
[----:B------:R-:W-:Y:S01]  /*cdf0*/  HFMA2.MMA R67, -RZ, RZ, 0, 4.76837158203125e-07 ;  /* 0x00000008ff437435 */ /* 0x000fe200000001ff */
[----:B------:R-:W-:Y:S01]  /*ce00*/  IMAD.MOV.U32 R42, RZ, RZ, 0x1f ;  /* 0x0000001fff2a7424 */ /* 0x000fe200078e00ff */
[----:B------:R-:W-:Y:S01]  /*ce10*/  MOV R36, 0xce40 ;  /* 0x0000ce4000247802 */ /* 0x000fe20000000f00 */
[----:B------:R-:W-:-:S03]  /*ce20*/  IMAD.MOV.U32 R65, RZ, RZ, -0x1 ;  /* 0xffffffffff417424 */ /* 0x000fc600078e00ff */
[----:B------:R-:W-:Y:S05]  /*ce30*/  CALL.REL.NOINC `($__internal_15_$__cuda_sm70_shflsync_bfly_p) ;  /* 0x0000007000007944 */ /* 0x000fea0003c00000 */
[----:B01----:R-:W-:Y:S01]  /*ce40*/  FADD.FTZ R38, R38, R67 ;  /* 0x0000004326267221 */ /* 0x003fe20000010000 */
[----:B------:R-:W-:Y:S01]  /*ce50*/  MOV R42, 0x1f ;  /* 0x0000001f002a7802 */ /* 0x000fe20000000f00 */
[----:B------:R-:W-:Y:S01]  /*ce60*/  IMAD.MOV.U32 R67, RZ, RZ, 0x10 ;  /* 0x00000010ff437424 */ /* 0x000fe200078e00ff */
[----:B------:R-:W-:Y:S01]  /*ce70*/  MOV R36, 0xcea0 ;  /* 0x0000cea000247802 */ /* 0x000fe20000000f00 */
[----:B------:R-:W-:-:S02]  /*ce80*/  IMAD.MOV.U32 R65, RZ, RZ, -0x1 ;  /* 0xffffffffff417424 */ /* 0x000fc400078e00ff */
[----:B------:R-:W-:Y:S05]  /*ce90*/  CALL.REL.NOINC `($__internal_15_$__cuda_sm70_shflsync_bfly_p) ;  /* 0x0000001000007944 */ /* 0x000fea0003c00000 */
[----:B01----:R-:W-:Y:S05]  /*cea0*/  BRA `(.L_x_2786) ;  /* 0xfffff3f000007947 */ /* 0x003fea000383ffff */
        .weak           $__internal_15_$__cuda_sm70_shflsync_bfly_p
        .type           $__internal_15_$__cuda_sm70_shflsync_bfly_p,@function
        .size           $__internal_15_$__cuda_sm70_shflsync_bfly_p,(.L_x_13555 - $__internal_15_$__cuda_sm70_shflsync_bfly_p)
$__internal_15_$__cuda_sm70_shflsync_bfly_p:
[----:B------:R-:W-:Y:S01]  /*ceb0*/  IMAD.MOV.U32 R37, RZ, RZ, 0x0 ;  /* 0x00000000ff257424 */ /* 0x000fe200078e00ff */
[----:B------:R-:W-:Y:S04]  /*cec0*/  WARPSYNC R65 ;  /* 0x0000004100007348 */ /* 0x000fe80003800000 */
[----:B------:R0:W1:Y:S01]  /*ced0*/  SHFL.BFLY PT, R67, R38, R67, R42 ;  /* 0x0c00004326437389 */ /* 0x00006200000e002a */
[----:B------:R-:W-:Y:S05]  /*cee0*/  RET.REL.NODEC R36 `(_ZN10layer_norm31ln_parallel_residual_fwd_kernelINS_13Kernel_traitsI6__halfS2_S2_S2_fjLj512ELj1ELj4ELj1ELj16ENS_18Kernel_traits_baseILj512ES2_S2_S2_S2_fjLj128EEEEELb1ELb1ELb1EEEvNS_9FwdParamsE) ;  /* 0xffff311024007950 */ /* 0x000fea0003c3ffff */
.L_x_2787:
        /* <DEDUP_REMOVED lines=9> */
.L_x_13555:


//--------------------- .text._ZN10layer_norm31ln_parallel_residual_fwd_kernelINS_13Kernel_traitsIf13__nv_bfloat16S2_S2_fjLj512ELj1ELj4ELj1ELj16ENS_18Kernel_traits_baseILj512EfS2_S2_S2_fjLj128EEEEELb0ELb0ELb0EEEvNS_9FwdParamsE --------------------------
	.section	.text._ZN10layer_norm31ln_parallel_residual_fwd_kernelINS_13Kernel_traitsIf13__nv_bfloat16S2_S2_fjLj512ELj1ELj4ELj1ELj16ENS_18Kernel_traits_baseILj512EfS2_S2_S2_fjLj128EEEEELb0ELb0ELb0EEEvNS_9FwdParamsE,"ax",@progbits
	.sectioninfo	@"SHI_REGISTERS=118"
	.align	128
        .global         _ZN10layer_norm31ln_parallel_residual_fwd_kernelINS_13Kernel_traitsIf13__nv_bfloat16S2_S2_fjLj512ELj1ELj4ELj1ELj16ENS_18Kernel_traits_baseILj512EfS2_S2_S2_fjLj128EEEEELb0ELb0ELb0EEEvNS_9FwdParamsE
        .type           _ZN10layer_norm31ln_parallel_residual_fwd_kernelINS_13Kernel_traitsIf13__nv_bfloat16S2_S2_fjLj512ELj1ELj4ELj1ELj16ENS_18Kernel_traits_baseILj512EfS2_S2_S2_fjLj128EEEEELb0ELb0ELb0EEEvNS_9FwdParamsE,@function
        .size           _ZN10layer_norm31ln_parallel_residual_fwd_kernelINS_13Kernel_traitsIf13__nv_bfloat16S2_S2_fjLj512ELj1ELj4ELj1ELj16ENS_18Kernel_traits_baseILj512EfS2_S2_S2_fjLj128EEEEELb0ELb0ELb0EEEvNS_9FwdParamsE,(.L_x_13556 - _ZN10layer_norm31ln_parallel_residual_fwd_kernelINS_13Kernel_traitsIf13__nv_bfloat16S2_S2_fjLj512ELj1ELj4ELj1ELj16ENS_18Kernel_traits_baseILj512EfS2_S2_S2_fjLj128EEEEELb0ELb0ELb0EEEvNS_9FwdParamsE)
        .other          _ZN10layer_norm31ln_parallel_residual_fwd_kernelINS_13Kernel_traitsIf13__nv_bfloat16S2_S2_fjLj512ELj1ELj4ELj1ELj16ENS_18Kernel_traits_baseILj512EfS2_S2_S2_fjLj128EEEEELb0ELb0ELb0EEEvNS_9FwdParamsE,@"STO_CUDA_ENTRY STV_DEFAULT"
_ZN10layer_norm31ln_parallel_residual_fwd_kernelINS_13Kernel_traitsIf13__nv_bfloat16S2_S2_fjLj512ELj1ELj4ELj1ELj16ENS_18Kernel_traits_baseILj512EfS2_S2_S2_fjLj128EEEEELb0ELb0ELb0EEEvNS_9FwdParamsE:
.text._ZN10layer_norm31ln_parallel_residual_fwd_kernelINS_13Kernel_traitsIf13__nv_bfloat16S2_S2_fjLj512ELj1ELj4ELj1ELj16ENS_18Kernel_traits_baseILj512EfS2_S2_S2_fjLj128EEEEELb0ELb0ELb0EEEvNS_9FwdParamsE:
[----:B------:R-:W-:Y:S02]  /*0000*/  MOV R1, c[0x0][0x28] ;  /* 0x00000a0000017a02 */ /* 0x000fe40000000f00 */
[----:B------:R-:W0:Y:S01]  /*0010*/  S2R R8, SR_TID.X ;  /* 0x0000000000087919 */ /* 0x000e220000002100 */
[----:B------:R-:W-:Y:S01]  /*0020*/  MOV R0, c[0x0][0x168] ;  /* 0x00005a0000007a02 */ /* 0x000fe20000000f00 */
[----:B------:R-:W-:Y:S01]  /*0030*/  IMAD.MOV.U32 R2, RZ, RZ, c[0x0][0x180] ;  /* 0x00006000ff027624 */ /* 0x000fe200078e00ff */
[----:B------:R-:W-:Y:S01]  /*0040*/  ULDC.64 UR4, c[0x0][0x118] ;  /* 0x0000460000047ab9 */ /* 0x000fe20000000a00 */
        /* <DEDUP_REMOVED lines=17> */
[----:B------:R-:W-:Y:S01]  /*0160*/  CS2R R74, SRZ ;  /* 0x00000000004a7805 */ /* 0x000fe2000001ff00 */
[----:B------:R-:W-:Y:S01]  /*0170*/  ISETP.NE.U32.AND P2, PT, RZ, c[0x0][0x220], PT ;  /* 0x00008800ff007a0c */ /* 0x000fe20003f45070 */
[----:B------:R-:W-:Y:S01]  /*0180*/  CS2R R72, SRZ ;  /* 0x0000000000487805 */ /* 0x000fe2000001ff00 */
[----:B------:R-:W-:Y:S01]  /*0190*/  ISETP.NE.AND.EX P1, PT, RZ, c[0x0][0x21c], PT, P1 ;  /* 0x00008700ff007a0c */ /* 0x000fe20003f25310 */
[----:B------:R-:W-:Y:S01]  /*01a0*/  CS2R R70, SRZ ;  /* 0x0000000000467805 */ /* 0x000fe2000001ff00 */
[----:B------:R-:W-:Y:S01]  /*01b0*/  ISETP.NE.AND.EX P2, PT, RZ, c[0x0][0x224], PT, P2 ;  /* 0x00008900ff007a0c */ /* 0x000fe20003f45320 */
[----:B------:R-:W-:Y:S01]  /*01c0*/  CS2R R68, SRZ ;  /* 0x0000000000447805 */ /* 0x000fe2000001ff00 */
[----:B------:R-:W-:-:S09]  /*01d0*/  SHF.L.U32 R4, R8, 0x5, RZ ;  /* 0x0000000508047819 */ /* 0x000fd200000006ff */
[----:B------:R-:W-:-:S04]  /*01e0*/  @P1 LEA R2, P6, R8, c[0x0][0x218], 0x5 ;  /* 0x0000860008021a11 */ /* 0x000fc800078c28ff */
[----:B------:R-:W-:Y:S01]  /*01f0*/  @P1 LEA.HI.X R3, R8, c[0x0][0x21c], RZ, 0x5, P6 ;  /* 0x0000870008031a11 */ /* 0x000fe200030f2cff */
[----:B------:R-:W-:Y:S01]  /*0200*/  IMAD.MOV.U32 R5, RZ, RZ, 0x20 ;  /* 0x00000020ff057424 */ /* 0x000fe200078e00ff */
[----:B------:R-:W-:Y:S02]  /*0210*/  @P2 IADD3 R6, P6, R4, c[0x0][0x220], RZ ;  /* 0x0000880004062a10 */ /* 0x000fe40007fde0ff */
[----:B------:R-:W-:Y:S01]  /*0220*/  SHF.L.U64.HI R9, R8, 0x5, RZ ;  /* 0x0000000508097819 */ /* 0x000fe200000102ff */
[----:B------:R0:W5:Y:S04]  /*0230*/  @P1 LDG.E.128 R72, [R2.64] ;  /* 0x0000000402481981 */ /* 0x000168000c1e1d00 */
[----:B------:R0:W5:Y:S01]  /*0240*/  @P1 LDG.E.128 R68, [R2.64+0x10] ;  /* 0x0000100402441981 */ /* 0x000162000c1e1d00 */
[----:B------:R-:W-:Y:S01]  /*0250*/  IADD3 R4, P1, R4, c[0x0][0x1b8], RZ ;  /* 0x00006e0004047a10 */ /* 0x000fe20007f3e0ff */
[----:B------:R-:W-:Y:S01]  /*0260*/  CS2R R66, SRZ ;  /* 0x0000000000427805 */ /* 0x000fe2000001ff00 */
[----:B------:R-:W-:Y:S01]  /*0270*/  CS2R R64, SRZ ;  /* 0x0000000000407805 */ /* 0x000fe2000001ff00 */
[----:B------:R-:W-:Y:S01]  /*0280*/  CS2R R62, SRZ ;  /* 0x00000000003e7805 */ /* 0x000fe2000001ff00 */
[----:B------:R-:W-:Y:S01]  /*0290*/  CS2R R60, SRZ ;  /* 0x00000000003c7805 */ /* 0x000fe2000001ff00 */
[C---:B------:R-:W-:Y:S01]  /*02a0*/  @P2 IADD3.X R7, R9.reuse, c[0x0][0x224], RZ, P6, !PT ;  /* 0x0000890009072a10 */ /* 0x040fe200037fe4ff */
[----:B0-----:R-:W-:Y:S01]  /*02b0*/  IMAD.WIDE.U32 R2, R8, R5, c[0x0][0x1b0] ;  /* 0x00006c0008027625 */ /* 0x001fe200078e0005 */
[----:B------:R-:W-:-:S03]  /*02c0*/  IADD3.X R5, R9, c[0x0][0x1bc], RZ, P1, !PT ;  /* 0x00006f0009057a10 */ /* 0x000fc60000ffe4ff */
[----:B------:R0:W5:Y:S04]  /*02d0*/  @P2 LDG.E.128 R64, [R6.64] ;  /* 0x0000000406402981 */ /* 0x000168000c1e1d00 */
[----:B------:R0:W5:Y:S04]  /*02e0*/  @P2 LDG.E.128 R60, [R6.64+0x10] ;  /* 0x00001004063c2981 */ /* 0x000168000c1e1d00 */
[----:B------:R0:W5:Y:S04]  /*02f0*/  LDG.E.128 R56, [R2.64] ;  /* 0x0000000402387981 */ /* 0x000168000c1e1d00 */
[----:B------:R0:W5:Y:S04]  /*0300*/  LDG.E.128 R52, [R2.64+0x10] ;  /* 0x0000100402347981 */ /* 0x000168000c1e1d00 */
[----:B------:R0:W5:Y:S04]  /*0310*/  LDG.E.128 R48, [R4.64] ;  /* 0x0000000404307981 */ /* 0x000168000c1e1d00 */
[----:B------:R0:W5:Y:S01]  /*0320*/  LDG.E.128 R44, [R4.64+0x10] ;  /* 0x00001004042c7981 */ /* 0x000162000c1e1d00 */
[----:B------:R-:W-:-:S03]  /*0330*/  LOP3.LUT R8, R8, 0x20, RZ, 0xfc, !PT ;  /* 0x0000002008087812 */ /* 0x000fc600078efcff */
.L_x_2789:
[----:B------:R-:W-:Y:S05]  /*0340*/  BSYNC B0 ;  /* 0x0000000000007941 */ /* 0x000fea0003800000 */
.L_x_2788:
[----:B------:R-:W-:Y:S01]  /*0350*/  BSSY B0, `(.L_x_2790) ;  /* 0x0000020000007945 */ /* 0x000fe20003800000 */
        /* <DEDUP_REMOVED lines=9> */
[----:B0-----:R-:W-:-:S09]  /*03f0*/  SHF.L.U32 R4, R8, 0x5, RZ ;  /* 0x0000000508047819 */ /* 0x001fd200000006ff */
[----:B------:R-:W-:-:S04]  /*0400*/  @P1 LEA R2, P6, R8, c[0x0][0x218], 0x5 ;  /* 0x0000860008021a11 */ /* 0x000fc800078c28ff */
[----:B------:R-:W-:Y:S01]  /*0410*/  @P1 LEA.HI.X R3, R8, c[0x0][0x21c], RZ, 0x5, P6 ;  /* 0x0000870008031a11 */ /* 0x000fe200030f2cff */
[----:B------:R-:W-:Y:S01]  /*0420*/  IMAD.MOV.U32 R9, RZ, RZ, 0x20 ;  /* 0x00000020ff097424 */ /* 0x000fe200078e00ff */
[----:B------:R-:W-:Y:S02]  /*0430*/  SHF.R.U32.HI R5, RZ, 0x1b, R8 ;  /* 0x0000001bff057819 */ /* 0x000fe40000011608 */
[C---:B------:R-:W-:Y:S01]  /*0440*/  @P2 IADD3 R6, P6, R4.reuse, c[0x0][0x220], RZ ;  /* 0x0000880004062a10 */ /* 0x040fe20007fde0ff */
[----:B------:R0:W5:Y:S04]  /*0450*/  @P1 LDG.E.128 R40, [R2.64] ;  /* 0x0000000402281981 */ /* 0x000168000c1e1d00 */
[----:B------:R0:W5:Y:S01]  /*0460*/  @P1 LDG.E.128 R36, [R2.64+0x10] ;  /* 0x0000100402241981 */ /* 0x000162000c1e1d00 */
[----:B------:R-:W-:Y:S01]  /*0470*/  IADD3 R4, P1, R4, c[0x0][0x1b8], RZ ;  /* 0x00006e0004047a10 */ /* 0x000fe20007f3e0ff */
[----:B------:R-:W-:Y:S01]  /*0480*/  CS2R R34, SRZ ;  /* 0x0000000000227805 */ /* 0x000fe2000001ff00 */
[----:B------:R-:W-:Y:S01]  /*0490*/  CS2R R32, SRZ ;  /* 0x0000000000207805 */ /* 0x000fe2000001ff00 */
[----:B------:R-:W-:Y:S01]  /*04a0*/  CS2R R30, SRZ ;  /* 0x00000000001e7805 */ /* 0x000fe2000001ff00 */
[C---:B------:R-:W-:Y:S01]  /*04b0*/  @P2 IADD3.X R7, R5.reuse, c[0x0][0x224], RZ, P6, !PT ;  /* 0x0000890005072a10 */ /* 0x040fe200037fe4ff */
[----:B------:R-:W-:Y:S01]  /*04c0*/  CS2R R28, SRZ ;  /* 0x00000000001c7805 */ /* 0x000fe2000001ff00 */
[----:B------:R-:W-:Y:S01]  /*04d0*/  IADD3.X R5, R5, c[0x0][0x1bc], RZ, P1, !PT ;  /* 0x00006f0005057a10 */ /* 0x000fe20000ffe4ff */
[----:B0-----:R-:W-:-:S02]  /*04e0*/  IMAD.WIDE.U32 R2, R8, R9, c[0x0][0x1b0] ;  /* 0x00006c0008027625 */ /* 0x001fc400078e0009 */
[----:B------:R0:W5:Y:S04]  /*04f0*/  @P2 LDG.E.128 R32, [R6.64] ;  /* 0x0000000406202981 */ /* 0x000168000c1e1d00 */
[----:B------:R0:W5:Y:S04]  /*0500*/  @P2 LDG.E.128 R28, [R6.64+0x10] ;  /* 0x00001004061c2981 */ /* 0x000168000c1e1d00 */
[----:B------:R0:W5:Y:S04]  /*0510*/  LDG.E.128 R24, [R2.64] ;  /* 0x0000000402187981 */ /* 0x000168000c1e1d00 */
[----:B------:R0:W5:Y:S04]  /*0520*/  LDG.E.128 R20, [R2.64+0x10] ;  /* 0x0000100402147981 */ /* 0x000168000c1e1d00 */
[----:B------:R0:W5:Y:S04]  /*0530*/  LDG.E.128 R16, [R4.64] ;  /* 0x0000000404107981 */ /* 0x000168000c1e1d00 */
[----:B------:R0:W5:Y:S02]  /*0540*/  LDG.E.128 R12, [R4.64+0x10] ;  /* 0x00001004040c7981 */ /* 0x000164000c1e1d00 */
.L_x_2791:
[----:B------:R-:W-:Y:S05]  /*0550*/  BSYNC B0 ;  /* 0x0000000000007941 */ /* 0x000fea0003800000 */
.L_x_2790:
[----:B------:R-:W-:Y:S05]  /*0560*/  @P5 EXIT ;  /* 0x000000000000594d */ /* 0x000fea0003800000 */
[----:B------:R-:W-:Y:S02]  /*0570*/  ULDC.U8 UR6, c[0x0][0x1f0] ;  /* 0x00007c0000067ab9 */ /* 0x000fe40000000000 */
.L_x_2867:
[----:B0-----:R-:W0:Y:S01]  /*0580*/  S2R R2, SR_TID.X ;  /* 0x0000000000027919 */ /* 0x001e220000002100 */
        /* <DEDUP_REMOVED lines=30> */
.L_x_2795:
[----:B-----5:R-:W-:-:S05]  /*0770*/  PRMT R3, RZ, 0x5410, R4 ;  /* 0x00005410ff037816 */ /* 0x020fca0000000004 */
[----:B------:R-:W-:Y:S01]  /*0780*/  FADD.FTZ R92, R3, R92 ;  /* 0x0000005c035c7221 */ /* 0x000fe20000010000 */
[----:B------:R-:W-:Y:S05]  /*0790*/  BRA `(.L_x_2796) ;  /* 0x0000004000007947 */ /* 0x000fea0003800000 */
.L_x_2794:
[----:B0----5:R-:W-:-:S05]  /*07a0*/  PRMT R3, RZ, 0x5410, R8 ;  /* 0x00005410ff037816 */ /* 0x021fca0000000008 */
[----:B------:R-:W-:Y:S01]  /*07b0*/  FADD.FTZ R92, R3, R92 ;  /* 0x0000005c035c7221 */ /* 0x000fe20000010000 */
[----:B------:R-:W-:-:S05]  /*07c0*/  @P1 PRMT R3, RZ, 0x5410, R4 ;  /* 0x00005410ff031816 */ /* 0x000fca0000000004 */
[----:B------:R-:W-:-:S05]  /*07d0*/  @P1 FADD.FTZ R92, R3, R92 ;  /* 0x0000005c035c1221 */ /* 0x000fca0000010000 */
.L_x_2796:
[----:B------:R-:W-:-:S04]  /*07e0*/  F2FP.BF16.PACK_AB R3, RZ, R92 ;  /* 0x0000005cff03723e */ /* 0x000fc800000010ff */
[----:B------:R-:W-:Y:S02]  /*07f0*/  PRMT R76, R3, 0x7610, R76 ;  /* 0x00007610034c7816 */ /* 0x000fe4000000004c */
.L_x_2797:
[----:B------:R-:W-:Y:S01]  /*0800*/  PRMT R97, RZ, 0x7610, R80 ;  /* 0x00007610ff617816 */ /* 0x000fe20000000050 */
[----:B------:R-:W-:Y:S05]  /*0810*/  @P2 BRA `(.L_x_2798) ;  /* 0x0000008000002947 */ /* 0x000fea0003800000 */
[----:B------:R-:W-:-:S04]  /*0820*/  ISETP.NE.U32.AND P5, PT, RZ, c[0x0][0x180], PT ;  /* 0x00006000ff007a0c */ /* 0x000fc80003fa5070 */
[----:B------:R-:W-:-:S13]  /*0830*/  ISETP.NE.AND.EX P5, PT, RZ, c[0x0][0x184], PT, P5 ;  /* 0x00006100ff007a0c */ /* 0x000fda0003fa5350 */
[----:B------:R-:W-:Y:S05]  /*0840*/  @P5 BRA `(.L_x_2799) ;  /* 0x0000002000005947 */ /* 0x000fea0003800000 */
[----:B------:R-:W-:Y:S05]  /*0850*/  @P0 BRA `(.L_x_2800) ;  /* 0x0000008000000947 */ /* 0x000fea0003800000 */
[----:B------:R-:W-:Y:S05]  /*0860*/  BRA `(.L_x_2801) ;  /* 0x0000009000007947 */ /* 0x000fea0003800000 */
.L_x_2799:
[----:B-----5:R-:W-:-:S05]  /*0870*/  PRMT R80, RZ, 0x7610, R4 ;  /* 0x00007610ff507816 */ /* 0x020fca0000000004 */
[----:B------:R-:W-:Y:S01]  /*0880*/  FADD.FTZ R97, R80, R97 ;  /* 0x0000006150617221 */ /* 0x000fe20000010000 */
[----:B------:R-:W-:Y:S05]  /*0890*/  BRA `(.L_x_2800) ;  /* 0x0000004000007947 */ /* 0x000fea0003800000 */
.L_x_2798:
[----:B-----5:R-:W-:-:S05]  /*08a0*/  PRMT R80, RZ, 0x7610, R8 ;  /* 0x00007610ff507816 */ /* 0x020fca0000000008 */
[----:B------:R-:W-:Y:S01]  /*08b0*/  FADD.FTZ R97, R80, R97 ;  /* 0x0000006150617221 */ /* 0x000fe20000010000 */
[----:B------:R-:W-:-:S05]  /*08c0*/  @P1 PRMT R80, RZ, 0x7610, R4 ;  /* 0x00007610ff501816 */ /* 0x000fca0000000004 */
[----:B------:R-:W-:-:S05]  /*08d0*/  @P1 FADD.FTZ R97, R80, R97 ;  /* 0x0000006150611221 */ /* 0x000fca0000010000 */
.L_x_2800:
[----:B------:R-:W-:-:S04]  /*08e0*/  F2FP.BF16.PACK_AB R3, RZ, R97 ;  /* 0x00000061ff03723e */ /* 0x000fc800000010ff */
[----:B------:R-:W-:Y:S02]  /*08f0*/  PRMT R76, R76, 0x5410, R3 ;  /* 0x000054104c4c7816 */ /* 0x000fe40000000003 */
.L_x_2801:
[----:B------:R-:W-:Y:S01]  /*0900*/  PRMT R96, RZ, 0x5410, R81 ;  /* 0x00005410ff607816 */ /* 0x000fe20000000051 */
[----:B------:R-:W-:Y:S05]  /*0910*/  @P2 BRA `(.L_x_2802) ;  /* 0x0000008000002947 */ /* 0x000fea0003800000 */
[----:B------:R-:W-:-:S04]  /*0920*/  ISETP.NE.U32.AND P5, PT, RZ, c[0x0][0x180], PT ;  /* 0x00006000ff007a0c */ /* 0x000fc80003fa5070 */
[----:B------:R-:W-:-:S13]  /*0930*/  ISETP.NE.AND.EX P5, PT, RZ, c[0x0][0x184], PT, P5 ;  /* 0x00006100ff007a0c */ /* 0x000fda0003fa5350 */
[----:B------:R-:W-:Y:S05]  /*0940*/  @P5 BRA `(.L_x_2803) ;  /* 0x0000002000005947 */ /* 0x000fea0003800000 */
[----:B------:R-:W-:Y:S05]  /*0950*/  @P0 BRA `(.L_x_2804) ;  /* 0x0000008000000947 */ /* 0x000fea0003800000 */
[----:B------:R-:W-:Y:S05]  /*0960*/  BRA `(.L_x_2805) ;  /* 0x0000009000007947 */ /* 0x000fea0003800000 */
.L_x_2803:
[----:B-----5:R-:W-:-:S05]  /*0970*/  PRMT R3, RZ, 0x5410, R5 ;  /* 0x00005410ff037816 */ /* 0x020fca0000000005 */
[----:B------:R-:W-:Y:S01]  /*0980*/  FADD.FTZ R96, R3, R96 ;  /* 0x0000006003607221 */ /* 0x000fe20000010000 */
[----:B------:R-:W-:Y:S05]  /*0990*/  BRA `(.L_x_2804) ;  /* 0x0000004000007947 */ /* 0x000fea0003800000 */
.L_x_2802:
[----:B-----5:R-:W-:-:S05]  /*09a0*/  PRMT R3, RZ, 0x5410, R9 ;  /* 0x00005410ff037816 */ /* 0x020fca0000000009 */
[----:B------:R-:W-:Y:S01]  /*09b0*/  FADD.FTZ R96, R3, R96 ;  /* 0x0000006003607221 */ /* 0x000fe20000010000 */
[----:B------:R-:W-:-:S05]  /*09c0*/  @P1 PRMT R3, RZ, 0x5410, R5 ;  /* 0x00005410ff031816 */ /* 0x000fca0000000005 */
[----:B------:R-:W-:-:S05]  /*09d0*/  @P1 FADD.FTZ R96, R3, R96 ;  /* 0x0000006003601221 */ /* 0x000fca0000010000 */
.L_x_2804:
[----:B------:R-:W-:-:S04]  /*09e0*/  F2FP.BF16.PACK_AB R3, RZ, R96 ;  /* 0x00000060ff03723e */ /* 0x000fc800000010ff */
[----:B------:R-:W-:Y:S02]  /*09f0*/  PRMT R77, R3, 0x7610, R77 ;  /* 0x00007610034d7816 */ /* 0x000fe4000000004d */
.L_x_2805:
[----:B------:R-:W-:Y:S01]  /*0a00*/  PRMT R101, RZ, 0x7610, R81 ;  /* 0x00007610ff657816 */ /* 0x000fe20000000051 */
[----:B------:R-:W-:Y:S05]  /*0a10*/  @P2 BRA `(.L_x_2806) ;  /* 0x0000008000002947 */ /* 0x000fea0003800000 */
[----:B------:R-:W-:-:S04]  /*0a20*/  ISETP.NE.U32.AND P5, PT, RZ, c[0x0][0x180], PT ;  /* 0x00006000ff007a0c */ /* 0x000fc80003fa5070 */
[----:B------:R-:W-:-:S13]  /*0a30*/  ISETP.NE.AND.EX P5, PT, RZ, c[0x0][0x184], PT, P5 ;  /* 0x00006100ff007a0c */ /* 0x000fda0003fa5350 */
[----:B------:R-:W-:Y:S05]  /*0a40*/  @P5 BRA `(.L_x_2807) ;  /* 0x0000002000005947 */ /* 0x000fea0003800000 */
[----:B------:R-:W-:Y:S05]  /*0a50*/  @P0 BRA `(.L_x_2808) ;  /* 0x0000008000000947 */ /* 0x000fea0003800000 */
[----:B------:R-:W-:Y:S05]  /*0a60*/  BRA `(.L_x_2809) ;  /* 0x0000009000007947 */ /* 0x000fea0003800000 */
.L_x_2807:
[----:B-----5:R-:W-:-:S05]  /*0a70*/  PRMT R80, RZ, 0x7610, R5 ;  /* 0x00007610ff507816 */ /* 0x020fca0000000005 */
[----:B------:R-:W-:Y:S01]  /*0a80*/  FADD.FTZ R101, R80, R101 ;  /* 0x0000006550657221 */ /* 0x000fe20000010000 */
[----:B------:R-:W-:Y:S05]  /*0a90*/  BRA `(.L_x_2808) ;  /* 0x0000004000007947 */ /* 0x000fea0003800000 */
.L_x_2806:
[----:B-----5:R-:W-:-:S05]  /*0aa0*/  PRMT R80, RZ, 0x7610, R9 ;  /* 0x00007610ff507816 */ /* 0x020fca0000000009 */
[----:B------:R-:W-:Y:S01]  /*0ab0*/  FADD.FTZ R101, R80, R101 ;  /* 0x0000006550657221 */ /* 0x000fe20000010000 */
[----:B------:R-:W-:-:S05]  /*0ac0*/  @P1 PRMT R80, RZ, 0x7610, R5 ;  /* 0x00007610ff501816 */ /* 0x000fca0000000005 */
[----:B------:R-:W-:-:S05]  /*0ad0*/  @P1 FADD.FTZ R101, R80, R101 ;  /* 0x0000006550651221 */ /* 0x000fca0000010000 */
.L_x_2808:
[----:B------:R-:W-:-:S04]  /*0ae0*/  F2FP.BF16.PACK_AB R3, RZ, R101 ;  /* 0x00000065ff03723e */ /* 0x000fc800000010ff */
[----:B------:R-:W-:Y:S02]  /*0af0*/  PRMT R77, R77, 0x5410, R3 ;  /* 0x000054104d4d7816 */ /* 0x000fe40000000003 */
.L_x_2809:
[----:B------:R-:W-:Y:S01]  /*0b00*/  PRMT R100, RZ, 0x5410, R82 ;  /* 0x00005410ff647816 */ /* 0x000fe20000000052 */
[----:B------:R-:W-:Y:S05]  /*0b10*/  @P2 BRA `(.L_x_2810) ;  /* 0x0000008000002947 */ /* 0x000fea0003800000 */
[----:B------:R-:W-:-:S04]  /*0b20*/  ISETP.NE.U32.AND P5, PT, RZ, c[0x0][0x180], PT ;  /* 0x00006000ff007a0c */ /* 0x000fc80003fa5070 */
[----:B------:R-:W-:-:S13]  /*0b30*/  ISETP.NE.AND.EX P5, PT, RZ, c[0x0][0x184], PT, P5 ;  /* 0x00006100ff007a0c */ /* 0x000fda0003fa5350 */
[----:B------:R-:W-:Y:S05]  /*0b40*/  @P5 BRA `(.L_x_2811) ;  /* 0x0000002000005947 */ /* 0x000fea0003800000 */
[----:B------:R-:W-:Y:S05]  /*0b50*/  @P0 BRA `(.L_x_2812) ;  /* 0x0000008000000947 */ /* 0x000fea0003800000 */
[----:B------:R-:W-:Y:S05]  /*0b60*/  BRA `(.L_x_2813) ;  /* 0x0000009000007947 */ /* 0x000fea0003800000 */
.L_x_2811:
[----:B-----5:R-:W-:-:S05]  /*0b70*/  PRMT R3, RZ, 0x5410, R6 ;  /* 0x00005410ff037816 */ /* 0x020fca0000000006 */
[----:B------:R-:W-:Y:S01]  /*0b80*/  FADD.FTZ R100, R3, R100 ;  /* 0x0000006403647221 */ /* 0x000fe20000010000 */
[----:B------:R-:W-:Y:S05]  /*0b90*/  BRA `(.L_x_2812) ;  /* 0x0000004000007947 */ /* 0x000fea0003800000 */
.L_x_2810:
[----:B-----5:R-:W-:-:S05]  /*0ba0*/  PRMT R3, RZ, 0x5410, R10 ;  /* 0x00005410ff037816 */ /* 0x020fca000000000a */
[----:B------:R-:W-:Y:S01]  /*0bb0*/  FADD.FTZ R100, R3, R100 ;  /* 0x0000006403647221 */ /* 0x000fe20000010000 */
[----:B------:R-:W-:-:S05]  /*0bc0*/  @P1 PRMT R3, RZ, 0x5410, R6 ;  /* 0x00005410ff031816 */ /* 0x000fca0000000006 */
[----:B------:R-:W-:-:S05]  /*0bd0*/  @P1 FADD.FTZ R100, R3, R100 ;  /* 0x0000006403641221 */ /* 0x000fca0000010000 */
.L_x_2812:
[----:B------:R-:W-:-:S04]  /*0be0*/  F2FP.BF16.PACK_AB R3, RZ, R100 ;  /* 0x00000064ff03723e */ /* 0x000fc800000010ff */
[----:B------:R-:W-:Y:S02]  /*0bf0*/  PRMT R78, R3, 0x7610, R78 ;  /* 0x00007610034e7816 */ /* 0x000fe4000000004e */
.L_x_2813:
[----:B------:R-:W-:Y:S01]  /*0c00*/  PRMT R105, RZ, 0x7610, R82 ;  /* 0x00007610ff697816 */ /* 0x000fe20000000052 */
[----:B------:R-:W-:Y:S05]  /*0c10*/  @P2 BRA `(.L_x_2814) ;  /* 0x0000008000002947 */ /* 0x000fea0003800000 */
[----:B------:R-:W-:-:S04]  /*0c20*/  ISETP.NE.U32.AND P5, PT, RZ, c[0x0][0x180], PT ;  /* 0x00006000ff007a0c */ /* 0x000fc80003fa5070 */
[----:B------:R-:W-:-:S13]  /*0c30*/  ISETP.NE.AND.EX P5, PT, RZ, c[0x0][0x184], PT, P5 ;  /* 0x00006100ff007a0c */ /* 0x000fda0003fa5350 */
[----:B------:R-:W-:Y:S05]  /*0c40*/  @P5 BRA `(.L_x_2815) ;  /* 0x0000002000005947 */ /* 0x000fea0003800000 */
[----:B------:R-:W-:Y:S05]  /*0c50*/  @P0 BRA `(.L_x_2816) ;  /* 0x0000008000000947 */ /* 0x000fea0003800000 */
[----:B------:R-:W-:Y:S05]  /*0c60*/  BRA `(.L_x_2817) ;  /* 0x0000009000007947 */ /* 0x000fea0003800000 */
.L_x_2815:
[----:B-----5:R-:W-:-:S05]  /*0c70*/  PRMT R80, RZ, 0x7610, R6 ;  /* 0x00007610ff507816 */ /* 0x020fca0000000006 */
[----:B------:R-:W-:Y:S01]  /*0c80*/  FADD.FTZ R105, R80, R105 ;  /* 0x0000006950697221 */ /* 0x000fe20000010000 */
[----:B------:R-:W-:Y:S05]  /*0c90*/  BRA `(.L_x_2816) ;  /* 0x0000004000007947 */ /* 0x000fea0003800000 */
.L_x_2814:
[----:B-----5:R-:W-:-:S05]  /*0ca0*/  PRMT R80, RZ, 0x7610, R10 ;  /* 0x00007610ff507816 */ /* 0x020fca000000000a */
[----:B------:R-:W-:Y:S01]  /*0cb0*/  FADD.FTZ R105, R80, R105 ;  /* 0x0000006950697221 */ /* 0x000fe20000010000 */
[----:B------:R-:W-:-:S05]  /*0cc0*/  @P1 PRMT R80, RZ, 0x7610, R6 ;  /* 0x00007610ff501816 */ /* 0x000fca0000000006 */
[----:B------:R-:W-:-:S05]  /*0cd0*/  @P1 FADD.FTZ R105, R80, R105 ;  /* 0x0000006950691221 */ /* 0x000fca0000010000 */
.L_x_2816:
[----:B------:R-:W-:-:S04]  /*0ce0*/  F2FP.BF16.PACK_AB R3, RZ, R105 ;  /* 0x00000069ff03723e */ /* 0x000fc800000010ff */
[----:B------:R-:W-:Y:S02]  /*0cf0*/  PRMT R78, R78, 0x5410, R3 ;  /* 0x000054104e4e7816 */ /* 0x000fe40000000003 */
.L_x_2817:
[----:B------:R-:W-:Y:S01]  /*0d00*/  PRMT R104, RZ, 0x5410, R83 ;  /* 0x00005410ff687816 */ /* 0x000fe20000000053 */
[----:B------:R-:W-:Y:S05]  /*0d10*/  @P2 BRA `(.L_x_2818) ;  /* 0x0000008000002947 */ /* 0x000fea0003800000 */
[----:B------:R-:W-:-:S04]  /*0d20*/  ISETP.NE.U32.AND P5, PT, RZ, c[0x0][0x180], PT ;  /* 0x00006000ff007a0c */ /* 0x000fc80003fa5070 */
[----:B------:R-:W-:-:S13]  /*0d30*/  ISETP.NE.AND.EX P5, PT, RZ, c[0x0][0x184], PT, P5 ;  /* 0x00006100ff007a0c */ /* 0x000fda0003fa5350 */
[----:B------:R-:W-:Y:S05]  /*0d40*/  @P5 BRA `(.L_x_2819) ;  /* 0x0000002000005947 */ /* 0x000fea0003800000 */
[----:B------:R-:W-:Y:S05]  /*0d50*/  @P0 BRA `(.L_x_2820) ;  /* 0x0000008000000947 */ /* 0x000fea0003800000 */
[----:B------:R-:W-:Y:S05]  /*0d60*/  BRA `(.L_x_2821) ;  /* 0x0000009000007947 */ /* 0x000fea0003800000 */
.L_x_2819:
[----:B-----5:R-:W-:-:S05]  /*0d70*/  PRMT R3, RZ, 0x5410, R7 ;  /* 0x00005410ff037816 */ /* 0x020fca0000000007 */
[----:B------:R-:W-:Y:S01]  /*0d80*/  FADD.FTZ R104, R3, R104 ;  /* 0x0000006803687221 */ /* 0x000fe20000010000 */
[----:B------:R-:W-:Y:S05]  /*0d90*/  BRA `(.L_x_2820) ;  /* 0x0000004000007947 */ /* 0x000fea0003800000 */
.L_x_2818:
[----:B-----5:R-:W-:-:S05]  /*0da0*/  PRMT R3, RZ, 0x5410, R11 ;  /* 0x00005410ff037816 */ /* 0x020fca000000000b */
[----:B------:R-:W-:Y:S01]  /*0db0*/  FADD.FTZ R104, R3, R104 ;  /* 0x0000006803687221 */ /* 0x000fe20000010000 */
[----:B------:R-:W-:-:S05]  /*0dc0*/  @P1 PRMT R3, RZ, 0x5410, R7 ;  /* 0x00005410ff031816 */ /* 0x000fca0000000007 */
[----:B------:R-:W-:-:S05]  /*0dd0*/  @P1 FADD.FTZ R104, R3, R104 ;  /* 0x0000006803681221 */ /* 0x000fca0000010000 */
.L_x_2820:
[----:B------:R-:W-:-:S04]  /*0de0*/  F2FP.BF16.PACK_AB R3, RZ, R104 ;  /* 0x00000068ff03723e */ /* 0x000fc800000010ff */
[----:B------:R-:W-:Y:S02]  /*0df0*/  PRMT R79, R3, 0x7610, R79 ;  /* 0x00007610034f7816 */ /* 0x000fe4000000004f */
.L_x_2821:
[----:B------:R-:W-:Y:S01]  /*0e00*/  PRMT R106, RZ, 0x7610, R83 ;  /* 0x00007610ff6a7816 */ /* 0x000fe20000000053 */
[----:B------:R-:W-:Y:S05]  /*0e10*/  @P2 BRA `(.L_x_2822) ;  /* 0x0000008000002947 */ /* 0x000fea0003800000 */
[----:B------:R-:W-:-:S04]  /*0e20*/  ISETP.NE.U32.AND P1, PT, RZ, c[0x0][0x180], PT ;  /* 0x00006000ff007a0c */ /* 0x000fc80003f25070 */
[----:B------:R-:W-:-:S13]  /*0e30*/  ISETP.NE.AND.EX P1, PT, RZ, c[0x0][0x184], PT, P1 ;  /* 0x00006100ff007a0c */ /* 0x000fda0003f25310 */
[----:B------:R-:W-:Y:S05]  /*0e40*/  @P1 BRA `(.L_x_2823) ;  /* 0x0000002000001947 */ /* 0x000fea0003800000 */
[----:B------:R-:W-:Y:S05]  /*0e50*/  @P0 BRA `(.L_x_2824) ;  /* 0x0000008000000947 */ /* 0x000fea0003800000 */
[----:B------:R-:W-:Y:S05]  /*0e60*/  BRA `(.L_x_2825) ;  /* 0x0000009000007947 */ /* 0x000fea0003800000 */
.L_x_2823:
[----:B-----5:R-:W-:-:S05]  /*0e70*/  PRMT R3, RZ, 0x7610, R7 ;  /* 0x00007610ff037816 */ /* 0x020fca0000000007 */
[----:B------:R-:W-:Y:S01]  /*0e80*/  FADD.FTZ R106, R3, R106 ;  /* 0x0000006a036a7221 */ /* 0x000fe20000010000 */
[----:B------:R-:W-:Y:S05]  /*0e90*/  BRA `(.L_x_2824) ;  /* 0x0000004000007947 */ /* 0x000fea0003800000 */
.L_x_2822:
[----:B-----5:R-:W-:-:S05]  /*0ea0*/  PRMT R3, RZ, 0x7610, R11 ;  /* 0x00007610ff037816 */ /* 0x020fca000000000b */
[----:B------:R-:W-:Y:S01]  /*0eb0*/  FADD.FTZ R106, R3, R106 ;  /* 0x0000006a036a7221 */ /* 0x000fe20000010000 */
[----:B------:R-:W-:-:S05]  /*0ec0*/  @P1 PRMT R3, RZ, 0x7610, R7 ;  /* 0x00007610ff031816 */ /* 0x000fca0000000007 */
[----:B------:R-:W-:-:S05]  /*0ed0*/  @P1 FADD.FTZ R106, R3, R106 ;  /* 0x0000006a036a1221 */ /* 0x000fca0000010000 */
.L_x_2824:
[----:B------:R-:W-:-:S04]  /*0ee0*/  F2FP.BF16.PACK_AB R3, RZ, R106 ;  /* 0x0000006aff03723e */ /* 0x000fc800000010ff */
[----:B------:R-:W-:Y:S02]  /*0ef0*/  PRMT R79, R79, 0x5410, R3 ;  /* 0x000054104f4f7816 */ /* 0x000fe40000000003 */
.L_x_2825:
[C---:B------:R-:W-:Y:S02]  /*0f00*/  @P0 LEA R80, P1, R91.reuse, c[0x0][0x188], 0x4 ;  /* 0x000062005b500a11 */ /* 0x040fe400078220ff */
[C---:B------:R-:W-:Y:S02]  /*0f10*/  IADD3 R3, R91.reuse, 0x20, RZ ;  /* 0x000000205b037810 */ /* 0x040fe40007ffe0ff */
[----:B------:R-:W-:-:S05]  /*0f20*/  @P0 LEA.HI.X R81, R91, c[0x0][0x18c], RZ, 0x4, P1 ;  /* 0x000063005b510a11 */ /* 0x000fca00008f24ff */
[----:B------:R0:W-:Y:S04]  /*0f30*/  @P0 STG.E.128 [R80.64], R76 ;  /* 0x0000004c50000986 */ /* 0x0001e8000c101d04 */
.L_x_2793:
[----:B------:R-:W-:Y:S05]  /*0f40*/  BSYNC B0 ;  /* 0x0000000000007941 */ /* 0x000fea0003800000 */
.L_x_2792:
[----:B------:R-:W-:Y:S01]  /*0f50*/  BSSY B0, `(.L_x_2826) ;  /* 0x0000094000007945 */ /* 0x000fe20003800000 */
[----:B------:R-:W-:Y:S05]  /*0f60*/  @!P4 BRA `(.L_x_2827) ;  /* 0x000009200000c947 */ /* 0x000fea0003800000 */
[----:B------:R-:W-:Y:S01]  /*0f70*/  ISETP.NE.U32.AND P1, PT, RZ, c[0x0][0x180], PT ;  /* 0x00006000ff007a0c */ /* 0x000fe20003f25070 */
[----:B0-----:R-:W-:Y:S01]  /*0f80*/  HFMA2.MMA R80, -RZ, RZ, 0, 9.5367431640625e-07 ;  /* 0x00000010ff507435 */ /* 0x001fe200000001ff */
        /* <DEDUP_REMOVED lines=20> */
.L_x_2829:
[----:B-----5:R-:W-:-:S05]  /*10d0*/  PRMT R84, RZ, 0x5410, R4 ;  /* 0x00005410ff547816 */ /* 0x020fca0000000004 */
[----:B------:R-:W-:Y:S01]  /*10e0*/  FADD.FTZ R93, R84, R93 ;  /* 0x0000005d545d7221 */ /* 0x000fe20000010000 */
[----:B------:R-:W-:Y:S05]  /*10f0*/  BRA `(.L_x_2830) ;  /* 0x0000004000007947 */ /* 0x000fea0003800000 */
.L_x_2828:
[----:B0----5:R-:W-:-:S05]  /*1100*/  PRMT R84, RZ, 0x5410, R8 ;  /* 0x00005410ff547816 */ /* 0x021fca0000000008 */
[----:B------:R-:W-:Y:S01]  /*1110*/  FADD.FTZ R93, R84, R93 ;  /* 0x0000005d545d7221 */ /* 0x000fe20000010000 */
[----:B------:R-:W-:-:S05]  /*1120*/  @P1 PRMT R84, RZ, 0x5410, R4 ;  /* 0x00005410ff541816 */ /* 0x000fca0000000004 */
[----:B------:R-:W-:-:S05]  /*1130*/  @P1 FADD.FTZ R93, R84, R93 ;  /* 0x0000005d545d1221 */ /* 0x000fca0000010000 */
.L_x_2830:
[----:B------:R-:W-:-:S04]  /*1140*/  F2FP.BF16.PACK_AB R84, RZ, R93 ;  /* 0x0000005dff54723e */ /* 0x000fc800000010ff */
[----:B------:R-:W-:Y:S02]  /*1150*/  PRMT R76, R84, 0x7610, R76 ;  /* 0x00007610544c7816 */ /* 0x000fe4000000004c */
.L_x_2831:
[----:B------:R-:W-:Y:S01]  /*1160*/  PRMT R95, RZ, 0x7610, R80 ;  /* 0x00007610ff5f7816 */ /* 0x000fe20000000050 */
[----:B------:R-:W-:Y:S05]  /*1170*/  @P2 BRA `(.L_x_2832) ;  /* 0x0000008000002947 */ /* 0x000fea0003800000 */
[----:B------:R-:W-:-:S04]  /*1180*/  ISETP.NE.U32.AND P5, PT, RZ, c[0x0][0x180], PT ;  /* 0x00006000ff007a0c */ /* 0x000fc80003fa5070 */
[----:B------:R-:W-:-:S13]  /*1190*/  ISETP.NE.AND.EX P5, PT, RZ, c[0x0][0x184], PT, P5 ;  /* 0x00006100ff007a0c */ /* 0x000fda0003fa5350 */
[----:B------:R-:W-:Y:S05]  /*11a0*/  @P5 BRA `(.L_x_2833) ;  /* 0x0000002000005947 */ /* 0x000fea0003800000 */
[----:B------:R-:W-:Y:S05]  /*11b0*/  @P0 BRA `(.L_x_2834) ;  /* 0x0000008000000947 */ /* 0x000fea0003800000 */
[----:B------:R-:W-:Y:S05]  /*11c0*/  BRA `(.L_x_2835) ;  /* 0x0000009000007947 */ /* 0x000fea0003800000 */
.L_x_2833:
[----:B-----5:R-:W-:-:S05]  /*11d0*/  PRMT R80, RZ, 0x7610, R4 ;  /* 0x00007610ff507816 */ /* 0x020fca0000000004 */
[----:B------:R-:W-:Y:S01]  /*11e0*/  FADD.FTZ R95, R80, R95 ;  /* 0x0000005f505f7221 */ /* 0x000fe20000010000 */
[----:B------:R-:W-:Y:S05]  /*11f0*/  BRA `(.L_x_2834) ;  /* 0x0000004000007947 */ /* 0x000fea0003800000 */
.L_x_2832:
[----:B-----5:R-:W-:-:S05]  /*1200*/  PRMT R80, RZ, 0x7610, R8 ;  /* 0x00007610ff507816 */ /* 0x020fca0000000008 */
[----:B------:R-:W-:Y:S01]  /*1210*/  FADD.FTZ R95, R80, R95 ;  /* 0x0000005f505f7221 */ /* 0x000fe20000010000 */
[----:B------:R-:W-:-:S05]  /*1220*/  @P1 PRMT R80, RZ, 0x7610, R4 ;  /* 0x00007610ff501816 */ /* 0x000fca0000000004 */
[----:B------:R-:W-:-:S05]  /*1230*/  @P1 FADD.FTZ R95, R80, R95 ;  /* 0x0000005f505f1221 */ /* 0x000fca0000010000 */
.L_x_2834:
[----:B------:R-:W-:-:S04]  /*1240*/  F2FP.BF16.PACK_AB R80, RZ, R95 ;  /* 0x0000005fff50723e */ /* 0x000fc800000010ff */
[----:B------:R-:W-:Y:S02]  /*1250*/  PRMT R76, R76, 0x5410, R80 ;  /* 0x000054104c4c7816 */ /* 0x000fe40000000050 */
.L_x_2835:
[----:B------:R-:W-:Y:S01]  /*1260*/  PRMT R94, RZ, 0x5410, R81 ;  /* 0x00005410ff5e7816 */ /* 0x000fe20000000051 */
[----:B------:R-:W-:Y:S05]  /*1270*/  @P2 BRA `(.L_x_2836) ;  /* 0x0000008000002947 */ /* 0x000fea0003800000 */
[----:B------:R-:W-:-:S04]  /*1280*/  ISETP.NE.U32.AND P5, PT, RZ, c[0x0][0x180], PT ;  /* 0x00006000ff007a0c */ /* 0x000fc80003fa5070 */
[----:B------:R-:W-:-:S13]  /*1290*/  ISETP.NE.AND.EX P5, PT, RZ, c[0x0][0x184], PT, P5 ;  /* 0x00006100ff007a0c */ /* 0x000fda0003fa5350 */
[----:B------:R-:W-:Y:S05]  /*12a0*/  @P5 BRA `(.L_x_2837) ;  /* 0x0000002000005947 */ /* 0x000fea0003800000 */
[----:B------:R-:W-:Y:S05]  /*12b0*/  @P0 BRA `(.L_x_2838) ;  /* 0x0000008000000947 */ /* 0x000fea0003800000 */
[----:B------:R-:W-:Y:S05]  /*12c0*/  BRA `(.L_x_2839) ;  /* 0x0000009000007947 */ /* 0x000fea0003800000 */
.L_x_2837:
[----:B-----5:R-:W-:-:S05]  /*12d0*/  PRMT R85, RZ, 0x5410, R5 ;  /* 0x00005410ff557816 */ /* 0x020fca0000000005 */
[----:B------:R-:W-:Y:S01]  /*12e0*/  FADD.FTZ R94, R85, R94 ;  /* 0x0000005e555e7221 */ /* 0x000fe20000010000 */
[----:B------:R-:W-:Y:S05]  /*12f0*/  BRA `(.L_x_2838) ;  /* 0x0000004000007947 */ /* 0x000fea0003800000 */
.L_x_2836:
[----:B-----5:R-:W-:-:S05]  /*1300*/  PRMT R85, RZ, 0x5410, R9 ;  /* 0x00005410ff557816 */ /* 0x020fca0000000009 */
[----:B------:R-:W-:Y:S01]  /*1310*/  FADD.FTZ R94, R85, R94 ;  /* 0x0000005e555e7221 */ /* 0x000fe20000010000 */
[----:B------:R-:W-:-:S05]  /*1320*/  @P1 PRMT R85, RZ, 0x5410, R5 ;  /* 0x00005410ff551816 */ /* 0x000fca0000000005 */
[----:B------:R-:W-:-:S05]  /*1330*/  @P1 FADD.FTZ R94, R85, R94 ;  /* 0x0000005e555e1221 */ /* 0x000fca0000010000 */
.L_x_2838:
[----:B------:R-:W-:-:S04]  /*1340*/  F2FP.BF16.PACK_AB R80, RZ, R94 ;  /* 0x0000005eff50723e */ /* 0x000fc800000010ff */
[----:B------:R-:W-:Y:S02]  /*1350*/  PRMT R77, R80, 0x7610, R77 ;  /* 0x00007610504d7816 */ /* 0x000fe4000000004d */
.L_x_2839:
[----:B------:R-:W-:Y:S01]  /*1360*/  PRMT R99, RZ, 0x7610, R81 ;  /* 0x00007610ff637816 */ /* 0x000fe20000000051 */
[----:B------:R-:W-:Y:S05]  /*1370*/  @P2 BRA `(.L_x_2840) ;  /* 0x0000008000002947 */ /* 0x000fea0003800000 */
[----:B------:R-:W-:-:S04]  /*1380*/  ISETP.NE.U32.AND P5, PT, RZ, c[0x0][0x180], PT ;  /* 0x00006000ff007a0c */ /* 0x000fc80003fa5070 */
[----:B------:R-:W-:-:S13]  /*1390*/  ISETP.NE.AND.EX P5, PT, RZ, c[0x0][0x184], PT, P5 ;  /* 0x00006100ff007a0c */ /* 0x000fda0003fa5350 */
[----:B------:R-:W-:Y:S05]  /*13a0*/  @P5 BRA `(.L_x_2841) ;  /* 0x0000002000005947 */ /* 0x000fea0003800000 */
[----:B------:R-:W-:Y:S05]  /*13b0*/  @P0 BRA `(.L_x_2842) ;  /* 0x0000008000000947 */ /* 0x000fea0003800000 */
[----:B------:R-:W-:Y:S05]  /*13c0*/  BRA `(.L_x_2843) ;  /* 0x0000009000007947 */ /* 0x000fea0003800000 */
.L_x_2841:
[----:B-----5:R-:W-:-:S05]  /*13d0*/  PRMT R80, RZ, 0x7610, R5 ;  /* 0x00007610ff507816 */ /* 0x020fca0000000005 */
[----:B------:R-:W-:Y:S01]  /*13e0*/  FADD.FTZ R99, R80, R99 ;  /* 0x0000006350637221 */ /* 0x000fe20000010000 */
[----:B------:R-:W-:Y:S05]  /*13f0*/  BRA `(.L_x_2842) ;  /* 0x0000004000007947 */ /* 0x000fea0003800000 */
.L_x_2840:
[----:B-----5:R-:W-:-:S05]  /*1400*/  PRMT R80, RZ, 0x7610, R9 ;  /* 0x00007610ff507816 */ /* 0x020fca0000000009 */
[----:B------:R-:W-:Y:S01]  /*1410*/  FADD.FTZ R99, R80, R99 ;  /* 0x0000006350637221 */ /* 0x000fe20000010000 */
[----:B------:R-:W-:-:S05]  /*1420*/  @P1 PRMT R80, RZ, 0x7610, R5 ;  /* 0x00007610ff501816 */ /* 0x000fca0000000005 */
[----:B------:R-:W-:-:S05]  /*1430*/  @P1 FADD.FTZ R99, R80, R99 ;  /* 0x0000006350631221 */ /* 0x000fca0000010000 */
.L_x_2842:
[----:B------:R-:W-:-:S04]  /*1440*/  F2FP.BF16.PACK_AB R80, RZ, R99 ;  /* 0x00000063ff50723e */ /* 0x000fc800000010ff */
[----:B------:R-:W-:Y:S02]  /*1450*/  PRMT R77, R77, 0x5410, R80 ;  /* 0x000054104d4d7816 */ /* 0x000fe40000000050 */
.L_x_2843:
[----:B------:R-:W-:Y:S01]  /*1460*/  PRMT R98, RZ, 0x5410, R82 ;  /* 0x00005410ff627816 */ /* 0x000fe20000000052 */
[----:B------:R-:W-:Y:S05]  /*1470*/  @P2 BRA `(.L_x_2844) ;  /* 0x0000008000002947 */ /* 0x000fea0003800000 */
[----:B------:R-:W-:-:S04]  /*1480*/  ISETP.NE.U32.AND P5, PT, RZ, c[0x0][0x180], PT ;  /* 0x00006000ff007a0c */ /* 0x000fc80003fa5070 */
[----:B------:R-:W-:-:S13]  /*1490*/  ISETP.NE.AND.EX P5, PT, RZ, c[0x0][0x184], PT, P5 ;  /* 0x00006100ff007a0c */ /* 0x000fda0003fa5350 */
[----:B------:R-:W-:Y:S05]  /*14a0*/  @P5 BRA `(.L_x_2845) ;  /* 0x0000002000005947 */ /* 0x000fea0003800000 */
[----:B------:R-:W-:Y:S05]  /*14b0*/  @P0 BRA `(.L_x_2846) ;  /* 0x0000008000000947 */ /* 0x000fea0003800000 */
[----:B------:R-:W-:Y:S05]  /*14c0*/  BRA `(.L_x_2847) ;  /* 0x0000009000007947 */ /* 0x000fea0003800000 */
.L_x_2845:
[----:B-----5:R-:W-:-:S05]  /*14d0*/  PRMT R81, RZ, 0x5410, R6 ;  /* 0x00005410ff517816 */ /* 0x020fca0000000006 */
[----:B------:R-:W-:Y:S01]  /*14e0*/  FADD.FTZ R98, R81, R98 ;  /* 0x0000006251627221 */ /* 0x000fe20000010000 */
[----:B------:R-:W-:Y:S05]  /*14f0*/  BRA `(.L_x_2846) ;  /* 0x0000004000007947 */ /* 0x000fea0003800000 */
.L_x_2844:
[----:B-----5:R-:W-:-:S05]  /*1500*/  PRMT R81, RZ, 0x5410, R10 ;  /* 0x00005410ff517816 */ /* 0x020fca000000000a */
[----:B------:R-:W-:Y:S01]  /*1510*/  FADD.FTZ R98, R81, R98 ;  /* 0x0000006251627221 */ /* 0x000fe20000010000 */
[----:B------:R-:W-:-:S05]  /*1520*/  @P1 PRMT R81, RZ, 0x5410, R6 ;  /* 0x00005410ff511816 */ /* 0x000fca0000000006 */
[----:B------:R-:W-:-:S05]  /*1530*/  @P1 FADD.FTZ R98, R81, R98 ;  /* 0x0000006251621221 */ /* 0x000fca0000010000 */
.L_x_2846:
[----:B------:R-:W-:-:S04]  /*1540*/  F2FP.BF16.PACK_AB R80, RZ, R98 ;  /* 0x00000062ff50723e */ /* 0x000fc800000010ff */
[----:B------:R-:W-:Y:S02]  /*1550*/  PRMT R78, R80, 0x7610, R78 ;  /* 0x00007610504e7816 */ /* 0x000fe4000000004e */
.L_x_2847:
[----:B------:R-:W-:Y:S01]  /*1560*/  PRMT R103, RZ, 0x7610, R82 ;  /* 0x00007610ff677816 */ /* 0x000fe20000000052 */
[----:B------:R-:W-:Y:S05]  /*1570*/  @P2 BRA `(.L_x_2848) ;  /* 0x0000008000002947 */ /* 0x000fea0003800000 */
[----:B------:R-:W-:-:S04]  /*1580*/  ISETP.NE.U32.AND P5, PT, RZ, c[0x0][0x180], PT ;  /* 0x00006000ff007a0c */ /* 0x000fc80003fa5070 */
[----:B------:R-:W-:-:S13]  /*1590*/  ISETP.NE.AND.EX P5, PT, RZ, c[0x0][0x184], PT, P5 ;  /* 0x00006100ff007a0c */ /* 0x000fda0003fa5350 */
[----:B------:R-:W-:Y:S05]  /*15a0*/  @P5 BRA `(.L_x_2849) ;  /* 0x0000002000005947 */ /* 0x000fea0003800000 */
[----:B------:R-:W-:Y:S05]  /*15b0*/  @P0 BRA `(.L_x_2850) ;  /* 0x0000008000000947 */ /* 0x000fea0003800000 */
[----:B------:R-:W-:Y:S05]  /*15c0*/  BRA `(.L_x_2851) ;  /* 0x0000009000007947 */ /* 0x000fea0003800000 */
.L_x_2849:
[----:B-----5:R-:W-:-:S05]  /*15d0*/  PRMT R80, RZ, 0x7610, R6 ;  /* 0x00007610ff507816 */ /* 0x020fca0000000006 */
[----:B------:R-:W-:Y:S01]  /*15e0*/  FADD.FTZ R103, R80, R103 ;  /* 0x0000006750677221 */ /* 0x000fe20000010000 */
[----:B------:R-:W-:Y:S05]  /*15f0*/  BRA `(.L_x_2850) ;  /* 0x0000004000007947 */ /* 0x000fea0003800000 */
.L_x_2848:
[----:B-----5:R-:W-:-:S05]  /*1600*/  PRMT R80, RZ, 0x7610, R10 ;  /* 0x00007610ff507816 */ /* 0x020fca000000000a */
[----:B------:R-:W-:Y:S01]  /*1610*/  FADD.FTZ R103, R80, R103 ;  /* 0x0000006750677221 */ /* 0x000fe20000010000 */
[----:B------:R-:W-:-:S05]  /*1620*/  @P1 PRMT R80, RZ, 0x7610, R6 ;  /* 0x00007610ff501816 */ /* 0x000fca0000000006 */
[----:B------:R-:W-:-:S05]  /*1630*/  @P1 FADD.FTZ R103, R80, R103 ;  /* 0x0000006750671221 */ /* 0x000fca0000010000 */
.L_x_2850:
[----:B------:R-:W-:-:S04]  /*1640*/  F2FP.BF16.PACK_AB R80, RZ, R103 ;  /* 0x00000067ff50723e */ /* 0x000fc800000010ff */
[----:B------:R-:W-:Y:S02]  /*1650*/  PRMT R78, R78, 0x5410, R80 ;  /* 0x000054104e4e7816 */ /* 0x000fe40000000050 */
.L_x_2851:
[----:B------:R-:W-:Y:S01]  /*1660*/  PRMT R102, RZ, 0x5410, R83 ;  /* 0x00005410ff667816 */ /* 0x000fe20000000053 */
[----:B------:R-:W-:Y:S05]  /*1670*/  @P2 BRA `(.L_x_2852) ;  /* 0x0000008000002947 */ /* 0x000fea0003800000 */
[----:B------:R-:W-:-:S04]  /*1680*/  ISETP.NE.U32.AND P5, PT, RZ, c[0x0][0x180], PT ;  /* 0x00006000ff007a0c */ /* 0x000fc80003fa5070 */
[----:B------:R-:W-:-:S13]  /*1690*/  ISETP.NE.AND.EX P5, PT, RZ, c[0x0][0x184], PT, P5 ;  /* 0x00006100ff007a0c */ /* 0x000fda0003fa5350 */
[----:B------:R-:W-:Y:S05]  /*16a0*/  @P5 BRA `(.L_x_2853) ;  /* 0x0000002000005947 */ /* 0x000fea0003800000 */
[----:B------:R-:W-:Y:S05]  /*16b0*/  @P0 BRA `(.L_x_2854) ;  /* 0x0000008000000947 */ /* 0x000fea0003800000 */
[----:B------:R-:W-:Y:S05]  /*16c0*/  BRA `(.L_x_2855) ;  /* 0x0000009000007947 */ /* 0x000fea0003800000 */
.L_x_2853:
[----:B-----5:R-:W-:-:S05]  /*16d0*/  PRMT R81, RZ, 0x5410, R7 ;  /* 0x00005410ff517816 */ /* 0x020fca0000000007 */
[----:B------:R-:W-:Y:S01]  /*16e0*/  FADD.FTZ R102, R81, R102 ;  /* 0x0000006651667221 */ /* 0x000fe20000010000 */
[----:B------:R-:W-:Y:S05]  /*16f0*/  BRA `(.L_x_2854) ;  /* 0x0000004000007947 */ /* 0x000fea0003800000 */
.L_x_2852:
[----:B-----5:R-:W-:-:S05]  /*1700*/  PRMT R81, RZ, 0x5410, R11 ;  /* 0x00005410ff517816 */ /* 0x020fca000000000b */
[----:B------:R-:W-:Y:S01]  /*1710*/  FADD.FTZ R102, R81, R102 ;  /* 0x0000006651667221 */ /* 0x000fe20000010000 */
[----:B------:R-:W-:-:S05]  /*1720*/  @P1 PRMT R81, RZ, 0x5410, R7 ;  /* 0x00005410ff511816 */ /* 0x000fca0000000007 */
[----:B------:R-:W-:-:S05]  /*1730*/  @P1 FADD.FTZ R102, R81, R102 ;  /* 0x0000006651661221 */ /* 0x000fca0000010000 */
.L_x_2854:
[----:B------:R-:W-:-:S04]  /*1740*/  F2FP.BF16.PACK_AB R80, RZ, R102 ;  /* 0x00000066ff50723e */ /* 0x000fc800000010ff */
[----:B------:R-:W-:Y:S02]  /*1750*/  PRMT R79, R80, 0x7610, R79 ;  /* 0x00007610504f7816 */ /* 0x000fe4000000004f */
.L_x_2855:
[----:B------:R-:W-:Y:S01]  /*1760*/  PRMT R107, RZ, 0x7610, R83 ;  /* 0x00007610ff6b7816 */ /* 0x000fe20000000053 */
[----:B------:R-:W-:Y:S05]  /*1770*/  @P2 BRA `(.L_x_2856) ;  /* 0x0000008000002947 */ /* 0x000fea0003800000 */
[----:B------:R-:W-:-:S04]  /*1780*/  ISETP.NE.U32.AND P1, PT, RZ, c[0x0][0x180], PT ;  /* 0x00006000ff007a0c */ /* 0x000fc80003f25070 */
[----:B------:R-:W-:-:S13]  /*1790*/  ISETP.NE.AND.EX P1, PT, RZ, c[0x0][0x184], PT, P1 ;  /* 0x00006100ff007a0c */ /* 0x000fda0003f25310 */
[----:B------:R-:W-:Y:S05]  /*17a0*/  @P1 BRA `(.L_x_2857) ;  /* 0x0000002000001947 */ /* 0x000fea0003800000 */
[----:B------:R-:W-:Y:S05]  /*17b0*/  @P0 BRA `(.L_x_2858) ;  /* 0x0000008000000947 */ /* 0x000fea0003800000 */
[----:B------:R-:W-:Y:S05]  /*17c0*/  BRA `(.L_x_2859) ;  /* 0x0000009000007947 */ /* 0x000fea0003800000 */
.L_x_2857:
[----:B-----5:R-:W-:-:S05]  /*17d0*/  PRMT R80, RZ, 0x7610, R7 ;  /* 0x00007610ff507816 */ /* 0x020fca0000000007 */
[----:B------:R-:W-:Y:S01]  /*17e0*/  FADD.FTZ R107, R80, R107 ;  /* 0x0000006b506b7221 */ /* 0x000fe20000010000 */
[----:B------:R-:W-:Y:S05]  /*17f0*/  BRA `(.L_x_2858) ;  /* 0x0000004000007947 */ /* 0x000fea0003800000 */
.L_x_2856:
[----:B-----5:R-:W-:-:S05]  /*1800*/  PRMT R80, RZ, 0x7610, R11 ;  /* 0x00007610ff507816 */ /* 0x020fca000000000b */
[----:B------:R-:W-:Y:S01]  /*1810*/  FADD.FTZ R107, R80, R107 ;  /* 0x0000006b506b7221 */ /* 0x000fe20000010000 */
[----:B------:R-:W-:-:S05]  /*1820*/  @P1 PRMT R80, RZ, 0x7610, R7 ;  /* 0x00007610ff501816 */ /* 0x000fca0000000007 */
[----:B------:R-:W-:-:S05]  /*1830*/  @P1 FADD.FTZ R107, R80, R107 ;  /* 0x0000006b506b1221 */ /* 0x000fca0000010000 */
.L_x_2858:
[----:B------:R-:W-:-:S04]  /*1840*/  F2FP.BF16.PACK_AB R80, RZ, R107 ;  /* 0x0000006bff50723e */ /* 0x000fc800000010ff */
[----:B------:R-:W-:Y:S02]  /*1850*/  PRMT R79, R79, 0x5410, R80 ;  /* 0x000054104f4f7816 */ /* 0x000fe40000000050 */
.L_x_2859:
[----:B------:R-:W-:-:S04]  /*1860*/  @P0 LEA R80, P1, R3, c[0x0][0x188], 0x4 ;  /* 0x0000620003500a11 */ /* 0x000fc800078220ff */
[----:B------:R-:W-:-:S05]  /*1870*/  @P0 LEA.HI.X R81, R3, c[0x0][0x18c], RZ, 0x4, P1 ;  /* 0x0000630003510a11 */ /* 0x000fca00008f24ff */
[----:B------:R0:W-:Y:S04]  /*1880*/  @P0 STG.E.128 [R80.64], R76 ;  /* 0x0000004c50000986 */ /* 0x0001e8000c101d04 */
.L_x_2827:
[----:B------:R-:W-:Y:S05]  /*1890*/  BSYNC B0 ;  /* 0x0000000000007941 */ /* 0x000fea0003800000 */
.L_x_2826:
        /* <DEDUP_REMOVED lines=21> */
.L_x_2868:
        /* <DEDUP_REMOVED lines=53> */
.L_x_2869:
[C---:B------:R-:W-:Y:S01]  /*1d40*/  FMUL.FTZ R3, R2.reuse, R2 ;  /* 0x0000000202037220 */ /* 0x040fe20000410000 */
[----:B------:R-:W-:Y:S01]  /*1d50*/  ISETP.NE.AND P1, PT, RZ, UR6, PT ;  /* 0x00000006ff007c0c */ /* 0x000fe2000bf25270 */
[----:B------:R-:W-:Y:S01]  /*1d60*/  IMAD.MOV.U32 R81, RZ, RZ, c[0x0][0x1e0] ;  /* 0x00007800ff517624 */ /* 0x000fe200078e00ff */
[----:B------:R-:W-:Y:S01]  /*1d70*/  BSSY B0, `(.L_x_2862) ;  /* 0x000003c000007945 */ /* 0x000fe20003800000 */
[----:B01----:R-:W-:Y:S01]  /*1d80*/  FADD.FTZ R84, R83, R84 ;  /* 0x0000005453547221 */ /* 0x003fe20000010000 */
[----:B------:R-:W-:Y:S01]  /*1d90*/  FSEL R80, R3, RZ, P1 ;  /* 0x000000ff03507208 */ /* 0x000fe20000800000 */
[----:B------:R-:W-:Y:S01]  /*1da0*/  @!P2 IMAD.MOV.U32 R83, RZ, RZ, 0x4 ;  /* 0x00000004ff53a424 */ /* 0x000fe200078e00ff */
[----:B------:R-:W-:Y:S01]  /*1db0*/  FSEL R109, R2, RZ, !P1 ;  /* 0x000000ff026d7208 */ /* 0x000fe20004800000 */
[----:B------:R-:W-:Y:S01]  /*1dc0*/  FFMA.FTZ R3, R84, R81, c[0x0][0x228] ;  /* 0x00008a0054037623 */ /* 0x000fe20000010051 */
[----:B------:R-:W-:Y:S01]  /*1dd0*/  @!P2 MOV R81, 0x4 ;  /* 0x000000040051a802 */ /* 0x000fe20000000f00 */
[----:B------:R-:W-:-:S04]  /*1de0*/  @!P2 IMAD.WIDE R82, R90, R83, c[0x0][0x1a8] ;  /* 0x00006a005a52a625 */ /* 0x000fc800078e0253 */
[----:B------:R-:W-:Y:S02]  /*1df0*/  FADD.FTZ R3, R3, R80 ;  /* 0x0000005003037221 */ /* 0x000fe40000010000 */
[----:B------:R-:W-:Y:S02]  /*1e00*/  @!P2 IMAD.WIDE R80, R90, R81, c[0x0][0x1a0] ;  /* 0x000068005a50a625 */ /* 0x000fe400078e0251 */
[----:B------:R-:W0:Y:S03]  /*1e10*/  MUFU.RSQ R108, R3 ;  /* 0x00000003006c7308 */ /* 0x000e260000001400 */
[----:B------:R1:W-:Y:S04]  /*1e20*/  @!P2 STG.E [R80.64], R2 ;  /* 0x000000025000a986 */ /* 0x0003e8000c101904 */
[----:B0-----:R1:W-:Y:S01]  /*1e30*/  @!P2 STG.E [R82.64], R108 ;  /* 0x0000006c5200a986 */ /* 0x0013e2000c101904 */
[----:B------:R-:W-:Y:S05]  /*1e40*/  @!P3 BRA `(.L_x_2863) ;  /* 0x000002e00000b947 */ /* 0x000fea0003800000 */
[--C-:B------:R-:W-:Y:S02]  /*1e50*/  FADD.FTZ R3, R92, -R109.reuse ;  /* 0x8000006d5c037221 */ /* 0x100fe40000010000 */
[----:B-1----:R-:W-:-:S02]  /*1e60*/  FADD.FTZ R81, R97, -R109 ;  /* 0x8000006d61517221 */ /* 0x002fc40000010000 */
[--C-:B------:R-:W-:Y:S02]  /*1e70*/  FADD.FTZ R83, R96, -R109.reuse ;  /* 0x8000006d60537221 */ /* 0x100fe40000010000 */
[--C-:B------:R-:W-:Y:S02]  /*1e80*/  FADD.FTZ R87, R101, -R109.reuse ;  /* 0x8000006d65577221 */ /* 0x100fe40000010000 */
[--C-:B------:R-:W-:Y:S02]  /*1e90*/  FADD.FTZ R113, R104, -R109.reuse ;  /* 0x8000006d68717221 */ /* 0x100fe40000010000 */
[--C-:B------:R-:W-:Y:S02]  /*1ea0*/  FADD.FTZ R115, R106, -R109.reuse ;  /* 0x8000006d6a737221 */ /* 0x100fe40000010000 */
[--C-:B------:R-:W-:Y:S02]  /*1eb0*/  FADD.FTZ R89, R100, -R109.reuse ;  /* 0x8000006d64597221 */ /* 0x100fe40000010000 */
[----:B------:R-:W-:-:S02]  /*1ec0*/  FADD.FTZ R111, R105, -R109 ;  /* 0x8000006d696f7221 */ /* 0x000fc40000010000 */
[C---:B------:R-:W-:Y:S02]  /*1ed0*/  FMUL.FTZ R3, R108.reuse, R3 ;  /* 0x000000036c037220 */ /* 0x040fe40000410000 */
[C---:B------:R-:W-:Y:S02]  /*1ee0*/  FMUL.FTZ R2, R108.reuse, R81 ;  /* 0x000000516c027220 */ /* 0x040fe40000410000 */
[C---:B------:R-:W-:Y:S02]  /*1ef0*/  FMUL.FTZ R85, R108.reuse, R83 ;  /* 0x000000536c557220 */ /* 0x040fe40000410000 */
[C---:B------:R-:W-:Y:S02]  /*1f00*/  FMUL.FTZ R84, R108.reuse, R87 ;  /* 0x000000576c547220 */ /* 0x040fe40000410000 */
[C---:B------:R-:W-:Y:S02]  /*1f10*/  FMUL.FTZ R113, R108.reuse, R113 ;  /* 0x000000716c717220 */ /* 0x040fe40000410000 */
[----:B------:R-:W-:-:S02]  /*1f20*/  FMUL.FTZ R112, R108, R115 ;  /* 0x000000736c707220 */ /* 0x000fc40000410000 */
[C---:B------:R-:W-:Y:S02]  /*1f30*/  FMUL.FTZ R89, R108.reuse, R89 ;  /* 0x000000596c597220 */ /* 0x040fe40000410000 */
[----:B------:R-:W-:Y:S02]  /*1f40*/  FMUL.FTZ R88, R108, R111 ;  /* 0x0000006f6c587220 */ /* 0x000fe40000410000 */
[----:B-----5:R-:W-:Y:S02]  /*1f50*/  FFMA.FTZ R80, R56, R3, R72 ;  /* 0x0000000338507223 */ /* 0x020fe40000010048 */
[----:B------:R-:W-:Y:S02]  /*1f60*/  FFMA.FTZ R81, R57, R2, R73 ;  /* 0x0000000239517223 */ /* 0x000fe40000010049 */
[----:B------:R-:W-:Y:S02]  /*1f70*/  FFMA.FTZ R82, R58, R85, R74 ;  /* 0x000000553a527223 */ /* 0x000fe4000001004a */
[----:B------:R-:W-:Y:S01]  /*1f80*/  FFMA.FTZ R83, R59, R84, R75 ;  /* 0x000000543b537223 */ /* 0x000fe2000001004b */
[----:B------:R-:W-:Y:S01]  /*1f90*/  F2FP.BF16.PACK_AB R80, R81, R80 ;  /* 0x000000505150723e */ /* 0x000fe200000010ff */
[----:B------:R-:W-:-:S02]  /*1fa0*/  FFMA.FTZ R110, R54, R113, R70 ;  /* 0x00000071366e7223 */ /* 0x000fc40000010046 */
[----:B------:R-:W-:Y:S01]  /*1fb0*/  FFMA.FTZ R111, R55, R112, R71 ;  /* 0x00000070376f7223 */ /* 0x000fe20000010047 */
[----:B------:R-:W-:Y:S01]  /*1fc0*/  F2FP.BF16.PACK_AB R81, R83, R82 ;  /* 0x000000525351723e */ /* 0x000fe200000010ff */
[----:B------:R-:W-:Y:S02]  /*1fd0*/  FFMA.FTZ R86, R52, R89, R68 ;  /* 0x0000005934567223 */ /* 0x000fe40000010044 */
[----:B------:R-:W-:Y:S01]  /*1fe0*/  FFMA.FTZ R87, R53, R88, R69 ;  /* 0x0000005835577223 */ /* 0x000fe20000010045 */
[----:B------:R-:W-:Y:S01]  /*1ff0*/  F2FP.BF16.PACK_AB R83, R111, R110 ;  /* 0x0000006e6f53723e */ /* 0x000fe200000010ff */
[----:B------:R-:W-:Y:S01]  /*2000*/  HFMA2.MMA R110, -RZ, RZ, 0, 9.5367431640625e-07 ;  /* 0x00000010ff6e7435 */ /* 0x000fe200000001ff */
[----:B------:R-:W-:Y:S02]  /*2010*/  FFMA.FTZ R3, R48, R3, R64 ;  /* 0x0000000330037223 */ /* 0x000fe40000010040 */
        /* <DEDUP_REMOVED lines=11> */
[----:B------:R-:W-:-:S03]  /*20d0*/  IMAD.WIDE.U32 R2, R91, R110, c[0x0][0x208] ;  /* 0x000082005b027625 */ /* 0x000fc600078e006e */
[----:B------:R-:W-:Y:S01]  /*20e0*/  F2FP.BF16.PACK_AB R87, R112, R87 ;  /* 0x000000577057723e */ /* 0x000fe200000010ff */
[C---:B------:R-:W-:Y:S01]  /*20f0*/  IMAD.WIDE.U32 R88, R91.reuse, R110, c[0x0][0x210] ;  /* 0x000084005b587625 */ /* 0x040fe200078e006e */
[----:B------:R0:W-:Y:S01]  /*2100*/  STG.E.128 [R2.64], R80 ;  /* 0x0000005002007986 */ /* 0x0001e2000c101d04 */
[----:B------:R-:W-:-:S03]  /*2110*/  IADD3 R91, R91, 0x20, RZ ;  /* 0x000000205b5b7810 */ /* 0x000fc60007ffe0ff */
[----:B------:R0:W-:Y:S04]  /*2120*/  STG.E.128 [R88.64], R84 ;  /* 0x0000005458007986 */ /* 0x0001e8000c101d04 */
.L_x_2863:
[----:B------:R-:W-:Y:S05]  /*2130*/  BSYNC B0 ;  /* 0x0000000000007941 */ /* 0x000fea0003800000 */
.L_x_2862:
[----:B------:R-:W-:Y:S01]  /*2140*/  BSSY B0, `(.L_x_2864) ;  /* 0x000002f000007945 */ /* 0x000fe20003800000 */
[----:B------:R-:W-:Y:S05]  /*2150*/  @!P4 BRA `(.L_x_2865) ;  /* 0x000002d00000c947 */ /* 0x000fea0003800000 */
[--C-:B0-----:R-:W-:Y:S02]  /*2160*/  FADD.FTZ R3, R93, -R109.reuse ;  /* 0x8000006d5d037221 */ /* 0x101fe40000010000 */
[--C-:B-1----:R-:W-:Y:S02]  /*2170*/  FADD.FTZ R81, R95, -R109.reuse ;  /* 0x8000006d5f517221 */ /* 0x102fe40000010000 */
[--C-:B------:R-:W-:Y:S02]  /*2180*/  FADD.FTZ R83, R94, -R109.reuse ;  /* 0x8000006d5e537221 */ /* 0x100fe40000010000 */
[--C-:B------:R-:W-:Y:S02]  /*2190*/  FADD.FTZ R87, R99, -R109.reuse ;  /* 0x8000006d63577221 */ /* 0x100fe40000010000 */
[--C-:B------:R-:W-:Y:S02]  /*21a0*/  FADD.FTZ R89, R98, -R109.reuse ;  /* 0x8000006d62597221 */ /* 0x100fe40000010000 */
[----:B------:R-:W-:-:S02]  /*21b0*/  FADD.FTZ R111, R103, -R109 ;  /* 0x8000006d676f7221 */ /* 0x000fc40000010000 */
[C---:B------:R-:W-:Y:S02]  /*21c0*/  FMUL.FTZ R3, R108.reuse, R3 ;  /* 0x000000036c037220 */ /* 0x040fe40000410000 */
[C---:B------:R-:W-:Y:S02]  /*21d0*/  FMUL.FTZ R2, R108.reuse, R81 ;  /* 0x000000516c027220 */ /* 0x040fe40000410000 */
[C---:B------:R-:W-:Y:S02]  /*21e0*/  FMUL.FTZ R85, R108.reuse, R83 ;  /* 0x000000536c557220 */ /* 0x040fe40000410000 */
[----:B------:R-:W-:Y:S02]  /*21f0*/  FMUL.FTZ R84, R108, R87 ;  /* 0x000000576c547220 */ /* 0x000fe40000410000 */
[----:B------:R-:W-:Y:S02]  /*2200*/  FADD.FTZ R113, R102, -R109 ;  /* 0x8000006d66717221 */ /* 0x000fe40000010000 */
[----:B------:R-:W-:-:S02]  /*2210*/  FMUL.FTZ R89, R108, R89 ;  /* 0x000000596c597220 */ /* 0x000fc40000410000 */
[----:B------:R-:W-:Y:S02]  /*2220*/  FMUL.FTZ R88, R108, R111 ;  /* 0x0000006f6c587220 */ /* 0x000fe40000410000 */
[----:B------:R-:W-:Y:S02]  /*2230*/  FADD.FTZ R109, R107, -R109 ;  /* 0x8000006d6b6d7221 */ /* 0x000fe40000010000 */
        /* <DEDUP_REMOVED lines=19> */
[----:B------:R-:W-:Y:S02]  /*2370*/  FFMA.FTZ R84, R17, R2, R33 ;  /* 0x0000000211547223 */ /* 0x000fe40000010021 */
        /* <DEDUP_REMOVED lines=11> */
.L_x_2865:
[----:B------:R-:W-:Y:S05]  /*2430*/  BSYNC B0 ;  /* 0x0000000000007941 */ /* 0x000fea0003800000 */
.L_x_2864:
[----:B0-----:R-:W-:-:S05]  /*2440*/  MOV R3, 0x4 ;  /* 0x0000000400037802 */ /* 0x001fca0000000f00 */
[----:B------:R-:W-:-:S05]  /*2450*/  IMAD R90, R3, c[0x0][0x160], R90 ;  /* 0x00005800035a7a24 */ /* 0x000fca00078e025a */
[----:B------:R-:W-:-:S13]  /*2460*/  ISETP.GE.AND P1, PT, R90, c[0x0][0x164], PT ;  /* 0x000059005a007a0c */ /* 0x000fda0003f26270 */
[----:B-1---5:R-:W-:Y:S01]  /*2470*/  @P1 CALL.REL.NOINC `(.L_x_2866) ;  /* 0x0000001000001944 */ /* 0x022fe20003c00000 */
[----:B------:R-:W-:Y:S05]  /*2480*/  BRA `(.L_x_2867) ;  /* 0xffffe0f000007947 */ /* 0x000fea000383ffff */
.L_x_2866:
[----:B------:R-:W-:Y:S05]  /*2490*/  EXIT ;  /* 0x000000000000794d */ /* 0x000fea0003800000 */
.L_x_2860:
[----:B------:R-:W-:Y:S01]  /*24a0*/  HFMA2.MMA R83, -RZ, RZ, 0, 1.847743988037109375e-06 ;  /* 0x0000001fff537435 */ /* 0x000fe200000001ff */
[----:B------:R-:W-:Y:S01]  /*24b0*/  IMAD.MOV.U32 R3, RZ, RZ, 0x1 ;  /* 0x00000001ff037424 */ /* 0x000fe200078e00ff */
[----:B------:R-:W-:Y:S01]  /*24c0*/  MOV R80, 0x24f0 ;  /* 0x000024f000507802 */ /* 0x000fe20000000f00 */
[----:B------:R-:W-:-:S03]  /*24d0*/  IMAD.MOV.U32 R86, RZ, RZ, -0x1 ;  /* 0xffffffffff567424 */ /* 0x000fc600078e00ff */
[----:B-----5:R-:W-:Y:S05]  /*24e0*/  CALL.REL.NOINC `($__internal_16_$__cuda_sm70_shflsync_bfly_p) ;  /* 0x000005b000007944 */ /* 0x020fea0003c00000 */
[----:B01----:R-:W-:Y:S05]  /*24f0*/  BRA `(.L_x_2868) ;  /* 0xfffff4f000007947 */ /* 0x003fea000383ffff */
.L_x_2861:
[----:B------:R-:W-:Y:S01]  /*2500*/  MOV R3, 0x2 ;  /* 0x0000000200037802 */ /* 0x000fe20000000f00 */
[----:B------:R-:W-:Y:S01]  /*2510*/  IMAD.MOV.U32 R83, RZ, RZ, 0x1f ;  /* 0x0000001fff537424 */ /* 0x000fe200078e00ff */
[----:B------:R-:W-:Y:S02]  /*2520*/  MOV R86, 0xffffffff ;  /* 0xffffffff00567802 */ /* 0x000fe40000000f00 */
[----:B------:R-:W-:Y:S02]  /*2530*/  MOV R80, 0x2550 ;  /* 0x0000255000507802 */ /* 0x000fe40000000f00 */
[----:B-----5:R-:W-:Y:S05]  /*2540*/  CALL.REL.NOINC `($__internal_16_$__cuda_sm70_shflsync_bfly_p) ;  /* 0x0000055000007944 */ /* 0x020fea0003c00000 */
[----:B0-----:R-:W-:Y:S01]  /*2550*/  HFMA2.MMA R83, -RZ, RZ, 0, 1.847743988037109375e-06 ;  /* 0x0000001fff537435 */ /* 0x001fe200000001ff */
[----:B-1----:R-:W-:Y:S01]  /*2560*/  FADD.FTZ R82, R82, R3 ;  /* 0x0000000352527221 */ /* 0x002fe20000010000 */
[----:B------:R-:W-:Y:S01]  /*2570*/  MOV R80, 0x25b0 ;  /* 0x000025b000507802 */ /* 0x000fe20000000f00 */
[----:B------:R-:W-:-:S02]  /*2580*/  IMAD.MOV.U32 R3, RZ, RZ, 0x4 ;  /* 0x00000004ff037424 */ /* 0x000fc400078e00ff */
[----:B------:R-:W-:Y:S02]  /*2590*/  IMAD.MOV.U32 R86, RZ, RZ, -0x1 ;  /* 0xffffffffff567424 */ /* 0x000fe400078e00ff */
[----:B------:R-:W-:Y:S05]  /*25a0*/  CALL.REL.NOINC `($__internal_16_$__cuda_sm70_shflsync_bfly_p) ;  /* 0x000004f000007944 */ /* 0x000fea0003c00000 */
[----:B01----:R-:W-:Y:S01]  /*25b0*/  FADD.FTZ R82, R82, R3 ;  /* 0x0000000352527221 */ /* 0x003fe20000010000 */
[----:B------:R-:W-:Y:S01]  /*25c0*/  MOV R3, 0x8 ;  /* 0x0000000800037802 */ /* 0x000fe20000000f00 */
[----:B------:R-:W-:Y:S01]  /*25d0*/  IMAD.MOV.U32 R83, RZ, RZ, 0x1f ;  /* 0x0000001fff537424 */ /* 0x000fe200078e00ff */
[----:B------:R-:W-:Y:S02]  /*25e0*/  MOV R86, 0xffffffff ;  /* 0xffffffff00567802 */ /* 0x000fe40000000f00 */
[----:B------:R-:W-:Y:S02]  /*25f0*/  MOV R80, 0x2610 ;  /* 0x0000261000507802 */ /* 0x000fe40000000f00 */
[----:B------:R-:W-:Y:S05]  /*2600*/  CALL.REL.NOINC `($__internal_16_$__cuda_sm70_shflsync_bfly_p) ;  /* 0x0000049000007944 */ /* 0x000fea0003c00000 */
[----:B0-----:R-:W-:Y:S01]  /*2610*/  HFMA2.MMA R83, -RZ, RZ, 0, 1.847743988037109375e-06 ;  /* 0x0000001fff537435 */ /* 0x001fe200000001ff */
[----:B-1----:R-:W-:Y:S01]  /*2620*/  FADD.FTZ R82, R82, R3 ;  /* 0x0000000352527221 */ /* 0x002fe20000010000 */
[----:B------:R-:W-:Y:S01]  /*2630*/  MOV R80, 0x2670 ;  /* 0x0000267000507802 */ /* 0x000fe20000000f00 */
[----:B------:R-:W-:Y:S02]  /*2640*/  IMAD.MOV.U32 R3, RZ, RZ, 0x10 ;  /* 0x00000010ff037424 */ /* 0x000fe400078e00ff */
[----:B------:R-:W-:-:S02]  /*2650*/  IMAD.MOV.U32 R86, RZ, RZ, -0x1 ;  /* 0xffffffffff567424 */ /* 0x000fc400078e00ff */
[----:B------:R-:W-:Y:S05]  /*2660*/  CALL.REL.NOINC `($__internal_16_$__cuda_sm70_shflsync_bfly_p) ;  /* 0x0000043000007944 */ /* 0x000fea0003c00000 */
[----:B-1----:R-:W-:Y:S01]  /*2670*/  FADD.FTZ R2, R82, R3 ;  /* 0x0000000352027221 */ /* 0x002fe20000010000 */
[----:B0-----:R-:W-:Y:S01]  /*2680*/  MOV R86, 0xffffffff ;  /* 0xffffffff00567802 */ /* 0x001fe20000000f00 */
[----:B------:R-:W-:-:S02]  /*2690*/  IMAD.MOV.U32 R83, RZ, RZ, 0x1f ;  /* 0x0000001fff537424 */ /* 0x000fc400078e00ff */
        /* <DEDUP_REMOVED lines=35> */
[----:B------:R-:W-:Y:S02]  /*28d0*/  MOV R80, 0x28f0 ;  /* 0x000028f000507802 */ /* 0x000fe40000000f00 */
[----:B------:R-:W-:Y:S05]  /*28e0*/  CALL.REL.NOINC `($__internal_16_$__cuda_sm70_shflsync_bfly_p) ;  /* 0x000001b000007944 */ /* 0x000fea0003c00000 */
[----:B0-----:R-:W-:Y:S01]  /*28f0*/  HFMA2.MMA R83, -RZ, RZ, 0, 1.847743988037109375e-06 ;  /* 0x0000001fff537435 */ /* 0x001fe200000001ff */
[----:B-1----:R-:W-:Y:S01]  /*2900*/  FADD.FTZ R82, R82, R3 ;  /* 0x0000000352527221 */ /* 0x002fe20000010000 */
[----:B------:R-:W-:Y:S01]  /*2910*/  MOV R80, 0x2950 ;  /* 0x0000295000507802 */ /* 0x000fe20000000f00 */
[----:B------:R-:W-:Y:S02]  /*2920*/  IMAD.MOV.U32 R3, RZ, RZ, 0x2 ;  /* 0x00000002ff037424 */ /* 0x000fe400078e00ff */
[----:B------:R-:W-:Y:S02]  /*2930*/  IMAD.MOV.U32 R86, RZ, RZ, -0x1 ;  /* 0xffffffffff567424 */ /* 0x000fe400078e00ff */
[----:B------:R-:W-:Y:S05]  /*2940*/  CALL.REL.NOINC `($__internal_16_$__cuda_sm70_shflsync_bfly_p) ;  /* 0x0000015000007944 */ /* 0x000fea0003c00000 */
[----:B01----:R-:W-:Y:S01]  /*2950*/  FADD.FTZ R82, R82, R3 ;  /* 0x0000000352527221 */ /* 0x003fe20000010000 */
[----:B------:R-:W-:Y:S01]  /*2960*/  MOV R3, 0x4 ;  /* 0x0000000400037802 */ /* 0x000fe20000000f00 */
[----:B------:R-:W-:Y:S01]  /*2970*/  IMAD.MOV.U32 R83, RZ, RZ, 0x1f ;  /* 0x0000001fff537424 */ /* 0x000fe200078e00ff */
[----:B------:R-:W-:-:S02]  /*2980*/  MOV R86, 0xffffffff ;  /* 0xffffffff00567802 */ /* 0x000fc40000000f00 */
        /* <DEDUP_REMOVED lines=8> */
[----:B-1----:R-:W-:Y:S01]  /*2a10*/  FADD.FTZ R84, R82, R3 ;  /* 0x0000000352547221 */ /* 0x002fe20000010000 */
[----:B------:R-:W-:Y:S01]  /*2a20*/  MOV R3, 0x10 ;  /* 0x0000001000037802 */ /* 0x000fe20000000f00 */
[----:B0-----:R-:W-:Y:S01]  /*2a30*/  IMAD.MOV.U32 R83, RZ, RZ, 0x1f ;  /* 0x0000001fff537424 */ /* 0x001fe200078e00ff */
[----:B------:R-:W-:Y:S01]  /*2a40*/  MOV R86, 0xffffffff ;  /* 0xffffffff00567802 */ /* 0x000fe20000000f00 */
[----:B------:R-:W-:Y:S01]  /*2a50*/  IMAD.MOV.U32 R82, RZ, RZ, R84 ;  /* 0x000000ffff527224 */ /* 0x000fe200078e0054 */
[----:B------:R-:W-:-:S02]  /*2a60*/  MOV R80, 0x2a80 ;  /* 0x00002a8000507802 */ /* 0x000fc40000000f00 */
[----:B------:R-:W-:Y:S05]  /*2a70*/  CALL.REL.NOINC `($__internal_16_$__cuda_sm70_shflsync_bfly_p) ;  /* 0x0000002000007944 */ /* 0x000fea0003c00000 */
[----:B01----:R-:W-:Y:S01]  /*2a80*/  MOV R83, R3 ;  /* 0x0000000300537202 */ /* 0x003fe20000000f00 */
[----:B------:R-:W-:Y:S05]  /*2a90*/  BRA `(.L_x_2869) ;  /* 0xfffff2a000007947 */ /* 0x000fea000383ffff */
        .weak           $__internal_16_$__cuda_sm70_shflsync_bfly_p
        .type           $__internal_16_$__cuda_sm70_shflsync_bfly_p,@function
        .size           $__internal_16_$__cuda_sm70_shflsync_bfly_p,(.L_x_13556 - $__internal_16_$__cuda_sm70_shflsync_bfly_p)
$__internal_16_$__cuda_sm70_shflsync_bfly_p:
[----:B------:R-:W-:Y:S01]  /*2aa0*/  IMAD.MOV.U32 R81, RZ, RZ, 0x0 ;  /* 0x00000000ff517424 */ /* 0x000fe200078e00ff */
[----:B------:R-:W-:Y:S04]  /*2ab0*/  WARPSYNC R86 ;  /* 0x0000005600007348 */ /* 0x000fe80003800000 */
[----:B------:R0:W1:Y:S01]  /*2ac0*/  SHFL.BFLY PT, R3, R82, R3, R83 ;  /* 0x0c00000352037389 */ /* 0x00006200000e0053 */
[----:B------:R-:W-:Y:S05]  /*2ad0*/  RET.REL.NODEC R80 `(_ZN10layer_norm31ln_parallel_residual_fwd_kernelINS_13Kernel_traitsIf13__nv_bfloat16S2_S2_fjLj512ELj1ELj4ELj1ELj16ENS_18Kernel_traits_baseILj512EfS2_S2_S2_fjLj128EEEEELb0ELb0ELb0EEEvNS_9FwdParamsE) ;  /* 0xffffd52050007950 */ /* 0x000fea0003c3ffff */
.L_x_2870:
        /* <DEDUP_REMOVED lines=10> */
.L_x_13556:


//--------------------- .text._ZN10layer_norm31ln_parallel_residual_fwd_kernelINS_13Kernel_traitsIf13__nv_bfloat16S2_S2_fjLj512ELj1ELj4ELj1ELj16ENS_18Kernel_traits_baseILj512EfS2_S2_S2_fjLj128EEEEELb0ELb0ELb1EEEvNS_9FwdParamsE --------------------------
	.section	.text._ZN10layer_norm31ln_parallel_residual_fwd_kernelINS_13Kernel_traitsIf13__nv_bfloat16S2_S2_fjLj512ELj1ELj4ELj1ELj16ENS_18Kernel_traits_baseILj512EfS2_S2_S2_fjLj128EEEEELb0ELb0ELb1EEEvNS_9FwdParamsE,"ax",@progbits
	.sectioninfo	@"SHI_REGISTERS=119"
	.align	128
        .global         _ZN10layer_norm31ln_parallel_residual_fwd_kernelINS_13Kernel_traitsIf13__nv_bfloat16S2_S2_fjLj512ELj1ELj4ELj1ELj16ENS_18Kernel_traits_baseILj512EfS2_S2_S2_fjLj128EEEEELb0ELb0ELb1EEEvNS_9FwdParamsE
        .type           _ZN10layer_norm31ln_parallel_residual_fwd_kernelINS_13Kernel_traitsIf13__nv_bfloat16S2_S2_fjLj512ELj1ELj4ELj1ELj16ENS_18Kernel_traits_baseILj512EfS2_S2_S2_fjLj128EEEEELb0ELb0ELb1EEEvNS_9FwdParamsE,@function
        .size           _ZN10layer_norm31ln_parallel_residual_fwd_kernelINS_13Kernel_traitsIf13__nv_bfloat16S2_S2_fjLj512ELj1ELj4ELj1ELj16ENS_18Kernel_traits_baseILj512EfS2_S2_S2_fjLj128EEEEELb0ELb0ELb1EEEvNS_9FwdParamsE,(.L_x_13557 - _ZN10layer_norm31ln_parallel_residual_fwd_kernelINS_13Kernel_traitsIf13__nv_bfloat16S2_S2_fjLj512ELj1ELj4ELj1ELj16ENS_18Kernel_traits_baseILj512EfS2_S2_S2_fjLj128EEEEELb0ELb0ELb1EEEvNS_9FwdParamsE)
        .other          _ZN10layer_norm31ln_parallel_residual_fwd_kernelINS_13Kernel_traitsIf13__nv_bfloat16S2_S2_fjLj512ELj1ELj4ELj1ELj16ENS_18Kernel_traits_baseILj512EfS2_S2_S2_fjLj128EEEEELb0ELb0ELb1EEEvNS_9FwdParamsE,@"STO_CUDA_ENTRY STV_DEFAULT"
_ZN10layer_norm31ln_parallel_residual_fwd_kernelINS_13Kernel_traitsIf13__nv_bfloat16S2_S2_fjLj512ELj1ELj4ELj1ELj16ENS_18Kernel_traits_baseILj512EfS2_S2_S2_fjLj128EEEEELb0ELb0ELb1EEEvNS_9FwdParamsE:
.text._ZN10layer_norm31ln_parallel_residual_fwd_kernelINS_13Kernel_traitsIf13__nv_bfloat16S2_S2_fjLj512ELj1ELj4ELj1ELj16ENS_18Kernel_traits_baseILj512EfS2_S2_S2_fjLj128EEEEELb0ELb0ELb1EEEvNS_9FwdParamsE:
[----:B------:R-:W-:Y:S02]  /*0000*/  MOV R1, c[0x0][0x28] ;  /* 0x00000a0000017a02 */ /* 0x000fe40000000f00 */
[----:B------:R-:W0:Y:S01]  /*0010*/  S2R R2, SR_TID.X ;  /* 0x0000000000027919 */ /* 0x000e220000002100 */
[----:B------:R-:W-:Y:S01]  /*0020*/  ISETP.NE.U32.AND P0, PT, RZ, c[0x0][0x218], PT ;  /* 0x00008600ff007a0c */ /* 0x000fe20003f05070 */
[----:B------:R-:W-:Y:S01]  /*0030*/  CS2R R4, SRZ ;  /* 0x0000000000047805 */ /* 0x000fe2000001ff00 */
[----:B------:R-:W-:Y:S01]  /*0040*/  CS2R R6, SRZ ;  /* 0x0000000000067805 */ /* 0x000fe2000001ff00 */
[----:B------:R-:W1:Y:S01]  /*0050*/  S2R R0, SR_CTAID.X ;  /* 0x0000000000007919 */ /* 0x000e620000002500 */
[----:B------:R-:W-:Y:S01]  /*0060*/  ISETP.NE.AND.EX P0, PT, RZ, c[0x0][0x21c], PT, P0 ;  /* 0x00008700ff007a0c */ /* 0x000fe20003f05300 */
[----:B------:R-:W-:Y:S01]  /*0070*/  CS2R R8, SRZ ;  /* 0x0000000000087805 */ /* 0x000fe2000001ff00 */
[----:B------:R-:W-:Y:S01]  /*0080*/  CS2R R10, SRZ ;  /* 0x00000000000a7805 */ /* 0x000fe2000001ff00 */
[----:B------:R-:W-:Y:S01]  /*0090*/  CS2R R12, SRZ ;  /* 0x00000000000c7805 */ /* 0x000fe2000001ff00 */
[----:B------:R-:W-:Y:S01]  /*00a0*/  CS2R R14, SRZ ;  /* 0x00000000000e7805 */ /* 0x000fe2000001ff00 */
[----:B------:R-:W-:Y:S01]  /*00b0*/  CS2R R16, SRZ ;  /* 0x0000000000107805 */ /* 0x000fe2000001ff00 */
[----:B------:R-:W-:Y:S01]  /*00c0*/  CS2R R18, SRZ ;  /* 0x0000000000127805 */ /* 0x000fe2000001ff00 */
[----:B------:R-:W-:Y:S01]  /*00d0*/  ULDC.64 UR4, c[0x0][0x118] ;  /* 0x0000460000047ab9 */ /* 0x000fe20000000a00 */
[----:B0-----:R-:W-:-:S04]  /*00e0*/  SHF.R.U32.HI R3, RZ, 0x5, R2 ;  /* 0x00000005ff037819 */ /* 0x001fc80000011602 */
[----:B-1----:R-:W-:Y:S02]  /*00f0*/  LEA R3, R0, R3, 0x2 ;  /* 0x0000000300037211 */ /* 0x002fe400078e10ff */
[----:B------:R-:W-:-:S04]  /*0100*/  SHF.L.U32 R0, R2, 0x5, RZ ;  /* 0x0000000502007819 */ /* 0x000fc800000006ff */
[----:B------:R-:W-:-:S04]  /*0110*/  LOP3.LUT R0, R0, 0x3e0, RZ, 0xc0, !PT ;  /* 0x000003e000007812 */ /* 0x000fc800078ec0ff */
[----:B------:R-:W-:-:S04]  /*0120*/  IADD3 R28, P1, R0, c[0x0][0x218], RZ ;  /* 0x00008600001c7a10 */ /* 0x000fc80007f3e0ff */
[----:B------:R-:W-:Y:S02]  /*0130*/  IADD3.X R29, RZ, c[0x0][0x21c], RZ, P1, !PT ;  /* 0x00008700ff1d7a10 */ /* 0x000fe40000ffe4ff */
[----:B------:R-:W-:-:S03]  /*0140*/  LOP3.LUT R2, R2, 0x1f, RZ, 0xc0, !PT ;  /* 0x0000001f02027812 */ /* 0x000fc600078ec0ff */
[----:B------:R0:W5:Y:S04]  /*0150*/  @P0 LDG.E.128 R4, [R28.64] ;  /* 0x000000041c040981 */ /* 0x000168000c1e1d00 */
[----:B------:R0:W5:Y:S04]  /*0160*/  @P0 LDG.E.128 R8, [R28.64+0x10] ;  /* 0x000010041c080981 */ /* 0x000168000c1e1d00 */
[----:B------:R0:W5:Y:S04]  /*0170*/  @P0 LDG.E.128 R12, [R28.64+0x400] ;  /* 0x000400041c0c0981 */ /* 0x000168000c1e1d00 */
[----:B------:R0:W5:Y:S01]  /*0180*/  @P0 LDG.E.128 R16, [R28.64+0x410] ;  /* 0x000410041c100981 */ /* 0x000162000c1e1d00 */
[----:B------:R-:W-:Y:S01]  /*0190*/  ISETP.NE.U32.AND P0, PT, RZ, c[0x0][0x220], PT ;  /* 0x00008800ff007a0c */ /* 0x000fe20003f05070 */
[----:B------:R-:W-:Y:S01]  /*01a0*/  CS2R R22, SRZ ;  /* 0x0000000000167805 */ /* 0x000fe2000001ff00 */
[----:B------:R-:W-:Y:S01]  /*01b0*/  SHF.L.U32 R70, R2, 0x5, RZ ;  /* 0x0000000502467819 */ /* 0x000fe200000006ff */
[----:B------:R-:W-:Y:S01]  /*01c0*/  CS2R R20, SRZ ;  /* 0x0000000000147805 */ /* 0x000fe2000001ff00 */
[----:B------:R-:W-:Y:S01]  /*01d0*/  ISETP.NE.AND.EX P0, PT, RZ, c[0x0][0x224], PT, P0 ;  /* 0x00008900ff007a0c */ /* 0x000fe20003f05300 */
[----:B------:R-:W-:Y:S01]  /*01e0*/  CS2R R26, SRZ ;  /* 0x00000000001a7805 */ /* 0x000fe2000001ff00 */
[----:B------:R-:W-:Y:S01]  /*01f0*/  IADD3 R36, P1, R70, c[0x0][0x220], RZ ;  /* 0x0000880046247a10 */ /* 0x000fe20007f3e0ff */
[----:B------:R-:W-:Y:S01]  /*0200*/  CS2R R24, SRZ ;  /* 0x0000000000187805 */ /* 0x000fe2000001ff00 */
[----:B------:R-:W-:Y:S01]  /*0210*/  CS2R R30, SRZ ;  /* 0x00000000001e7805 */ /* 0x000fe2000001ff00 */
[----:B0-----:R-:W-:Y:S01]  /*0220*/  CS2R R28, SRZ ;  /* 0x00000000001c7805 */ /* 0x001fe2000001ff00 */
[----:B------:R-:W-:Y:S01]  /*0230*/  CS2R R34, SRZ ;  /* 0x0000000000227805 */ /* 0x000fe2000001ff00 */
[----:B------:R-:W-:Y:S01]  /*0240*/  CS2R R32, SRZ ;  /* 0x0000000000207805 */ /* 0x000fe2000001ff00 */
[----:B------:R-:W-:-:S02]  /*0250*/  IADD3.X R37, RZ, c[0x0][0x224], RZ, P1, !PT ;  /* 0x00008900ff257a10 */ /* 0x000fc40000ffe4ff */
[----:B------:R-:W-:Y:S02]  /*0260*/  ISETP.GE.AND P1, PT, R3, c[0x0][0x164], PT ;  /* 0x0000590003007a0c */ /* 0x000fe40003f26270 */
[----:B------:R-:W-:Y:S01]  /*0270*/  IADD3 R68, P2, R0, c[0x0][0x1b0], RZ ;  /* 0x00006c0000447a10 */ /* 0x000fe20007f5e0ff */
[----:B------:R0:W5:Y:S01]  /*0280*/  @P0 LDG.E.128 R20, [R36.64] ;  /* 0x0000000424140981 */ /* 0x000162000c1e1d00 */
[----:B------:R-:W-:Y:S02]  /*0290*/  IADD3 R70, P3, R70, c[0x0][0x1b8], RZ ;  /* 0x00006e0046467a10 */ /* 0x000fe40007f7e0ff */
[----:B------:R-:W-:Y:S01]  /*02a0*/  IADD3.X R69, RZ, c[0x0][0x1b4], RZ, P2, !PT ;  /* 0x00006d00ff457a10 */ /* 0x000fe200017fe4ff */
[----:B------:R0:W5:Y:S01]  /*02b0*/  @P0 LDG.E.128 R24, [R36.64+0x10] ;  /* 0x0000100424180981 */ /* 0x000162000c1e1d00 */
[----:B------:R-:W-:-:S03]  /*02c0*/  IADD3.X R71, RZ, c[0x0][0x1bc], RZ, P3, !PT ;  /* 0x00006f00ff477a10 */ /* 0x000fc60001ffe4ff */
[----:B------:R0:W5:Y:S04]  /*02d0*/  @P0 LDG.E.128 R28, [R36.64+0x400] ;  /* 0x00040004241c0981 */ /* 0x000168000c1e1d00 */
[----:B------:R0:W5:Y:S01]  /*02e0*/  @P0 LDG.E.128 R32, [R36.64+0x410] ;  /* 0x0004100424200981 */ /* 0x000162000c1e1d00 */
[----:B------:R-:W-:Y:S05]  /*02f0*/  @P1 EXIT ;  /* 0x000000000000194d */ /* 0x000fea0003800000 */
[----:B0-----:R0:W5:Y:S04]  /*0300*/  LDG.E.128 R36, [R68.64] ;  /* 0x0000000444247981 */ /* 0x001168000c1e1d00 */
[----:B------:R0:W5:Y:S04]  /*0310*/  LDG.E.128 R40, [R68.64+0x10] ;  /* 0x0000100444287981 */ /* 0x000168000c1e1d00 */
[----:B------:R0:W5:Y:S04]  /*0320*/  LDG.E.128 R44, [R68.64+0x400] ;  /* 0x00040004442c7981 */ /* 0x000168000c1e1d00 */
[----:B------:R0:W5:Y:S04]  /*0330*/  LDG.E.128 R48, [R68.64+0x410] ;  /* 0x0004100444307981 */ /* 0x000168000c1e1d00 */
[----:B------:R0:W5:Y:S04]  /*0340*/  LDG.E.128 R52, [R70.64] ;  /* 0x0000000446347981 */ /* 0x000168000c1e1d00 */
[----:B------:R0:W5:Y:S04]  /*0350*/  LDG.E.128 R56, [R70.64+0x10] ;  /* 0x0000100446387981 */ /* 0x000168000c1e1d00 */
[----:B------:R0:W5:Y:S04]  /*0360*/  LDG.E.128 R60, [R70.64+0x400] ;  /* 0x00040004463c7981 */ /* 0x000168000c1e1d00 */
[----:B------:R0:W5:Y:S01]  /*0370*/  LDG.E.128 R64, [R70.64+0x410] ;  /* 0x0004100446407981 */ /* 0x000162000c1e1d00 */
[----:B------:R-:W-:Y:S01]  /*0380*/  MOV R0, c[0x0][0x180] ;  /* 0x0000600000007a02 */ /* 0x000fe20000000f00 */
[----:B------:R-:W-:-:S03]  /*0390*/  ULDC.U8 UR6, c[0x0][0x1f0] ;  /* 0x00007c0000067ab9 */ /* 0x000fc60000000000 */
[----:B------:R-:W-:Y:S02]  /*03a0*/  LOP3.LUT P0, RZ, R0, c[0x0][0x178], RZ, 0xfc, !PT ;  /* 0x00005e0000ff7a12 */ /* 0x000fe4000780fcff */
[----:B------:R-:W-:-:S04]  /*03b0*/  MOV R0, c[0x0][0x184] ;  /* 0x0000610000007a02 */ /* 0x000fc80000000f00 */
[----:B0-----:R-:W-:Y:S02]  /*03c0*/  LOP3.LUT P0, RZ, R0, c[0x0][0x17c], RZ, 0xfc, P0 ;  /* 0x00005f0000ff7a12 */ /* 0x001fe4000000fcff */
.L_x_2938:
[----:B------:R-:W-:Y:S01]  /*03d0*/  IMAD R0, R3, c[0x0][0x168], RZ ;  /* 0x00005a0003007a24 */ /* 0x000fe200078e02ff */
[----:B------:R-:W-:Y:S01]  /*03e0*/  ISETP.NE.U32.AND P2, PT, RZ, c[0x0][0x180], PT ;  /* 0x00006000ff007a0c */ /* 0x000fe20003f45070 */
[----:B------:R-:W-:Y:S01]  /*03f0*/  HFMA2.MMA R87, -RZ, RZ, 0, 9.5367431640625e-07 ;  /* 0x00000010ff577435 */ /* 0x000fe200000001ff */
[----:B------:R-:W-:Y:S02]  /*0400*/  ISETP.NE.U32.AND P1, PT, RZ, c[0x0][0x178], PT ;  /* 0x00005e00ff007a0c */ /* 0x000fe40003f25070 */
[----:B------:R-:W-:Y:S02]  /*0410*/  SHF.R.S32.HI R81, RZ, 0x1f, R0 ;  /* 0x0000001fff517819 */ /* 0x000fe40000011400 */
[----:B------:R-:W-:Y:S02]  /*0420*/  ISETP.NE.AND.EX P2, PT, RZ, c[0x0][0x184], PT, P2 ;  /* 0x00006100ff007a0c */ /* 0x000fe40003f45320 */
[----:B------:R-:W-:Y:S02]  /*0430*/  LEA.HI R81, R81, R0, RZ, 0x3 ;  /* 0x0000000051517211 */ /* 0x000fe400078f18ff */
[----:B------:R-:W-:-:S02]  /*0440*/  ISETP.NE.AND.EX P1, PT, RZ, c[0x0][0x17c], PT, P1 ;  /* 0x00005f00ff007a0c */ /* 0x000fc40003f25310 */
[----:B------:R-:W-:-:S05]  /*0450*/  LEA.HI.SX32 R0, R81, R2, 0x1d ;  /* 0x0000000251007211 */ /* 0x000fca00078feaff */
[----:B------:R-:W-:-:S04]  /*0460*/  IMAD.WIDE.U32 R80, R0, R87, c[0x0][0x170] ;  /* 0x00005c0000507625 */ /* 0x000fc800078e0057 */
[CC--:B------:R-:W-:Y:S02]  /*0470*/  @P2 IMAD.WIDE.U32 R88, R0.reuse, R87.reuse, c[0x0][0x180] ;  /* 0x0000600000582625 */ /* 0x0c0fe400078e0057 */
[----:B------:R-:W2:Y:S01]  /*0480*/  LDG.E.128 R80, [R80.64] ;  /* 0x0000000450507981 */ /* 0x000ea2000c1e1d00 */
[----:B------:R-:W-:Y:S01]  /*0490*/  ISETP.NE.U32.AND P3, PT, RZ, c[0x0][0x178], PT ;  /* 0x00005e00ff007a0c */ /* 0x000fe20003f65070 */
[----:B------:R-:W-:Y:S02]  /*04a0*/  @P1 IMAD.WIDE.U32 R84, R0, R87, c[0x0][0x178] ;  /* 0x00005e0000541625 */ /* 0x000fe400078e0057 */
[----:B-----5:R0:W5:Y:S01]  /*04b0*/  @P2 LDG.E.128 R72, [R88.64] ;  /* 0x0000000458482981 */ /* 0x020162000c1e1d00 */
[----:B------:R-:W-:-:S03]  /*04c0*/  ISETP.NE.AND.EX P3, PT, RZ, c[0x0][0x17c], PT, P3 ;  /* 0x00005f00ff007a0c */ /* 0x000fc60003f65330 */
[----:B------:R2:W5:Y:S02]  /*04d0*/  @P1 LDG.E.128 R68, [R84.64] ;  /* 0x0000000454441981 */ /* 0x000564000c1e1d00 */
[----:B--2---:R-:W-:-:S08]  /*04e0*/  PRMT R84, RZ, 0x5410, R80 ;  /* 0x00005410ff547816 */ /* 0x004fd00000000050 */
[----:B------:R-:W-:Y:S05]  /*04f0*/  @P3 BRA `(.L_x_2871) ;  /* 0x0000008000003947 */ /* 0x000fea0003800000 */
[----:B0-----:R-:W-:-:S04]  /*0500*/  ISETP.NE.U32.AND P4, PT, RZ, c[0x0][0x180], PT ;  /* 0x00006000ff007a0c */ /* 0x001fc80003f85070 */
[----:B------:R-:W-:-:S13]  /*0510*/  ISETP.NE.AND.EX P4, PT, RZ, c[0x0][0x184], PT, P4 ;  /* 0x00006100ff007a0c */ /* 0x000fda0003f85340 */
[----:B------:R-:W-:Y:S05]  /*0520*/  @P4 BRA `(.L_x_2872) ;  /* 0x0000002000004947 */ /* 0x000fea0003800000 */
[----:B------:R-:W-:Y:S05]  /*0530*/  @P0 BRA `(.L_x_2873) ;  /* 0x0000008000000947 */ /* 0x000fea0003800000 */
[----:B------:R-:W-:Y:S05]  /*0540*/  BRA `(.L_x_2874) ;  /* 0x0000009000007947 */ /* 0x000fea0003800000 */
.L_x_2872:
[----:B-----5:R-:W-:-:S05]  /*0550*/  PRMT R85, RZ, 0x5410, R72 ;  /* 0x00005410ff557816 */ /* 0x020fca0000000048 */
[----:B------:R-:W-:Y:S01]  /*0560*/  FADD.FTZ R84, R84, R85 ;  /* 0x0000005554547221 */ /* 0x000fe20000010000 */
[----:B------:R-:W-:Y:S05]  /*0570*/  BRA `(.L_x_2873) ;  /* 0x0000004000007947 */ /* 0x000fea0003800000 */
.L_x_2871:
[----:B0----5:R-:W-:-:S05]  /*0580*/  PRMT R85, RZ, 0x5410, R68 ;  /* 0x00005410ff557816 */ /* 0x021fca0000000044 */
[----:B------:R-:W-:Y:S01]  /*0590*/  FADD.FTZ R84, R84, R85 ;  /* 0x0000005554547221 */ /* 0x000fe20000010000 */
[----:B------:R-:W-:-:S05]  /*05a0*/  @P2 PRMT R85, RZ, 0x5410, R72 ;  /* 0x00005410ff552816 */ /* 0x000fca0000000048 */
[----:B------:R-:W-:-:S05]  /*05b0*/  @P2 FADD.FTZ R84, R84, R85 ;  /* 0x0000005554542221 */ /* 0x000fca0000010000 */
.L_x_2873:
[----:B------:R-:W-:-:S04]  /*05c0*/  F2FP.BF16.PACK_AB R85, RZ, R84 ;  /* 0x00000054ff55723e */ /* 0x000fc800000010ff */
[----:B------:R-:W-:Y:S02]  /*05d0*/  PRMT R76, R85, 0x7610, R76 ;  /* 0x00007610554c7816 */ /* 0x000fe4000000004c */
.L_x_2874:
[----:B------:R-:W-:Y:S01]  /*05e0*/  PRMT R85, RZ, 0x7610, R80 ;  /* 0x00007610ff557816 */ /* 0x000fe20000000050 */
[----:B------:R-:W-:Y:S05]  /*05f0*/  @P3 BRA `(.L_x_2875) ;  /* 0x0000008000003947 */ /* 0x000fea0003800000 */
[----:B------:R-:W-:-:S04]  /*0600*/  ISETP.NE.U32.AND P4, PT, RZ, c[0x0][0x180], PT ;  /* 0x00006000ff007a0c */ /* 0x000fc80003f85070 */
[----:B------:R-:W-:-:S13]  /*0610*/  ISETP.NE.AND.EX P4, PT, RZ, c[0x0][0x184], PT, P4 ;  /* 0x00006100ff007a0c */ /* 0x000fda0003f85340 */
[----:B------:R-:W-:Y:S05]  /*0620*/  @P4 BRA `(.L_x_2876) ;  /* 0x0000002000004947 */ /* 0x000fea0003800000 */
[----:B------:R-:W-:Y:S05]  /*0630*/  @P0 BRA `(.L_x_2877) ;  /* 0x0000008000000947 */ /* 0x000fea0003800000 */
[----:B------:R-:W-:Y:S05]  /*0640*/  BRA `(.L_x_2878) ;  /* 0x0000009000007947 */ /* 0x000fea0003800000 */
.L_x_2876:
[----:B-----5:R-:W-:-:S05]  /*0650*/  PRMT R80, RZ, 0x7610, R72 ;  /* 0x00007610ff507816 */ /* 0x020fca0000000048 */
[----:B------:R-:W-:Y:S01]  /*0660*/  FADD.FTZ R85, R85, R80 ;  /* 0x0000005055557221 */ /* 0x000fe20000010000 */
[----:B------:R-:W-:Y:S05]  /*0670*/  BRA `(.L_x_2877) ;  /* 0x0000004000007947 */ /* 0x000fea0003800000 */
.L_x_2875:
[----:B-----5:R-:W-:-:S05]  /*0680*/  PRMT R80, RZ, 0x7610, R68 ;  /* 0x00007610ff507816 */ /* 0x020fca0000000044 */
[----:B------:R-:W-:Y:S01]  /*0690*/  FADD.FTZ R85, R85, R80 ;  /* 0x0000005055557221 */ /* 0x000fe20000010000 */
[----:B------:R-:W-:-:S05]  /*06a0*/  @P2 PRMT R80, RZ, 0x7610, R72 ;  /* 0x00007610ff502816 */ /* 0x000fca0000000048 */
[----:B------:R-:W-:-:S05]  /*06b0*/  @P2 FADD.FTZ R85, R85, R80 ;  /* 0x0000005055552221 */ /* 0x000fca0000010000 */
.L_x_2877:
[----:B------:R-:W-:-:S04]  /*06c0*/  F2FP.BF16.PACK_AB R80, RZ, R85 ;  /* 0x00000055ff50723e */ /* 0x000fc800000010ff */
[----:B------:R-:W-:Y:S02]  /*06d0*/  PRMT R76, R76, 0x5410, R80 ;  /* 0x000054104c4c7816 */ /* 0x000fe40000000050 */
.L_x_2878:
[----:B------:R-:W-:Y:S01]  /*06e0*/  PRMT R86, RZ, 0x5410, R81 ;  /* 0x00005410ff567816 */ /* 0x000fe20000000051 */
[----:B------:R-:W-:Y:S05]  /*06f0*/  @P3 BRA `(.L_x_2879) ;  /* 0x0000008000003947 */ /* 0x000fea0003800000 */
[----:B------:R-:W-:-:S04]  /*0700*/  ISETP.NE.U32.AND P4, PT, RZ, c[0x0][0x180], PT ;  /* 0x00006000ff007a0c */ /* 0x000fc80003f85070 */
[----:B------:R-:W-:-:S13]  /*0710*/  ISETP.NE.AND.EX P4, PT, RZ, c[0x0][0x184], PT, P4 ;  /* 0x00006100ff007a0c */ /* 0x000fda0003f85340 */
[----:B------:R-:W-:Y:S05]  /*0720*/  @P4 BRA `(.L_x_2880) ;  /* 0x0000002000004947 */ /* 0x000fea0003800000 */
[----:B------:R-:W-:Y:S05]  /*0730*/  @P0 BRA `(.L_x_2881) ;  /* 0x0000008000000947 */ /* 0x000fea0003800000 */
[----:B------:R-:W-:Y:S05]  /*0740*/  BRA `(.L_x_2882) ;  /* 0x0000009000007947 */ /* 0x000fea0003800000 */
.L_x_2880:
[----:B-----5:R-:W-:-:S05]  /*0750*/  PRMT R89, RZ, 0x5410, R73 ;  /* 0x00005410ff597816 */ /* 0x020fca0000000049 */
[----:B------:R-:W-:Y:S01]  /*0760*/  FADD.FTZ R86, R86, R89 ;  /* 0x0000005956567221 */ /* 0x000fe20000010000 */
[----:B------:R-:W-:Y:S05]  /*0770*/  BRA `(.L_x_2881) ;  /* 0x0000004000007947 */ /* 0x000fea0003800000 */
.L_x_2879:
[----:B-----5:R-:W-:-:S05]  /*0780*/  PRMT R89, RZ, 0x5410, R69 ;  /* 0x00005410ff597816 */ /* 0x020fca0000000045 */
[----:B------:R-:W-:Y:S01]  /*0790*/  FADD.FTZ R86, R86, R89 ;  /* 0x0000005956567221 */ /* 0x000fe20000010000 */
[----:B------:R-:W-:-:S05]  /*07a0*/  @P2 PRMT R89, RZ, 0x5410, R73 ;  /* 0x00005410ff592816 */ /* 0x000fca0000000049 */
[----:B------:R-:W-:-:S05]  /*07b0*/  @P2 FADD.FTZ R86, R86, R89 ;  /* 0x0000005956562221 */ /* 0x000fca0000010000 */
.L_x_2881:
[----:B------:R-:W-:-:S04]  /*07c0*/  F2FP.BF16.PACK_AB R80, RZ, R86 ;  /* 0x00000056ff50723e */ /* 0x000fc800000010ff */
[----:B------:R-:W-:Y:S02]  /*07d0*/  PRMT R77, R80, 0x7610, R77 ;  /* 0x00007610504d7816 */ /* 0x000fe4000000004d */
.L_x_2882:
[----:B------:R-:W-:Y:S01]  /*07e0*/  PRMT R91, RZ, 0x7610, R81 ;  /* 0x00007610ff5b7816 */ /* 0x000fe20000000051 */
[----:B------:R-:W-:Y:S05]  /*07f0*/  @P3 BRA `(.L_x_2883) ;  /* 0x0000008000003947 */ /* 0x000fea0003800000 */
[----:B------:R-:W-:-:S04]  /*0800*/  ISETP.NE.U32.AND P4, PT, RZ, c[0x0][0x180], PT ;  /* 0x00006000ff007a0c */ /* 0x000fc80003f85070 */
[----:B------:R-:W-:-:S13]  /*0810*/  ISETP.NE.AND.EX P4, PT, RZ, c[0x0][0x184], PT, P4 ;  /* 0x00006100ff007a0c */ /* 0x000fda0003f85340 */
[----:B------:R-:W-:Y:S05]  /*0820*/  @P4 BRA `(.L_x_2884) ;  /* 0x0000002000004947 */ /* 0x000fea0003800000 */
[----:B------:R-:W-:Y:S05]  /*0830*/  @P0 BRA `(.L_x_2885) ;  /* 0x0000008000000947 */ /* 0x000fea0003800000 */
[----:B------:R-:W-:Y:S05]  /*0840*/  BRA `(.L_x_2886) ;  /* 0x0000009000007947 */ /* 0x000fea0003800000 */
.L_x_2884:
[----:B-----5:R-:W-:-:S05]  /*0850*/  PRMT R80, RZ, 0x7610, R73 ;  /* 0x00007610ff507816 */ /* 0x020fca0000000049 */
[----:B------:R-:W-:Y:S01]  /*0860*/  FADD.FTZ R91, R91, R80 ;  /* 0x000000505b5b7221 */ /* 0x000fe20000010000 */
[----:B------:R-:W-:Y:S05]  /*0870*/  BRA `(.L_x_2885) ;  /* 0x0000004000007947 */ /* 0x000fea0003800000 */
.L_x_2883:
[----:B-----5:R-:W-:-:S05]  /*0880*/  PRMT R80, RZ, 0x7610, R69 ;  /* 0x00007610ff507816 */ /* 0x020fca0000000045 */
[----:B------:R-:W-:Y:S01]  /*0890*/  FADD.FTZ R91, R91, R80 ;  /* 0x000000505b5b7221 */ /* 0x000fe20000010000 */
[----:B------:R-:W-:-:S05]  /*08a0*/  @P2 PRMT R80, RZ, 0x7610, R73 ;  /* 0x00007610ff502816 */ /* 0x000fca0000000049 */
[----:B------:R-:W-:-:S05]  /*08b0*/  @P2 FADD.FTZ R91, R91, R80 ;  /* 0x000000505b5b2221 */ /* 0x000fca0000010000 */
.L_x_2885:
[----:B------:R-:W-:-:S04]  /*08c0*/  F2FP.BF16.PACK_AB R80, RZ, R91 ;  /* 0x0000005bff50723e */ /* 0x000fc800000010ff */
[----:B------:R-:W-:Y:S02]  /*08d0*/  PRMT R77, R77, 0x5410, R80 ;  /* 0x000054104d4d7816 */ /* 0x000fe40000000050 */
.L_x_2886:
[----:B------:R-:W-:Y:S01]  /*08e0*/  PRMT R92, RZ, 0x5410, R82 ;  /* 0x00005410ff5c7816 */ /* 0x000fe20000000052 */
[----:B------:R-:W-:Y:S05]  /*08f0*/  @P3 BRA `(.L_x_2887) ;  /* 0x0000008000003947 */ /* 0x000fea0003800000 */
[----:B------:R-:W-:-:S04]  /*0900*/  ISETP.NE.U32.AND P4, PT, RZ, c[0x0][0x180], PT ;  /* 0x00006000ff007a0c */ /* 0x000fc80003f85070 */
[----:B------:R-:W-:-:S13]  /*0910*/  ISETP.NE.AND.EX P4, PT, RZ, c[0x0][0x184], PT, P4 ;  /* 0x00006100ff007a0c */ /* 0x000fda0003f85340 */
[----:B------:R-:W-:Y:S05]  /*0920*/  @P4 BRA `(.L_x_2888) ;  /* 0x0000002000004947 */ /* 0x000fea0003800000 */
[----:B------:R-:W-:Y:S05]  /*0930*/  @P0 BRA `(.L_x_2889) ;  /* 0x0000008000000947 */ /* 0x000fea0003800000 */
[----:B------:R-:W-:Y:S05]  /*0940*/  BRA `(.L_x_2890) ;  /* 0x0000009000007947 */ /* 0x000fea0003800000 */
.L_x_2888:
[----:B-----5:R-:W-:-:S05]  /*0950*/  PRMT R81, RZ, 0x5410, R74 ;  /* 0x00005410ff517816 */ /* 0x020fca000000004a */
[----:B------:R-:W-:Y:S01]  /*0960*/  FADD.FTZ R92, R92, R81 ;  /* 0x000000515c5c7221 */ /* 0x000fe20000010000 */
[----:B------:R-:W-:Y:S05]  /*0970*/  BRA `(.L_x_2889) ;  /* 0x0000004000007947 */ /* 0x000fea0003800000 */
.L_x_2887:
[----:B-----5:R-:W-:-:S05]  /*0980*/  PRMT R81, RZ, 0x5410, R70 ;  /* 0x00005410ff517816 */ /* 0x020fca0000000046 */
[----:B------:R-:W-:Y:S01]  /*0990*/  FADD.FTZ R92, R92, R81 ;  /* 0x000000515c5c7221 */ /* 0x000fe20000010000 */
[----:B------:R-:W-:-:S05]  /*09a0*/  @P2 PRMT R81, RZ, 0x5410, R74 ;  /* 0x00005410ff512816 */ /* 0x000fca000000004a */
[----:B------:R-:W-:-:S05]  /*09b0*/  @P2 FADD.FTZ R92, R92, R81 ;  /* 0x000000515c5c2221 */ /* 0x000fca0000010000 */
.L_x_2889:
[----:B------:R-:W-:-:S04]  /*09c0*/  F2FP.BF16.PACK_AB R80, RZ, R92 ;  /* 0x0000005cff50723e */ /* 0x000fc800000010ff */
[----:B------:R-:W-:Y:S02]  /*09d0*/  PRMT R78, R80, 0x7610, R78 ;  /* 0x00007610504e7816 */ /* 0x000fe4000000004e */
.L_x_2890:
[----:B------:R-:W-:Y:S01]  /*09e0*/  PRMT R93, RZ, 0x7610, R82 ;  /* 0x00007610ff5d7816 */ /* 0x000fe20000000052 */
[----:B------:R-:W-:Y:S05]  /*09f0*/  @P3 BRA `(.L_x_2891) ;  /* 0x0000008000003947 */ /* 0x000fea0003800000 */
[----:B------:R-:W-:-:S04]  /*0a00*/  ISETP.NE.U32.AND P4, PT, RZ, c[0x0][0x180], PT ;  /* 0x00006000ff007a0c */ /* 0x000fc80003f85070 */
[----:B------:R-:W-:-:S13]  /*0a10*/  ISETP.NE.AND.EX P4, PT, RZ, c[0x0][0x184], PT, P4 ;  /* 0x00006100ff007a0c */ /* 0x000fda0003f85340 */
[----:B------:R-:W-:Y:S05]  /*0a20*/  @P4 BRA `(.L_x_2892) ;  /* 0x0000002000004947 */ /* 0x000fea0003800000 */
[----:B------:R-:W-:Y:S05]  /*0a30*/  @P0 BRA `(.L_x_2893) ;  /* 0x0000008000000947 */ /* 0x000fea0003800000 */
[----:B------:R-:W-:Y:S05]  /*0a40*/  BRA `(.L_x_2894) ;  /* 0x0000009000007947 */ /* 0x000fea0003800000 */
.L_x_2892:
[----:B-----5:R-:W-:-:S05]  /*0a50*/  PRMT R80, RZ, 0x7610, R74 ;  /* 0x00007610ff507816 */ /* 0x020fca000000004a */
[----:B------:R-:W-:Y:S01]  /*0a60*/  FADD.FTZ R93, R93, R80 ;  /* 0x000000505d5d7221 */ /* 0x000fe20000010000 */
[----:B------:R-:W-:Y:S05]  /*0a70*/  BRA `(.L_x_2893) ;  /* 0x0000004000007947 */ /* 0x000fea0003800000 */
.L_x_2891:
[----:B-----5:R-:W-:-:S05]  /*0a80*/  PRMT R80, RZ, 0x7610, R70 ;  /* 0x00007610ff507816 */ /* 0x020fca0000000046 */
[----:B------:R-:W-:Y:S01]  /*0a90*/  FADD.FTZ R93, R93, R80 ;  /* 0x000000505d5d7221 */ /* 0x000fe20000010000 */
[----:B------:R-:W-:-:S05]  /*0aa0*/  @P2 PRMT R80, RZ, 0x7610, R74 ;  /* 0x00007610ff502816 */ /* 0x000fca000000004a */
[----:B------:R-:W-:-:S05]  /*0ab0*/  @P2 FADD.FTZ R93, R93, R80 ;  /* 0x000000505d5d2221 */ /* 0x000fca0000010000 */
.L_x_2893:
[----:B------:R-:W-:-:S04]  /*0ac0*/  F2FP.BF16.PACK_AB R80, RZ, R93 ;  /* 0x0000005dff50723e */ /* 0x000fc800000010ff */
[----:B------:R-:W-:Y:S02]  /*0ad0*/  PRMT R78, R78, 0x5410, R80 ;  /* 0x000054104e4e7816 */ /* 0x000fe40000000050 */
.L_x_2894:
[----:B------:R-:W-:Y:S01]  /*0ae0*/  PRMT R94, RZ, 0x5410, R83 ;  /* 0x00005410ff5e7816 */ /* 0x000fe20000000053 */
[----:B------:R-:W-:Y:S05]  /*0af0*/  @P3 BRA `(.L_x_2895) ;  /* 0x0000008000003947 */ /* 0x000fea0003800000 */
[----:B------:R-:W-:-:S04]  /*0b00*/  ISETP.NE.U32.AND P4, PT, RZ, c[0x0][0x180], PT ;  /* 0x00006000ff007a0c */ /* 0x000fc80003f85070 */
[----:B------:R-:W-:-:S13]  /*0b10*/  ISETP.NE.AND.EX P4, PT, RZ, c[0x0][0x184], PT, P4 ;  /* 0x00006100ff007a0c */ /* 0x000fda0003f85340 */
[----:B------:R-:W-:Y:S05]  /*0b20*/  @P4 BRA `(.L_x_2896) ;  /* 0x0000002000004947 */ /* 0x000fea0003800000 */
[----:B------:R-:W-:Y:S05]  /*0b30*/  @P0 BRA `(.L_x_2897) ;  /* 0x0000008000000947 */ /* 0x000fea0003800000 */
[----:B------:R-:W-:Y:S05]  /*0b40*/  BRA `(.L_x_2898) ;  /* 0x0000009000007947 */ /* 0x000fea0003800000 */
.L_x_2896:
[----:B-----5:R-:W-:-:S05]  /*0b50*/  PRMT R81, RZ, 0x5410, R75 ;  /* 0x00005410ff517816 */ /* 0x020fca000000004b */
[----:B------:R-:W-:Y:S01]  /*0b60*/  FADD.FTZ R94, R94, R81 ;  /* 0x000000515e5e7221 */ /* 0x000fe20000010000 */
[----:B------:R-:W-:Y:S05]  /*0b70*/  BRA `(.L_x_2897) ;  /* 0x0000004000007947 */ /* 0x000fea0003800000 */
.L_x_2895:
[----:B-----5:R-:W-:-:S05]  /*0b80*/  PRMT R81, RZ, 0x5410, R71 ;  /* 0x00005410ff517816 */ /* 0x020fca0000000047 */
[----:B------:R-:W-:Y:S01]  /*0b90*/  FADD.FTZ R94, R94, R81 ;  /* 0x000000515e5e7221 */ /* 0x000fe20000010000 */
[----:B------:R-:W-:-:S05]  /*0ba0*/  @P2 PRMT R81, RZ, 0x5410, R75 ;  /* 0x00005410ff512816 */ /* 0x000fca000000004b */
[----:B------:R-:W-:-:S05]  /*0bb0*/  @P2 FADD.FTZ R94, R94, R81 ;  /* 0x000000515e5e2221 */ /* 0x000fca0000010000 */
.L_x_2897:
[----:B------:R-:W-:-:S04]  /*0bc0*/  F2FP.BF16.PACK_AB R80, RZ, R94 ;  /* 0x0000005eff50723e */ /* 0x000fc800000010ff */
[----:B------:R-:W-:Y:S02]  /*0bd0*/  PRMT R79, R80, 0x7610, R79 ;  /* 0x00007610504f7816 */ /* 0x000fe4000000004f */
.L_x_2898:
[----:B------:R-:W-:Y:S01]  /*0be0*/  PRMT R95, RZ, 0x7610, R83 ;  /* 0x00007610ff5f7816 */ /* 0x000fe20000000053 */
[----:B------:R-:W-:Y:S05]  /*0bf0*/  @P3 BRA `(.L_x_2899) ;  /* 0x0000008000003947 */ /* 0x000fea0003800000 */
[----:B------:R-:W-:-:S04]  /*0c00*/  ISETP.NE.U32.AND P4, PT, RZ, c[0x0][0x180], PT ;  /* 0x00006000ff007a0c */ /* 0x000fc80003f85070 */
[----:B------:R-:W-:-:S13]  /*0c10*/  ISETP.NE.AND.EX P4, PT, RZ, c[0x0][0x184], PT, P4 ;  /* 0x00006100ff007a0c */ /* 0x000fda0003f85340 */
[----:B------:R-:W-:Y:S05]  /*0c20*/  @P4 BRA `(.L_x_2900) ;  /* 0x0000002000004947 */ /* 0x000fea0003800000 */
[----:B------:R-:W-:Y:S05]  /*0c30*/  @P0 BRA `(.L_x_2901) ;  /* 0x0000008000000947 */ /* 0x000fea0003800000 */
[----:B------:R-:W-:Y:S05]  /*0c40*/  BRA `(.L_x_2902) ;  /* 0x0000009000007947 */ /* 0x000fea0003800000 */
.L_x_2900:
[----:B-----5:R-:W-:-:S05]  /*0c50*/  PRMT R80, RZ, 0x7610, R75 ;  /* 0x00007610ff507816 */ /* 0x020fca000000004b */
[----:B------:R-:W-:Y:S01]  /*0c60*/  FADD.FTZ R95, R95, R80 ;  /* 0x000000505f5f7221 */ /* 0x000fe20000010000 */
[----:B------:R-:W-:Y:S05]  /*0c70*/  BRA `(.L_x_2901) ;  /* 0x0000004000007947 */ /* 0x000fea0003800000 */
.L_x_2899:
[----:B-----5:R-:W-:-:S05]  /*0c80*/  PRMT R80, RZ, 0x7610, R71 ;  /* 0x00007610ff507816 */ /* 0x020fca0000000047 */
[----:B------:R-:W-:Y:S01]  /*0c90*/  FADD.FTZ R95, R95, R80 ;  /* 0x000000505f5f7221 */ /* 0x000fe20000010000 */
[----:B------:R-:W-:-:S05]  /*0ca0*/  @P2 PRMT R80, RZ, 0x7610, R75 ;  /* 0x00007610ff502816 */ /* 0x000fca000000004b */
[----:B------:R-:W-:-:S05]  /*0cb0*/  @P2 FADD.FTZ R95, R95, R80 ;  /* 0x000000505f5f2221 */ /* 0x000fca0000010000 */
.L_x_2901:
[----:B------:R-:W-:-:S04]  /*0cc0*/  F2FP.BF16.PACK_AB R80, RZ, R95 ;  /* 0x0000005fff50723e */ /* 0x000fc800000010ff */
[----:B------:R-:W-:Y:S02]  /*0cd0*/  PRMT R79, R79, 0x5410, R80 ;  /* 0x000054104f4f7816 */ /* 0x000fe40000000050 */
.L_x_2902:
[C---:B------:R-:W-:Y:S01]  /*0ce0*/  IADD3 R88, R0.reuse, 0x20, RZ ;  /* 0x0000002000587810 */ /* 0x040fe20007ffe0ff */
[----:B------:R-:W-:-:S04]  /*0cf0*/  @P0 IMAD.WIDE.U32 R96, R0, R87, c[0x0][0x188] ;  /* 0x0000620000600625 */ /* 0x000fc800078e0057 */
[----:B------:R-:W-:Y:S01]  /*0d00*/  IMAD.WIDE.U32 R80, R88, R87, c[0x0][0x170] ;  /* 0x00005c0058507625 */ /* 0x000fe200078e0057 */
[----:B------:R0:W-:Y:S03]  /*0d10*/  @P0 STG.E.128 [R96.64], R76 ;  /* 0x0000004c60000986 */ /* 0x0001e6000c101d04 */
[CC--:B------:R-:W-:Y:S02]  /*0d20*/  @P1 IMAD.WIDE.U32 R98, R87.reuse, R88.reuse, c[0x0][0x178] ;  /* 0x00005e0057621625 */ /* 0x0c0fe400078e0058 */
[----:B------:R-:W0:Y:S02]  /*0d30*/  LDG.E.128 R80, [R80.64] ;  /* 0x0000000450507981 */ /* 0x000e24000c1e1d00 */
[----:B------:R-:W-:Y:S02]  /*0d40*/  @P2 IMAD.WIDE.U32 R100, R87, R88, c[0x0][0x180] ;  /* 0x0000600057642625 */ /* 0x000fe400078e0058 */
        /* <DEDUP_REMOVED lines=9> */
.L_x_2904:
[----:B-----5:R-:W-:-:S05]  /*0de0*/  PRMT R89, RZ, 0x5410, R72 ;  /* 0x00005410ff597816 */ /* 0x020fca0000000048 */
[----:B------:R-:W-:Y:S01]  /*0df0*/  FADD.FTZ R96, R89, R96 ;  /* 0x0000006059607221 */ /* 0x000fe20000010000 */
[----:B------:R-:W-:Y:S05]  /*0e00*/  BRA `(.L_x_2905) ;  /* 0x0000004000007947 */ /* 0x000fea0003800000 */
.L_x_2903:
[----:B-1---5:R-:W-:-:S05]  /*0e10*/  PRMT R89, RZ, 0x5410, R68 ;  /* 0x00005410ff597816 */ /* 0x022fca0000000044 */
[----:B------:R-:W-:Y:S01]  /*0e20*/  FADD.FTZ R96, R89, R96 ;  /* 0x0000006059607221 */ /* 0x000fe20000010000 */
[----:B------:R-:W-:-:S05]  /*0e30*/  @P2 PRMT R89, RZ, 0x5410, R72 ;  /* 0x00005410ff592816 */ /* 0x000fca0000000048 */
[----:B------:R-:W-:-:S05]  /*0e40*/  @P2 FADD.FTZ R96, R89, R96 ;  /* 0x0000006059602221 */ /* 0x000fca0000010000 */
.L_x_2905:
[----:B------:R-:W-:-:S04]  /*0e50*/  F2FP.BF16.PACK_AB R89, RZ, R96 ;  /* 0x00000060ff59723e */ /* 0x000fc800000010ff */
[----:B------:R-:W-:Y:S02]  /*0e60*/  PRMT R76, R89, 0x7610, R76 ;  /* 0x00007610594c7816 */ /* 0x000fe4000000004c */
.L_x_2906:
[----:B------:R-:W-:Y:S01]  /*0e70*/  PRMT R97, RZ, 0x7610, R80 ;  /* 0x00007610ff617816 */ /* 0x000fe20000000050 */
[----:B------:R-:W-:Y:S05]  /*0e80*/  @P3 BRA `(.L_x_2907) ;  /* 0x0000008000003947 */ /* 0x000fea0003800000 */
[----:B------:R-:W-:-:S04]  /*0e90*/  ISETP.NE.U32.AND P1, PT, RZ, c[0x0][0x180], PT ;  /* 0x00006000ff007a0c */ /* 0x000fc80003f25070 */
[----:B------:R-:W-:-:S13]  /*0ea0*/  ISETP.NE.AND.EX P1, PT, RZ, c[0x0][0x184], PT, P1 ;  /* 0x00006100ff007a0c */ /* 0x000fda0003f25310 */
[----:B------:R-:W-:Y:S05]  /*0eb0*/  @P1 BRA `(.L_x_2908) ;  /* 0x0000002000001947 */ /* 0x000fea0003800000 */
[----:B------:R-:W-:Y:S05]  /*0ec0*/  @P0 BRA `(.L_x_2909) ;  /* 0x0000008000000947 */ /* 0x000fea0003800000 */
[----:B------:R-:W-:Y:S05]  /*0ed0*/  BRA `(.L_x_2910) ;  /* 0x0000009000007947 */ /* 0x000fea0003800000 */
.L_x_2908:
[----:B-----5:R-:W-:-:S05]  /*0ee0*/  PRMT R80, RZ, 0x7610, R72 ;  /* 0x00007610ff507816 */ /* 0x020fca0000000048 */
[----:B------:R-:W-:Y:S01]  /*0ef0*/  FADD.FTZ R97, R80, R97 ;  /* 0x0000006150617221 */ /* 0x000fe20000010000 */
[----:B------:R-:W-:Y:S05]  /*0f00*/  BRA `(.L_x_2909) ;  /* 0x0000004000007947 */ /* 0x000fea0003800000 */
.L_x_2907:
[----:B-----5:R-:W-:-:S05]  /*0f10*/  PRMT R80, RZ, 0x7610, R68 ;  /* 0x00007610ff507816 */ /* 0x020fca0000000044 */
[----:B------:R-:W-:Y:S01]  /*0f20*/  FADD.FTZ R97, R80, R97 ;  /* 0x0000006150617221 */ /* 0x000fe20000010000 */
[----:B------:R-:W-:-:S05]  /*0f30*/  @P2 PRMT R80, RZ, 0x7610, R72 ;  /* 0x00007610ff502816 */ /* 0x000fca0000000048 */
[----:B------:R-:W-:-:S05]  /*0f40*/  @P2 FADD.FTZ R97, R80, R97 ;  /* 0x0000006150612221 */ /* 0x000fca0000010000 */
.L_x_2909:
[----:B------:R-:W-:-:S04]  /*0f50*/  F2FP.BF16.PACK_AB R80, RZ, R97 ;  /* 0x00000061ff50723e */ /* 0x000fc800000010ff */
[----:B------:R-:W-:Y:S02]  /*0f60*/  PRMT R76, R76, 0x5410, R80 ;  /* 0x000054104c4c7816 */ /* 0x000fe40000000050 */
.L_x_2910:
[----:B------:R-:W-:Y:S01]  /*0f70*/  PRMT R98, RZ, 0x5410, R81 ;  /* 0x00005410ff627816 */ /* 0x000fe20000000051 */
[----:B------:R-:W-:Y:S05]  /*0f80*/  @P3 BRA `(.L_x_2911) ;  /* 0x0000008000003947 */ /* 0x000fea0003800000 */
[----:B------:R-:W-:-:S04]  /*0f90*/  ISETP.NE.U32.AND P1, PT, RZ, c[0x0][0x180], PT ;  /* 0x00006000ff007a0c */ /* 0x000fc80003f25070 */
[----:B------:R-:W-:-:S13]  /*0fa0*/  ISETP.NE.AND.EX P1, PT, RZ, c[0x0][0x184], PT, P1 ;  /* 0x00006100ff007a0c */ /* 0x000fda0003f25310 */
[----:B------:R-:W-:Y:S05]  /*0fb0*/  @P1 BRA `(.L_x_2912) ;  /* 0x0000002000001947 */ /* 0x000fea0003800000 */
[----:B------:R-:W-:Y:S05]  /*0fc0*/  @P0 BRA `(.L_x_2913) ;  /* 0x0000008000000947 */ /* 0x000fea0003800000 */
[----:B------:R-:W-:Y:S05]  /*0fd0*/  BRA `(.L_x_2914) ;  /* 0x0000009000007947 */ /* 0x000fea0003800000 */
.L_x_2912:
[----:B-----5:R-:W-:-:S05]  /*0fe0*/  PRMT R89, RZ, 0x5410, R73 ;  /* 0x00005410ff597816 */ /* 0x020fca0000000049 */
[----:B------:R-:W-:Y:S01]  /*0ff0*/  FADD.FTZ R98, R89, R98 ;  /* 0x0000006259627221 */ /* 0x000fe20000010000 */
[----:B------:R-:W-:Y:S05]  /*1000*/  BRA `(.L_x_2913) ;  /* 0x0000004000007947 */ /* 0x000fea0003800000 */
.L_x_2911:
[----:B-----5:R-:W-:-:S05]  /*1010*/  PRMT R89, RZ, 0x5410, R69 ;  /* 0x00005410ff597816 */ /* 0x020fca0000000045 */
[----:B------:R-:W-:Y:S01]  /*1020*/  FADD.FTZ R98, R89, R98 ;  /* 0x0000006259627221 */ /* 0x000fe20000010000 */
[----:B------:R-:W-:-:S05]  /*1030*/  @P2 PRMT R89, RZ, 0x5410, R73 ;  /* 0x00005410ff592816 */ /* 0x000fca0000000049 */
[----:B------:R-:W-:-:S05]  /*1040*/  @P2 FADD.FTZ R98, R89, R98 ;  /* 0x0000006259622221 */ /* 0x000fca0000010000 */
.L_x_2913:
[----:B------:R-:W-:-:S04]  /*1050*/  F2FP.BF16.PACK_AB R80, RZ, R98 ;  /* 0x00000062ff50723e */ /* 0x000fc800000010ff */
[----:B------:R-:W-:Y:S02]  /*1060*/  PRMT R77, R80, 0x7610, R77 ;  /* 0x00007610504d7816 */ /* 0x000fe4000000004d */
.L_x_2914:
[----:B------:R-:W-:Y:S01]  /*1070*/  PRMT R100, RZ, 0x7610, R81 ;  /* 0x00007610ff647816 */ /* 0x000fe20000000051 */
[----:B------:R-:W-:Y:S05]  /*1080*/  @P3 BRA `(.L_x_2915) ;  /* 0x0000008000003947 */ /* 0x000fea0003800000 */
[----:B------:R-:W-:-:S04]  /*1090*/  ISETP.NE.U32.AND P1, PT, RZ, c[0x0][0x180], PT ;  /* 0x00006000ff007a0c */ /* 0x000fc80003f25070 */
[----:B------:R-:W-:-:S13]  /*10a0*/  ISETP.NE.AND.EX P1, PT, RZ, c[0x0][0x184], PT, P1 ;  /* 0x00006100ff007a0c */ /* 0x000fda0003f25310 */
[----:B------:R-:W-:Y:S05]  /*10b0*/  @P1 BRA `(.L_x_2916) ;  /* 0x0000002000001947 */ /* 0x000fea0003800000 */
[----:B------:R-:W-:Y:S05]  /*10c0*/  @P0 BRA `(.L_x_2917) ;  /* 0x0000008000000947 */ /* 0x000fea0003800000 */
[----:B------:R-:W-:Y:S05]  /*10d0*/  BRA `(.L_x_2918) ;  /* 0x0000009000007947 */ /* 0x000fea0003800000 */
.L_x_2916:
[----:B-----5:R-:W-:-:S05]  /*10e0*/  PRMT R81, RZ, 0x7610, R73 ;  /* 0x00007610ff517816 */ /* 0x020fca0000000049 */
[----:B------:R-:W-:Y:S01]  /*10f0*/  FADD.FTZ R100, R81, R100 ;  /* 0x0000006451647221 */ /* 0x000fe20000010000 */
[----:B------:R-:W-:Y:S05]  /*1100*/  BRA `(.L_x_2917) ;  /* 0x0000004000007947 */ /* 0x000fea0003800000 */
.L_x_2915:
[----:B-----5:R-:W-:-:S05]  /*1110*/  PRMT R81, RZ, 0x7610, R69 ;  /* 0x00007610ff517816 */ /* 0x020fca0000000045 */
[----:B------:R-:W-:Y:S01]  /*1120*/  FADD.FTZ R100, R81, R100 ;  /* 0x0000006451647221 */ /* 0x000fe20000010000 */
[----:B------:R-:W-:-:S05]  /*1130*/  @P2 PRMT R81, RZ, 0x7610, R73 ;  /* 0x00007610ff512816 */ /* 0x000fca0000000049 */
[----:B------:R-:W-:-:S05]  /*1140*/  @P2 FADD.FTZ R100, R81, R100 ;  /* 0x0000006451642221 */ /* 0x000fca0000010000 */
.L_x_2917:
[----:B------:R-:W-:-:S04]  /*1150*/  F2FP.BF16.PACK_AB R80, RZ, R100 ;  /* 0x00000064ff50723e */ /* 0x000fc800000010ff */
[----:B------:R-:W-:Y:S02]  /*1160*/  PRMT R77, R77, 0x5410, R80 ;  /* 0x000054104d4d7816 */ /* 0x000fe40000000050 */
.L_x_2918:
[----:B------:R-:W-:Y:S01]  /*1170*/  PRMT R101, RZ, 0x5410, R82 ;  /* 0x00005410ff657816 */ /* 0x000fe20000000052 */
[----:B------:R-:W-:Y:S05]  /*1180*/  @P3 BRA `(.L_x_2919) ;  /* 0x0000008000003947 */ /* 0x000fea0003800000 */
[----:B------:R-:W-:-:S04]  /*1190*/  ISETP.NE.U32.AND P1, PT, RZ, c[0x0][0x180], PT ;  /* 0x00006000ff007a0c */ /* 0x000fc80003f25070 */
[----:B------:R-:W-:-:S13]  /*11a0*/  ISETP.NE.AND.EX P1, PT, RZ, c[0x0][0x184], PT, P1 ;  /* 0x00006100ff007a0c */ /* 0x000fda0003f25310 */
[----:B------:R-:W-:Y:S05]  /*11b0*/  @P1 BRA `(.L_x_2920) ;  /* 0x0000002000001947 */ /* 0x000fea0003800000 */
[----:B------:R-:W-:Y:S05]  /*11c0*/  @P0 BRA `(.L_x_2921) ;  /* 0x0000008000000947 */ /* 0x000fea0003800000 */
[----:B------:R-:W-:Y:S05]  /*11d0*/  BRA `(.L_x_2922) ;  /* 0x0000009000007947 */ /* 0x000fea0003800000 */
.L_x_2920:
[----:B-----5:R-:W-:-:S05]  /*11e0*/  PRMT R80, RZ, 0x5410, R74 ;  /* 0x00005410ff507816 */ /* 0x020fca000000004a */
[----:B------:R-:W-:Y:S01]  /*11f0*/  FADD.FTZ R101, R80, R101 ;  /* 0x0000006550657221 */ /* 0x000fe20000010000 */
[----:B------:R-:W-:Y:S05]  /*1200*/  BRA `(.L_x_2921) ;  /* 0x0000004000007947 */ /* 0x000fea0003800000 */
.L_x_2919:
[----:B-----5:R-:W-:-:S05]  /*1210*/  PRMT R80, RZ, 0x5410, R70 ;  /* 0x00005410ff507816 */ /* 0x020fca0000000046 */
[----:B------:R-:W-:Y:S01]  /*1220*/  FADD.FTZ R101, R80, R101 ;  /* 0x0000006550657221 */ /* 0x000fe20000010000 */
[----:B------:R-:W-:-:S05]  /*1230*/  @P2 PRMT R80, RZ, 0x5410, R74 ;  /* 0x00005410ff502816 */ /* 0x000fca000000004a */
[----:B------:R-:W-:-:S05]  /*1240*/  @P2 FADD.FTZ R101, R80, R101 ;  /* 0x0000006550652221 */ /* 0x000fca0000010000 */
.L_x_2921:
[----:B------:R-:W-:-:S04]  /*1250*/  F2FP.BF16.PACK_AB R80, RZ, R101 ;  /* 0x00000065ff50723e */ /* 0x000fc800000010ff */
[----:B------:R-:W-:Y:S02]  /*1260*/  PRMT R78, R80, 0x7610, R78 ;  /* 0x00007610504e7816 */ /* 0x000fe4000000004e */
.L_x_2922:
[----:B------:R-:W-:Y:S01]  /*1270*/  PRMT R82, RZ, 0x7610, R82 ;  /* 0x00007610ff527816 */ /* 0x000fe20000000052 */
[----:B------:R-:W-:Y:S05]  /*1280*/  @P3 BRA `(.L_x_2923) ;  /* 0x0000008000003947 */ /* 0x000fea0003800000 */
[----:B------:R-:W-:-:S04]  /*1290*/  ISETP.NE.U32.AND P1, PT, RZ, c[0x0][0x180], PT ;  /* 0x00006000ff007a0c */ /* 0x000fc80003f25070 */
[----:B------:R-:W-:-:S13]  /*12a0*/  ISETP.NE.AND.EX P1, PT, RZ, c[0x0][0x184], PT, P1 ;  /* 0x00006100ff007a0c */ /* 0x000fda0003f25310 */
[----:B------:R-:W-:Y:S05]  /*12b0*/  @P1 BRA `(.L_x_2924) ;  /* 0x0000002000001947 */ /* 0x000fea0003800000 */
[----:B------:R-:W-:Y:S05]  /*12c0*/  @P0 BRA `(.L_x_2925) ;  /* 0x0000008000000947 */ /* 0x000fea0003800000 */
[----:B------:R-:W-:Y:S05]  /*12d0*/  BRA `(.L_x_2926) ;  /* 0x0000009000007947 */ /* 0x000fea0003800000 */
.L_x_2924:
[----:B-----5:R-:W-:-:S05]  /*12e0*/  PRMT R81, RZ, 0x7610, R74 ;  /* 0x00007610ff517816 */ /* 0x020fca000000004a */
[----:B------:R-:W-:Y:S01]  /*12f0*/  FADD.FTZ R82, R81, R82 ;  /* 0x0000005251527221 */ /* 0x000fe20000010000 */
[----:B------:R-:W-:Y:S05]  /*1300*/  BRA `(.L_x_2925) ;  /* 0x0000004000007947 */ /* 0x000fea0003800000 */
.L_x_2923:
[----:B-----5:R-:W-:-:S05]  /*1310*/  PRMT R81, RZ, 0x7610, R70 ;  /* 0x00007610ff517816 */ /* 0x020fca0000000046 */
[----:B------:R-:W-:Y:S01]  /*1320*/  FADD.FTZ R82, R81, R82 ;  /* 0x0000005251527221 */ /* 0x000fe20000010000 */
[----:B------:R-:W-:-:S05]  /*1330*/  @P2 PRMT R81, RZ, 0x7610, R74 ;  /* 0x00007610ff512816 */ /* 0x000fca000000004a */
[----:B------:R-:W-:-:S05]  /*1340*/  @P2 FADD.FTZ R82, R81, R82 ;  /* 0x0000005251522221 */ /* 0x000fca0000010000 */
.L_x_2925:
[----:B------:R-:W-:-:S04]  /*1350*/  F2FP.BF16.PACK_AB R80, RZ, R82 ;  /* 0x00000052ff50723e */ /* 0x000fc800000010ff */
[----:B------:R-:W-:Y:S02]  /*1360*/  PRMT R78, R78, 0x5410, R80 ;  /* 0x000054104e4e7816 */ /* 0x000fe40000000050 */
.L_x_2926:
[----:B------:R-:W-:Y:S01]  /*1370*/  PRMT R99, RZ, 0x5410, R83 ;  /* 0x00005410ff637816 */ /* 0x000fe20000000053 */
[----:B------:R-:W-:Y:S05]  /*1380*/  @P3 BRA `(.L_x_2927) ;  /* 0x0000008000003947 */ /* 0x000fea0003800000 */
[----:B------:R-:W-:-:S04]  /*1390*/  ISETP.NE.U32.AND P1, PT, RZ, c[0x0][0x180], PT ;  /* 0x00006000ff007a0c */ /* 0x000fc80003f25070 */
[----:B------:R-:W-:-:S13]  /*13a0*/  ISETP.NE.AND.EX P1, PT, RZ, c[0x0][0x184], PT, P1 ;  /* 0x00006100ff007a0c */ /* 0x000fda0003f25310 */
[----:B------:R-:W-:Y:S05]  /*13b0*/  @P1 BRA `(.L_x_2928) ;  /* 0x0000002000001947 */ /* 0x000fea0003800000 */
[----:B------:R-:W-:Y:S05]  /*13c0*/  @P0 BRA `(.L_x_2929) ;  /* 0x0000008000000947 */ /* 0x000fea0003800000 */
[----:B------:R-:W-:Y:S05]  /*13d0*/  BRA `(.L_x_2930) ;  /* 0x0000009000007947 */ /* 0x000fea0003800000 */
.L_x_2928:
[----:B-----5:R-:W-:-:S05]  /*13e0*/  PRMT R80, RZ, 0x5410, R75 ;  /* 0x00005410ff507816 */ /* 0x020fca000000004b */
[----:B------:R-:W-:Y:S01]  /*13f0*/  FADD.FTZ R99, R80, R99 ;  /* 0x0000006350637221 */ /* 0x000fe20000010000 */
[----:B------:R-:W-:Y:S05]  /*1400*/  BRA `(.L_x_2929) ;  /* 0x0000004000007947 */ /* 0x000fea0003800000 */
.L_x_2927:
[----:B-----5:R-:W-:-:S05]  /*1410*/  PRMT R80, RZ, 0x5410, R71 ;  /* 0x00005410ff507816 */ /* 0x020fca0000000047 */
[----:B------:R-:W-:Y:S01]  /*1420*/  FADD.FTZ R99, R80, R99 ;  /* 0x0000006350637221 */ /* 0x000fe20000010000 */
[----:B------:R-:W-:-:S05]  /*1430*/  @P2 PRMT R80, RZ, 0x5410, R75 ;  /* 0x00005410ff502816 */ /* 0x000fca000000004b */
[----:B------:R-:W-:-:S05]  /*1440*/  @P2 FADD.FTZ R99, R80, R99 ;  /* 0x0000006350632221 */ /* 0x000fca0000010000 */
.L_x_2929:
[----:B------:R-:W-:-:S04]  /*1450*/  F2FP.BF16.PACK_AB R80, RZ, R99 ;  /* 0x00000063ff50723e */ /* 0x000fc800000010ff */
[----:B------:R-:W-:Y:S02]  /*1460*/  PRMT R79, R80, 0x7610, R79 ;  /* 0x00007610504f7816 */ /* 0x000fe4000000004f */
.L_x_2930:
[----:B------:R-:W-:Y:S01]  /*1470*/  PRMT R83, RZ, 0x7610, R83 ;  /* 0x00007610ff537816 */ /* 0x000fe20000000053 */
[----:B------:R-:W-:Y:S05]  /*1480*/  @P3 BRA `(.L_x_2931) ;  /* 0x0000008000003947 */ /* 0x000fea0003800000 */
[----:B------:R-:W-:-:S04]  /*1490*/  ISETP.NE.U32.AND P1, PT, RZ, c[0x0][0x180], PT ;  /* 0x00006000ff007a0c */ /* 0x000fc80003f25070 */
[----:B------:R-:W-:-:S13]  /*14a0*/  ISETP.NE.AND.EX P1, PT, RZ, c[0x0][0x184], PT, P1 ;  /* 0x00006100ff007a0c */ /* 0x000fda0003f25310 */
[----:B------:R-:W-:Y:S05]  /*14b0*/  @P1 BRA `(.L_x_2932) ;  /* 0x0000002000001947 */ /* 0x000fea0003800000 */
[----:B------:R-:W-:Y:S05]  /*14c0*/  @P0 BRA `(.L_x_2933) ;  /* 0x0000008000000947 */ /* 0x000fea0003800000 */
[----:B------:R-:W-:Y:S05]  /*14d0*/  BRA `(.L_x_2934) ;  /* 0x0000009000007947 */ /* 0x000fea0003800000 */
.L_x_2932:
[----:B-----5:R-:W-:-:S05]  /*14e0*/  PRMT R80, RZ, 0x7610, R75 ;  /* 0x00007610ff507816 */ /* 0x020fca000000004b */
[----:B------:R-:W-:Y:S01]  /*14f0*/  FADD.FTZ R83, R80, R83 ;  /* 0x0000005350537221 */ /* 0x000fe20000010000 */
[----:B------:R-:W-:Y:S05]  /*1500*/  BRA `(.L_x_2933) ;  /* 0x0000004000007947 */ /* 0x000fea0003800000 */
.L_x_2931:
[----:B-----5:R-:W-:-:S05]  /*1510*/  PRMT R80, RZ, 0x7610, R71 ;  /* 0x00007610ff507816 */ /* 0x020fca0000000047 */
[----:B------:R-:W-:Y:S01]  /*1520*/  FADD.FTZ R83, R80, R83 ;  /* 0x0000005350537221 */ /* 0x000fe20000010000 */
[----:B------:R-:W-:-:S05]  /*1530*/  @P2 PRMT R80, RZ, 0x7610, R75 ;  /* 0x00007610ff502816 */ /* 0x000fca000000004b */
[----:B------:R-:W-:-:S05]  /*1540*/  @P2 FADD.FTZ R83, R80, R83 ;  /* 0x0000005350532221 */ /* 0x000fca0000010000 */
.L_x_2933:
[----:B------:R-:W-:-:S04]  /*1550*/  F2FP.BF16.PACK_AB R80, RZ, R83 ;  /* 0x00000053ff50723e */ /* 0x000fc800000010ff */
[----:B------:R-:W-:Y:S02]  /*1560*/  PRMT R79, R79, 0x5410, R80 ;  /* 0x000054104f4f7816 */ /* 0x000fe40000000050 */
.L_x_2934:
        /* <DEDUP_REMOVED lines=8> */
[----:B------:R-:W-:-:S04]  /*15f0*/  FADD.FTZ R81, R80, R95 ;  /* 0x0000005f50517221 */ /* 0x000fc80000010000 */
[----:B------:R-:W-:-:S04]  /*1600*/  FADD.FTZ R80, R81, R96 ;  /* 0x0000006051507221 */ /* 0x000fc80000010000 */
[----:B------:R-:W-:Y:S02]  /*1610*/  FADD.FTZ R89, R80, R97 ;  /* 0x0000006150597221 */ /* 0x000fe40000010000 */
[----:B------:R-:W-:-:S04]  /*1620*/  @P0 IMAD.WIDE.U32 R80, R87, R88, c[0x0][0x188] ;  /* 0x0000620057500625 */ /* 0x000fc800078e0058 */
[----:B------:R-:W-:Y:S01]  /*1630*/  FADD.FTZ R89, R89, R98 ;  /* 0x0000006259597221 */ /* 0x000fe20000010000 */
[----:B------:R0:W-:Y:S03]  /*1640*/  @P0 STG.E.128 [R80.64], R76 ;  /* 0x0000004c50000986 */ /* 0x0001e6000c101d04 */
[----:B------:R-:W-:-:S04]  /*1650*/  FADD.FTZ R90, R89, R100 ;  /* 0x00000064595a7221 */ /* 0x000fc80000010000 */
[----:B------:R-:W-:-:S04]  /*1660*/  FADD.FTZ R87, R90, R101 ;  /* 0x000000655a577221 */ /* 0x000fc80000010000 */
[----:B------:R-:W-:-:S04]  /*1670*/  FADD.FTZ R90, R87, R82 ;  /* 0x00000052575a7221 */ /* 0x000fc80000010000 */
[----:B------:R-:W-:-:S04]  /*1680*/  FADD.FTZ R90, R90, R99 ;  /* 0x000000635a5a7221 */ /* 0x000fc80000010000 */
[----:B------:R-:W-:Y:S01]  /*1690*/  FADD.FTZ R103, R90, R83 ;  /* 0x000000535a677221 */ /* 0x000fe20000010000 */
[----:B------:R-:W-:Y:S05]  /*16a0*/  BRA.DIV ~URZ, `(.L_x_2935) ;  /* 0x00000a127f007947 */ /* 0x000fea000b800000 */
[----:B0-----:R0:W1:Y:S02]  /*16b0*/  SHFL.BFLY PT, R80, R103, 0x1, 0x1f ;  /* 0x0c201f0067507f89 */ /* 0x00106400000e0000 */
.L_x_2939:
        /* <DEDUP_REMOVED lines=52> */
.L_x_2940:
[C---:B------:R-:W-:Y:S01]  /*1a00*/  FMUL.FTZ R80, R87.reuse, R87 ;  /* 0x0000005757507220 */ /* 0x040fe20000410000 */
[----:B------:R-:W-:Y:S01]  /*1a10*/  ISETP.NE.AND P1, PT, RZ, UR6, PT ;  /* 0x00000006ff007c0c */ /* 0x000fe2000bf25270 */
[----:B-1----:R-:W-:Y:S01]  /*1a20*/  FADD.FTZ R102, R102, R103 ;  /* 0x0000006766667221 */ /* 0x002fe20000010000 */
[----:B------:R-:W-:Y:S01]  /*1a30*/  MOV R89, c[0x0][0x1e0] ;  /* 0x0000780000597a02 */ /* 0x000fe20000000f00 */
[----:B------:R-:W-:Y:S01]  /*1a40*/  HFMA2.MMA R90, -RZ, RZ, 0, 2.384185791015625e-07 ;  /* 0x00000004ff5a7435 */ /* 0x000fe200000001ff */
[----:B------:R-:W-:Y:S02]  /*1a50*/  FSEL R81, R80, RZ, P1 ;  /* 0x000000ff50517208 */ /* 0x000fe40000800000 */
[----:B------:R-:W-:Y:S01]  /*1a60*/  MOV R109, 0x10 ;  /* 0x00000010006d7802 */ /* 0x000fe20000000f00 */
[----:B------:R-:W-:Y:S01]  /*1a70*/  FFMA.FTZ R80, R102, R89, c[0x0][0x228] ;  /* 0x00008a0066507623 */ /* 0x000fe20000010059 */
[----:B------:R-:W-:-:S03]  /*1a80*/  FSEL R102, R87, RZ, !P1 ;  /* 0x000000ff57667208 */ /* 0x000fc60004800000 */
[----:B------:R-:W-:Y:S02]  /*1a90*/  FADD.FTZ R89, R80, R81 ;  /* 0x0000005150597221 */ /* 0x000fe40000010000 */
[C---:B------:R-:W-:Y:S02]  /*1aa0*/  FADD.FTZ R104, -R102.reuse, R84 ;  /* 0x0000005466687221 */ /* 0x040fe40000010100 */
[C---:B------:R-:W-:Y:S02]  /*1ab0*/  FADD.FTZ R106, -R102.reuse, R85 ;  /* 0x00000055666a7221 */ /* 0x040fe40000010100 */
[----:B------:R-:W1:Y:S01]  /*1ac0*/  MUFU.RSQ R89, R89 ;  /* 0x0000005900597308 */ /* 0x000e620000001400 */
[C---:B------:R-:W-:Y:S02]  /*1ad0*/  FADD.FTZ R86, -R102.reuse, R86 ;  /* 0x0000005666567221 */ /* 0x040fe40000010100 */
[----:B------:R-:W-:Y:S02]  /*1ae0*/  FADD.FTZ R108, -R102, R91 ;  /* 0x0000005b666c7221 */ /* 0x000fe40000010100 */
[----:B------:R-:W-:-:S04]  /*1af0*/  @!P2 IMAD.WIDE R80, R3, R90, c[0x0][0x1a0] ;  /* 0x000068000350a625 */ /* 0x000fc800078e025a */
[C---:B------:R-:W-:Y:S01]  /*1b00*/  FADD.FTZ R114, -R102.reuse, R94 ;  /* 0x0000005e66727221 */ /* 0x040fe20000010100 */
[----:B------:R2:W-:Y:S01]  /*1b10*/  @!P2 STG.E [R80.64], R87 ;  /* 0x000000575000a986 */ /* 0x0005e2000c101904 */
[C---:B------:R-:W-:Y:S02]  /*1b20*/  FADD.FTZ R110, -R102.reuse, R92 ;  /* 0x0000005c666e7221 */ /* 0x040fe40000010100 */
[C---:B------:R-:W-:Y:S02]  /*1b30*/  FADD.FTZ R112, -R102.reuse, R93 ;  /* 0x0000005d66707221 */ /* 0x040fe40000010100 */
[----:B------:R-:W-:Y:S02]  /*1b40*/  FADD.FTZ R116, -R102, R95 ;  /* 0x0000005f66747221 */ /* 0x000fe40000010100 */
[C---:B-1----:R-:W-:Y:S02]  /*1b50*/  FMUL.FTZ R91, R89.reuse, R104 ;  /* 0x00000068595b7220 */ /* 0x042fe40000410000 */
[----:B------:R-:W-:-:S02]  /*1b60*/  FMUL.FTZ R94, R89, R106 ;  /* 0x0000006a595e7220 */ /* 0x000fc40000410000 */
[C---:B------:R-:W-:Y:S02]  /*1b70*/  FMUL.FTZ R85, R89.reuse, R86 ;  /* 0x0000005659557220 */ /* 0x040fe40000410000 */
[----:B------:R-:W-:Y:S02]  /*1b80*/  FMUL.FTZ R108, R89, R108 ;  /* 0x0000006c596c7220 */ /* 0x000fe40000410000 */
[----:B--2---:R-:W-:Y:S02]  /*1b90*/  FFMA.FTZ R80, R36, R91, R4 ;  /* 0x0000005b24507223 */ /* 0x004fe40000010004 */
[----:B------:R-:W-:Y:S02]  /*1ba0*/  FFMA.FTZ R81, R37, R94, R5 ;  /* 0x0000005e25517223 */ /* 0x000fe40000010005 */
[----:B------:R-:W-:Y:S02]  /*1bb0*/  FFMA.FTZ R86, R38, R85, R6 ;  /* 0x0000005526567223 */ /* 0x000fe40000010006 */
[----:B------:R-:W-:Y:S01]  /*1bc0*/  FFMA.FTZ R87, R39, R108, R7 ;  /* 0x0000006c27577223 */ /* 0x000fe20000010007 */
[----:B------:R-:W-:Y:S01]  /*1bd0*/  F2FP.BF16.PACK_AB R80, R81, R80 ;  /* 0x000000505150723e */ /* 0x000fe200000010ff */
[----:B------:R-:W-:-:S02]  /*1be0*/  FADD.FTZ R96, -R102, R96 ;  /* 0x0000006066607221 */ /* 0x000fc40000010100 */
[C---:B------:R-:W-:Y:S01]  /*1bf0*/  FADD.FTZ R84, -R102.reuse, R97 ;  /* 0x0000006166547221 */ /* 0x040fe20000010100 */
[----:B------:R-:W-:Y:S01]  /*1c00*/  F2FP.BF16.PACK_AB R81, R87, R86 ;  /* 0x000000565751723e */ /* 0x000fe200000010ff */
[C---:B------:R-:W-:Y:S02]  /*1c10*/  FADD.FTZ R98, -R102.reuse, R98 ;  /* 0x0000006266627221 */ /* 0x040fe40000010100 */
[C---:B------:R-:W-:Y:S02]  /*1c20*/  FADD.FTZ R100, -R102.reuse, R100 ;  /* 0x0000006466647221 */ /* 0x040fe40000010100 */
[C---:B------:R-:W-:Y:S02]  /*1c30*/  FADD.FTZ R92, -R102.reuse, R101 ;  /* 0x00000065665c7221 */ /* 0x040fe40000010100 */
[C---:B------:R-:W-:Y:S02]  /*1c40*/  FADD.FTZ R104, -R102.reuse, R82 ;  /* 0x0000005266687221 */ /* 0x040fe40000010100 */
[----:B------:R-:W-:-:S02]  /*1c50*/  FADD.FTZ R106, -R102, R99 ;  /* 0x00000063666a7221 */ /* 0x000fc40000010100 */
[----:B------:R-:W-:Y:S02]  /*1c60*/  FADD.FTZ R102, -R102, R83 ;  /* 0x0000005366667221 */ /* 0x000fe40000010100 */
[C---:B------:R-:W-:Y:S02]  /*1c70*/  FMUL.FTZ R83, R89.reuse, R110 ;  /* 0x0000006e59537220 */ /* 0x040fe40000410000 */
[C---:B------:R-:W-:Y:S02]  /*1c80*/  FMUL.FTZ R112, R89.reuse, R112 ;  /* 0x0000007059707220 */ /* 0x040fe40000410000 */
[C---:B------:R-:W-:Y:S02]  /*1c90*/  FMUL.FTZ R87, R89.reuse, R114 ;  /* 0x0000007259577220 */ /* 0x040fe40000410000 */
[----:B------:R-:W-:Y:S02]  /*1ca0*/  FMUL.FTZ R116, R89, R116 ;  /* 0x0000007459747220 */ /* 0x000fe40000410000 */
[----:B------:R-:W-:-:S02]  /*1cb0*/  FFMA.FTZ R82, R40, R83, R8 ;  /* 0x0000005328527223 */ /* 0x000fc40000010008 */
[----:B------:R-:W-:Y:S02]  /*1cc0*/  FFMA.FTZ R86, R56, R83, R24 ;  /* 0x0000005338567223 */ /* 0x000fe40000010018 */
[-C--:B------:R-:W-:Y:S02]  /*1cd0*/  FFMA.FTZ R83, R41, R112.reuse, R9 ;  /* 0x0000007029537223 */ /* 0x080fe40000010009 */
[----:B------:R-:W-:Y:S02]  /*1ce0*/  FFMA.FTZ R93, R57, R112, R25 ;  /* 0x00000070395d7223 */ /* 0x000fe40000010019 */
[----:B------:R-:W-:Y:S01]  /*1cf0*/  FFMA.FTZ R95, R42, R87, R10 ;  /* 0x000000572a5f7223 */ /* 0x000fe2000001000a */
[----:B------:R-:W-:Y:S01]  /*1d00*/  F2FP.BF16.PACK_AB R82, R83, R82 ;  /* 0x000000525352723e */ /* 0x000fe200000010ff */
[----:B------:R-:W-:Y:S01]  /*1d10*/  FFMA.FTZ R110, R43, R116, R11 ;  /* 0x000000742b6e7223 */ /* 0x000fe2000001000b */
[----:B------:R-:W-:Y:S01]  /*1d20*/  F2FP.BF16.PACK_AB R86, R93, R86 ;  /* 0x000000565d56723e */ /* 0x000fe200000010ff */
[----:B------:R-:W-:-:S02]  /*1d30*/  FMUL.FTZ R97, R89, R96 ;  /* 0x0000006059617220 */ /* 0x000fc40000410000 */
[C---:B------:R-:W-:Y:S01]  /*1d40*/  FMUL.FTZ R96, R89.reuse, R84 ;  /* 0x0000005459607220 */ /* 0x040fe20000410000 */
[----:B------:R-:W-:Y:S01]  /*1d50*/  F2FP.BF16.PACK_AB R83, R110, R95 ;  /* 0x0000005f6e53723e */ /* 0x000fe200000010ff */
[C---:B------:R-:W-:Y:S02]  /*1d60*/  FMUL.FTZ R99, R89.reuse, R98 ;  /* 0x0000006259637220 */ /* 0x040fe40000410000 */
[C---:B------:R-:W-:Y:S02]  /*1d70*/  FMUL.FTZ R100, R89.reuse, R100 ;  /* 0x0000006459647220 */ /* 0x040fe40000410000 */
[C---:B------:R-:W-:Y:S02]  /*1d80*/  FMUL.FTZ R101, R89.reuse, R92 ;  /* 0x0000005c59657220 */ /* 0x040fe40000410000 */
[----:B------:R-:W-:Y:S02]  /*1d90*/  FMUL.FTZ R104, R89, R104 ;  /* 0x0000006859687220 */ /* 0x000fe40000410000 */
        /* <DEDUP_REMOVED lines=9> */
[----:B0-----:R-:W-:Y:S01]  /*1e30*/  FFMA.FTZ R103, R49, R104, R17 ;  /* 0x0000006831677223 */ /* 0x001fe20000010011 */
[----:B------:R-:W-:Y:S01]  /*1e40*/  F2FP.BF16.PACK_AB R93, R95, R94 ;  /* 0x0000005e5f5d723e */ /* 0x000fe200000010ff */
[C---:B------:R-:W-:Y:S02]  /*1e50*/  FMUL.FTZ R105, R89.reuse, R106 ;  /* 0x0000006a59697220 */ /* 0x040fe40000410000 */
[----:B------:R-:W-:Y:S01]  /*1e60*/  FMUL.FTZ R106, R89, R102 ;  /* 0x00000066596a7220 */ /* 0x000fe20000410000 */
[----:B------:R-:W-:Y:S01]  /*1e70*/  F2FP.BF16.PACK_AB R94, R103, R98 ;  /* 0x00000062675e723e */ /* 0x000fe200000010ff */
[----:B------:R-:W-:Y:S02]  /*1e80*/  FFMA.FTZ R91, R60, R97, R28 ;  /* 0x000000613c5b7223 */ /* 0x000fe4000001001c */
[----:B------:R-:W-:Y:S02]  /*1e90*/  FFMA.FTZ R98, R64, R101, R32 ;  /* 0x0000006540627223 */ /* 0x000fe40000010020 */
[----:B------:R-:W-:-:S02]  /*1ea0*/  FFMA.FTZ R97, R62, R99, R30 ;  /* 0x000000633e617223 */ /* 0x000fc4000001001e */
[----:B------:R-:W-:Y:S02]  /*1eb0*/  FFMA.FTZ R101, R65, R104, R33 ;  /* 0x0000006841657223 */ /* 0x000fe40000010021 */
[----:B------:R-:W-:Y:S02]  /*1ec0*/  FFMA.FTZ R100, R63, R100, R31 ;  /* 0x000000643f647223 */ /* 0x000fe4000001001f */
[----:B------:R-:W-:Y:S01]  /*1ed0*/  FFMA.FTZ R102, R50, R105, R18 ;  /* 0x0000006932667223 */ /* 0x000fe20000010012 */
[----:B------:R-:W-:Y:S01]  /*1ee0*/  F2FP.BF16.PACK_AB R98, R101, R98 ;  /* 0x000000626562723e */ /* 0x000fe200000010ff */
        /* <DEDUP_REMOVED lines=9> */
[----:B------:R-:W-:Y:S01]  /*1f80*/  FFMA.FTZ R106, R67, R106, R35 ;  /* 0x0000006a436a7223 */ /* 0x000fe20000010023 */
[----:B------:R-:W-:Y:S01]  /*1f90*/  F2FP.BF16.PACK_AB R85, R108, R85 ;  /* 0x000000556c55723e */ /* 0x000fe200000010ff */
[----:B------:R-:W-:Y:S02]  /*1fa0*/  FFMA.FTZ R96, R61, R96, R29 ;  /* 0x000000603d607223 */ /* 0x000fe4000001001d */
[----:B------:R-:W-:Y:S01]  /*1fb0*/  @!P2 IMAD.WIDE R100, R3, R90, c[0x0][0x1a8] ;  /* 0x00006a000364a625 */ /* 0x000fe200078e025a */
[----:B------:R-:W-:Y:S02]  /*1fc0*/  F2FP.BF16.PACK_AB R99, R106, R99 ;  /* 0x000000636a63723e */ /* 0x000fe400000010ff */
[----:B------:R-:W-:Y:S01]  /*1fd0*/  F2FP.BF16.PACK_AB R96, R96, R91 ;  /* 0x0000005b6060723e */ /* 0x000fe200000010ff */
[CC--:B------:R-:W-:Y:S01]  /*1fe0*/  IMAD.WIDE.U32 R102, R0.reuse, R109.reuse, c[0x0][0x208] ;  /* 0x0000820000667625 */ /* 0x0c0fe200078e006d */
[----:B------:R0:W-:Y:S03]  /*1ff0*/  @!P2 STG.E [R100.64], R89 ;  /* 0x000000596400a986 */ /* 0x0001e6000c101904 */
[-C--:B------:R-:W-:Y:S01]  /*2000*/  IMAD.WIDE.U32 R104, R0, R109.reuse, c[0x0][0x210] ;  /* 0x0000840000687625 */ /* 0x080fe200078e006d */
[----:B------:R0:W-:Y:S03]  /*2010*/  STG.E.128 [R102.64], R80 ;  /* 0x0000005066007986 */ /* 0x0001e6000c101d04 */
[CC--:B------:R-:W-:Y:S01]  /*2020*/  IMAD.WIDE.U32 R106, R88.reuse, R109.reuse, c[0x0][0x208] ;  /* 0x00008200586a7625 */ /* 0x0c0fe200078e006d */
[----:B------:R0:W-:Y:S03]  /*2030*/  STG.E.128 [R104.64], R84 ;  /* 0x0000005468007986 */ /* 0x0001e6000c101d04 */
[----:B------:R-:W-:Y:S01]  /*2040*/  IMAD.WIDE.U32 R108, R88, R109, c[0x0][0x210] ;  /* 0x00008400586c7625 */ /* 0x000fe200078e006d */
[----:B------:R0:W-:Y:S03]  /*2050*/  STG.E.128 [R106.64], R92 ;  /* 0x0000005c6a007986 */ /* 0x0001e6000c101d04 */
[----:B------:R-:W-:Y:S01]  /*2060*/  IMAD R3, R90, c[0x0][0x160], R3 ;  /* 0x000058005a037a24 */ /* 0x000fe200078e0203 */
[----:B------:R0:W-:Y:S04]  /*2070*/  STG.E.128 [R108.64], R96 ;  /* 0x000000606c007986 */ /* 0x0001e8000c101d04 */
[----:B------:R-:W-:-:S13]  /*2080*/  ISETP.GE.AND P1, PT, R3, c[0x0][0x164], PT ;  /* 0x0000590003007a0c */ /* 0x000fda0003f26270 */
[----:B0----5:R-:W-:Y:S01]  /*2090*/  @P1 CALL.REL.NOINC `(.L_x_2937) ;  /* 0x0000001000001944 */ /* 0x021fe20003c00000 */
[----:B------:R-:W-:Y:S05]  /*20a0*/  BRA `(.L_x_2938) ;  /* 0xffffe32000007947 */ /* 0x000fea000383ffff */
.L_x_2937:
[----:B------:R-:W-:Y:S05]  /*20b0*/  EXIT ;  /* 0x000000000000794d */ /* 0x000fea0003800000 */
.L_x_2935:
[----:B0-----:R-:W-:Y:S01]  /*20c0*/  HFMA2.MMA R102, -RZ, RZ, 0, 5.9604644775390625e-08 ;  /* 0x00000001ff667435 */ /* 0x001fe200000001ff */
[----:B------:R-:W-:Y:S02]  /*20d0*/  MOV R89, 0x1f ;  /* 0x0000001f00597802 */ /* 0x000fe40000000f00 */
[----:B------:R-:W-:Y:S02]  /*20e0*/  MOV R90, 0xffffffff ;  /* 0xffffffff005a7802 */ /* 0x000fe40000000f00 */
[----:B------:R-:W-:Y:S02]  /*20f0*/  MOV R80, 0x2110 ;  /* 0x0000211000507802 */ /* 0x000fe40000000f00 */
[----:B-----5:R-:W-:Y:S05]  /*2100*/  CALL.REL.NOINC `($__internal_17_$__cuda_sm70_shflsync_bfly_p) ;  /* 0x0000059000007944 */ /* 0x020fea0003c00000 */
[----:B-1----:R-:W-:Y:S01]  /*2110*/  MOV R80, R102 ;  /* 0x0000006600507202 */ /* 0x002fe20000000f00 */
[----:B0-----:R-:W-:Y:S05]  /*2120*/  BRA `(.L_x_2939) ;  /* 0xfffff59000007947 */ /* 0x001fea000383ffff */
.L_x_2936:
[----:B------:R-:W-:Y:S01]  /*2130*/  HFMA2.MMA R102, -RZ, RZ, 0, 1.1920928955078125e-07 ;  /* 0x00000002ff667435 */ /* 0x000fe200000001ff */
[----:B------:R-:W-:Y:S02]  /*2140*/  MOV R89, 0x1f ;  /* 0x0000001f00597802 */ /* 0x000fe40000000f00 */
[----:B------:R-:W-:Y:S02]  /*2150*/  MOV R90, 0xffffffff ;  /* 0xffffffff005a7802 */ /* 0x000fe40000000f00 */
[----:B------:R-:W-:-:S02]  /*2160*/  MOV R80, 0x2180 ;  /* 0x0000218000507802 */ /* 0x000fc40000000f00 */
[----:B-----5:R-:W-:Y:S05]  /*2170*/  CALL.REL.NOINC `($__internal_17_$__cuda_sm70_shflsync_bfly_p) ;  /* 0x0000052000007944 */ /* 0x020fea0003c00000 */
[----:B01----:R-:W-:Y:S01]  /*2180*/  FADD.FTZ R103, R103, R102 ;  /* 0x0000006667677221 */ /* 0x003fe20000010000 */
[----:B------:R-:W-:Y:S01]  /*2190*/  HFMA2.MMA R102, -RZ, RZ, 0, 2.384185791015625e-07 ;  /* 0x00000004ff667435 */ /* 0x000fe200000001ff */
[----:B------:R-:W-:-:S02]  /*21a0*/  MOV R89, 0x1f ;  /* 0x0000001f00597802 */ /* 0x000fc40000000f00 */
[----:B------:R-:W-:Y:S02]  /*21b0*/  MOV R90, 0xffffffff ;  /* 0xffffffff005a7802 */ /* 0x000fe40000000f00 */
[----:B------:R-:W-:Y:S02]  /*21c0*/  MOV R80, 0x21e0 ;  /* 0x000021e000507802 */ /* 0x000fe40000000f00 */
[----:B------:R-:W-:Y:S05]  /*21d0*/  CALL.REL.NOINC `($__internal_17_$__cuda_sm70_shflsync_bfly_p) ;  /* 0x000004c000007944 */ /* 0x000fea0003c00000 */
[----:B01----:R-:W-:Y:S01]  /*21e0*/  FADD.FTZ R103, R103, R102 ;  /* 0x0000006667677221 */ /* 0x003fe20000010000 */
[----:B------:R-:W-:Y:S01]  /*21f0*/  HFMA2.MMA R102, -RZ, RZ, 0, 4.76837158203125e-07 ;  /* 0x00000008ff667435 */ /* 0x000fe200000001ff */
[----:B------:R-:W-:Y:S02]  /*2200*/  MOV R89, 0x1f ;  /* 0x0000001f00597802 */ /* 0x000fe40000000f00 */
[----:B------:R-:W-:Y:S02]  /*2210*/  MOV R90, 0xffffffff ;  /* 0xffffffff005a7802 */ /* 0x000fe40000000f00 */
[----:B------:R-:W-:Y:S02]  /*2220*/  MOV R80, 0x2240 ;  /* 0x0000224000507802 */ /* 0x000fe40000000f00 */
[----:B------:R-:W-:Y:S05]  /*2230*/  CALL.REL.NOINC `($__internal_17_$__cuda_sm70_shflsync_bfly_p) ;  /* 0x0000046000007944 */ /* 0x000fea0003c00000 */
[----:B01----:R-:W-:Y:S01]  /*2240*/  FADD.FTZ R103, R103, R102 ;  /* 0x0000006667677221 */ /* 0x003fe20000010000 */
[----:B------:R-:W-:Y:S01]  /*2250*/  HFMA2.MMA R102, -RZ, RZ, 0, 9.5367431640625e-07 ;  /* 0x00000010ff667435 */ /* 0x000fe200000001ff */
[----:B------:R-:W-:-:S02]  /*2260*/  MOV R89, 0x1f ;  /* 0x0000001f00597802 */ /* 0x000fc40000000f00 */
[----:B------:R-:W-:Y:S02]  /*2270*/  MOV R90, 0xffffffff ;  /* 0xffffffff005a7802 */ /* 0x000fe40000000f00 */
[----:B------:R-:W-:Y:S02]  /*2280*/  MOV R80, 0x22a0 ;  /* 0x000022a000507802 */ /* 0x000fe40000000f00 */
[----:B------:R-:W-:Y:S05]  /*2290*/  CALL.REL.NOINC `($__internal_17_$__cuda_sm70_shflsync_bfly_p) ;  /* 0x0000040000007944 */ /* 0x000fea0003c00000 */
[----:B-1----:R-:W-:Y:S01]  /*22a0*/  FADD.FTZ R87, R103, R102 ;  /* 0x0000006667577221 */ /* 0x002fe20000010000 */
[----:B------:R-:W-:Y:S01]  /*22b0*/  HFMA2.MMA R102, -RZ, RZ, 0, 5.9604644775390625e-08 ;  /* 0x00000001ff667435 */ /* 0x000fe200000001ff */
[----:B0-----:R-:W-:Y:S02]  /*22c0*/  MOV R90, 0xffffffff ;  /* 0xffffffff005a7802 */ /* 0x001fe40000000f00 */
[----:B------:R-:W-:-:S04]  /*22d0*/  FMUL.FTZ R87, R87, c[0x0][0x1e0] ;  /* 0x0000780057577a20 */ /* 0x000fc80000410000 */
        /* <DEDUP_REMOVED lines=34> */
[----:B------:R-:W-:Y:S05]  /*2500*/  CALL.REL.NOINC `($__internal_17_$__cuda_sm70_shflsync_bfly_p) ;  /* 0x0000019000007944 */ /* 0x000fea0003c00000 */
[----:B01----:R-:W-:Y:S01]  /*2510*/  FADD.FTZ R103, R103, R102 ;  /* 0x0000006667677221 */ /* 0x003fe20000010000 */
[----:B------:R-:W-:Y:S01]  /*2520*/  HFMA2.MMA R102, -RZ, RZ, 0, 1.1920928955078125e-07 ;  /* 0x00000002ff667435 */ /* 0x000fe200000001ff */
[----:B------:R-:W-:Y:S02]  /*2530*/  MOV R89, 0x1f ;  /* 0x0000001f00597802 */ /* 0x000fe40000000f00 */
[----:B------:R-:W-:Y:S02]  /*2540*/  MOV R90, 0xffffffff ;  /* 0xffffffff005a7802 */ /* 0x000fe40000000f00 */
[----:B------:R-:W-:Y:S02]  /*2550*/  MOV R80, 0x2570 ;  /* 0x0000257000507802 */ /* 0x000fe40000000f00 */
[----:B------:R-:W-:Y:S05]  /*2560*/  CALL.REL.NOINC `($__internal_17_$__cuda_sm70_shflsync_bfly_p) ;  /* 0x0000013000007944 */ /* 0x000fea0003c00000 */
[----:B01----:R-:W-:Y:S01]  /*2570*/  FADD.FTZ R103, R103, R102 ;  /* 0x0000006667677221 */ /* 0x003fe20000010000 */
[----:B------:R-:W-:Y:S01]  /*2580*/  HFMA2.MMA R102, -RZ, RZ, 0, 2.384185791015625e-07 ;  /* 0x00000004ff667435 */ /* 0x000fe200000001ff */
[----:B------:R-:W-:Y:S02]  /*2590*/  MOV R89, 0x1f ;  /* 0x0000001f00597802 */ /* 0x000fe40000000f00 */
[----:B------:R-:W-:-:S02]  /*25a0*/  MOV R90, 0xffffffff ;  /* 0xffffffff005a7802 */ /* 0x000fc40000000f00 */
        /* <DEDUP_REMOVED lines=10> */
[----:B------:R-:W-:Y:S02]  /*2650*/  MOV R89, 0x1f ;  /* 0x0000001f00597802 */ /* 0x000fe40000000f00 */
[----:B------:R-:W-:-:S02]  /*2660*/  MOV R90, 0xffffffff ;  /* 0xffffffff005a7802 */ /* 0x000fc40000000f00 */
[----:B------:R-:W-:Y:S02]  /*2670*/  MOV R80, 0x2690 ;  /* 0x0000269000507802 */ /* 0x000fe40000000f00 */
[----:B------:R-:W-:Y:S05]  /*2680*/  CALL.REL.NOINC `($__internal_17_$__cuda_sm70_shflsync_bfly_p) ;  /* 0x0000001000007944 */ /* 0x000fea0003c00000 */
[----:B01----:R-:W-:Y:S05]  /*2690*/  BRA `(.L_x_2940) ;  /* 0xfffff36000007947 */ /* 0x003fea000383ffff */
        .weak           $__internal_17_$__cuda_sm70_shflsync_bfly_p
        .type           $__internal_17_$__cuda_sm70_shflsync_bfly_p,@function
        .size           $__internal_17_$__cuda_sm70_shflsync_bfly_p,(.L_x_13557 - $__internal_17_$__cuda_sm70_shflsync_bfly_p)
$__internal_17_$__cuda_sm70_shflsync_bfly_p:
[----:B------:R-:W-:Y:S01]  /*26a0*/  HFMA2.MMA R81, -RZ, RZ, 0, 0 ;  /* 0x00000000ff517435 */ /* 0x000fe200000001ff */
[----:B------:R-:W-:Y:S04]  /*26b0*/  WARPSYNC R90 ;  /* 0x0000005a00007348 */ /* 0x000fe80003800000 */
[----:B------:R0:W1:Y:S01]  /*26c0*/  SHFL.BFLY PT, R102, R103, R102, R89 ;  /* 0x0c00006667667389 */ /* 0x00006200000e0059 */
[----:B------:R-:W-:Y:S05]  /*26d0*/  RET.REL.NODEC R80 `(_ZN10layer_norm31ln_parallel_residual_fwd_kernelINS_13Kernel_traitsIf13__nv_bfloat16S2_S2_fjLj512ELj1ELj4ELj1ELj16ENS_18Kernel_traits_baseILj512EfS2_S2_S2_fjLj128EEEEELb0ELb0ELb1EEEvNS_9FwdParamsE) ;  /* 0xffffd92050007950 */ /* 0x000fea0003c3ffff */
.L_x_2941:
        /* <DEDUP_REMOVED lines=10> */
.L_x_13557:


//--------------------- .text._ZN10layer_norm31ln_parallel_residual_fwd_kernelINS_13Kernel_traitsIf13__nv_bfloat16S2_S2_fjLj512ELj1ELj4ELj1ELj16ENS_18Kernel_traits_baseILj512EfS2_S2_S2_fjLj128EEEEELb0ELb1ELb0EEEvNS_9FwdParamsE --------------------------
	.section	.text._ZN10layer_norm31ln_parallel_residual_fwd_kernelINS_13Kernel_traitsIf13__nv_bfloat16S2_S2_fjLj512ELj1ELj4ELj1ELj16ENS_18Kernel_traits_baseILj512EfS2_S2_S2_fjLj128EEEEELb0ELb1ELb0EEEvNS_9FwdParamsE,"ax",@progbits
	.sectioninfo	@"SHI_REGISTERS=79"
	.align	128
        .global         _ZN10layer_norm31ln_parallel_residual_fwd_kernelINS_13Kernel_traitsIf13__nv_bfloat16S2_S2_fjLj512ELj1ELj4ELj1ELj16ENS_18Kernel_traits_baseILj512EfS2_S2_S2_fjLj128EEEEELb0ELb1ELb0EEEvNS_9FwdParamsE
        .type           _ZN10layer_norm31ln_parallel_residual_fwd_kernelINS_13Kernel_traitsIf13__nv_bfloat16S2_S2_fjLj512ELj1ELj4ELj1ELj16ENS_18Kernel_traits_baseILj512EfS2_S2_S2_fjLj128EEEEELb0ELb1ELb0EEEvNS_9FwdParamsE,@function
        .size           _ZN10layer_norm31ln_parallel_residual_fwd_kernelINS_13Kernel_traitsIf13__nv_bfloat16S2_S2_fjLj512ELj1ELj4ELj1ELj16ENS_18Kernel_traits_baseILj512EfS2_S2_S2_fjLj128EEEEELb0ELb1ELb0EEEvNS_9FwdParamsE,(.L_x_13558 - _ZN10layer_norm31ln_parallel_residual_fwd_kernelINS_13Kernel_traitsIf13__nv_bfloat16S2_S2_fjLj512ELj1ELj4ELj1ELj16ENS_18Kernel_traits_baseILj512EfS2_S2_S2_fjLj128EEEEELb0ELb1ELb0EEEvNS_9FwdParamsE)
        .other          _ZN10layer_norm31ln_parallel_residual_fwd_kernelINS_13Kernel_traitsIf13__nv_bfloat16S2_S2_fjLj512ELj1ELj4ELj1ELj16ENS_18Kernel_traits_baseILj512EfS2_S2_S2_fjLj128EEEEELb0ELb1ELb0EEEvNS_9FwdParamsE,@"STO_CUDA_ENTRY STV_DEFAULT"
_ZN10layer_norm31ln_parallel_residual_fwd_kernelINS_13Kernel_traitsIf13__nv_bfloat16S2_S2_fjLj512ELj1ELj4ELj1ELj16ENS_18Kernel_traits_baseILj512EfS2_S2_S2_fjLj128EEEEELb0ELb1ELb0EEEvNS_9FwdParamsE:
.text._ZN10layer_norm31ln_parallel_residual_fwd_kernelINS_13Kernel_traitsIf13__nv_bfloat16S2_S2_fjLj512ELj1ELj4ELj1ELj16ENS_18Kernel_traits_baseILj512EfS2_S2_S2_fjLj128EEEEELb0ELb1ELb0EEEvNS_9FwdParamsE:
[----:B------:R-:W-:Y:S02]  /*0000*/  MOV R1, c[0x0][0x28] ;  /* 0x00000a0000017a02 */ /* 0x000fe40000000f00 */
[----:B------:R-:W0:Y:S01]  /*0010*/  S2R R2, SR_TID.X ;  /* 0x0000000000027919 */ /* 0x000e220000002100 */
[----:B------:R-:W-:Y:S01]  /*0020*/  IMAD.MOV.U32 R0, RZ, RZ, c[0x0][0x168] ;  /* 0x00005a00ff007624 */ /* 0x000fe200078e00ff */
[----:B------:R-:W-:Y:S01]  /*0030*/  MOV R6, c[0x0][0x180] ;  /* 0x0000600000067a02 */ /* 0x000fe20000000f00 */
[----:B------:R-:W-:Y:S01]  /*0040*/  ULDC.64 UR4, c[0x0][0x118] ;  /* 0x0000460000047ab9 */ /* 0x000fe20000000a00 */
        /* <DEDUP_REMOVED lines=17> */
[----:B------:R-:W-:Y:S01]  /*0160*/  IMAD.MOV.U32 R7, RZ, RZ, 0x20 ;  /* 0x00000020ff077424 */ /* 0x000fe200078e00ff */
[----:B------:R-:W-:Y:S01]  /*0170*/  CS2R R50, SRZ ;  /* 0x0000000000327805 */ /* 0x000fe2000001ff00 */
[----:B------:R-:W-:Y:S01]  /*0180*/  CS2R R48, SRZ ;  /* 0x0000000000307805 */ /* 0x000fe2000001ff00 */
[----:B------:R-:W-:Y:S01]  /*0190*/  ISETP.NE.AND.EX P1, PT, RZ, c[0x0][0x21c], PT, P1 ;  /* 0x00008700ff007a0c */ /* 0x000fe20003f25310 */
[----:B------:R-:W-:Y:S01]  /*01a0*/  CS2R R46, SRZ ;  /* 0x00000000002e7805 */ /* 0x000fe2000001ff00 */
[----:B------:R-:W-:Y:S01]  /*01b0*/  CS2R R44, SRZ ;  /* 0x00000000002c7805 */ /* 0x000fe2000001ff00 */
[----:B------:R-:W-:-:S05]  /*01c0*/  IMAD.WIDE.U32 R6, R0, R7, c[0x0][0x1b0] ;  /* 0x00006c0000067625 */ /* 0x000fca00078e0007 */
[----:B------:R0:W5:Y:S04]  /*01d0*/  LDG.E.128 R40, [R6.64] ;  /* 0x0000000406287981 */ /* 0x000168000c1e1d00 */
[----:B------:R0:W5:Y:S01]  /*01e0*/  LDG.E.128 R36, [R6.64+0x10] ;  /* 0x0000100406247981 */ /* 0x000162000c1e1d00 */
[----:B------:R-:W-:-:S04]  /*01f0*/  @P1 LEA R8, P5, R0, c[0x0][0x218], 0x5 ;  /* 0x0000860000081a11 */ /* 0x000fc800078a28ff */
[----:B------:R-:W-:-:S05]  /*0200*/  @P1 LEA.HI.X R9, R0, c[0x0][0x21c], RZ, 0x5, P5 ;  /* 0x0000870000091a11 */ /* 0x000fca00028f2cff */
[----:B------:R0:W5:Y:S04]  /*0210*/  @P1 LDG.E.128 R48, [R8.64] ;  /* 0x0000000408301981 */ /* 0x000168000c1e1d00 */
[----:B------:R0:W5:Y:S01]  /*0220*/  @P1 LDG.E.128 R44, [R8.64+0x10] ;  /* 0x00001004082c1981 */ /* 0x000162000c1e1d00 */
[----:B------:R-:W-:-:S03]  /*0230*/  LOP3.LUT R0, R0, 0x20, RZ, 0xfc, !PT ;  /* 0x0000002000007812 */ /* 0x000fc600078efcff */
.L_x_2943:
[----:B------:R-:W-:Y:S05]  /*0240*/  BSYNC B0 ;  /* 0x0000000000007941 */ /* 0x000fea0003800000 */
.L_x_2942:
[----:B------:R-:W-:Y:S01]  /*0250*/  BSSY B0, `(.L_x_2944) ;  /* 0x0000010000007945 */ /* 0x000fe20003800000 */
[----:B------:R-:W-:Y:S05]  /*0260*/  @!P4 BRA `(.L_x_2945) ;  /* 0x000000e00000c947 */ /* 0x000fea0003800000 */
[----:B------:R-:W-:Y:S01]  /*0270*/  ISETP.NE.U32.AND P1, PT, RZ, c[0x0][0x218], PT ;  /* 0x00008600ff007a0c */ /* 0x000fe20003f25070 */
[----:B0-----:R-:W-:Y:S01]  /*0280*/  HFMA2.MMA R7, -RZ, RZ, 0, 1.9073486328125e-06 ;  /* 0x00000020ff077435 */ /* 0x001fe200000001ff */
[----:B------:R-:W-:Y:S01]  /*0290*/  CS2R R34, SRZ ;  /* 0x0000000000227805 */ /* 0x000fe2000001ff00 */
[----:B------:R-:W-:Y:S01]  /*02a0*/  CS2R R32, SRZ ;  /* 0x0000000000207805 */ /* 0x000fe2000001ff00 */
[----:B------:R-:W-:Y:S01]  /*02b0*/  ISETP.NE.AND.EX P1, PT, RZ, c[0x0][0x21c], PT, P1 ;  /* 0x00008700ff007a0c */ /* 0x000fe20003f25310 */
[----:B------:R-:W-:Y:S01]  /*02c0*/  CS2R R30, SRZ ;  /* 0x00000000001e7805 */ /* 0x000fe2000001ff00 */
[----:B------:R-:W-:-:S05]  /*02d0*/  CS2R R28, SRZ ;  /* 0x00000000001c7805 */ /* 0x000fca000001ff00 */
[----:B------:R-:W-:-:S05]  /*02e0*/  IMAD.WIDE.U32 R6, R0, R7, c[0x0][0x1b0] ;  /* 0x00006c0000067625 */ /* 0x000fca00078e0007 */
[----:B------:R0:W5:Y:S01]  /*02f0*/  LDG.E.128 R24, [R6.64] ;  /* 0x0000000406187981 */ /* 0x000162000c1e1d00 */
[----:B------:R-:W-:-:S03]  /*0300*/  @P1 LEA R8, P5, R0, c[0x0][0x218], 0x5 ;  /* 0x0000860000081a11 */ /* 0x000fc600078a28ff */
[----:B------:R0:W5:Y:S01]  /*0310*/  LDG.E.128 R20, [R6.64+0x10] ;  /* 0x0000100406147981 */ /* 0x000162000c1e1d00 */
[----:B------:R-:W-:-:S05]  /*0320*/  @P1 LEA.HI.X R9, R0, c[0x0][0x21c], RZ, 0x5, P5 ;  /* 0x0000870000091a11 */ /* 0x000fca00028f2cff */
[----:B------:R0:W5:Y:S04]  /*0330*/  @P1 LDG.E.128 R32, [R8.64] ;  /* 0x0000000408201981 */ /* 0x000168000c1e1d00 */
[----:B------:R0:W5:Y:S02]  /*0340*/  @P1 LDG.E.128 R28, [R8.64+0x10] ;  /* 0x00001004081c1981 */ /* 0x000164000c1e1d00 */
.L_x_2945:
[----:B------:R-:W-:Y:S05]  /*0350*/  BSYNC B0 ;  /* 0x0000000000007941 */ /* 0x000fea0003800000 */
.L_x_2944:
[----:B------:R-:W-:Y:S05]  /*0360*/  @P2 EXIT ;  /* 0x000000000000294d */ /* 0x000fea0003800000 */
[----:B------:R-:W-:Y:S02]  /*0370*/  ULDC.U8 UR6, c[0x0][0x1f0] ;  /* 0x00007c0000067ab9 */ /* 0x000fe40000000000 */
.L_x_3021:
[----:B------:R-:W1:Y:S01]  /*0380*/  S2R R62, SR_TID.X ;  /* 0x00000000003e7919 */ /* 0x000e620000002100 */
[----:B------:R-:W-:Y:S01]  /*0390*/  IMAD R2, R4, c[0x0][0x168], RZ ;  /* 0x00005a0004027a24 */ /* 0x000fe200078e02ff */
[----:B------:R-:W-:Y:S04]  /*03a0*/  BSSY B0, `(.L_x_2946) ;  /* 0x000009a000007945 */ /* 0x000fe80003800000 */
[----:B------:R-:W-:-:S04]  /*03b0*/  SHF.R.S32.HI R53, RZ, 0x1f, R2 ;  /* 0x0000001fff357819 */ /* 0x000fc80000011402 */
[----:B------:R-:W-:Y:S02]  /*03c0*/  LEA.HI R53, R53, R2, RZ, 0x3 ;  /* 0x0000000235357211 */ /* 0x000fe400078f18ff */
[----:B-1----:R-:W-:-:S04]  /*03d0*/  LOP3.LUT R62, R62, 0x1f, RZ, 0xc0, !PT ;  /* 0x0000001f3e3e7812 */ /* 0x002fc800078ec0ff */
        /* <DEDUP_REMOVED lines=11> */
[C---:B0-----:R-:W-:Y:S02]  /*0490*/  @P2 LEA R6, P5, R2.reuse, c[0x0][0x178], 0x4 ;  /* 0x00005e0002062a11 */ /* 0x041fe400078a20ff */
        /* <DEDUP_REMOVED lines=13> */
.L_x_2949:
[----:B-----5:R-:W-:-:S05]  /*0570*/  PRMT R7, RZ, 0x5410, R12 ;  /* 0x00005410ff077816 */ /* 0x020fca000000000c */
[----:B------:R-:W-:Y:S01]  /*0580*/  FADD.FTZ R0, R7, R0 ;  /* 0x0000000007007221 */ /* 0x000fe20000010000 */
[----:B------:R-:W-:Y:S05]  /*0590*/  BRA `(.L_x_2950) ;  /* 0x0000004000007947 */ /* 0x000fea0003800000 */
.L_x_2948:
[----:B0----5:R-:W-:-:S05]  /*05a0*/  PRMT R7, RZ, 0x5410, R16 ;  /* 0x00005410ff077816 */ /* 0x021fca0000000010 */
[----:B------:R-:W-:Y:S01]  /*05b0*/  FADD.FTZ R0, R7, R0 ;  /* 0x0000000007007221 */ /* 0x000fe20000010000 */
[----:B------:R-:W-:-:S05]  /*05c0*/  @P1 PRMT R7, RZ, 0x5410, R12 ;  /* 0x00005410ff071816 */ /* 0x000fca000000000c */
[----:B------:R-:W-:-:S05]  /*05d0*/  @P1 FADD.FTZ R0, R7, R0 ;  /* 0x0000000007001221 */ /* 0x000fca0000010000 */
.L_x_2950:
[----:B------:R-:W-:-:S04]  /*05e0*/  F2FP.BF16.PACK_AB R6, RZ, R0 ;  /* 0x00000000ff06723e */ /* 0x000fc800000010ff */
[----:B------:R-:W-:Y:S02]  /*05f0*/  PRMT R8, R6, 0x7610, R8 ;  /* 0x0000761006087816 */ /* 0x000fe40000000008 */
.L_x_2951:
[----:B------:R-:W-:Y:S01]  /*0600*/  PRMT R7, RZ, 0x7610, R52 ;  /* 0x00007610ff077816 */ /* 0x000fe20000000034 */
[----:B------:R-:W-:Y:S05]  /*0610*/  @P2 BRA `(.L_x_2952) ;  /* 0x0000008000002947 */ /* 0x000fea0003800000 */
[----:B------:R-:W-:-:S04]  /*0620*/  ISETP.NE.U32.AND P5, PT, RZ, c[0x0][0x180], PT ;  /* 0x00006000ff007a0c */ /* 0x000fc80003fa5070 */
[----:B------:R-:W-:-:S13]  /*0630*/  ISETP.NE.AND.EX P5, PT, RZ, c[0x0][0x184], PT, P5 ;  /* 0x00006100ff007a0c */ /* 0x000fda0003fa5350 */
[----:B------:R-:W-:Y:S05]  /*0640*/  @P5 BRA `(.L_x_2953) ;  /* 0x0000002000005947 */ /* 0x000fea0003800000 */
[----:B------:R-:W-:Y:S05]  /*0650*/  @P0 BRA `(.L_x_2954) ;  /* 0x0000008000000947 */ /* 0x000fea0003800000 */
[----:B------:R-:W-:Y:S05]  /*0660*/  BRA `(.L_x_2955) ;  /* 0x0000009000007947 */ /* 0x000fea0003800000 */
.L_x_2953:
[----:B-----5:R-:W-:-:S05]  /*0670*/  PRMT R6, RZ, 0x7610, R12 ;  /* 0x00007610ff067816 */ /* 0x020fca000000000c */
[----:B------:R-:W-:Y:S01]  /*0680*/  FADD.FTZ R7, R6, R7 ;  /* 0x0000000706077221 */ /* 0x000fe20000010000 */
[----:B------:R-:W-:Y:S05]  /*0690*/  BRA `(.L_x_2954) ;  /* 0x0000004000007947 */ /* 0x000fea0003800000 */
.L_x_2952:
[----:B-----5:R-:W-:-:S05]  /*06a0*/  PRMT R6, RZ, 0x7610, R16 ;  /* 0x00007610ff067816 */ /* 0x020fca0000000010 */
[----:B------:R-:W-:Y:S01]  /*06b0*/  FADD.FTZ R7, R6, R7 ;  /* 0x0000000706077221 */ /* 0x000fe20000010000 */
[----:B------:R-:W-:-:S05]  /*06c0*/  @P1 PRMT R6, RZ, 0x7610, R12 ;  /* 0x00007610ff061816 */ /* 0x000fca000000000c */
[----:B------:R-:W-:-:S05]  /*06d0*/  @P1 FADD.FTZ R7, R6, R7 ;  /* 0x0000000706071221 */ /* 0x000fca0000010000 */
.L_x_2954:
[----:B------:R-:W-:-:S04]  /*06e0*/  F2FP.BF16.PACK_AB R6, RZ, R7 ;  /* 0x00000007ff06723e */ /* 0x000fc800000010ff */
[----:B------:R-:W-:Y:S02]  /*06f0*/  PRMT R8, R8, 0x5410, R6 ;  /* 0x0000541008087816 */ /* 0x000fe40000000006 */
.L_x_2955:
[----:B------:R-:W-:Y:S01]  /*0700*/  PRMT R6, RZ, 0x5410, R53 ;  /* 0x00005410ff067816 */ /* 0x000fe20000000035 */
[----:B------:R-:W-:Y:S05]  /*0710*/  @P2 BRA `(.L_x_2956) ;  /* 0x0000008000002947 */ /* 0x000fea0003800000 */
[----:B------:R-:W-:-:S04]  /*0720*/  ISETP.NE.U32.AND P5, PT, RZ, c[0x0][0x180], PT ;  /* 0x00006000ff007a0c */ /* 0x000fc80003fa5070 */
[----:B------:R-:W-:-:S13]  /*0730*/  ISETP.NE.AND.EX P5, PT, RZ, c[0x0][0x184], PT, P5 ;  /* 0x00006100ff007a0c */ /* 0x000fda0003fa5350 */
[----:B------:R-:W-:Y:S05]  /*0740*/  @P5 BRA `(.L_x_2957) ;  /* 0x0000002000005947 */ /* 0x000fea0003800000 */
[----:B------:R-:W-:Y:S05]  /*0750*/  @P0 BRA `(.L_x_2958) ;  /* 0x0000008000000947 */ /* 0x000fea0003800000 */
[----:B------:R-:W-:Y:S05]  /*0760*/  BRA `(.L_x_2959) ;  /* 0x0000009000007947 */ /* 0x000fea0003800000 */
.L_x_2957:
[----:B-----5:R-:W-:-:S05]  /*0770*/  PRMT R59, RZ, 0x5410, R13 ;  /* 0x00005410ff3b7816 */ /* 0x020fca000000000d */
[----:B------:R-:W-:Y:S01]  /*0780*/  FADD.FTZ R6, R59, R6 ;  /* 0x000000063b067221 */ /* 0x000fe20000010000 */
[----:B------:R-:W-:Y:S05]  /*0790*/  BRA `(.L_x_2958) ;  /* 0x0000004000007947 */ /* 0x000fea0003800000 */
.L_x_2956:
[----:B-----5:R-:W-:-:S05]  /*07a0*/  PRMT R59, RZ, 0x5410, R17 ;  /* 0x00005410ff3b7816 */ /* 0x020fca0000000011 */
[----:B------:R-:W-:Y:S01]  /*07b0*/  FADD.FTZ R6, R59, R6 ;  /* 0x000000063b067221 */ /* 0x000fe20000010000 */
[----:B------:R-:W-:-:S05]  /*07c0*/  @P1 PRMT R59, RZ, 0x5410, R13 ;  /* 0x00005410ff3b1816 */ /* 0x000fca000000000d */
[----:B------:R-:W-:-:S05]  /*07d0*/  @P1 FADD.FTZ R6, R59, R6 ;  /* 0x000000063b061221 */ /* 0x000fca0000010000 */
.L_x_2958:
[----:B------:R-:W-:-:S04]  /*07e0*/  F2FP.BF16.PACK_AB R52, RZ, R6 ;  /* 0x00000006ff34723e */ /* 0x000fc800000010ff */
[----:B------:R-:W-:Y:S02]  /*07f0*/  PRMT R9, R52, 0x7610, R9 ;  /* 0x0000761034097816 */ /* 0x000fe40000000009 */
.L_x_2959:
[----:B------:R-:W-:Y:S01]  /*0800*/  PRMT R59, RZ, 0x7610, R53 ;  /* 0x00007610ff3b7816 */ /* 0x000fe20000000035 */
[----:B------:R-:W-:Y:S05]  /*0810*/  @P2 BRA `(.L_x_2960) ;  /* 0x0000008000002947 */ /* 0x000fea0003800000 */
[----:B------:R-:W-:-:S04]  /*0820*/  ISETP.NE.U32.AND P5, PT, RZ, c[0x0][0x180], PT ;  /* 0x00006000ff007a0c */ /* 0x000fc80003fa5070 */
[----:B------:R-:W-:-:S13]  /*0830*/  ISETP.NE.AND.EX P5, PT, RZ, c[0x0][0x184], PT, P5 ;  /* 0x00006100ff007a0c */ /* 0x000fda0003fa5350 */
[----:B------:R-:W-:Y:S05]  /*0840*/  @P5 BRA `(.L_x_2961) ;  /* 0x0000002000005947 */ /* 0x000fea0003800000 */
[----:B------:R-:W-:Y:S05]  /*0850*/  @P0 BRA `(.L_x_2962) ;  /* 0x0000008000000947 */ /* 0x000fea0003800000 */
[----:B------:R-:W-:Y:S05]  /*0860*/  BRA `(.L_x_2963) ;  /* 0x0000009000007947 */ /* 0x000fea0003800000 */
.L_x_2961:
[----:B-----5:R-:W-:-:S05]  /*0870*/  PRMT R52, RZ, 0x7610, R13 ;  /* 0x00007610ff347816 */ /* 0x020fca000000000d */
[----:B------:R-:W-:Y:S01]  /*0880*/  FADD.FTZ R59, R52, R59 ;  /* 0x0000003b343b7221 */ /* 0x000fe20000010000 */
[----:B------:R-:W-:Y:S05]  /*0890*/  BRA `(.L_x_2962) ;  /* 0x0000004000007947 */ /* 0x000fea0003800000 */
.L_x_2960:
[----:B-----5:R-:W-:-:S05]  /*08a0*/  PRMT R52, RZ, 0x7610, R17 ;  /* 0x00007610ff347816 */ /* 0x020fca0000000011 */
[----:B------:R-:W-:Y:S01]  /*08b0*/  FADD.FTZ R59, R52, R59 ;  /* 0x0000003b343b7221 */ /* 0x000fe20000010000 */
[----:B------:R-:W-:-:S05]  /*08c0*/  @P1 PRMT R52, RZ, 0x7610, R13 ;  /* 0x00007610ff341816 */ /* 0x000fca000000000d */
[----:B------:R-:W-:-:S05]  /*08d0*/  @P1 FADD.FTZ R59, R52, R59 ;  /* 0x0000003b343b1221 */ /* 0x000fca0000010000 */
.L_x_2962:
[----:B------:R-:W-:-:S04]  /*08e0*/  F2FP.BF16.PACK_AB R52, RZ, R59 ;  /* 0x0000003bff34723e */ /* 0x000fc800000010ff */
[----:B------:R-:W-:Y:S02]  /*08f0*/  PRMT R9, R9, 0x5410, R52 ;  /* 0x0000541009097816 */ /* 0x000fe40000000034 */
.L_x_2963:
[----:B------:R-:W-:Y:S01]  /*0900*/  PRMT R58, RZ, 0x5410, R54 ;  /* 0x00005410ff3a7816 */ /* 0x000fe20000000036 */
[----:B------:R-:W-:Y:S05]  /*0910*/  @P2 BRA `(.L_x_2964) ;  /* 0x0000008000002947 */ /* 0x000fea0003800000 */
[----:B------:R-:W-:-:S04]  /*0920*/  ISETP.NE.U32.AND P5, PT, RZ, c[0x0][0x180], PT ;  /* 0x00006000ff007a0c */ /* 0x000fc80003fa5070 */
[----:B------:R-:W-:-:S13]  /*0930*/  ISETP.NE.AND.EX P5, PT, RZ, c[0x0][0x184], PT, P5 ;  /* 0x00006100ff007a0c */ /* 0x000fda0003fa5350 */
[----:B------:R-:W-:Y:S05]  /*0940*/  @P5 BRA `(.L_x_2965) ;  /* 0x0000002000005947 */ /* 0x000fea0003800000 */
[----:B------:R-:W-:Y:S05]  /*0950*/  @P0 BRA `(.L_x_2966) ;  /* 0x0000008000000947 */ /* 0x000fea0003800000 */
[----:B------:R-:W-:Y:S05]  /*0960*/  BRA `(.L_x_2967) ;  /* 0x0000009000007947 */ /* 0x000fea0003800000 */
.L_x_2965:
[----:B-----5:R-:W-:-:S05]  /*0970*/  PRMT R53, RZ, 0x5410, R14 ;  /* 0x00005410ff357816 */ /* 0x020fca000000000e */
[----:B------:R-:W-:Y:S01]  /*0980*/  FADD.FTZ R58, R53, R58 ;  /* 0x0000003a353a7221 */ /* 0x000fe20000010000 */
[----:B------:R-:W-:Y:S05]  /*0990*/  BRA `(.L_x_2966) ;  /* 0x0000004000007947 */ /* 0x000fea0003800000 */
.L_x_2964:
[----:B-----5:R-:W-:-:S05]  /*09a0*/  PRMT R53, RZ, 0x5410, R18 ;  /* 0x00005410ff357816 */ /* 0x020fca0000000012 */
[----:B------:R-:W-:Y:S01]  /*09b0*/  FADD.FTZ R58, R53, R58 ;  /* 0x0000003a353a7221 */ /* 0x000fe20000010000 */
[----:B------:R-:W-:-:S05]  /*09c0*/  @P1 PRMT R53, RZ, 0x5410, R14 ;  /* 0x00005410ff351816 */ /* 0x000fca000000000e */
[----:B------:R-:W-:-:S05]  /*09d0*/  @P1 FADD.FTZ R58, R53, R58 ;  /* 0x0000003a353a1221 */ /* 0x000fca0000010000 */
.L_x_2966:
[----:B------:R-:W-:-:S04]  /*09e0*/  F2FP.BF16.PACK_AB R52, RZ, R58 ;  /* 0x0000003aff34723e */ /* 0x000fc800000010ff */
[----:B------:R-:W-:Y:S02]  /*09f0*/  PRMT R10, R52, 0x7610, R10 ;  /* 0x00007610340a7816 */ /* 0x000fe4000000000a */
.L_x_2967:
[----:B------:R-:W-:Y:S01]  /*0a00*/  PRMT R67, RZ, 0x7610, R54 ;  /* 0x00007610ff437816 */ /* 0x000fe20000000036 */
[----:B------:R-:W-:Y:S05]  /*0a10*/  @P2 BRA `(.L_x_2968) ;  /* 0x0000008000002947 */ /* 0x000fea0003800000 */
[----:B------:R-:W-:-:S04]  /*0a20*/  ISETP.NE.U32.AND P5, PT, RZ, c[0x0][0x180], PT ;  /* 0x00006000ff007a0c */ /* 0x000fc80003fa5070 */
[----:B------:R-:W-:-:S13]  /*0a30*/  ISETP.NE.AND.EX P5, PT, RZ, c[0x0][0x184], PT, P5 ;  /* 0x00006100ff007a0c */ /* 0x000fda0003fa5350 */
[----:B------:R-:W-:Y:S05]  /*0a40*/  @P5 BRA `(.L_x_2969) ;  /* 0x0000002000005947 */ /* 0x000fea0003800000 */
[----:B------:R-:W-:Y:S05]  /*0a50*/  @P0 BRA `(.L_x_2970) ;  /* 0x0000008000000947 */ /* 0x000fea0003800000 */
[----:B------:R-:W-:Y:S05]  /*0a60*/  BRA `(.L_x_2971) ;  /* 0x0000009000007947 */ /* 0x000fea0003800000 */
.L_x_2969:
[----:B-----5:R-:W-:-:S05]  /*0a70*/  PRMT R52, RZ, 0x7610, R14 ;  /* 0x00007610ff347816 */ /* 0x020fca000000000e */
[----:B------:R-:W-:Y:S01]  /*0a80*/  FADD.FTZ R67, R52, R67 ;  /* 0x0000004334437221 */ /* 0x000fe20000010000 */
[----:B------:R-:W-:Y:S05]  /*0a90*/  BRA `(.L_x_2970) ;  /* 0x0000004000007947 */ /* 0x000fea0003800000 */
.L_x_2968:
[----:B-----5:R-:W-:-:S05]  /*0aa0*/  PRMT R52, RZ, 0x7610, R18 ;  /* 0x00007610ff347816 */ /* 0x020fca0000000012 */
[----:B------:R-:W-:Y:S01]  /*0ab0*/  FADD.FTZ R67, R52, R67 ;  /* 0x0000004334437221 */ /* 0x000fe20000010000 */
[----:B------:R-:W-:-:S05]  /*0ac0*/  @P1 PRMT R52, RZ, 0x7610, R14 ;  /* 0x00007610ff341816 */ /* 0x000fca000000000e */
[----:B------:R-:W-:-:S05]  /*0ad0*/  @P1 FADD.FTZ R67, R52, R67 ;  /* 0x0000004334431221 */ /* 0x000fca0000010000 */
.L_x_2970:
[----:B------:R-:W-:-:S04]  /*0ae0*/  F2FP.BF16.PACK_AB R52, RZ, R67 ;  /* 0x00000043ff34723e */ /* 0x000fc800000010ff */
[----:B------:R-:W-:Y:S02]  /*0af0*/  PRMT R10, R10, 0x5410, R52 ;  /* 0x000054100a0a7816 */ /* 0x000fe40000000034 */
.L_x_2971:
[----:B------:R-:W-:Y:S01]  /*0b00*/  PRMT R66, RZ, 0x5410, R55 ;  /* 0x00005410ff427816 */ /* 0x000fe20000000037 */
[----:B------:R-:W-:Y:S05]  /*0b10*/  @P2 BRA `(.L_x_2972) ;  /* 0x0000008000002947 */ /* 0x000fea0003800000 */
[----:B------:R-:W-:-:S04]  /*0b20*/  ISETP.NE.U32.AND P5, PT, RZ, c[0x0][0x180], PT ;  /* 0x00006000ff007a0c */ /* 0x000fc80003fa5070 */
[----:B------:R-:W-:-:S13]  /*0b30*/  ISETP.NE.AND.EX P5, PT, RZ, c[0x0][0x184], PT, P5 ;  /* 0x00006100ff007a0c */ /* 0x000fda0003fa5350 */
[----:B------:R-:W-:Y:S05]  /*0b40*/  @P5 BRA `(.L_x_2973) ;  /* 0x0000002000005947 */ /* 0x000fea0003800000 */
[----:B------:R-:W-:Y:S05]  /*0b50*/  @P0 BRA `(.L_x_2974) ;  /* 0x0000008000000947 */ /* 0x000fea0003800000 */
[----:B------:R-:W-:Y:S05]  /*0b60*/  BRA `(.L_x_2975) ;  /* 0x0000009000007947 */ /* 0x000fea0003800000 */
.L_x_2973:
[----:B-----5:R-:W-:-:S05]  /*0b70*/  PRMT R53, RZ, 0x5410, R15 ;  /* 0x00005410ff357816 */ /* 0x020fca000000000f */
[----:B------:R-:W-:Y:S01]  /*0b80*/  FADD.FTZ R66, R53, R66 ;  /* 0x0000004235427221 */ /* 0x000fe20000010000 */
[----:B------:R-:W-:Y:S05]  /*0b90*/  BRA `(.L_x_2974) ;  /* 0x0000004000007947 */ /* 0x000fea0003800000 */
.L_x_2972:
[----:B-----5:R-:W-:-:S05]  /*0ba0*/  PRMT R53, RZ, 0x5410, R19 ;  /* 0x00005410ff357816 */ /* 0x020fca0000000013 */
[----:B------:R-:W-:Y:S01]  /*0bb0*/  FADD.FTZ R66, R53, R66 ;  /* 0x0000004235427221 */ /* 0x000fe20000010000 */
[----:B------:R-:W-:-:S05]  /*0bc0*/  @P1 PRMT R53, RZ, 0x5410, R15 ;  /* 0x00005410ff351816 */ /* 0x000fca000000000f */
[----:B------:R-:W-:-:S05]  /*0bd0*/  @P1 FADD.FTZ R66, R53, R66 ;  /* 0x0000004235421221 */ /* 0x000fca0000010000 */
.L_x_2974:
[----:B------:R-:W-:-:S04]  /*0be0*/  F2FP.BF16.PACK_AB R52, RZ, R66 ;  /* 0x00000042ff34723e */ /* 0x000fc800000010ff */
[----:B------:R-:W-:Y:S02]  /*0bf0*/  PRMT R11, R52, 0x7610, R11 ;  /* 0x00007610340b7816 */ /* 0x000fe4000000000b */
.L_x_2975:
[----:B------:R-:W-:Y:S01]  /*0c00*/  PRMT R68, RZ, 0x7610, R55 ;  /* 0x00007610ff447816 */ /* 0x000fe20000000037 */
[----:B------:R-:W-:Y:S05]  /*0c10*/  @P2 BRA `(.L_x_2976) ;  /* 0x0000008000002947 */ /* 0x000fea0003800000 */
[----:B------:R-:W-:-:S04]  /*0c20*/  ISETP.NE.U32.AND P1, PT, RZ, c[0x0][0x180], PT ;  /* 0x00006000ff007a0c */ /* 0x000fc80003f25070 */
[----:B------:R-:W-:-:S13]  /*0c30*/  ISETP.NE.AND.EX P1, PT, RZ, c[0x0][0x184], PT, P1 ;  /* 0x00006100ff007a0c */ /* 0x000fda0003f25310 */
[----:B------:R-:W-:Y:S05]  /*0c40*/  @P1 BRA `(.L_x_2977) ;  /* 0x0000002000001947 */ /* 0x000fea0003800000 */
[----:B------:R-:W-:Y:S05]  /*0c50*/  @P0 BRA `(.L_x_2978) ;  /* 0x0000008000000947 */ /* 0x000fea0003800000 */
[----:B------:R-:W-:Y:S05]  /*0c60*/  BRA `(.L_x_2979) ;  /* 0x0000009000007947 */ /* 0x000fea0003800000 */
.L_x_2977:
[----:B-----5:R-:W-:-:S05]  /*0c70*/  PRMT R53, RZ, 0x7610, R15 ;  /* 0x00007610ff357816 */ /* 0x020fca000000000f */
[----:B------:R-:W-:Y:S01]  /*0c80*/  FADD.FTZ R68, R53, R68 ;  /* 0x0000004435447221 */ /* 0x000fe20000010000 */
[----:B------:R-:W-:Y:S05]  /*0c90*/  BRA `(.L_x_2978) ;  /* 0x0000004000007947 */ /* 0x000fea0003800000 */
.L_x_2976:
[----:B-----5:R-:W-:-:S05]  /*0ca0*/  PRMT R53, RZ, 0x7610, R19 ;  /* 0x00007610ff357816 */ /* 0x020fca0000000013 */
[----:B------:R-:W-:Y:S01]  /*0cb0*/  FADD.FTZ R68, R53, R68 ;  /* 0x0000004435447221 */ /* 0x000fe20000010000 */
[----:B------:R-:W-:-:S05]  /*0cc0*/  @P1 PRMT R53, RZ, 0x7610, R15 ;  /* 0x00007610ff351816 */ /* 0x000fca000000000f */
[----:B------:R-:W-:-:S05]  /*0cd0*/  @P1 FADD.FTZ R68, R53, R68 ;  /* 0x0000004435441221 */ /* 0x000fca0000010000 */
.L_x_2978:
[----:B------:R-:W-:-:S04]  /*0ce0*/  F2FP.BF16.PACK_AB R52, RZ, R68 ;  /* 0x00000044ff34723e */ /* 0x000fc800000010ff */
[----:B------:R-:W-:Y:S02]  /*0cf0*/  PRMT R11, R11, 0x5410, R52 ;  /* 0x000054100b0b7816 */ /* 0x000fe40000000034 */
.L_x_2979:
[C---:B------:R-:W-:Y:S02]  /*0d00*/  @P0 LEA R52, P1, R2.reuse, c[0x0][0x188], 0x4 ;  /* 0x0000620002340a11 */ /* 0x040fe400078220ff */
[C---:B------:R-:W-:Y:S02]  /*0d10*/  IADD3 R63, R2.reuse, 0x20, RZ ;  /* 0x00000020023f7810 */ /* 0x040fe40007ffe0ff */
[----:B------:R-:W-:-:S05]  /*0d20*/  @P0 LEA.HI.X R53, R2, c[0x0][0x18c], RZ, 0x4, P1 ;  /* 0x0000630002350a11 */ /* 0x000fca00008f24ff */
[----:B------:R0:W-:Y:S04]  /*0d30*/  @P0 STG.E.128 [R52.64], R8 ;  /* 0x0000000834000986 */ /* 0x0001e8000c101d04 */
.L_x_2947:
[----:B------:R-:W-:Y:S05]  /*0d40*/  BSYNC B0 ;  /* 0x0000000000007941 */ /* 0x000fea0003800000 */
.L_x_2946:
        /* <DEDUP_REMOVED lines=24> */
.L_x_2983:
[----:B-----5:R-:W-:-:S05]  /*0ed0*/  PRMT R56, RZ, 0x5410, R12 ;  /* 0x00005410ff387816 */ /* 0x020fca000000000c */
[----:B------:R-:W-:Y:S01]  /*0ee0*/  FADD.FTZ R5, R56, R5 ;  /* 0x0000000538057221 */ /* 0x000fe20000010000 */
[----:B------:R-:W-:Y:S05]  /*0ef0*/  BRA `(.L_x_2984) ;  /* 0x0000004000007947 */ /* 0x000fea0003800000 */
.L_x_2982:
[----:B0----5:R-:W-:-:S05]  /*0f00*/  PRMT R56, RZ, 0x5410, R16 ;  /* 0x00005410ff387816 */ /* 0x021fca0000000010 */
[----:B------:R-:W-:Y:S01]  /*0f10*/  FADD.FTZ R5, R56, R5 ;  /* 0x0000000538057221 */ /* 0x000fe20000010000 */
[----:B------:R-:W-:-:S05]  /*0f20*/  @P1 PRMT R56, RZ, 0x5410, R12 ;  /* 0x00005410ff381816 */ /* 0x000fca000000000c */
[----:B------:R-:W-:-:S05]  /*0f30*/  @P1 FADD.FTZ R5, R56, R5 ;  /* 0x0000000538051221 */ /* 0x000fca0000010000 */
.L_x_2984:
[----:B------:R-:W-:-:S04]  /*0f40*/  F2FP.BF16.PACK_AB R56, RZ, R5 ;  /* 0x00000005ff38723e */ /* 0x000fc800000010ff */
[----:B------:R-:W-:Y:S02]  /*0f50*/  PRMT R8, R56, 0x7610, R8 ;  /* 0x0000761038087816 */ /* 0x000fe40000000008 */
.L_x_2985:
[----:B------:R-:W-:Y:S01]  /*0f60*/  PRMT R56, RZ, 0x7610, R52 ;  /* 0x00007610ff387816 */ /* 0x000fe20000000034 */
[----:B------:R-:W-:Y:S05]  /*0f70*/  @P2 BRA `(.L_x_2986) ;  /* 0x0000008000002947 */ /* 0x000fea0003800000 */
[----:B------:R-:W-:-:S04]  /*0f80*/  ISETP.NE.U32.AND P5, PT, RZ, c[0x0][0x180], PT ;  /* 0x00006000ff007a0c */ /* 0x000fc80003fa5070 */
[----:B------:R-:W-:-:S13]  /*0f90*/  ISETP.NE.AND.EX P5, PT, RZ, c[0x0][0x184], PT, P5 ;  /* 0x00006100ff007a0c */ /* 0x000fda0003fa5350 */
[----:B------:R-:W-:Y:S05]  /*0fa0*/  @P5 BRA `(.L_x_2987) ;  /* 0x0000002000005947 */ /* 0x000fea0003800000 */
[----:B------:R-:W-:Y:S05]  /*0fb0*/  @P0 BRA `(.L_x_2988) ;  /* 0x0000008000000947 */ /* 0x000fea0003800000 */
[----:B------:R-:W-:Y:S05]  /*0fc0*/  BRA `(.L_x_2989) ;  /* 0x0000009000007947 */ /* 0x000fea0003800000 */
.L_x_2987:
[----:B-----5:R-:W-:-:S05]  /*0fd0*/  PRMT R57, RZ, 0x7610, R12 ;  /* 0x00007610ff397816 */ /* 0x020fca000000000c */
[----:B------:R-:W-:Y:S01]  /*0fe0*/  FADD.FTZ R56, R57, R56 ;  /* 0x0000003839387221 */ /* 0x000fe20000010000 */
[----:B------:R-:W-:Y:S05]  /*0ff0*/  BRA `(.L_x_2988) ;  /* 0x0000004000007947 */ /* 0x000fea0003800000 */
.L_x_2986:
[----:B-----5:R-:W-:-:S05]  /*1000*/  PRMT R57, RZ, 0x7610, R16 ;  /* 0x00007610ff397816 */ /* 0x020fca0000000010 */
[----:B------:R-:W-:Y:S01]  /*1010*/  FADD.FTZ R56, R57, R56 ;  /* 0x0000003839387221 */ /* 0x000fe20000010000 */
[----:B------:R-:W-:-:S05]  /*1020*/  @P1 PRMT R57, RZ, 0x7610, R12 ;  /* 0x00007610ff391816 */ /* 0x000fca000000000c */
[----:B------:R-:W-:-:S05]  /*1030*/  @P1 FADD.FTZ R56, R57, R56 ;  /* 0x0000003839381221 */ /* 0x000fca0000010000 */
.L_x_2988:
[----:B------:R-:W-:-:S04]  /*1040*/  F2FP.BF16.PACK_AB R52, RZ, R56 ;  /* 0x00000038ff34723e */ /* 0x000fc800000010ff */
[----:B------:R-:W-:Y:S02]  /*1050*/  PRMT R8, R8, 0x5410, R52 ;  /* 0x0000541008087816 */ /* 0x000fe40000000034 */
.L_x_2989:
[----:B------:R-:W-:Y:S01]  /*1060*/  PRMT R57, RZ, 0x5410, R53 ;  /* 0x00005410ff397816 */ /* 0x000fe20000000035 */
[----:B------:R-:W-:Y:S05]  /*1070*/  @P2 BRA `(.L_x_2990) ;  /* 0x0000008000002947 */ /* 0x000fea0003800000 */
[----:B------:R-:W-:-:S04]  /*1080*/  ISETP.NE.U32.AND P5, PT, RZ, c[0x0][0x180], PT ;  /* 0x00006000ff007a0c */ /* 0x000fc80003fa5070 */
[----:B------:R-:W-:-:S13]  /*1090*/  ISETP.NE.AND.EX P5, PT, RZ, c[0x0][0x184], PT, P5 ;  /* 0x00006100ff007a0c */ /* 0x000fda0003fa5350 */
[----:B------:R-:W-:Y:S05]  /*10a0*/  @P5 BRA `(.L_x_2991) ;  /* 0x0000002000005947 */ /* 0x000fea0003800000 */
[----:B------:R-:W-:Y:S05]  /*10b0*/  @P0 BRA `(.L_x_2992) ;  /* 0x0000008000000947 */ /* 0x000fea0003800000 */
[----:B------:R-:W-:Y:S05]  /*10c0*/  BRA `(.L_x_2993) ;  /* 0x0000009000007947 */ /* 0x000fea0003800000 */
.L_x_2991:
[----:B-----5:R-:W-:-:S05]  /*10d0*/  PRMT R52, RZ, 0x5410, R13 ;  /* 0x00005410ff347816 */ /* 0x020fca000000000d */
[----:B------:R-:W-:Y:S01]  /*10e0*/  FADD.FTZ R57, R52, R57 ;  /* 0x0000003934397221 */ /* 0x000fe20000010000 */
[----:B------:R-:W-:Y:S05]  /*10f0*/  BRA `(.L_x_2992) ;  /* 0x0000004000007947 */ /* 0x000fea0003800000 */
.L_x_2990:
[----:B-----5:R-:W-:-:S05]  /*1100*/  PRMT R52, RZ, 0x5410, R17 ;  /* 0x00005410ff347816 */ /* 0x020fca0000000011 */
[----:B------:R-:W-:Y:S01]  /*1110*/  FADD.FTZ R57, R52, R57 ;  /* 0x0000003934397221 */ /* 0x000fe20000010000 */
[----:B------:R-:W-:-:S05]  /*1120*/  @P1 PRMT R52, RZ, 0x5410, R13 ;  /* 0x00005410ff341816 */ /* 0x000fca000000000d */
[----:B------:R-:W-:-:S05]  /*1130*/  @P1 FADD.FTZ R57, R52, R57 ;  /* 0x0000003934391221 */ /* 0x000fca0000010000 */
.L_x_2992:
[----:B------:R-:W-:-:S04]  /*1140*/  F2FP.BF16.PACK_AB R52, RZ, R57 ;  /* 0x00000039ff34723e */ /* 0x000fc800000010ff */
[----:B------:R-:W-:Y:S02]  /*1150*/  PRMT R9, R52, 0x7610, R9 ;  /* 0x0000761034097816 */ /* 0x000fe40000000009 */
.L_x_2993:
[----:B------:R-:W-:Y:S01]  /*1160*/  PRMT R60, RZ, 0x7610, R53 ;  /* 0x00007610ff3c7816 */ /* 0x000fe20000000035 */
[----:B------:R-:W-:Y:S05]  /*1170*/  @P2 BRA `(.L_x_2994) ;  /* 0x0000008000002947 */ /* 0x000fea0003800000 */
[----:B------:R-:W-:-:S04]  /*1180*/  ISETP.NE.U32.AND P5, PT, RZ, c[0x0][0x180], PT ;  /* 0x00006000ff007a0c */ /* 0x000fc80003fa5070 */
[----:B------:R-:W-:-:S13]  /*1190*/  ISETP.NE.AND.EX P5, PT, RZ, c[0x0][0x184], PT, P5 ;  /* 0x00006100ff007a0c */ /* 0x000fda0003fa5350 */
[----:B------:R-:W-:Y:S05]  /*11a0*/  @P5 BRA `(.L_x_2995) ;  /* 0x0000002000005947 */ /* 0x000fea0003800000 */
[----:B------:R-:W-:Y:S05]  /*11b0*/  @P0 BRA `(.L_x_2996) ;  /* 0x0000008000000947 */ /* 0x000fea0003800000 */
[----:B------:R-:W-:Y:S05]  /*11c0*/  BRA `(.L_x_2997) ;  /* 0x0000009000007947 */ /* 0x000fea0003800000 */
.L_x_2995:
[----:B-----5:R-:W-:-:S05]  /*11d0*/  PRMT R53, RZ, 0x7610, R13 ;  /* 0x00007610ff357816 */ /* 0x020fca000000000d */
[----:B------:R-:W-:Y:S01]  /*11e0*/  FADD.FTZ R60, R53, R60 ;  /* 0x0000003c353c7221 */ /* 0x000fe20000010000 */
[----:B------:R-:W-:Y:S05]  /*11f0*/  BRA `(.L_x_2996) ;  /* 0x0000004000007947 */ /* 0x000fea0003800000 */
.L_x_2994:
[----:B-----5:R-:W-:-:S05]  /*1200*/  PRMT R53, RZ, 0x7610, R17 ;  /* 0x00007610ff357816 */ /* 0x020fca0000000011 */
[----:B------:R-:W-:Y:S01]  /*1210*/  FADD.FTZ R60, R53, R60 ;  /* 0x0000003c353c7221 */ /* 0x000fe20000010000 */
[----:B------:R-:W-:-:S05]  /*1220*/  @P1 PRMT R53, RZ, 0x7610, R13 ;  /* 0x00007610ff351816 */ /* 0x000fca000000000d */
[----:B------:R-:W-:-:S05]  /*1230*/  @P1 FADD.FTZ R60, R53, R60 ;  /* 0x0000003c353c1221 */ /* 0x000fca0000010000 */
.L_x_2996:
[----:B------:R-:W-:-:S04]  /*1240*/  F2FP.BF16.PACK_AB R52, RZ, R60 ;  /* 0x0000003cff34723e */ /* 0x000fc800000010ff */
[----:B------:R-:W-:Y:S02]  /*1250*/  PRMT R9, R9, 0x5410, R52 ;  /* 0x0000541009097816 */ /* 0x000fe40000000034 */
.L_x_2997:
[----:B------:R-:W-:Y:S01]  /*1260*/  PRMT R61, RZ, 0x5410, R54 ;  /* 0x00005410ff3d7816 */ /* 0x000fe20000000036 */
[----:B------:R-:W-:Y:S05]  /*1270*/  @P2 BRA `(.L_x_2998) ;  /* 0x0000008000002947 */ /* 0x000fea0003800000 */
[----:B------:R-:W-:-:S04]  /*1280*/  ISETP.NE.U32.AND P5, PT, RZ, c[0x0][0x180], PT ;  /* 0x00006000ff007a0c */ /* 0x000fc80003fa5070 */
[----:B------:R-:W-:-:S13]  /*1290*/  ISETP.NE.AND.EX P5, PT, RZ, c[0x0][0x184], PT, P5 ;  /* 0x00006100ff007a0c */ /* 0x000fda0003fa5350 */
[----:B------:R-:W-:Y:S05]  /*12a0*/  @P5 BRA `(.L_x_2999) ;  /* 0x0000002000005947 */ /* 0x000fea0003800000 */
[----:B------:R-:W-:Y:S05]  /*12b0*/  @P0 BRA `(.L_x_3000) ;  /* 0x0000008000000947 */ /* 0x000fea0003800000 */
[----:B------:R-:W-:Y:S05]  /*12c0*/  BRA `(.L_x_3001) ;  /* 0x0000009000007947 */ /* 0x000fea0003800000 */
.L_x_2999:
[----:B-----5:R-:W-:-:S05]  /*12d0*/  PRMT R52, RZ, 0x5410, R14 ;  /* 0x00005410ff347816 */ /* 0x020fca000000000e */
[----:B------:R-:W-:Y:S01]  /*12e0*/  FADD.FTZ R61, R52, R61 ;  /* 0x0000003d343d7221 */ /* 0x000fe20000010000 */
[----:B------:R-:W-:Y:S05]  /*12f0*/  BRA `(.L_x_3000) ;  /* 0x0000004000007947 */ /* 0x000fea0003800000 */
.L_x_2998:
[----:B-----5:R-:W-:-:S05]  /*1300*/  PRMT R52, RZ, 0x5410, R18 ;  /* 0x00005410ff347816 */ /* 0x020fca0000000012 */
[----:B------:R-:W-:Y:S01]  /*1310*/  FADD.FTZ R61, R52, R61 ;  /* 0x0000003d343d7221 */ /* 0x000fe20000010000 */
[----:B------:R-:W-:-:S05]  /*1320*/  @P1 PRMT R52, RZ, 0x5410, R14 ;  /* 0x00005410ff341816 */ /* 0x000fca000000000e */
[----:B------:R-:W-:-:S05]  /*1330*/  @P1 FADD.FTZ R61, R52, R61 ;  /* 0x0000003d343d1221 */ /* 0x000fca0000010000 */
.L_x_3000:
[----:B------:R-:W-:-:S04]  /*1340*/  F2FP.BF16.PACK_AB R52, RZ, R61 ;  /* 0x0000003dff34723e */ /* 0x000fc800000010ff */
[----:B------:R-:W-:Y:S02]  /*1350*/  PRMT R10, R52, 0x7610, R10 ;  /* 0x00007610340a7816 */ /* 0x000fe4000000000a */
.L_x_3001:
[----:B------:R-:W-:Y:S01]  /*1360*/  PRMT R65, RZ, 0x7610, R54 ;  /* 0x00007610ff417816 */ /* 0x000fe20000000036 */
[----:B------:R-:W-:Y:S05]  /*1370*/  @P2 BRA `(.L_x_3002) ;  /* 0x0000008000002947 */ /* 0x000fea0003800000 */
[----:B------:R-:W-:-:S04]  /*1380*/  ISETP.NE.U32.AND P5, PT, RZ, c[0x0][0x180], PT ;  /* 0x00006000ff007a0c */ /* 0x000fc80003fa5070 */
[----:B------:R-:W-:-:S13]  /*1390*/  ISETP.NE.AND.EX P5, PT, RZ, c[0x0][0x184], PT, P5 ;  /* 0x00006100ff007a0c */ /* 0x000fda0003fa5350 */
[----:B------:R-:W-:Y:S05]  /*13a0*/  @P5 BRA `(.L_x_3003) ;  /* 0x0000002000005947 */ /* 0x000fea0003800000 */
[----:B------:R-:W-:Y:S05]  /*13b0*/  @P0 BRA `(.L_x_3004) ;  /* 0x0000008000000947 */ /* 0x000fea0003800000 */
[----:B------:R-:W-:Y:S05]  /*13c0*/  BRA `(.L_x_3005) ;  /* 0x0000009000007947 */ /* 0x000fea0003800000 */
.L_x_3003:
[----:B-----5:R-:W-:-:S05]  /*13d0*/  PRMT R52, RZ, 0x7610, R14 ;  /* 0x00007610ff347816 */ /* 0x020fca000000000e */
[----:B------:R-:W-:Y:S01]  /*13e0*/  FADD.FTZ R65, R52, R65 ;  /* 0x0000004134417221 */ /* 0x000fe20000010000 */
[----:B------:R-:W-:Y:S05]  /*13f0*/  BRA `(.L_x_3004) ;  /* 0x0000004000007947 */ /* 0x000fea0003800000 */
.L_x_3002:
[----:B-----5:R-:W-:-:S05]  /*1400*/  PRMT R52, RZ, 0x7610, R18 ;  /* 0x00007610ff347816 */ /* 0x020fca0000000012 */
[----:B------:R-:W-:Y:S01]  /*1410*/  FADD.FTZ R65, R52, R65 ;  /* 0x0000004134417221 */ /* 0x000fe20000010000 */
[----:B------:R-:W-:-:S05]  /*1420*/  @P1 PRMT R52, RZ, 0x7610, R14 ;  /* 0x00007610ff341816 */ /* 0x000fca000000000e */
[----:B------:R-:W-:-:S05]  /*1430*/  @P1 FADD.FTZ R65, R52, R65 ;  /* 0x0000004134411221 */ /* 0x000fca0000010000 */
.L_x_3004:
[----:B------:R-:W-:-:S04]  /*1440*/  F2FP.BF16.PACK_AB R52, RZ, R65 ;  /* 0x00000041ff34723e */ /* 0x000fc800000010ff */
[----:B------:R-:W-:Y:S02]  /*1450*/  PRMT R10, R10, 0x5410, R52 ;  /* 0x000054100a0a7816 */ /* 0x000fe40000000034 */
.L_x_3005:
[----:B------:R-:W-:Y:S01]  /*1460*/  PRMT R64, RZ, 0x5410, R55 ;  /* 0x00005410ff407816 */ /* 0x000fe20000000037 */
[----:B------:R-:W-:Y:S05]  /*1470*/  @P2 BRA `(.L_x_3006) ;  /* 0x0000008000002947 */ /* 0x000fea0003800000 */
[----:B------:R-:W-:-:S04]  /*1480*/  ISETP.NE.U32.AND P5, PT, RZ, c[0x0][0x180], PT ;  /* 0x00006000ff007a0c */ /* 0x000fc80003fa5070 */
[----:B------:R-:W-:-:S13]  /*1490*/  ISETP.NE.AND.EX P5, PT, RZ, c[0x0][0x184], PT, P5 ;  /* 0x00006100ff007a0c */ /* 0x000fda0003fa5350 */
[----:B------:R-:W-:Y:S05]  /*14a0*/  @P5 BRA `(.L_x_3007) ;  /* 0x0000002000005947 */ /* 0x000fea0003800000 */
[----:B------:R-:W-:Y:S05]  /*14b0*/  @P0 BRA `(.L_x_3008) ;  /* 0x0000008000000947 */ /* 0x000fea0003800000 */
[----:B------:R-:W-:Y:S05]  /*14c0*/  BRA `(.L_x_3009) ;  /* 0x0000009000007947 */ /* 0x000fea0003800000 */
.L_x_3007:
[----:B-----5:R-:W-:-:S05]  /*14d0*/  PRMT R53, RZ, 0x5410, R15 ;  /* 0x00005410ff357816 */ /* 0x020fca000000000f */
[----:B------:R-:W-:Y:S01]  /*14e0*/  FADD.FTZ R64, R53, R64 ;  /* 0x0000004035407221 */ /* 0x000fe20000010000 */
[----:B------:R-:W-:Y:S05]  /*14f0*/  BRA `(.L_x_3008) ;  /* 0x0000004000007947 */ /* 0x000fea0003800000 */
.L_x_3006:
[----:B-----5:R-:W-:-:S05]  /*1500*/  PRMT R53, RZ, 0x5410, R19 ;  /* 0x00005410ff357816 */ /* 0x020fca0000000013 */
[----:B------:R-:W-:Y:S01]  /*1510*/  FADD.FTZ R64, R53, R64 ;  /* 0x0000004035407221 */ /* 0x000fe20000010000 */
[----:B------:R-:W-:-:S05]  /*1520*/  @P1 PRMT R53, RZ, 0x5410, R15 ;  /* 0x00005410ff351816 */ /* 0x000fca000000000f */
[----:B------:R-:W-:-:S05]  /*1530*/  @P1 FADD.FTZ R64, R53, R64 ;  /* 0x0000004035401221 */ /* 0x000fca0000010000 */
.L_x_3008:
[----:B------:R-:W-:-:S04]  /*1540*/  F2FP.BF16.PACK_AB R52, RZ, R64 ;  /* 0x00000040ff34723e */ /* 0x000fc800000010ff */
[----:B------:R-:W-:Y:S02]  /*1550*/  PRMT R11, R52, 0x7610, R11 ;  /* 0x00007610340b7816 */ /* 0x000fe4000000000b */
.L_x_3009:
[----:B------:R-:W-:Y:S01]  /*1560*/  PRMT R69, RZ, 0x7610, R55 ;  /* 0x00007610ff457816 */ /* 0x000fe20000000037 */
[----:B------:R-:W-:Y:S05]  /*1570*/  @P2 BRA `(.L_x_3010) ;  /* 0x0000008000002947 */ /* 0x000fea0003800000 */
[----:B------:R-:W-:-:S04]  /*1580*/  ISETP.NE.U32.AND P1, PT, RZ, c[0x0][0x180], PT ;  /* 0x00006000ff007a0c */ /* 0x000fc80003f25070 */
[----:B------:R-:W-:-:S13]  /*1590*/  ISETP.NE.AND.EX P1, PT, RZ, c[0x0][0x184], PT, P1 ;  /* 0x00006100ff007a0c */ /* 0x000fda0003f25310 */
[----:B------:R-:W-:Y:S05]  /*15a0*/  @P1 BRA `(.L_x_3011) ;  /* 0x0000002000001947 */ /* 0x000fea0003800000 */
[----:B------:R-:W-:Y:S05]  /*15b0*/  @P0 BRA `(.L_x_3012) ;  /* 0x0000008000000947 */ /* 0x000fea0003800000 */
[----:B------:R-:W-:Y:S05]  /*15c0*/  BRA `(.L_x_3013) ;  /* 0x0000009000007947 */ /* 0x000fea0003800000 */
.L_x_3011:
[----:B-----5:R-:W-:-:S05]  /*15d0*/  PRMT R52, RZ, 0x7610, R15 ;  /* 0x00007610ff347816 */ /* 0x020fca000000000f */
[----:B------:R-:W-:Y:S01]  /*15e0*/  FADD.FTZ R69, R52, R69 ;  /* 0x0000004534457221 */ /* 0x000fe20000010000 */
[----:B------:R-:W-:Y:S05]  /*15f0*/  BRA `(.L_x_3012) ;  /* 0x0000004000007947 */ /* 0x000fea0003800000 */
.L_x_3010:
[----:B-----5:R-:W-:-:S05]  /*1600*/  PRMT R52, RZ, 0x7610, R19 ;  /* 0x00007610ff347816 */ /* 0x020fca0000000013 */
[----:B------:R-:W-:Y:S01]  /*1610*/  FADD.FTZ R69, R52, R69 ;  /* 0x0000004534457221 */ /* 0x000fe20000010000 */
[----:B------:R-:W-:-:S05]  /*1620*/  @P1 PRMT R52, RZ, 0x7610, R15 ;  /* 0x00007610ff341816 */ /* 0x000fca000000000f */
[----:B------:R-:W-:-:S05]  /*1630*/  @P1 FADD.FTZ R69, R52, R69 ;  /* 0x0000004534451221 */ /* 0x000fca0000010000 */
.L_x_3012:
[----:B------:R-:W-:-:S04]  /*1640*/  F2FP.BF16.PACK_AB R52, RZ, R69 ;  /* 0x00000045ff34723e */ /* 0x000fc800000010ff */
[----:B------:R-:W-:Y:S02]  /*1650*/  PRMT R11, R11, 0x5410, R52 ;  /* 0x000054100b0b7816 */ /* 0x000fe40000000034 */
.L_x_3013:
[----:B------:R-:W-:-:S04]  /*1660*/  @P0 LEA R52, P1, R63, c[0x0][0x188], 0x4 ;  /* 0x000062003f340a11 */ /* 0x000fc800078220ff */
[----:B------:R-:W-:-:S05]  /*1670*/  @P0 LEA.HI.X R53, R63, c[0x0][0x18c], RZ, 0x4, P1 ;  /* 0x000063003f350a11 */ /* 0x000fca00008f24ff */
[----:B------:R0:W-:Y:S04]  /*1680*/  @P0 STG.E.128 [R52.64], R8 ;  /* 0x0000000834000986 */ /* 0x0001e8000c101d04 */
.L_x_2981:
[----:B------:R-:W-:Y:S05]  /*1690*/  BSYNC B0 ;  /* 0x0000000000007941 */ /* 0x000fea0003800000 */
.L_x_2980:
        /* <DEDUP_REMOVED lines=21> */
.L_x_3022:
        /* <DEDUP_REMOVED lines=53> */
.L_x_3023:
[C---:B------:R-:W-:Y:S01]  /*1b40*/  FMUL.FTZ R52, R63.reuse, R63 ;  /* 0x0000003f3f347220 */ /* 0x040fe20000410000 */
[----:B------:R-:W-:Y:S01]  /*1b50*/  ISETP.NE.AND P1, PT, RZ, UR6, PT ;  /* 0x00000006ff007c0c */ /* 0x000fe2000bf25270 */
[----:B01----:R-:W-:Y:S01]  /*1b60*/  FADD.FTZ R71, R62, R71 ;  /* 0x000000473e477221 */ /* 0x003fe20000010000 */
[----:B------:R-:W-:Y:S01]  /*1b70*/  MOV R54, c[0x0][0x1e0] ;  /* 0x0000780000367a02 */ /* 0x000fe20000000f00 */
[----:B------:R-:W-:Y:S01]  /*1b80*/  @!P2 IMAD.MOV.U32 R55, RZ, RZ, 0x4 ;  /* 0x00000004ff37a424 */ /* 0x000fe200078e00ff */
[----:B------:R-:W-:Y:S01]  /*1b90*/  FSEL R53, R52, RZ, P1 ;  /* 0x000000ff34357208 */ /* 0x000fe20000800000 */
[----:B------:R-:W-:Y:S01]  /*1ba0*/  BSSY B0, `(.L_x_3016) ;  /* 0x000002b000007945 */ /* 0x000fe20003800000 */
[----:B------:R-:W-:Y:S01]  /*1bb0*/  FSEL R70, R63, RZ, !P1 ;  /* 0x000000ff3f467208 */ /* 0x000fe20004800000 */
[----:B------:R-:W-:Y:S02]  /*1bc0*/  FFMA.FTZ R52, R71, R54, c[0x0][0x228] ;  /* 0x00008a0047347623 */ /* 0x000fe40000010036 */
        /* <DEDUP_REMOVED lines=9> */
[----:B------:R-:W-:Y:S02]  /*1c60*/  FADD.FTZ R54, R7, -R70 ;  /* 0x8000004607367221 */ /* 0x000fe40000010000 */
[C---:B------:R-:W-:Y:S02]  /*1c70*/  FMUL.FTZ R53, R71.reuse, R52 ;  /* 0x0000003447357220 */ /* 0x040fe40000410000 */
[----:B------:R-:W-:Y:S02]  /*1c80*/  FMUL.FTZ R54, R71, R54 ;  /* 0x0000003647367220 */ /* 0x000fe40000410000 */
[----:B-----5:R-:W-:Y:S02]  /*1c90*/  FFMA.FTZ R52, R40, R53, R48 ;  /* 0x0000003528347223 */ /* 0x020fe40000010030 */
[----:B------:R-:W-:-:S02]  /*1ca0*/  FFMA.FTZ R53, R41, R54, R49 ;  /* 0x0000003629357223 */ /* 0x000fc40000010031 */
[--C-:B------:R-:W-:Y:S02]  /*1cb0*/  FADD.FTZ R54, R6, -R70.reuse ;  /* 0x8000004606367221 */ /* 0x100fe40000010000 */
[--C-:B------:R-:W-:Y:S01]  /*1cc0*/  FADD.FTZ R72, R58, -R70.reuse ;  /* 0x800000463a487221 */ /* 0x100fe20000010000 */
[----:B------:R-:W-:Y:S01]  /*1cd0*/  F2FP.BF16.PACK_AB R52, R53, R52 ;  /* 0x000000343534723e */ /* 0x000fe200000010ff */
[----:B------:R-:W-:Y:S02]  /*1ce0*/  FMUL.FTZ R53, R71, R54 ;  /* 0x0000003647357220 */ /* 0x000fe40000410000 */
[--C-:B------:R-:W-:Y:S02]  /*1cf0*/  FADD.FTZ R54, R67, -R70.reuse ;  /* 0x8000004643367221 */ /* 0x100fe40000010000 */
[--C-:B------:R-:W-:Y:S02]  /*1d00*/  FADD.FTZ R74, R66, -R70.reuse ;  /* 0x80000046424a7221 */ /* 0x100fe40000010000 */
[----:B------:R-:W-:-:S02]  /*1d10*/  FADD.FTZ R76, R68, -R70 ;  /* 0x80000046444c7221 */ /* 0x000fc40000010000 */
[C---:B------:R-:W-:Y:S02]  /*1d20*/  FMUL.FTZ R55, R71.reuse, R72 ;  /* 0x0000004847377220 */ /* 0x040fe40000410000 */
[----:B------:R-:W-:Y:S02]  /*1d30*/  FMUL.FTZ R72, R71, R54 ;  /* 0x0000003647487220 */ /* 0x000fe40000410000 */
[----:B------:R-:W-:Y:S02]  /*1d40*/  FADD.FTZ R62, R59, -R70 ;  /* 0x800000463b3e7221 */ /* 0x000fe40000010000 */
[C---:B------:R-:W-:Y:S02]  /*1d50*/  FMUL.FTZ R63, R71.reuse, R74 ;  /* 0x0000004a473f7220 */ /* 0x040fe40000410000 */
[----:B------:R-:W-:Y:S02]  /*1d60*/  FMUL.FTZ R76, R71, R76 ;  /* 0x0000004c474c7220 */ /* 0x000fe40000410000 */
[----:B------:R-:W-:-:S02]  /*1d70*/  FFMA.FTZ R54, R36, R55, R44 ;  /* 0x0000003724367223 */ /* 0x000fc4000001002c */
[----:B------:R-:W-:Y:S02]  /*1d80*/  FFMA.FTZ R55, R37, R72, R45 ;  /* 0x0000004825377223 */ /* 0x000fe4000001002d */
[----:B------:R-:W-:Y:S02]  /*1d90*/  FMUL.FTZ R62, R71, R62 ;  /* 0x0000003e473e7220 */ /* 0x000fe40000410000 */
[----:B------:R-:W-:Y:S01]  /*1da0*/  FFMA.FTZ R63, R38, R63, R46 ;  /* 0x0000003f263f7223 */ /* 0x000fe2000001002e */
[----:B------:R-:W-:Y:S01]  /*1db0*/  F2FP.BF16.PACK_AB R54, R55, R54 ;  /* 0x000000363736723e */ /* 0x000fe200000010ff */
[----:B------:R-:W-:Y:S02]  /*1dc0*/  FFMA.FTZ R76, R39, R76, R47 ;  /* 0x0000004c274c7223 */ /* 0x000fe4000001002f */
        /* <DEDUP_REMOVED lines=8> */
.L_x_3017:
[----:B------:R-:W-:Y:S05]  /*1e50*/  BSYNC B0 ;  /* 0x0000000000007941 */ /* 0x000fea0003800000 */
.L_x_3016:
[----:B------:R-:W-:Y:S01]  /*1e60*/  BSSY B0, `(.L_x_3018) ;  /* 0x0000021000007945 */ /* 0x000fe20003800000 */
[----:B------:R-:W-:Y:S05]  /*1e70*/  @!P4 BRA `(.L_x_3019) ;  /* 0x000001f00000c947 */ /* 0x000fea0003800000 */
[--C-:B0-----:R-:W-:Y:S02]  /*1e80*/  FADD.FTZ R55, R61, -R70.reuse ;  /* 0x800000463d377221 */ /* 0x101fe40000010000 */
        /* <DEDUP_REMOVED lines=15> */
[----:B-----5:R-:W-:Y:S02]  /*1f80*/  FFMA.FTZ R54, R20, R55, R28 ;  /* 0x0000003714367223 */ /* 0x020fe4000001001c */
[----:B------:R-:W-:-:S02]  /*1f90*/  FFMA.FTZ R71, R21, R62, R29 ;  /* 0x0000003e15477223 */ /* 0x000fc4000001001d */
[----:B------:R-:W-:Y:S02]  /*1fa0*/  FFMA.FTZ R63, R24, R63, R32 ;  /* 0x0000003f183f7223 */ /* 0x000fe40000010020 */
[----:B------:R-:W-:Y:S01]  /*1fb0*/  FFMA.FTZ R52, R25, R52, R33 ;  /* 0x0000003419347223 */ /* 0x000fe20000010021 */
[----:B------:R-:W-:Y:S01]  /*1fc0*/  F2FP.BF16.PACK_AB R54, R71, R54 ;  /* 0x000000364736723e */ /* 0x000fe200000010ff */
[----:B------:R-:W-:Y:S01]  /*1fd0*/  HFMA2.MMA R71, -RZ, RZ, 0, 9.5367431640625e-07 ;  /* 0x00000010ff477435 */ /* 0x000fe200000001ff */
[----:B------:R-:W-:Y:S02]  /*1fe0*/  FFMA.FTZ R53, R26, R53, R34 ;  /* 0x000000351a357223 */ /* 0x000fe40000010022 */
[----:B------:R-:W-:Y:S01]  /*1ff0*/  FFMA.FTZ R55, R22, R73, R30 ;  /* 0x0000004916377223 */ /* 0x000fe2000001001e */
[----:B------:R-:W-:Y:S01]  /*2000*/  F2FP.BF16.PACK_AB R52, R52, R63 ;  /* 0x0000003f3434723e */ /* 0x000fe200000010ff */
[----:B------:R-:W-:Y:S02]  /*2010*/  FFMA.FTZ R70, R23, R70, R31 ;  /* 0x0000004617467223 */ /* 0x000fe4000001001f */
[----:B------:R-:W-:-:S03]  /*2020*/  FFMA.FTZ R72, R27, R72, R35 ;  /* 0x000000481b487223 */ /* 0x000fc60000010023 */
[----:B------:R-:W-:Y:S01]  /*2030*/  F2FP.BF16.PACK_AB R55, R70, R55 ;  /* 0x000000374637723e */ /* 0x000fe200000010ff */
[----:B------:R-:W-:Y:S01]  /*2040*/  IMAD.WIDE.U32 R62, R2, R71, c[0x0][0x208] ;  /* 0x00008200023e7625 */ /* 0x000fe200078e0047 */
[----:B------:R-:W-:-:S05]  /*2050*/  F2FP.BF16.PACK_AB R53, R72, R53 ;  /* 0x000000354835723e */ /* 0x000fca00000010ff */
[----:B------:R0:W-:Y:S02]  /*2060*/  STG.E.128 [R62.64], R52 ;  /* 0x000000343e007986 */ /* 0x0001e4000c101d04 */
.L_x_3019:
[----:B------:R-:W-:Y:S05]  /*2070*/  BSYNC B0 ;  /* 0x0000000000007941 */ /* 0x000fea0003800000 */
.L_x_3018:
[----:B0-----:R-:W-:-:S04]  /*2080*/  IMAD.MOV.U32 R53, RZ, RZ, 0x4 ;  /* 0x00000004ff357424 */ /* 0x001fc800078e00ff */
[----:B------:R-:W-:-:S05]  /*2090*/  IMAD R4, R53, c[0x0][0x160], R4 ;  /* 0x0000580035047a24 */ /* 0x000fca00078e0204 */
[----:B------:R-:W-:-:S13]  /*20a0*/  ISETP.GE.AND P1, PT, R4, c[0x0][0x164], PT ;  /* 0x0000590004007a0c */ /* 0x000fda0003f26270 */
[----:B-----5:R-:W-:Y:S01]  /*20b0*/  @P1 CALL.REL.NOINC `(.L_x_3020) ;  /* 0x0000001000001944 */ /* 0x020fe20003c00000 */
[----:B------:R-:W-:Y:S05]  /*20c0*/  BRA `(.L_x_3021) ;  /* 0xffffe2b000007947 */ /* 0x000fea000383ffff */
.L_x_3020:
[----:B------:R-:W-:Y:S05]  /*20d0*/  EXIT ;  /* 0x000000000000794d */ /* 0x000fea0003800000 */
.L_x_3014:
[----:B------:R-:W-:Y:S01]  /*20e0*/  MOV R70, 0x1 ;  /* 0x0000000100467802 */ /* 0x000fe20000000f00 */
[----:B------:R-:W-:Y:S01]  /*20f0*/  IMAD.MOV.U32 R62, RZ, RZ, 0x1f ;  /* 0x0000001fff3e7424 */ /* 0x000fe200078e00ff */
[----:B------:R-:W-:Y:S02]  /*2100*/  MOV R55, 0xffffffff ;  /* 0xffffffff00377802 */ /* 0x000fe40000000f00 */
[----:B------:R-:W-:Y:S02]  /*2110*/  MOV R52, 0x2130 ;  /* 0x0000213000347802 */ /* 0x000fe40000000f00 */
[----:B-----5:R-:W-:Y:S05]  /*2120*/  CALL.REL.NOINC `($__internal_18_$__cuda_sm70_shflsync_bfly_p) ;  /* 0x000005c000007944 */ /* 0x020fea0003c00000 */
[----:B01----:R-:W-:Y:S05]  /*2130*/  BRA `(.L_x_3022) ;  /* 0xfffff6b000007947 */ /* 0x003fea000383ffff */
.L_x_3015:
[----:B------:R-:W-:Y:S01]  /*2140*/  HFMA2.MMA R70, -RZ, RZ, 0, 1.1920928955078125e-07 ;  /* 0x00000002ff467435 */ /* 0x000fe200000001ff */
[----:B0-----:R-:W-:Y:S01]  /*2150*/  IMAD.MOV.U32 R54, RZ, RZ, R71 ;  /* 0x000000ffff367224 */ /* 0x001fe200078e0047 */
[----:B------:R-:W-:Y:S01]  /*2160*/  MOV R55, 0xffffffff ;  /* 0xffffffff00377802 */ /* 0x000fe20000000f00 */
[----:B------:R-:W-:Y:S01]  /*2170*/  IMAD.MOV.U32 R62, RZ, RZ, 0x1f ;  /* 0x0000001fff3e7424 */ /* 0x000fe200078e00ff */
[----:B------:R-:W-:Y:S02]  /*2180*/  MOV R52, 0x21a0 ;  /* 0x000021a000347802 */ /* 0x000fe40000000f00 */
[----:B-----5:R-:W-:Y:S05]  /*2190*/  CALL.REL.NOINC `($__internal_18_$__cuda_sm70_shflsync_bfly_p) ;  /* 0x0000055000007944 */ /* 0x020fea0003c00000 */
[----:B0-----:R-:W-:Y:S01]  /*21a0*/  HFMA2.MMA R62, -RZ, RZ, 0, 1.847743988037109375e-06 ;  /* 0x0000001fff3e7435 */ /* 0x001fe200000001ff */
[----:B-1----:R-:W-:Y:S01]  /*21b0*/  FADD.FTZ R54, R71, R55 ;  /* 0x0000003747367221 */ /* 0x002fe20000010000 */
[----:B------:R-:W-:Y:S01]  /*21c0*/  MOV R52, 0x2200 ;  /* 0x0000220000347802 */ /* 0x000fe20000000f00 */
[----:B------:R-:W-:-:S02]  /*21d0*/  IMAD.MOV.U32 R70, RZ, RZ, 0x4 ;  /* 0x00000004ff467424 */ /* 0x000fc400078e00ff */
[----:B------:R-:W-:Y:S02]  /*21e0*/  IMAD.MOV.U32 R55, RZ, RZ, -0x1 ;  /* 0xffffffffff377424 */ /* 0x000fe400078e00ff */
[----:B------:R-:W-:Y:S05]  /*21f0*/  CALL.REL.NOINC `($__internal_18_$__cuda_sm70_shflsync_bfly_p) ;  /* 0x000004f000007944 */ /* 0x000fea0003c00000 */
[----:B01----:R-:W-:Y:S01]  /*2200*/  FADD.FTZ R54, R54, R55 ;  /* 0x0000003736367221 */ /* 0x003fe20000010000 */
[----:B------:R-:W-:Y:S01]  /*2210*/  MOV R70, 0x8 ;  /* 0x0000000800467802 */ /* 0x000fe20000000f00 */
[----:B------:R-:W-:Y:S01]  /*2220*/  IMAD.MOV.U32 R62, RZ, RZ, 0x1f ;  /* 0x0000001fff3e7424 */ /* 0x000fe200078e00ff */
[----:B------:R-:W-:Y:S02]  /*2230*/  MOV R55, 0xffffffff ;  /* 0xffffffff00377802 */ /* 0x000fe40000000f00 */
[----:B------:R-:W-:Y:S02]  /*2240*/  MOV R52, 0x2260 ;  /* 0x0000226000347802 */ /* 0x000fe40000000f00 */
[----:B------:R-:W-:Y:S05]  /*2250*/  CALL.REL.NOINC `($__internal_18_$__cuda_sm70_shflsync_bfly_p) ;  /* 0x0000049000007944 */ /* 0x000fea0003c00000 */
[----:B0-----:R-:W-:Y:S01]  /*2260*/  HFMA2.MMA R62, -RZ, RZ, 0, 1.847743988037109375e-06 ;  /* 0x0000001fff3e7435 */ /* 0x001fe200000001ff */
[----:B-1----:R-:W-:Y:S01]  /*2270*/  FADD.FTZ R54, R54, R55 ;  /* 0x0000003736367221 */ /* 0x002fe20000010000 */
[----:B------:R-:W-:Y:S01]  /*2280*/  MOV R52, 0x22c0 ;  /* 0x000022c000347802 */ /* 0x000fe20000000f00 */
[----:B------:R-:W-:Y:S02]  /*2290*/  IMAD.MOV.U32 R70, RZ, RZ, 0x10 ;  /* 0x00000010ff467424 */ /* 0x000fe400078e00ff */
[----:B------:R-:W-:-:S02]  /*22a0*/  IMAD.MOV.U32 R55, RZ, RZ, -0x1 ;  /* 0xffffffffff377424 */ /* 0x000fc400078e00ff */
[----:B------:R-:W-:Y:S05]  /*22b0*/  CALL.REL.NOINC `($__internal_18_$__cuda_sm70_shflsync_bfly_p) ;  /* 0x0000043000007944 */ /* 0x000fea0003c00000 */
[----:B-1----:R-:W-:Y:S01]  /*22c0*/  FADD.FTZ R55, R54, R55 ;  /* 0x0000003736377221 */ /* 0x002fe20000010000 */
[----:B0-----:R-:W-:-:S03]  /*22d0*/  MOV R70, 0x1 ;  /* 0x0000000100467802 */ /* 0x001fc60000000f00 */
        /* <DEDUP_REMOVED lines=15> */
[----:B------:R-:W-:Y:S01]  /*23d0*/  FFMA.FTZ R52, R55, R55, R52 ;  /* 0x0000003737347223 */ /* 0x000fe20000010034 */
[----:B------:R-:W-:Y:S01]  /*23e0*/  MOV R55, 0xffffffff ;  /* 0xffffffff00377802 */ /* 0x000fe20000000f00 */
        /* <DEDUP_REMOVED lines=19> */
[----:B------:R-:W-:Y:S02]  /*2520*/  MOV R52, 0x2540 ;  /* 0x0000254000347802 */ /* 0x000fe40000000f00 */
[----:B------:R-:W-:Y:S05]  /*2530*/  CALL.REL.NOINC `($__internal_18_$__cuda_sm70_shflsync_bfly_p) ;  /* 0x000001b000007944 */ /* 0x000fea0003c00000 */
[----:B0-----:R-:W-:Y:S01]  /*2540*/  HFMA2.MMA R62, -RZ, RZ, 0, 1.847743988037109375e-06 ;  /* 0x0000001fff3e7435 */ /* 0x001fe200000001ff */
[----:B-1----:R-:W-:Y:S01]  /*2550*/  FADD.FTZ R54, R54, R55 ;  /* 0x0000003736367221 */ /* 0x002fe20000010000 */
[----:B------:R-:W-:Y:S01]  /*2560*/  MOV R52, 0x25a0 ;  /* 0x000025a000347802 */ /* 0x000fe20000000f00 */
[----:B------:R-:W-:Y:S02]  /*2570*/  IMAD.MOV.U32 R70, RZ, RZ, 0x2 ;  /* 0x00000002ff467424 */ /* 0x000fe400078e00ff */
[----:B------:R-:W-:Y:S02]  /*2580*/  IMAD.MOV.U32 R55, RZ, RZ, -0x1 ;  /* 0xffffffffff377424 */ /* 0x000fe400078e00ff */
[----:B------:R-:W-:Y:S05]  /*2590*/  CALL.REL.NOINC `($__internal_18_$__cuda_sm70_shflsync_bfly_p) ;  /* 0x0000015000007944 */ /* 0x000fea0003c00000 */
[----:B01----:R-:W-:Y:S01]  /*25a0*/  FADD.FTZ R54, R54, R55 ;  /* 0x0000003736367221 */ /* 0x003fe20000010000 */
[----:B------:R-:W-:Y:S01]  /*25b0*/  MOV R70, 0x4 ;  /* 0x0000000400467802 */ /* 0x000fe20000000f00 */
[----:B------:R-:W-:Y:S01]  /*25c0*/  IMAD.MOV.U32 R62, RZ, RZ, 0x1f ;  /* 0x0000001fff3e7424 */ /* 0x000fe200078e00ff */
[----:B------:R-:W-:Y:S02]  /*25d0*/  MOV R55, 0xffffffff ;  /* 0xffffffff00377802 */ /* 0x000fe40000000f00 */
[----:B------:R-:W-:-:S02]  /*25e0*/  MOV R52, 0x2600 ;  /* 0x0000260000347802 */ /* 0x000fc40000000f00 */
[----:B------:R-:W-:Y:S05]  /*25f0*/  CALL.REL.NOINC `($__internal_18_$__cuda_sm70_shflsync_bfly_p) ;  /* 0x000000f000007944 */ /* 0x000fea0003c00000 */
[----:B0-----:R-:W-:Y:S01]  /*2600*/  HFMA2.MMA R62, -RZ, RZ, 0, 1.847743988037109375e-06 ;  /* 0x0000001fff3e7435 */ /* 0x001fe200000001ff */
[----:B-1----:R-:W-:Y:S01]  /*2610*/  FADD.FTZ R54, R54, R55 ;  /* 0x0000003736367221 */ /* 0x002fe20000010000 */
[----:B------:R-:W-:Y:S01]  /*2620*/  MOV R55, 0xffffffff ;  /* 0xffffffff00377802 */ /* 0x000fe20000000f00 */
[----:B------:R-:W-:Y:S01]  /*2630*/  IMAD.MOV.U32 R70, RZ, RZ, 0x8 ;  /* 0x00000008ff467424 */ /* 0x000fe200078e00ff */
[----:B------:R-:W-:-:S02]  /*2640*/  MOV R52, 0x2660 ;  /* 0x0000266000347802 */ /* 0x000fc40000000f00 */
[----:B------:R-:W-:Y:S05]  /*2650*/  CALL.REL.NOINC `($__internal_18_$__cuda_sm70_shflsync_bfly_p) ;  /* 0x0000009000007944 */ /* 0x000fea0003c00000 */
[----:B-1----:R-:W-:Y:S01]  /*2660*/  FADD.FTZ R71, R54, R55 ;  /* 0x0000003736477221 */ /* 0x002fe20000010000 */
[----:B0-----:R-:W-:Y:S01]  /*2670*/  HFMA2.MMA R62, -RZ, RZ, 0, 1.847743988037109375e-06 ;  /* 0x0000001fff3e7435 */ /* 0x001fe200000001ff */
[----:B------:R-:W-:Y:S01]  /*2680*/  IMAD.MOV.U32 R70, RZ, RZ, 0x10 ;  /* 0x00000010ff467424 */ /* 0x000fe200078e00ff */
[----:B------:R-:W-:Y:S01]  /*2690*/  MOV R55, 0xffffffff ;  /* 0xffffffff00377802 */ /* 0x000fe20000000f00 */
[----:B------:R-:W-:Y:S01]  /*26a0*/  IMAD.MOV.U32 R54, RZ, RZ, R71 ;  /* 0x000000ffff367224 */ /* 0x000fe200078e0047 */
[----:B------:R-:W-:-:S02]  /*26b0*/  MOV R52, 0x26d0 ;  /* 0x000026d000347802 */ /* 0x000fc40000000f00 */
[----:B------:R-:W-:Y:S05]  /*26c0*/  CALL.REL.NOINC `($__internal_18_$__cuda_sm70_shflsync_bfly_p) ;  /* 0x0000002000007944 */ /* 0x000fea0003c00000 */
[----:B01----:R-:W-:Y:S01]  /*26d0*/  MOV R62, R55 ;  /* 0x00000037003e7202 */ /* 0x003fe20000000f00 */
[----:B------:R-:W-:Y:S05]  /*26e0*/  BRA `(.L_x_3023) ;  /* 0xfffff45000007947 */ /* 0x000fea000383ffff */
        .weak           $__internal_18_$__cuda_sm70_shflsync_bfly_p
        .type           $__internal_18_$__cuda_sm70_shflsync_bfly_p,@function
        .size           $__internal_18_$__cuda_sm70_shflsync_bfly_p,(.L_x_13558 - $__internal_18_$__cuda_sm70_shflsync_bfly_p)
$__internal_18_$__cuda_sm70_shflsync_bfly_p:
[----:B------:R-:W-:Y:S01]  /*26f0*/  HFMA2.MMA R53, -RZ, RZ, 0, 0 ;  /* 0x00000000ff357435 */ /* 0x000fe200000001ff */
[----:B------:R-:W-:Y:S04]  /*2700*/  WARPSYNC R55 ;  /* 0x0000003700007348 */ /* 0x000fe80003800000 */
[----:B------:R0:W1:Y:S01]  /*2710*/  SHFL.BFLY PT, R55, R54, R70, R62 ;  /* 0x0c00004636377389 */ /* 0x00006200000e003e */
[----:B------:R-:W-:Y:S05]  /*2720*/  RET.REL.NODEC R52 `(_ZN10layer_norm31ln_parallel_residual_fwd_kernelINS_13Kernel_traitsIf13__nv_bfloat16S2_S2_fjLj512ELj1ELj4ELj1ELj16ENS_18Kernel_traits_baseILj512EfS2_S2_S2_fjLj128EEEEELb0ELb1ELb0EEEvNS_9FwdParamsE) ;  /* 0xffffd8d034007950 */ /* 0x000fea0003c3ffff */
.L_x_3024:
        /* <DEDUP_REMOVED lines=13> */
.L_x_13558:


//--------------------- .text._ZN10layer_norm31ln_parallel_residual_fwd_kernelINS_13Kernel_traitsIf13__nv_bfloat16S2_S2_fjLj512ELj1ELj4ELj1ELj16ENS_18Kernel_traits_baseILj512EfS2_S2_S2_fjLj128EEEEELb0ELb1ELb1EEEvNS_9FwdParamsE --------------------------
	.section	.text._ZN10layer_norm31ln_parallel_residual_fwd_kernelINS_13Kernel_traitsIf13__nv_bfloat16S2_S2_fjLj512ELj1ELj4ELj1ELj16ENS_18Kernel_traits_baseILj512EfS2_S2_S2_fjLj128EEEEELb0ELb1ELb1EEEvNS_9FwdParamsE,"ax",@progbits
	.sectioninfo	@"SHI_REGISTERS=80"
	.align	128
        .global         _ZN10layer_norm31ln_parallel_residual_fwd_kernelINS_13Kernel_traitsIf13__nv_bfloat16S2_S2_fjLj512ELj1ELj4ELj1ELj16ENS_18Kernel_traits_baseILj512EfS2_S2_S2_fjLj128EEEEELb0ELb1ELb1EEEvNS_9FwdParamsE
        .type           _ZN10layer_norm31ln_parallel_residual_fwd_kernelINS_13Kernel_traitsIf13__nv_bfloat16S2_S2_fjLj512ELj1ELj4ELj1ELj16ENS_18Kernel_traits_baseILj512EfS2_S2_S2_fjLj128EEEEELb0ELb1ELb1EEEvNS_9FwdParamsE,@function
        .size           _ZN10layer_norm31ln_parallel_residual_fwd_kernelINS_13Kernel_traitsIf13__nv_bfloat16S2_S2_fjLj512ELj1ELj4ELj1ELj16ENS_18Kernel_traits_baseILj512EfS2_S2_S2_fjLj128EEEEELb0ELb1ELb1EEEvNS_9FwdParamsE,(.L_x_13559 - _ZN10layer_norm31ln_parallel_residual_fwd_kernelINS_13Kernel_traitsIf13__nv_bfloat16S2_S2_fjLj512ELj1ELj4ELj1ELj16ENS_18Kernel_traits_baseILj512EfS2_S2_S2_fjLj128EEEEELb0ELb1ELb1EEEvNS_9FwdParamsE)
        .other          _ZN10layer_norm31ln_parallel_residual_fwd_kernelINS_13Kernel_traitsIf13__nv_bfloat16S2_S2_fjLj512ELj1ELj4ELj1ELj16ENS_18Kernel_traits_baseILj512EfS2_S2_S2_fjLj128EEEEELb0ELb1ELb1EEEvNS_9FwdParamsE,@"STO_CUDA_ENTRY STV_DEFAULT"
_ZN10layer_norm31ln_parallel_residual_fwd_kernelINS_13Kernel_traitsIf13__nv_bfloat16S2_S2_fjLj512ELj1ELj4ELj1ELj16ENS_18Kernel_traits_baseILj512EfS2_S2_S2_fjLj128EEEEELb0ELb1ELb1EEEvNS_9FwdParamsE:
.text._ZN10layer_norm31ln_parallel_residual_fwd_kernelINS_13Kernel_traitsIf13__nv_bfloat16S2_S2_fjLj512ELj1ELj4ELj1ELj16ENS_18Kernel_traits_baseILj512EfS2_S2_S2_fjLj128EEEEELb0ELb1ELb1EEEvNS_9FwdParamsE:
        /* <DEDUP_REMOVED lines=12> */
[----:B------:R-:W-:Y:S01]  /*00c0*/  ULDC.64 UR4, c[0x0][0x118] ;  /* 0x0000460000047ab9 */ /* 0x000fe20000000a00 */
[----:B0-----:R-:W-:Y:S01]  /*00d0*/  IMAD.SHL.U32 R0, R3, 0x20, RZ ;  /* 0x0000002003007824 */ /* 0x001fe200078e00ff */
[----:B------:R-:W-:-:S04]  /*00e0*/  SHF.R.U32.HI R2, RZ, 0x5, R3 ;  /* 0x00000005ff027819 */ /* 0x000fc80000011603 */
[----:B------:R-:W-:Y:S02]  /*00f0*/  LOP3.LUT R0, R0, 0x3e0, RZ, 0xc0, !PT ;  /* 0x000003e000007812 */ /* 0x000fe400078ec0ff */
[----:B-1----:R-:W-:Y:S02]  /*0100*/  LEA R2, R5, R2, 0x2 ;  /* 0x0000000205027211 */ /* 0x002fe400078e10ff */
[C---:B------:R-:W-:Y:S01]  /*0110*/  IADD3 R20, P1, R0.reuse, c[0x0][0x218], RZ ;  /* 0x0000860000147a10 */ /* 0x040fe20007f3e0ff */
[----:B------:R-:W-:Y:S01]  /*0120*/  CS2R R4, SRZ ;  /* 0x0000000000047805 */ /* 0x000fe2000001ff00 */
[----:B------:R-:W-:Y:S02]  /*0130*/  IADD3 R36, P2, R0, c[0x0][0x1b0], RZ ;  /* 0x00006c0000247a10 */ /* 0x000fe40007f5e0ff */
[----:B------:R-:W-:Y:S02]  /*0140*/  IADD3.X R21, RZ, c[0x0][0x21c], RZ, P1, !PT ;  /* 0x00008700ff157a10 */ /* 0x000fe40000ffe4ff */
[----:B------:R-:W-:-:S02]  /*0150*/  ISETP.GE.AND P1, PT, R2, c[0x0][0x164], PT ;  /* 0x0000590002007a0c */ /* 0x000fc40003f26270 */
[----:B------:R-:W-:Y:S01]  /*0160*/  IADD3.X R37, RZ, c[0x0][0x1b4], RZ, P2, !PT ;  /* 0x00006d00ff257a10 */ /* 0x000fe200017fe4ff */
[----:B------:R0:W5:Y:S04]  /*0170*/  @P0 LDG.E.128 R4, [R20.64] ;  /* 0x0000000414040981 */ /* 0x000168000c1e1d00 */
[----:B------:R0:W5:Y:S04]  /*0180*/  @P0 LDG.E.128 R8, [R20.64+0x10] ;  /* 0x0000100414080981 */ /* 0x000168000c1e1d00 */
[----:B------:R0:W5:Y:S04]  /*0190*/  @P0 LDG.E.128 R12, [R20.64+0x400] ;  /* 0x00040004140c0981 */ /* 0x000168000c1e1d00 */
[----:B------:R0:W5:Y:S01]  /*01a0*/  @P0 LDG.E.128 R16, [R20.64+0x410] ;  /* 0x0004100414100981 */ /* 0x000162000c1e1d00 */
[----:B------:R-:W-:Y:S05]  /*01b0*/  @P1 EXIT ;  /* 0x000000000000194d */ /* 0x000fea0003800000 */
[----:B0-----:R0:W5:Y:S04]  /*01c0*/  LDG.E.128 R20, [R36.64] ;  /* 0x0000000424147981 */ /* 0x001168000c1e1d00 */
[----:B------:R0:W5:Y:S04]  /*01d0*/  LDG.E.128 R24, [R36.64+0x10] ;  /* 0x0000100424187981 */ /* 0x000168000c1e1d00 */
[----:B------:R0:W5:Y:S04]  /*01e0*/  LDG.E.128 R28, [R36.64+0x400] ;  /* 0x00040004241c7981 */ /* 0x000168000c1e1d00 */
[----:B------:R0:W5:Y:S01]  /*01f0*/  LDG.E.128 R32, [R36.64+0x410] ;  /* 0x0004100424207981 */ /* 0x000162000c1e1d00 */
[----:B------:R-:W-:Y:S01]  /*0200*/  IMAD.MOV.U32 R0, RZ, RZ, c[0x0][0x180] ;  /* 0x00006000ff007624 */ /* 0x000fe200078e00ff */
[----:B------:R-:W-:-:S04]  /*0210*/  ULDC.U8 UR6, c[0x0][0x1f0] ;  /* 0x00007c0000067ab9 */ /* 0x000fc80000000000 */
[----:B------:R-:W-:Y:S02]  /*0220*/  LOP3.LUT P0, RZ, R0, c[0x0][0x178], RZ, 0xfc, !PT ;  /* 0x00005e0000ff7a12 */ /* 0x000fe4000780fcff */
[----:B------:R-:W-:-:S04]  /*0230*/  MOV R0, c[0x0][0x184] ;  /* 0x0000610000007a02 */ /* 0x000fc80000000f00 */
[----:B------:R-:W-:Y:S02]  /*0240*/  LOP3.LUT P0, RZ, R0, c[0x0][0x17c], RZ, 0xfc, P0 ;  /* 0x00005f0000ff7a12 */ /* 0x000fe4000000fcff */
[----:B0-----:R-:W-:Y:S02]  /*0250*/  LOP3.LUT R0, R3, 0x1f, RZ, 0xc0, !PT ;  /* 0x0000001f03007812 */ /* 0x001fe400078ec0ff */
.L_x_3092:
[----:B------:R-:W-:Y:S01]  /*0260*/  IMAD R3, R2, c[0x0][0x168], RZ ;  /* 0x00005a0002037a24 */ /* 0x000fe200078e02ff */
[----:B------:R-:W-:Y:S01]  /*0270*/  ISETP.NE.U32.AND P2, PT, RZ, c[0x0][0x180], PT ;  /* 0x00006000ff007a0c */ /* 0x000fe20003f45070 */
[----:B------:R-:W-:Y:S01]  /*0280*/  HFMA2.MMA R61, -RZ, RZ, 0, 9.5367431640625e-07 ;  /* 0x00000010ff3d7435 */ /* 0x000fe200000001ff */
[----:B------:R-:W-:Y:S02]  /*0290*/  ISETP.NE.U32.AND P1, PT, RZ, c[0x0][0x178], PT ;  /* 0x00005e00ff007a0c */ /* 0x000fe40003f25070 */
[----:B------:R-:W-:Y:S02]  /*02a0*/  SHF.R.S32.HI R48, RZ, 0x1f, R3 ;  /* 0x0000001fff307819 */ /* 0x000fe40000011403 */
[----:B------:R-:W-:Y:S02]  /*02b0*/  ISETP.NE.AND.EX P2, PT, RZ, c[0x0][0x184], PT, P2 ;  /* 0x00006100ff007a0c */ /* 0x000fe40003f45320 */
[----:B------:R-:W-:-:S02]  /*02c0*/  LEA.HI R3, R48, R3, RZ, 0x3 ;  /* 0x0000000330037211 */ /* 0x000fc400078f18ff */
[----:B------:R-:W-:Y:S02]  /*02d0*/  ISETP.NE.AND.EX P1, PT, RZ, c[0x0][0x17c], PT, P1 ;  /* 0x00005f00ff007a0c */ /* 0x000fe40003f25310 */
[----:B------:R-:W-:-:S05]  /*02e0*/  LEA.HI.SX32 R3, R3, R0, 0x1d ;  /* 0x0000000003037211 */ /* 0x000fca00078feaff */
[C---:B------:R-:W-:Y:S02]  /*02f0*/  IMAD.WIDE.U32 R48, R3.reuse, R61, c[0x0][0x170] ;  /* 0x00005c0003307625 */ /* 0x040fe400078e003d */
[----:B------:R-:W-:-:S04]  /*0300*/  @P2 LEA R54, P4, R3, c[0x0][0x180], 0x4 ;  /* 0x0000600003362a11 */ /* 0x000fc800078820ff */
[C---:B------:R-:W-:Y:S01]  /*0310*/  @P2 LEA.HI.X R55, R3.reuse, c[0x0][0x184], RZ, 0x4, P4 ;  /* 0x0000610003372a11 */ /* 0x040fe200020f24ff */
[----:B------:R-:W2:Y:S01]  /*0320*/  LDG.E.128 R48, [R48.64] ;  /* 0x0000000430307981 */ /* 0x000ea2000c1e1d00 */
[----:B------:R-:W-:-:S03]  /*0330*/  @P1 LEA R52, P3, R3, c[0x0][0x178], 0x4 ;  /* 0x00005e0003341a11 */ /* 0x000fc600078620ff */
[----:B-----5:R0:W5:Y:S01]  /*0340*/  @P2 LDG.E.128 R40, [R54.64] ;  /* 0x0000000436282981 */ /* 0x020162000c1e1d00 */
[----:B------:R-:W-:Y:S02]  /*0350*/  @P1 LEA.HI.X R53, R3, c[0x0][0x17c], RZ, 0x4, P3 ;  /* 0x00005f0003351a11 */ /* 0x000fe400018f24ff */
[----:B------:R-:W-:-:S03]  /*0360*/  ISETP.NE.U32.AND P3, PT, RZ, c[0x0][0x178], PT ;  /* 0x00005e00ff007a0c */ /* 0x000fc60003f65070 */
[----:B------:R2:W5:Y:S01]  /*0370*/  @P1 LDG.E.128 R36, [R52.64] ;  /* 0x0000000434241981 */ /* 0x000562000c1e1d00 */
        /* <DEDUP_REMOVED lines=8> */
.L_x_3026:
[----:B-----5:R-:W-:-:S05]  /*0400*/  PRMT R52, RZ, 0x5410, R40 ;  /* 0x00005410ff347816 */ /* 0x020fca0000000028 */
[----:B------:R-:W-:Y:S01]  /*0410*/  FADD.FTZ R53, R53, R52 ;  /* 0x0000003435357221 */ /* 0x000fe20000010000 */
[----:B------:R-:W-:Y:S05]  /*0420*/  BRA `(.L_x_3027) ;  /* 0x0000004000007947 */ /* 0x000fea0003800000 */
.L_x_3025:
[----:B0----5:R-:W-:-:S05]  /*0430*/  PRMT R52, RZ, 0x5410, R36 ;  /* 0x00005410ff347816 */ /* 0x021fca0000000024 */
[----:B------:R-:W-:Y:S01]  /*0440*/  FADD.FTZ R53, R53, R52 ;  /* 0x0000003435357221 */ /* 0x000fe20000010000 */
[----:B------:R-:W-:-:S05]  /*0450*/  @P2 PRMT R52, RZ, 0x5410, R40 ;  /* 0x00005410ff342816 */ /* 0x000fca0000000028 */
[----:B------:R-:W-:-:S05]  /*0460*/  @P2 FADD.FTZ R53, R53, R52 ;  /* 0x0000003435352221 */ /* 0x000fca0000010000 */
.L_x_3027:
[----:B------:R-:W-:-:S04]  /*0470*/  F2FP.BF16.PACK_AB R52, RZ, R53 ;  /* 0x00000035ff34723e */ /* 0x000fc800000010ff */
[----:B------:R-:W-:Y:S02]  /*0480*/  PRMT R44, R52, 0x7610, R44 ;  /* 0x00007610342c7816 */ /* 0x000fe4000000002c */
.L_x_3028:
[----:B------:R-:W-:Y:S01]  /*0490*/  PRMT R55, RZ, 0x7610, R48 ;  /* 0x00007610ff377816 */ /* 0x000fe20000000030 */
[----:B------:R-:W-:Y:S05]  /*04a0*/  @P3 BRA `(.L_x_3029) ;  /* 0x0000008000003947 */ /* 0x000fea0003800000 */
[----:B------:R-:W-:-:S04]  /*04b0*/  ISETP.NE.U32.AND P4, PT, RZ, c[0x0][0x180], PT ;  /* 0x00006000ff007a0c */ /* 0x000fc80003f85070 */
[----:B------:R-:W-:-:S13]  /*04c0*/  ISETP.NE.AND.EX P4, PT, RZ, c[0x0][0x184], PT, P4 ;  /* 0x00006100ff007a0c */ /* 0x000fda0003f85340 */
[----:B------:R-:W-:Y:S05]  /*04d0*/  @P4 BRA `(.L_x_3030) ;  /* 0x0000002000004947 */ /* 0x000fea0003800000 */
[----:B------:R-:W-:Y:S05]  /*04e0*/  @P0 BRA `(.L_x_3031) ;  /* 0x0000008000000947 */ /* 0x000fea0003800000 */
[----:B------:R-:W-:Y:S05]  /*04f0*/  BRA `(.L_x_3032) ;  /* 0x0000009000007947 */ /* 0x000fea0003800000 */
.L_x_3030:
[----:B-----5:R-:W-:-:S05]  /*0500*/  PRMT R48, RZ, 0x7610, R40 ;  /* 0x00007610ff307816 */ /* 0x020fca0000000028 */
[----:B------:R-:W-:Y:S01]  /*0510*/  FADD.FTZ R55, R55, R48 ;  /* 0x0000003037377221 */ /* 0x000fe20000010000 */
[----:B------:R-:W-:Y:S05]  /*0520*/  BRA `(.L_x_3031) ;  /* 0x0000004000007947 */ /* 0x000fea0003800000 */
.L_x_3029:
[----:B-----5:R-:W-:-:S05]  /*0530*/  PRMT R48, RZ, 0x7610, R36 ;  /* 0x00007610ff307816 */ /* 0x020fca0000000024 */
[----:B------:R-:W-:Y:S01]  /*0540*/  FADD.FTZ R55, R55, R48 ;  /* 0x0000003037377221 */ /* 0x000fe20000010000 */
[----:B------:R-:W-:-:S05]  /*0550*/  @P2 PRMT R48, RZ, 0x7610, R40 ;  /* 0x00007610ff302816 */ /* 0x000fca0000000028 */
[----:B------:R-:W-:-:S05]  /*0560*/  @P2 FADD.FTZ R55, R55, R48 ;  /* 0x0000003037372221 */ /* 0x000fca0000010000 */
.L_x_3031:
[----:B------:R-:W-:-:S04]  /*0570*/  F2FP.BF16.PACK_AB R48, RZ, R55 ;  /* 0x00000037ff30723e */ /* 0x000fc800000010ff */
[----:B------:R-:W-:Y:S02]  /*0580*/  PRMT R44, R44, 0x5410, R48 ;  /* 0x000054102c2c7816 */ /* 0x000fe40000000030 */
.L_x_3032:
[----:B------:R-:W-:Y:S01]  /*0590*/  PRMT R54, RZ, 0x5410, R49 ;  /* 0x00005410ff367816 */ /* 0x000fe20000000031 */
[----:B------:R-:W-:Y:S05]  /*05a0*/  @P3 BRA `(.L_x_3033) ;  /* 0x0000008000003947 */ /* 0x000fea0003800000 */
[----:B------:R-:W-:-:S04]  /*05b0*/  ISETP.NE.U32.AND P4, PT, RZ, c[0x0][0x180], PT ;  /* 0x00006000ff007a0c */ /* 0x000fc80003f85070 */
[----:B------:R-:W-:-:S13]  /*05c0*/  ISETP.NE.AND.EX P4, PT, RZ, c[0x0][0x184], PT, P4 ;  /* 0x00006100ff007a0c */ /* 0x000fda0003f85340 */
[----:B------:R-:W-:Y:S05]  /*05d0*/  @P4 BRA `(.L_x_3034) ;  /* 0x0000002000004947 */ /* 0x000fea0003800000 */
[----:B------:R-:W-:Y:S05]  /*05e0*/  @P0 BRA `(.L_x_3035) ;  /* 0x0000008000000947 */ /* 0x000fea0003800000 */
[----:B------:R-:W-:Y:S05]  /*05f0*/  BRA `(.L_x_3036) ;  /* 0x0000009000007947 */ /* 0x000fea0003800000 */
.L_x_3034:
[----:B-----5:R-:W-:-:S05]  /*0600*/  PRMT R57, RZ, 0x5410, R41 ;  /* 0x00005410ff397816 */ /* 0x020fca0000000029 */
[----:B------:R-:W-:Y:S01]  /*0610*/  FADD.FTZ R54, R54, R57 ;  /* 0x0000003936367221 */ /* 0x000fe20000010000 */
[----:B------:R-:W-:Y:S05]  /*0620*/  BRA `(.L_x_3035) ;  /* 0x0000004000007947 */ /* 0x000fea0003800000 */
.L_x_3033:
[----:B-----5:R-:W-:-:S05]  /*0630*/  PRMT R57, RZ, 0x5410, R37 ;  /* 0x00005410ff397816 */ /* 0x020fca0000000025 */
[----:B------:R-:W-:Y:S01]  /*0640*/  FADD.FTZ R54, R54, R57 ;  /* 0x0000003936367221 */ /* 0x000fe20000010000 */
[----:B------:R-:W-:-:S05]  /*0650*/  @P2 PRMT R57, RZ, 0x5410, R41 ;  /* 0x00005410ff392816 */ /* 0x000fca0000000029 */
[----:B------:R-:W-:-:S05]  /*0660*/  @P2 FADD.FTZ R54, R54, R57 ;  /* 0x0000003936362221 */ /* 0x000fca0000010000 */
.L_x_3035:
[----:B------:R-:W-:-:S04]  /*0670*/  F2FP.BF16.PACK_AB R48, RZ, R54 ;  /* 0x00000036ff30723e */ /* 0x000fc800000010ff */
[----:B------:R-:W-:Y:S02]  /*0680*/  PRMT R45, R48, 0x7610, R45 ;  /* 0x00007610302d7816 */ /* 0x000fe4000000002d */
.L_x_3036:
[----:B------:R-:W-:Y:S01]  /*0690*/  PRMT R57, RZ, 0x7610, R49 ;  /* 0x00007610ff397816 */ /* 0x000fe20000000031 */
[----:B------:R-:W-:Y:S05]  /*06a0*/  @P3 BRA `(.L_x_3037) ;  /* 0x0000008000003947 */ /* 0x000fea0003800000 */
[----:B------:R-:W-:-:S04]  /*06b0*/  ISETP.NE.U32.AND P4, PT, RZ, c[0x0][0x180], PT ;  /* 0x00006000ff007a0c */ /* 0x000fc80003f85070 */
[----:B------:R-:W-:-:S13]  /*06c0*/  ISETP.NE.AND.EX P4, PT, RZ, c[0x0][0x184], PT, P4 ;  /* 0x00006100ff007a0c */ /* 0x000fda0003f85340 */
[----:B------:R-:W-:Y:S05]  /*06d0*/  @P4 BRA `(.L_x_3038) ;  /* 0x0000002000004947 */ /* 0x000fea0003800000 */
[----:B------:R-:W-:Y:S05]  /*06e0*/  @P0 BRA `(.L_x_3039) ;  /* 0x0000008000000947 */ /* 0x000fea0003800000 */
[----:B------:R-:W-:Y:S05]  /*06f0*/  BRA `(.L_x_3040) ;  /* 0x0000009000007947 */ /* 0x000fea0003800000 */
.L_x_3038:
[----:B-----5:R-:W-:-:S05]  /*0700*/  PRMT R48, RZ, 0x7610, R41 ;  /* 0x00007610ff307816 */ /* 0x020fca0000000029 */
[----:B------:R-:W-:Y:S01]  /*0710*/  FADD.FTZ R57, R57, R48 ;  /* 0x0000003039397221 */ /* 0x000fe20000010000 */
[----:B------:R-:W-:Y:S05]  /*0720*/  BRA `(.L_x_3039) ;  /* 0x0000004000007947 */ /* 0x000fea0003800000 */
.L_x_3037:
[----:B-----5:R-:W-:-:S05]  /*0730*/  PRMT R48, RZ, 0x7610, R37 ;  /* 0x00007610ff307816 */ /* 0x020fca0000000025 */
[----:B------:R-:W-:Y:S01]  /*0740*/  FADD.FTZ R57, R57, R48 ;  /* 0x0000003039397221 */ /* 0x000fe20000010000 */
[----:B------:R-:W-:-:S05]  /*0750*/  @P2 PRMT R48, RZ, 0x7610, R41 ;  /* 0x00007610ff302816 */ /* 0x000fca0000000029 */
[----:B------:R-:W-:-:S05]  /*0760*/  @P2 FADD.FTZ R57, R57, R48 ;  /* 0x0000003039392221 */ /* 0x000fca0000010000 */
.L_x_3039:
[----:B------:R-:W-:-:S04]  /*0770*/  F2FP.BF16.PACK_AB R48, RZ, R57 ;  /* 0x00000039ff30723e */ /* 0x000fc800000010ff */
[----:B------:R-:W-:Y:S02]  /*0780*/  PRMT R45, R45, 0x5410, R48 ;  /* 0x000054102d2d7816 */ /* 0x000fe40000000030 */
.L_x_3040:
[----:B------:R-:W-:Y:S01]  /*0790*/  PRMT R56, RZ, 0x5410, R50 ;  /* 0x00005410ff387816 */ /* 0x000fe20000000032 */
[----:B------:R-:W-:Y:S05]  /*07a0*/  @P3 BRA `(.L_x_3041) ;  /* 0x0000008000003947 */ /* 0x000fea0003800000 */
[----:B------:R-:W-:-:S04]  /*07b0*/  ISETP.NE.U32.AND P4, PT, RZ, c[0x0][0x180], PT ;  /* 0x00006000ff007a0c */ /* 0x000fc80003f85070 */
[----:B------:R-:W-:-:S13]  /*07c0*/  ISETP.NE.AND.EX P4, PT, RZ, c[0x0][0x184], PT, P4 ;  /* 0x00006100ff007a0c */ /* 0x000fda0003f85340 */
[----:B------:R-:W-:Y:S05]  /*07d0*/  @P4 BRA `(.L_x_3042) ;  /* 0x0000002000004947 */ /* 0x000fea0003800000 */
[----:B------:R-:W-:Y:S05]  /*07e0*/  @P0 BRA `(.L_x_3043) ;  /* 0x0000008000000947 */ /* 0x000fea0003800000 */
[----:B------:R-:W-:Y:S05]  /*07f0*/  BRA `(.L_x_3044) ;  /* 0x0000009000007947 */ /* 0x000fea0003800000 */
.L_x_3042:
[----:B-----5:R-:W-:-:S05]  /*0800*/  PRMT R49, RZ, 0x5410, R42 ;  /* 0x00005410ff317816 */ /* 0x020fca000000002a */
[----:B------:R-:W-:Y:S01]  /*0810*/  FADD.FTZ R56, R56, R49 ;  /* 0x0000003138387221 */ /* 0x000fe20000010000 */
[----:B------:R-:W-:Y:S05]  /*0820*/  BRA `(.L_x_3043) ;  /* 0x0000004000007947 */ /* 0x000fea0003800000 */
.L_x_3041:
[----:B-----5:R-:W-:-:S05]  /*0830*/  PRMT R49, RZ, 0x5410, R38 ;  /* 0x00005410ff317816 */ /* 0x020fca0000000026 */
[----:B------:R-:W-:Y:S01]  /*0840*/  FADD.FTZ R56, R56, R49 ;  /* 0x0000003138387221 */ /* 0x000fe20000010000 */
[----:B------:R-:W-:-:S05]  /*0850*/  @P2 PRMT R49, RZ, 0x5410, R42 ;  /* 0x00005410ff312816 */ /* 0x000fca000000002a */
[----:B------:R-:W-:-:S05]  /*0860*/  @P2 FADD.FTZ R56, R56, R49 ;  /* 0x0000003138382221 */ /* 0x000fca0000010000 */
.L_x_3043:
[----:B------:R-:W-:-:S04]  /*0870*/  F2FP.BF16.PACK_AB R48, RZ, R56 ;  /* 0x00000038ff30723e */ /* 0x000fc800000010ff */
[----:B------:R-:W-:Y:S02]  /*0880*/  PRMT R46, R48, 0x7610, R46 ;  /* 0x00007610302e7816 */ /* 0x000fe4000000002e */
.L_x_3044:
[----:B------:R-:W-:Y:S01]  /*0890*/  PRMT R59, RZ, 0x7610, R50 ;  /* 0x00007610ff3b7816 */ /* 0x000fe20000000032 */
[----:B------:R-:W-:Y:S05]  /*08a0*/  @P3 BRA `(.L_x_3045) ;  /* 0x0000008000003947 */ /* 0x000fea0003800000 */
[----:B------:R-:W-:-:S04]  /*08b0*/  ISETP.NE.U32.AND P4, PT, RZ, c[0x0][0x180], PT ;  /* 0x00006000ff007a0c */ /* 0x000fc80003f85070 */
[----:B------:R-:W-:-:S13]  /*08c0*/  ISETP.NE.AND.EX P4, PT, RZ, c[0x0][0x184], PT, P4 ;  /* 0x00006100ff007a0c */ /* 0x000fda0003f85340 */
[----:B------:R-:W-:Y:S05]  /*08d0*/  @P4 BRA `(.L_x_3046) ;  /* 0x0000002000004947 */ /* 0x000fea0003800000 */
[----:B------:R-:W-:Y:S05]  /*08e0*/  @P0 BRA `(.L_x_3047) ;  /* 0x0000008000000947 */ /* 0x000fea0003800000 */
[----:B------:R-:W-:Y:S05]  /*08f0*/  BRA `(.L_x_3048) ;  /* 0x0000009000007947 */ /* 0x000fea0003800000 */
.L_x_3046:
[----:B-----5:R-:W-:-:S05]  /*0900*/  PRMT R48, RZ, 0x7610, R42 ;  /* 0x00007610ff307816 */ /* 0x020fca000000002a */
[----:B------:R-:W-:Y:S01]  /*0910*/  FADD.FTZ R59, R59, R48 ;  /* 0x000000303b3b7221 */ /* 0x000fe20000010000 */
[----:B------:R-:W-:Y:S05]  /*0920*/  BRA `(.L_x_3047) ;  /* 0x0000004000007947 */ /* 0x000fea0003800000 */
.L_x_3045:
[----:B-----5:R-:W-:-:S05]  /*0930*/  PRMT R48, RZ, 0x7610, R38 ;  /* 0x00007610ff307816 */ /* 0x020fca0000000026 */
[----:B------:R-:W-:Y:S01]  /*0940*/  FADD.FTZ R59, R59, R48 ;  /* 0x000000303b3b7221 */ /* 0x000fe20000010000 */
[----:B------:R-:W-:-:S05]  /*0950*/  @P2 PRMT R48, RZ, 0x7610, R42 ;  /* 0x00007610ff302816 */ /* 0x000fca000000002a */
[----:B------:R-:W-:-:S05]  /*0960*/  @P2 FADD.FTZ R59, R59, R48 ;  /* 0x000000303b3b2221 */ /* 0x000fca0000010000 */
.L_x_3047:
[----:B------:R-:W-:-:S04]  /*0970*/  F2FP.BF16.PACK_AB R48, RZ, R59 ;  /* 0x0000003bff30723e */ /* 0x000fc800000010ff */
[----:B------:R-:W-:Y:S02]  /*0980*/  PRMT R46, R46, 0x5410, R48 ;  /* 0x000054102e2e7816 */ /* 0x000fe40000000030 */
.L_x_3048:
[----:B------:R-:W-:Y:S01]  /*0990*/  PRMT R58, RZ, 0x5410, R51 ;  /* 0x00005410ff3a7816 */ /* 0x000fe20000000033 */
[----:B------:R-:W-:Y:S05]  /*09a0*/  @P3 BRA `(.L_x_3049) ;  /* 0x0000008000003947 */ /* 0x000fea0003800000 */
[----:B------:R-:W-:-:S04]  /*09b0*/  ISETP.NE.U32.AND P4, PT, RZ, c[0x0][0x180], PT ;  /* 0x00006000ff007a0c */ /* 0x000fc80003f85070 */
[----:B------:R-:W-:-:S13]  /*09c0*/  ISETP.NE.AND.EX P4, PT, RZ, c[0x0][0x184], PT, P4 ;  /* 0x00006100ff007a0c */ /* 0x000fda0003f85340 */
[----:B------:R-:W-:Y:S05]  /*09d0*/  @P4 BRA `(.L_x_3050) ;  /* 0x0000002000004947 */ /* 0x000fea0003800000 */
[----:B------:R-:W-:Y:S05]  /*09e0*/  @P0 BRA `(.L_x_3051) ;  /* 0x0000008000000947 */ /* 0x000fea0003800000 */
[----:B------:R-:W-:Y:S05]  /*09f0*/  BRA `(.L_x_3052) ;  /* 0x0000009000007947 */ /* 0x000fea0003800000 */
.L_x_3050:
[----:B-----5:R-:W-:-:S05]  /*0a00*/  PRMT R49, RZ, 0x5410, R43 ;  /* 0x00005410ff317816 */ /* 0x020fca000000002b */
[----:B------:R-:W-:Y:S01]  /*0a10*/  FADD.FTZ R58, R58, R49 ;  /* 0x000000313a3a7221 */ /* 0x000fe20000010000 */
[----:B------:R-:W-:Y:S05]  /*0a20*/  BRA `(.L_x_3051) ;  /* 0x0000004000007947 */ /* 0x000fea0003800000 */
.L_x_3049:
[----:B-----5:R-:W-:-:S05]  /*0a30*/  PRMT R49, RZ, 0x5410, R39 ;  /* 0x00005410ff317816 */ /* 0x020fca0000000027 */
[----:B------:R-:W-:Y:S01]  /*0a40*/  FADD.FTZ R58, R58, R49 ;  /* 0x000000313a3a7221 */ /* 0x000fe20000010000 */
[----:B------:R-:W-:-:S05]  /*0a50*/  @P2 PRMT R49, RZ, 0x5410, R43 ;  /* 0x00005410ff312816 */ /* 0x000fca000000002b */
[----:B------:R-:W-:-:S05]  /*0a60*/  @P2 FADD.FTZ R58, R58, R49 ;  /* 0x000000313a3a2221 */ /* 0x000fca0000010000 */
.L_x_3051:
[----:B------:R-:W-:-:S04]  /*0a70*/  F2FP.BF16.PACK_AB R48, RZ, R58 ;  /* 0x0000003aff30723e */ /* 0x000fc800000010ff */
[----:B------:R-:W-:Y:S02]  /*0a80*/  PRMT R47, R48, 0x7610, R47 ;  /* 0x00007610302f7816 */ /* 0x000fe4000000002f */
.L_x_3052:
[----:B------:R-:W-:Y:S01]  /*0a90*/  PRMT R60, RZ, 0x7610, R51 ;  /* 0x00007610ff3c7816 */ /* 0x000fe20000000033 */
[----:B------:R-:W-:Y:S05]  /*0aa0*/  @P3 BRA `(.L_x_3053) ;  /* 0x0000008000003947 */ /* 0x000fea0003800000 */
[----:B------:R-:W-:-:S04]  /*0ab0*/  ISETP.NE.U32.AND P4, PT, RZ, c[0x0][0x180], PT ;  /* 0x00006000ff007a0c */ /* 0x000fc80003f85070 */
[----:B------:R-:W-:-:S13]  /*0ac0*/  ISETP.NE.AND.EX P4, PT, RZ, c[0x0][0x184], PT, P4 ;  /* 0x00006100ff007a0c */ /* 0x000fda0003f85340 */
[----:B------:R-:W-:Y:S05]  /*0ad0*/  @P4 BRA `(.L_x_3054) ;  /* 0x0000002000004947 */ /* 0x000fea0003800000 */
[----:B------:R-:W-:Y:S05]  /*0ae0*/  @P0 BRA `(.L_x_3055) ;  /* 0x0000008000000947 */ /* 0x000fea0003800000 */
[----:B------:R-:W-:Y:S05]  /*0af0*/  BRA `(.L_x_3056) ;  /* 0x0000009000007947 */ /* 0x000fea0003800000 */
.L_x_3054:
[----:B-----5:R-:W-:-:S05]  /*0b00*/  PRMT R49, RZ, 0x7610, R43 ;  /* 0x00007610ff317816 */ /* 0x020fca000000002b */
[----:B------:R-:W-:Y:S01]  /*0b10*/  FADD.FTZ R60, R60, R49 ;  /* 0x000000313c3c7221 */ /* 0x000fe20000010000 */
[----:B------:R-:W-:Y:S05]  /*0b20*/  BRA `(.L_x_3055) ;  /* 0x0000004000007947 */ /* 0x000fea0003800000 */
.L_x_3053:
[----:B-----5:R-:W-:-:S05]  /*0b30*/  PRMT R49, RZ, 0x7610, R39 ;  /* 0x00007610ff317816 */ /* 0x020fca0000000027 */
[----:B------:R-:W-:Y:S01]  /*0b40*/  FADD.FTZ R60, R60, R49 ;  /* 0x000000313c3c7221 */ /* 0x000fe20000010000 */
[----:B------:R-:W-:-:S05]  /*0b50*/  @P2 PRMT R49, RZ, 0x7610, R43 ;  /* 0x00007610ff312816 */ /* 0x000fca000000002b */
[----:B------:R-:W-:-:S05]  /*0b60*/  @P2 FADD.FTZ R60, R60, R49 ;  /* 0x000000313c3c2221 */ /* 0x000fca0000010000 */
.L_x_3055:
[----:B------:R-:W-:-:S04]  /*0b70*/  F2FP.BF16.PACK_AB R48, RZ, R60 ;  /* 0x0000003cff30723e */ /* 0x000fc800000010ff */
[----:B------:R-:W-:Y:S02]  /*0b80*/  PRMT R47, R47, 0x5410, R48 ;  /* 0x000054102f2f7816 */ /* 0x000fe40000000030 */
.L_x_3056:
        /* <DEDUP_REMOVED lines=12> */
[----:B--2---:R-:W-:Y:S01]  /*0c50*/  PRMT R61, RZ, 0x5410, R48 ;  /* 0x00005410ff3d7816 */ /* 0x004fe20000000030 */
[----:B------:R-:W-:Y:S05]  /*0c60*/  @P3 BRA `(.L_x_3057) ;  /* 0x0000008000003947 */ /* 0x000fea0003800000 */
[----:B0-----:R-:W-:-:S04]  /*0c70*/  ISETP.NE.U32.AND P1, PT, RZ, c[0x0][0x180], PT ;  /* 0x00006000ff007a0c */ /* 0x001fc80003f25070 */
[----:B------:R-:W-:-:S13]  /*0c80*/  ISETP.NE.AND.EX P1, PT, RZ, c[0x0][0x184], PT, P1 ;  /* 0x00006100ff007a0c */ /* 0x000fda0003f25310 */
[----:B------:R-:W-:Y:S05]  /*0c90*/  @P1 BRA `(.L_x_3058) ;  /* 0x0000002000001947 */ /* 0x000fea0003800000 */
[----:B------:R-:W-:Y:S05]  /*0ca0*/  @P0 BRA `(.L_x_3059) ;  /* 0x0000008000000947 */ /* 0x000fea0003800000 */
[----:B------:R-:W-:Y:S05]  /*0cb0*/  BRA `(.L_x_3060) ;  /* 0x0000009000007947 */ /* 0x000fea0003800000 */
.L_x_3058:
[----:B-----5:R-:W-:-:S05]  /*0cc0*/  PRMT R62, RZ, 0x5410, R40 ;  /* 0x00005410ff3e7816 */ /* 0x020fca0000000028 */
[----:B------:R-:W-:Y:S01]  /*0cd0*/  FADD.FTZ R61, R62, R61 ;  /* 0x0000003d3e3d7221 */ /* 0x000fe20000010000 */
[----:B------:R-:W-:Y:S05]  /*0ce0*/  BRA `(.L_x_3059) ;  /* 0x0000004000007947 */ /* 0x000fea0003800000 */
.L_x_3057:
[----:B0----5:R-:W-:-:S05]  /*0cf0*/  PRMT R62, RZ, 0x5410, R36 ;  /* 0x00005410ff3e7816 */ /* 0x021fca0000000024 */
[----:B------:R-:W-:Y:S01]  /*0d00*/  FADD.FTZ R61, R62, R61 ;  /* 0x0000003d3e3d7221 */ /* 0x000fe20000010000 */
[----:B------:R-:W-:-:S05]  /*0d10*/  @P2 PRMT R62, RZ, 0x5410, R40 ;  /* 0x00005410ff3e2816 */ /* 0x000fca0000000028 */
[----:B------:R-:W-:-:S05]  /*0d20*/  @P2 FADD.FTZ R61, R62, R61 ;  /* 0x0000003d3e3d2221 */ /* 0x000fca0000010000 */
.L_x_3059:
[----:B------:R-:W-:-:S04]  /*0d30*/  F2FP.BF16.PACK_AB R62, RZ, R61 ;  /* 0x0000003dff3e723e */ /* 0x000fc800000010ff */
[----:B------:R-:W-:Y:S02]  /*0d40*/  PRMT R44, R62, 0x7610, R44 ;  /* 0x000076103e2c7816 */ /* 0x000fe4000000002c */
.L_x_3060:
[----:B------:R-:W-:Y:S01]  /*0d50*/  PRMT R62, RZ, 0x7610, R48 ;  /* 0x00007610ff3e7816 */ /* 0x000fe20000000030 */
[----:B------:R-:W-:Y:S05]  /*0d60*/  @P3 BRA `(.L_x_3061) ;  /* 0x0000008000003947 */ /* 0x000fea0003800000 */
[----:B------:R-:W-:-:S04]  /*0d70*/  ISETP.NE.U32.AND P1, PT, RZ, c[0x0][0x180], PT ;  /* 0x00006000ff007a0c */ /* 0x000fc80003f25070 */
[----:B------:R-:W-:-:S13]  /*0d80*/  ISETP.NE.AND.EX P1, PT, RZ, c[0x0][0x184], PT, P1 ;  /* 0x00006100ff007a0c */ /* 0x000fda0003f25310 */
[----:B------:R-:W-:Y:S05]  /*0d90*/  @P1 BRA `(.L_x_3062) ;  /* 0x0000002000001947 */ /* 0x000fea0003800000 */
[----:B------:R-:W-:Y:S05]  /*0da0*/  @P0 BRA `(.L_x_3063) ;  /* 0x0000008000000947 */ /* 0x000fea0003800000 */
[----:B------:R-:W-:Y:S05]  /*0db0*/  BRA `(.L_x_3064) ;  /* 0x0000009000007947 */ /* 0x000fea0003800000 */
.L_x_3062:
[----:B-----5:R-:W-:-:S05]  /*0dc0*/  PRMT R63, RZ, 0x7610, R40 ;  /* 0x00007610ff3f7816 */ /* 0x020fca0000000028 */
[----:B------:R-:W-:Y:S01]  /*0dd0*/  FADD.FTZ R62, R63, R62 ;  /* 0x0000003e3f3e7221 */ /* 0x000fe20000010000 */
[----:B------:R-:W-:Y:S05]  /*0de0*/  BRA `(.L_x_3063) ;  /* 0x0000004000007947 */ /* 0x000fea0003800000 */
.L_x_3061:
[----:B-----5:R-:W-:-:S05]  /*0df0*/  PRMT R63, RZ, 0x7610, R36 ;  /* 0x00007610ff3f7816 */ /* 0x020fca0000000024 */
[----:B------:R-:W-:Y:S01]  /*0e00*/  FADD.FTZ R62, R63, R62 ;  /* 0x0000003e3f3e7221 */ /* 0x000fe20000010000 */
[----:B------:R-:W-:-:S05]  /*0e10*/  @P2 PRMT R63, RZ, 0x7610, R40 ;  /* 0x00007610ff3f2816 */ /* 0x000fca0000000028 */
[----:B------:R-:W-:-:S05]  /*0e20*/  @P2 FADD.FTZ R62, R63, R62 ;  /* 0x0000003e3f3e2221 */ /* 0x000fca0000010000 */
.L_x_3063:
[----:B------:R-:W-:-:S04]  /*0e30*/  F2FP.BF16.PACK_AB R48, RZ, R62 ;  /* 0x0000003eff30723e */ /* 0x000fc800000010ff */
[----:B------:R-:W-:Y:S02]  /*0e40*/  PRMT R44, R44, 0x5410, R48 ;  /* 0x000054102c2c7816 */ /* 0x000fe40000000030 */
.L_x_3064:
[----:B------:R-:W-:Y:S01]  /*0e50*/  PRMT R63, RZ, 0x5410, R49 ;  /* 0x00005410ff3f7816 */ /* 0x000fe20000000031 */
[----:B------:R-:W-:Y:S05]  /*0e60*/  @P3 BRA `(.L_x_3065) ;  /* 0x0000008000003947 */ /* 0x000fea0003800000 */
[----:B------:R-:W-:-:S04]  /*0e70*/  ISETP.NE.U32.AND P1, PT, RZ, c[0x0][0x180], PT ;  /* 0x00006000ff007a0c */ /* 0x000fc80003f25070 */
[----:B------:R-:W-:-:S13]  /*0e80*/  ISETP.NE.AND.EX P1, PT, RZ, c[0x0][0x184], PT, P1 ;  /* 0x00006100ff007a0c */ /* 0x000fda0003f25310 */
[----:B------:R-:W-:Y:S05]  /*0e90*/  @P1 BRA `(.L_x_3066) ;  /* 0x0000002000001947 */ /* 0x000fea0003800000 */
[----:B------:R-:W-:Y:S05]  /*0ea0*/  @P0 BRA `(.L_x_3067) ;  /* 0x0000008000000947 */ /* 0x000fea0003800000 */
[----:B------:R-:W-:Y:S05]  /*0eb0*/  BRA `(.L_x_3068) ;  /* 0x0000009000007947 */ /* 0x000fea0003800000 */
.L_x_3066:
[----:B-----5:R-:W-:-:S05]  /*0ec0*/  PRMT R48, RZ, 0x5410, R41 ;  /* 0x00005410ff307816 */ /* 0x020fca0000000029 */
[----:B------:R-:W-:Y:S01]  /*0ed0*/  FADD.FTZ R63, R48, R63 ;  /* 0x0000003f303f7221 */ /* 0x000fe20000010000 */
[----:B------:R-:W-:Y:S05]  /*0ee0*/  BRA `(.L_x_3067) ;  /* 0x0000004000007947 */ /* 0x000fea0003800000 */
.L_x_3065:
[----:B-----5:R-:W-:-:S05]  /*0ef0*/  PRMT R48, RZ, 0x5410, R37 ;  /* 0x00005410ff307816 */ /* 0x020fca0000000025 */
[----:B------:R-:W-:Y:S01]  /*0f00*/  FADD.FTZ R63, R48, R63 ;  /* 0x0000003f303f7221 */ /* 0x000fe20000010000 */
[----:B------:R-:W-:-:S05]  /*0f10*/  @P2 PRMT R48, RZ, 0x5410, R41 ;  /* 0x00005410ff302816 */ /* 0x000fca0000000029 */
[----:B------:R-:W-:-:S05]  /*0f20*/  @P2 FADD.FTZ R63, R48, R63 ;  /* 0x0000003f303f2221 */ /* 0x000fca0000010000 */
.L_x_3067:
[----:B------:R-:W-:-:S04]  /*0f30*/  F2FP.BF16.PACK_AB R48, RZ, R63 ;  /* 0x0000003fff30723e */ /* 0x000fc800000010ff */
[----:B------:R-:W-:Y:S02]  /*0f40*/  PRMT R45, R48, 0x7610, R45 ;  /* 0x00007610302d7816 */ /* 0x000fe4000000002d */
.L_x_3068:
[----:B------:R-:W-:Y:S01]  /*0f50*/  PRMT R64, RZ, 0x7610, R49 ;  /* 0x00007610ff407816 */ /* 0x000fe20000000031 */
[----:B------:R-:W-:Y:S05]  /*0f60*/  @P3 BRA `(.L_x_3069) ;  /* 0x0000008000003947 */ /* 0x000fea0003800000 */
[----:B------:R-:W-:-:S04]  /*0f70*/  ISETP.NE.U32.AND P1, PT, RZ, c[0x0][0x180], PT ;  /* 0x00006000ff007a0c */ /* 0x000fc80003f25070 */
[----:B------:R-:W-:-:S13]  /*0f80*/  ISETP.NE.AND.EX P1, PT, RZ, c[0x0][0x184], PT, P1 ;  /* 0x00006100ff007a0c */ /* 0x000fda0003f25310 */
[----:B------:R-:W-:Y:S05]  /*0f90*/  @P1 BRA `(.L_x_3070) ;  /* 0x0000002000001947 */ /* 0x000fea0003800000 */
[----:B------:R-:W-:Y:S05]  /*0fa0*/  @P0 BRA `(.L_x_3071) ;  /* 0x0000008000000947 */ /* 0x000fea0003800000 */
[----:B------:R-:W-:Y:S05]  /*0fb0*/  BRA `(.L_x_3072) ;  /* 0x0000009000007947 */ /* 0x000fea0003800000 */
.L_x_3070:
[----:B-----5:R-:W-:-:S05]  /*0fc0*/  PRMT R49, RZ, 0x7610, R41 ;  /* 0x00007610ff317816 */ /* 0x020fca0000000029 */
[----:B------:R-:W-:Y:S01]  /*0fd0*/  FADD.FTZ R64, R49, R64 ;  /* 0x0000004031407221 */ /* 0x000fe20000010000 */
[----:B------:R-:W-:Y:S05]  /*0fe0*/  BRA `(.L_x_3071) ;  /* 0x0000004000007947 */ /* 0x000fea0003800000 */
.L_x_3069:
[----:B-----5:R-:W-:-:S05]  /*0ff0*/  PRMT R49, RZ, 0x7610, R37 ;  /* 0x00007610ff317816 */ /* 0x020fca0000000025 */
[----:B------:R-:W-:Y:S01]  /*1000*/  FADD.FTZ R64, R49, R64 ;  /* 0x0000004031407221 */ /* 0x000fe20000010000 */
[----:B------:R-:W-:-:S05]  /*1010*/  @P2 PRMT R49, RZ, 0x7610, R41 ;  /* 0x00007610ff312816 */ /* 0x000fca0000000029 */
[----:B------:R-:W-:-:S05]  /*1020*/  @P2 FADD.FTZ R64, R49, R64 ;  /* 0x0000004031402221 */ /* 0x000fca0000010000 */
.L_x_3071:
[----:B------:R-:W-:-:S04]  /*1030*/  F2FP.BF16.PACK_AB R48, RZ, R64 ;  /* 0x00000040ff30723e */ /* 0x000fc800000010ff */
[----:B------:R-:W-:Y:S02]  /*1040*/  PRMT R45, R45, 0x5410, R48 ;  /* 0x000054102d2d7816 */ /* 0x000fe40000000030 */
.L_x_3072:
[----:B------:R-:W-:Y:S01]  /*1050*/  PRMT R67, RZ, 0x5410, R50 ;  /* 0x00005410ff437816 */ /* 0x000fe20000000032 */
[----:B------:R-:W-:Y:S05]  /*1060*/  @P3 BRA `(.L_x_3073) ;  /* 0x0000008000003947 */ /* 0x000fea0003800000 */
[----:B------:R-:W-:-:S04]  /*1070*/  ISETP.NE.U32.AND P1, PT, RZ, c[0x0][0x180], PT ;  /* 0x00006000ff007a0c */ /* 0x000fc80003f25070 */
[----:B------:R-:W-:-:S13]  /*1080*/  ISETP.NE.AND.EX P1, PT, RZ, c[0x0][0x184], PT, P1 ;  /* 0x00006100ff007a0c */ /* 0x000fda0003f25310 */
[----:B------:R-:W-:Y:S05]  /*1090*/  @P1 BRA `(.L_x_3074) ;  /* 0x0000002000001947 */ /* 0x000fea0003800000 */
[----:B------:R-:W-:Y:S05]  /*10a0*/  @P0 BRA `(.L_x_3075) ;  /* 0x0000008000000947 */ /* 0x000fea0003800000 */
[----:B------:R-:W-:Y:S05]  /*10b0*/  BRA `(.L_x_3076) ;  /* 0x0000009000007947 */ /* 0x000fea0003800000 */
.L_x_3074:
[----:B-----5:R-:W-:-:S05]  /*10c0*/  PRMT R48, RZ, 0x5410, R42 ;  /* 0x00005410ff307816 */ /* 0x020fca000000002a */
[----:B------:R-:W-:Y:S01]  /*10d0*/  FADD.FTZ R67, R48, R67 ;  /* 0x0000004330437221 */ /* 0x000fe20000010000 */
[----:B------:R-:W-:Y:S05]  /*10e0*/  BRA `(.L_x_3075) ;  /* 0x0000004000007947 */ /* 0x000fea0003800000 */
.L_x_3073:
[----:B-----5:R-:W-:-:S05]  /*10f0*/  PRMT R48, RZ, 0x5410, R38 ;  /* 0x00005410ff307816 */ /* 0x020fca0000000026 */
[----:B------:R-:W-:Y:S01]  /*1100*/  FADD.FTZ R67, R48, R67 ;  /* 0x0000004330437221 */ /* 0x000fe20000010000 */
[----:B------:R-:W-:-:S05]  /*1110*/  @P2 PRMT R48, RZ, 0x5410, R42 ;  /* 0x00005410ff302816 */ /* 0x000fca000000002a */
[----:B------:R-:W-:-:S05]  /*1120*/  @P2 FADD.FTZ R67, R48, R67 ;  /* 0x0000004330432221 */ /* 0x000fca0000010000 */
.L_x_3075:
[----:B------:R-:W-:-:S04]  /*1130*/  F2FP.BF16.PACK_AB R48, RZ, R67 ;  /* 0x00000043ff30723e */ /* 0x000fc800000010ff */
[----:B------:R-:W-:Y:S02]  /*1140*/  PRMT R46, R48, 0x7610, R46 ;  /* 0x00007610302e7816 */ /* 0x000fe4000000002e */
.L_x_3076:
[----:B------:R-:W-:Y:S01]  /*1150*/  PRMT R68, RZ, 0x7610, R50 ;  /* 0x00007610ff447816 */ /* 0x000fe20000000032 */
[----:B------:R-:W-:Y:S05]  /*1160*/  @P3 BRA `(.L_x_3077) ;  /* 0x0000008000003947 */ /* 0x000fea0003800000 */
[----:B------:R-:W-:-:S04]  /*1170*/  ISETP.NE.U32.AND P1, PT, RZ, c[0x0][0x180], PT ;  /* 0x00006000ff007a0c */ /* 0x000fc80003f25070 */
[----:B------:R-:W-:-:S13]  /*1180*/  ISETP.NE.AND.EX P1, PT, RZ, c[0x0][0x184], PT, P1 ;  /* 0x00006100ff007a0c */ /* 0x000fda0003f25310 */
[----:B------:R-:W-:Y:S05]  /*1190*/  @P1 BRA `(.L_x_3078) ;  /* 0x0000002000001947 */ /* 0x000fea0003800000 */
[----:B------:R-:W-:Y:S05]  /*11a0*/  @P0 BRA `(.L_x_3079) ;  /* 0x0000008000000947 */ /* 0x000fea0003800000 */
[----:B------:R-:W-:Y:S05]  /*11b0*/  BRA `(.L_x_3080) ;  /* 0x0000009000007947 */ /* 0x000fea0003800000 */
.L_x_3078:
[----:B-----5:R-:W-:-:S05]  /*11c0*/  PRMT R49, RZ, 0x7610, R42 ;  /* 0x00007610ff317816 */ /* 0x020fca000000002a */
[----:B------:R-:W-:Y:S01]  /*11d0*/  FADD.FTZ R68, R49, R68 ;  /* 0x0000004431447221 */ /* 0x000fe20000010000 */
[----:B------:R-:W-:Y:S05]  /*11e0*/  BRA `(.L_x_3079) ;  /* 0x0000004000007947 */ /* 0x000fea0003800000 */
.L_x_3077:
[----:B-----5:R-:W-:-:S05]  /*11f0*/  PRMT R49, RZ, 0x7610, R38 ;  /* 0x00007610ff317816 */ /* 0x020fca0000000026 */
[----:B------:R-:W-:Y:S01]  /*1200*/  FADD.FTZ R68, R49, R68 ;  /* 0x0000004431447221 */ /* 0x000fe20000010000 */
[----:B------:R-:W-:-:S05]  /*1210*/  @P2 PRMT R49, RZ, 0x7610, R42 ;  /* 0x00007610ff312816 */ /* 0x000fca000000002a */
[----:B------:R-:W-:-:S05]  /*1220*/  @P2 FADD.FTZ R68, R49, R68 ;  /* 0x0000004431442221 */ /* 0x000fca0000010000 */
.L_x_3079:
[----:B------:R-:W-:-:S04]  /*1230*/  F2FP.BF16.PACK_AB R48, RZ, R68 ;  /* 0x00000044ff30723e */ /* 0x000fc800000010ff */
[----:B------:R-:W-:Y:S02]  /*1240*/  PRMT R46, R46, 0x5410, R48 ;  /* 0x000054102e2e7816 */ /* 0x000fe40000000030 */
.L_x_3080:
[----:B------:R-:W-:Y:S01]  /*1250*/  PRMT R50, RZ, 0x5410, R51 ;  /* 0x00005410ff327816 */ /* 0x000fe20000000033 */
[----:B------:R-:W-:Y:S05]  /*1260*/  @P3 BRA `(.L_x_3081) ;  /* 0x0000008000003947 */ /* 0x000fea0003800000 */
[----:B------:R-:W-:-:S04]  /*1270*/  ISETP.NE.U32.AND P1, PT, RZ, c[0x0][0x180], PT ;  /* 0x00006000ff007a0c */ /* 0x000fc80003f25070 */
[----:B------:R-:W-:-:S13]  /*1280*/  ISETP.NE.AND.EX P1, PT, RZ, c[0x0][0x184], PT, P1 ;  /* 0x00006100ff007a0c */ /* 0x000fda0003f25310 */
[----:B------:R-:W-:Y:S05]  /*1290*/  @P1 BRA `(.L_x_3082) ;  /* 0x0000002000001947 */ /* 0x000fea0003800000 */
[----:B------:R-:W-:Y:S05]  /*12a0*/  @P0 BRA `(.L_x_3083) ;  /* 0x0000008000000947 */ /* 0x000fea0003800000 */
[----:B------:R-:W-:Y:S05]  /*12b0*/  BRA `(.L_x_3084) ;  /* 0x0000009000007947 */ /* 0x000fea0003800000 */
.L_x_3082:
[----:B-----5:R-:W-:-:S05]  /*12c0*/  PRMT R49, RZ, 0x5410, R43 ;  /* 0x00005410ff317816 */ /* 0x020fca000000002b */
[----:B------:R-:W-:Y:S01]  /*12d0*/  FADD.FTZ R50, R49, R50 ;  /* 0x0000003231327221 */ /* 0x000fe20000010000 */
[----:B------:R-:W-:Y:S05]  /*12e0*/  BRA `(.L_x_3083) ;  /* 0x0000004000007947 */ /* 0x000fea0003800000 */
.L_x_3081:
[----:B-----5:R-:W-:-:S05]  /*12f0*/  PRMT R49, RZ, 0x5410, R39 ;  /* 0x00005410ff317816 */ /* 0x020fca0000000027 */
[----:B------:R-:W-:Y:S01]  /*1300*/  FADD.FTZ R50, R49, R50 ;  /* 0x0000003231327221 */ /* 0x000fe20000010000 */
[----:B------:R-:W-:-:S05]  /*1310*/  @P2 PRMT R49, RZ, 0x5410, R43 ;  /* 0x00005410ff312816 */ /* 0x000fca000000002b */
[----:B------:R-:W-:-:S05]  /*1320*/  @P2 FADD.FTZ R50, R49, R50 ;  /* 0x0000003231322221 */ /* 0x000fca0000010000 */
.L_x_3083:
[----:B------:R-:W-:-:S04]  /*1330*/  F2FP.BF16.PACK_AB R48, RZ, R50 ;  /* 0x00000032ff30723e */ /* 0x000fc800000010ff */
[----:B------:R-:W-:Y:S02]  /*1340*/  PRMT R47, R48, 0x7610, R47 ;  /* 0x00007610302f7816 */ /* 0x000fe4000000002f */
.L_x_3084:
[----:B------:R-:W-:Y:S01]  /*1350*/  PRMT R51, RZ, 0x7610, R51 ;  /* 0x00007610ff337816 */ /* 0x000fe20000000033 */
[----:B------:R-:W-:Y:S05]  /*1360*/  @P3 BRA `(.L_x_3085) ;  /* 0x0000008000003947 */ /* 0x000fea0003800000 */
[----:B------:R-:W-:-:S04]  /*1370*/  ISETP.NE.U32.AND P1, PT, RZ, c[0x0][0x180], PT ;  /* 0x00006000ff007a0c */ /* 0x000fc80003f25070 */
[----:B------:R-:W-:-:S13]  /*1380*/  ISETP.NE.AND.EX P1, PT, RZ, c[0x0][0x184], PT, P1 ;  /* 0x00006100ff007a0c */ /* 0x000fda0003f25310 */
[----:B------:R-:W-:Y:S05]  /*1390*/  @P1 BRA `(.L_x_3086) ;  /* 0x0000002000001947 */ /* 0x000fea0003800000 */
[----:B------:R-:W-:Y:S05]  /*13a0*/  @P0 BRA `(.L_x_3087) ;  /* 0x0000008000000947 */ /* 0x000fea0003800000 */
[----:B------:R-:W-:Y:S05]  /*13b0*/  BRA `(.L_x_3088) ;  /* 0x0000009000007947 */ /* 0x000fea0003800000 */
.L_x_3086:
[----:B-----5:R-:W-:-:S05]  /*13c0*/  PRMT R48, RZ, 0x7610, R43 ;  /* 0x00007610ff307816 */ /* 0x020fca000000002b */
[----:B------:R-:W-:Y:S01]  /*13d0*/  FADD.FTZ R51, R48, R51 ;  /* 0x0000003330337221 */ /* 0x000fe20000010000 */
[----:B------:R-:W-:Y:S05]  /*13e0*/  BRA `(.L_x_3087) ;  /* 0x0000004000007947 */ /* 0x000fea0003800000 */
.L_x_3085:
[----:B-----5:R-:W-:-:S05]  /*13f0*/  PRMT R48, RZ, 0x7610, R39 ;  /* 0x00007610ff307816 */ /* 0x020fca0000000027 */
[----:B------:R-:W-:Y:S01]  /*1400*/  FADD.FTZ R51, R48, R51 ;  /* 0x0000003330337221 */ /* 0x000fe20000010000 */
[----:B------:R-:W-:-:S05]  /*1410*/  @P2 PRMT R48, RZ, 0x7610, R43 ;  /* 0x00007610ff302816 */ /* 0x000fca000000002b */
[----:B------:R-:W-:-:S05]  /*1420*/  @P2 FADD.FTZ R51, R48, R51 ;  /* 0x0000003330332221 */ /* 0x000fca0000010000 */
.L_x_3087:
[----:B------:R-:W-:-:S04]  /*1430*/  F2FP.BF16.PACK_AB R48, RZ, R51 ;  /* 0x00000033ff30723e */ /* 0x000fc800000010ff */
[----:B------:R-:W-:Y:S02]  /*1440*/  PRMT R47, R47, 0x5410, R48 ;  /* 0x000054102f2f7816 */ /* 0x000fe40000000030 */
.L_x_3088:
        /* <DEDUP_REMOVED lines=22> */
.L_x_3093:
        /* <DEDUP_REMOVED lines=52> */
.L_x_3094:
[----:B------:R-:W-:Y:S01]  /*18f0*/  FMUL.FTZ R48, R71, R71 ;  /* 0x0000004747307220 */ /* 0x000fe20000410000 */
[----:B------:R-:W-:Y:S01]  /*1900*/  ISETP.NE.AND P1, PT, RZ, UR6, PT ;  /* 0x00000006ff007c0c */ /* 0x000fe2000bf25270 */
[----:B01----:R-:W-:Y:S02]  /*1910*/  FADD.FTZ R70, R65, R70 ;  /* 0x0000004641467221 */ /* 0x003fe40000010000 */
[----:B------:R-:W-:Y:S01]  /*1920*/  IMAD.MOV.U32 R65, RZ, RZ, c[0x0][0x1e0] ;  /* 0x00007800ff417624 */ /* 0x000fe200078e00ff */
[----:B------:R-:W-:Y:S02]  /*1930*/  FSEL R49, R48, RZ, P1 ;  /* 0x000000ff30317208 */ /* 0x000fe40000800000 */
[----:B------:R-:W-:Y:S01]  /*1940*/  FSEL R69, R71, RZ, !P1 ;  /* 0x000000ff47457208 */ /* 0x000fe20004800000 */
[----:B------:R-:W-:Y:S01]  /*1950*/  FFMA.FTZ R48, R70, R65, c[0x0][0x228] ;  /* 0x00008a0046307623 */ /* 0x000fe20000010041 */
[----:B------:R-:W-:-:S03]  /*1960*/  MOV R65, 0x4 ;  /* 0x0000000400417802 */ /* 0x000fc60000000f00 */
        /* <DEDUP_REMOVED lines=12> */
[C---:B0-----:R-:W-:Y:S02]  /*1a30*/  FMUL.FTZ R49, R66.reuse, R58 ;  /* 0x0000003a42317220 */ /* 0x041fe40000410000 */
[----:B------:R-:W-:Y:S02]  /*1a40*/  FMUL.FTZ R60, R66, R60 ;  /* 0x0000003c423c7220 */ /* 0x000fe40000410000 */
[C---:B------:R-:W-:Y:S02]  /*1a50*/  FADD.FTZ R58, -R69.reuse, R51 ;  /* 0x00000033453a7221 */ /* 0x040fe40000010100 */
[----:B------:R-:W-:-:S02]  /*1a60*/  FADD.FTZ R59, -R69, R59 ;  /* 0x0000003b453b7221 */ /* 0x000fc40000010100 */
[C---:B------:R-:W-:Y:S02]  /*1a70*/  FADD.FTZ R61, -R69.reuse, R61 ;  /* 0x0000003d453d7221 */ /* 0x040fe40000010100 */
[C---:B------:R-:W-:Y:S02]  /*1a80*/  FADD.FTZ R53, -R69.reuse, R62 ;  /* 0x0000003e45357221 */ /* 0x040fe40000010100 */
[C---:B------:R-:W-:Y:S02]  /*1a90*/  FADD.FTZ R63, -R69.reuse, R63 ;  /* 0x0000003f453f7221 */ /* 0x040fe40000010100 */
[C---:B------:R-:W-:Y:S02]  /*1aa0*/  FADD.FTZ R57, -R69.reuse, R64 ;  /* 0x0000004045397221 */ /* 0x040fe40000010100 */
[C---:B------:R-:W-:Y:S02]  /*1ab0*/  FADD.FTZ R71, -R69.reuse, R67 ;  /* 0x0000004345477221 */ /* 0x040fe40000010100 */
[----:B------:R-:W-:-:S02]  /*1ac0*/  FADD.FTZ R68, -R69, R68 ;  /* 0x0000004445447221 */ /* 0x000fc40000010100 */
[C---:B------:R-:W-:Y:S02]  /*1ad0*/  FMUL.FTZ R73, R66.reuse, R73 ;  /* 0x0000004942497220 */ /* 0x040fe40000410000 */
[----:B------:R-:W-:Y:S02]  /*1ae0*/  FMUL.FTZ R50, R66, R75 ;  /* 0x0000004b42327220 */ /* 0x000fe40000410000 */
[----:B------:R-:W-:Y:S02]  /*1af0*/  FFMA.FTZ R49, R26, R49, R10 ;  /* 0x000000311a317223 */ /* 0x000fe4000001000a */
[----:B------:R-:W-:Y:S02]  /*1b00*/  FFMA.FTZ R60, R27, R60, R11 ;  /* 0x0000003c1b3c7223 */ /* 0x000fe4000001000b */
[C---:B------:R-:W-:Y:S02]  /*1b10*/  FMUL.FTZ R69, R66.reuse, R48 ;  /* 0x0000003042457220 */ /* 0x040fe40000410000 */
[----:B------:R-:W-:Y:S01]  /*1b20*/  FMUL.FTZ R58, R66, R58 ;  /* 0x0000003a423a7220 */ /* 0x000fe20000410000 */
[----:B------:R-:W-:Y:S01]  /*1b30*/  F2FP.BF16.PACK_AB R51, R60, R49 ;  /* 0x000000313c33723e */ /* 0x000fe200000010ff */
[----:B------:R-:W-:-:S02]  /*1b40*/  FMUL.FTZ R54, R66, R55 ;  /* 0x0000003742367220 */ /* 0x000fc40000410000 */
[----:B------:R-:W-:Y:S02]  /*1b50*/  FMUL.FTZ R67, R66, R56 ;  /* 0x0000003842437220 */ /* 0x000fe40000410000 */
[----:B------:R-:W-:Y:S02]  /*1b60*/  FFMA.FTZ R48, R20, R73, R4 ;  /* 0x0000004914307223 */ /* 0x000fe40000010004 */
[----:B------:R-:W-:Y:S02]  /*1b70*/  FFMA.FTZ R55, R21, R50, R5 ;  /* 0x0000003215377223 */ /* 0x000fe40000010005 */
[----:B------:R-:W-:Y:S02]  /*1b80*/  FMUL.FTZ R56, R66, R59 ;  /* 0x0000003b42387220 */ /* 0x000fe40000410000 */
[----:B------:R-:W-:Y:S01]  /*1b90*/  FFMA.FTZ R69, R34, R69, R18 ;  /* 0x0000004522457223 */ /* 0x000fe20000010012 */
[----:B------:R-:W-:Y:S01]  /*1ba0*/  F2FP.BF16.PACK_AB R48, R55, R48 ;  /* 0x000000303730723e */ /* 0x000fe200000010ff */
[----:B------:R-:W-:-:S02]  /*1bb0*/  FFMA.FTZ R58, R35, R58, R19 ;  /* 0x0000003a233a7223 */ /* 0x000fc40000010013 */
[C---:B------:R-:W-:Y:S02]  /*1bc0*/  FMUL.FTZ R77, R66.reuse, R77 ;  /* 0x0000004d424d7220 */ /* 0x040fe40000410000 */
[----:B------:R-:W-:Y:S01]  /*1bd0*/  FMUL.FTZ R63, R66, R63 ;  /* 0x0000003f423f7220 */ /* 0x000fe20000410000 */
[----:B------:R-:W-:Y:S01]  /*1be0*/  F2FP.BF16.PACK_AB R55, R58, R69 ;  /* 0x000000453a37723e */ /* 0x000fe200000010ff */
[C---:B------:R-:W-:Y:S01]  /*1bf0*/  FMUL.FTZ R62, R66.reuse, R57 ;  /* 0x00000039423e7220 */ /* 0x040fe20000410000 */
[----:B------:R-:W-:Y:S01]  /*1c00*/  LEA R58, P1, R3, c[0x0][0x208], 0x4 ;  /* 0x00008200033a7a11 */ /* 0x000fe200078220ff */
[C---:B------:R-:W-:Y:S02]  /*1c10*/  FMUL.FTZ R71, R66.reuse, R71 ;  /* 0x0000004742477220 */ /* 0x040fe40000410000 */
[C---:B------:R-:W-:Y:S02]  /*1c20*/  FMUL.FTZ R68, R66.reuse, R68 ;  /* 0x0000004442447220 */ /* 0x040fe40000410000 */
[----:B------:R-:W-:-:S02]  /*1c30*/  FMUL.FTZ R61, R66, R61 ;  /* 0x0000003d423d7220 */ /* 0x000fc40000410000 */
[----:B------:R-:W-:Y:S02]  /*1c40*/  FMUL.FTZ R60, R66, R53 ;  /* 0x00000035423c7220 */ /* 0x000fe40000410000 */
[----:B------:R-:W-:Y:S02]  /*1c50*/  FFMA.FTZ R50, R24, R67, R8 ;  /* 0x0000004318327223 */ /* 0x000fe40000010008 */
[----:B------:R-:W-:Y:S01]  /*1c60*/  FFMA.FTZ R59, R25, R56, R9 ;  /* 0x00000038193b7223 */ /* 0x000fe20000010009 */
[----:B------:R-:W-:Y:S01]  /*1c70*/  LEA R56, P3, R52, c[0x0][0x208], 0x4 ;  /* 0x0000820034387a11 */ /* 0x000fe200078620ff */
[----:B------:R-:W-:Y:S02]  /*1c80*/  FFMA.FTZ R49, R22, R77, R6 ;  /* 0x0000004d16317223 */ /* 0x000fe40000010006 */
[----:B------:R-:W-:Y:S01]  /*1c90*/  FFMA.FTZ R54, R23, R54, R7 ;  /* 0x0000003617367223 */ /* 0x000fe20000010007 */
[----:B------:R-:W-:Y:S01]  /*1ca0*/  F2FP.BF16.PACK_AB R50, R59, R50 ;  /* 0x000000323b32723e */ /* 0x000fe200000010ff */
[----:B------:R-:W-:Y:S01]  /*1cb0*/  FFMA.FTZ R53, R30, R63, R14 ;  /* 0x0000003f1e357223 */ /* 0x000fe2000001000e */
[----:B------:R-:W-:Y:S01]  /*1cc0*/  LEA.HI.X R59, R3, c[0x0][0x20c], RZ, 0x4, P1 ;  /* 0x00008300033b7a11 */ /* 0x000fe200008f24ff */
        /* <DEDUP_REMOVED lines=18> */
.L_x_3091:
[----:B------:R-:W-:Y:S05]  /*1df0*/  EXIT ;  /* 0x000000000000794d */ /* 0x000fea0003800000 */
.L_x_3089:
[----:B0-----:R-:W-:Y:S01]  /*1e00*/  HFMA2.MMA R69, -RZ, RZ, 0, 5.9604644775390625e-08 ;  /* 0x00000001ff457435 */ /* 0x001fe200000001ff */
[----:B------:R-:W-:Y:S01]  /*1e10*/  IMAD.MOV.U32 R66, RZ, RZ, 0x1f ;  /* 0x0000001fff427424 */ /* 0x000fe200078e00ff */
[----:B------:R-:W-:-:S02]  /*1e20*/  MOV R65, 0xffffffff ;  /* 0xffffffff00417802 */ /* 0x000fc40000000f00 */
[----:B------:R-:W-:Y:S02]  /*1e30*/  MOV R48, 0x1e50 ;  /* 0x00001e5000307802 */ /* 0x000fe40000000f00 */
[----:B-----5:R-:W-:Y:S05]  /*1e40*/  CALL.REL.NOINC `($__internal_19_$__cuda_sm70_shflsync_bfly_p) ;  /* 0x0000058000007944 */ /* 0x020fea0003c00000 */
[----:B01----:R-:W-:Y:S05]  /*1e50*/  BRA `(.L_x_3093) ;  /* 0xfffff75000007947 */ /* 0x003fea000383ffff */
.L_x_3090:
[----:B------:R-:W-:Y:S01]  /*1e60*/  HFMA2.MMA R69, -RZ, RZ, 0, 1.1920928955078125e-07 ;  /* 0x00000002ff457435 */ /* 0x000fe200000001ff */
[----:B------:R-:W-:Y:S01]  /*1e70*/  IMAD.MOV.U32 R66, RZ, RZ, 0x1f ;  /* 0x0000001fff427424 */ /* 0x000fe200078e00ff */
[----:B------:R-:W-:Y:S02]  /*1e80*/  MOV R65, 0xffffffff ;  /* 0xffffffff00417802 */ /* 0x000fe40000000f00 */
[----:B------:R-:W-:Y:S02]  /*1e90*/  MOV R48, 0x1eb0 ;  /* 0x00001eb000307802 */ /* 0x000fe40000000f00 */
[----:B-----5:R-:W-:Y:S05]  /*1ea0*/  CALL.REL.NOINC `($__internal_19_$__cuda_sm70_shflsync_bfly_p) ;  /* 0x0000052000007944 */ /* 0x020fea0003c00000 */
[----:B0-----:R-:W-:Y:S01]  /*1eb0*/  HFMA2.MMA R69, -RZ, RZ, 0, 2.384185791015625e-07 ;  /* 0x00000004ff457435 */ /* 0x001fe200000001ff */
[----:B-1----:R-:W-:Y:S01]  /*1ec0*/  FADD.FTZ R70, R70, R65 ;  /* 0x0000004146467221 */ /* 0x002fe20000010000 */
[----:B------:R-:W-:Y:S01]  /*1ed0*/  MOV R65, 0xffffffff ;  /* 0xffffffff00417802 */ /* 0x000fe20000000f00 */
[----:B------:R-:W-:Y:S01]  /*1ee0*/  IMAD.MOV.U32 R66, RZ, RZ, 0x1f ;  /* 0x0000001fff427424 */ /* 0x000fe200078e00ff */
[----:B------:R-:W-:Y:S02]  /*1ef0*/  MOV R48, 0x1f10 ;  /* 0x00001f1000307802 */ /* 0x000fe40000000f00 */
[----:B------:R-:W-:Y:S05]  /*1f00*/  CALL.REL.NOINC `($__internal_19_$__cuda_sm70_shflsync_bfly_p) ;  /* 0x000004c000007944 */ /* 0x000fea0003c00000 */
[----:B0-----:R-:W-:Y:S01]  /*1f10*/  HFMA2.MMA R69, -RZ, RZ, 0, 4.76837158203125e-07 ;  /* 0x00000008ff457435 */ /* 0x001fe200000001ff */
[----:B-1----:R-:W-:Y:S01]  /*1f20*/  FADD.FTZ R70, R70, R65 ;  /* 0x0000004146467221 */ /* 0x002fe20000010000 */
[----:B------:R-:W-:Y:S01]  /*1f30*/  MOV R66, 0x1f ;  /* 0x0000001f00427802 */ /* 0x000fe20000000f00 */
[----:B------:R-:W-:Y:S01]  /*1f40*/  IMAD.MOV.U32 R65, RZ, RZ, -0x1 ;  /* 0xffffffffff417424 */ /* 0x000fe200078e00ff */
[----:B------:R-:W-:-:S02]  /*1f50*/  MOV R48, 0x1f70 ;  /* 0x00001f7000307802 */ /* 0x000fc40000000f00 */
[----:B------:R-:W-:Y:S05]  /*1f60*/  CALL.REL.NOINC `($__internal_19_$__cuda_sm70_shflsync_bfly_p) ;  /* 0x0000046000007944 */ /* 0x000fea0003c00000 */
[----:B0-----:R-:W-:Y:S01]  /*1f70*/  HFMA2.MMA R69, -RZ, RZ, 0, 9.5367431640625e-07 ;  /* 0x00000010ff457435 */ /* 0x001fe200000001ff */
[----:B-1----:R-:W-:Y:S01]  /*1f80*/  FADD.FTZ R70, R70, R65 ;  /* 0x0000004146467221 */ /* 0x002fe20000010000 */
[----:B------:R-:W-:-:S02]  /*1f90*/  MOV R66, 0x1f ;  /* 0x0000001f00427802 */ /* 0x000fc40000000f00 */
[----:B------:R-:W-:Y:S02]  /*1fa0*/  MOV R65, 0xffffffff ;  /* 0xffffffff00417802 */ /* 0x000fe40000000f00 */
[----:B------:R-:W-:Y:S02]  /*1fb0*/  MOV R48, 0x1fd0 ;  /* 0x00001fd000307802 */ /* 0x000fe40000000f00 */
[----:B------:R-:W-:Y:S05]  /*1fc0*/  CALL.REL.NOINC `($__internal_19_$__cuda_sm70_shflsync_bfly_p) ;  /* 0x0000040000007944 */ /* 0x000fea0003c00000 */
[----:B-1----:R-:W-:Y:S01]  /*1fd0*/  FADD.FTZ R65, R70, R65 ;  /* 0x0000004146417221 */ /* 0x002fe20000010000 */
[----:B0-----:R-:W-:Y:S01]  /*1fe0*/  HFMA2.MMA R66, -RZ, RZ, 0, 1.847743988037109375e-06 ;  /* 0x0000001fff427435 */ /* 0x001fe200000001ff */
[----:B------:R-:W-:Y:S02]  /*1ff0*/  IMAD.MOV.U32 R69, RZ, RZ, 0x1 ;  /* 0x00000001ff457424 */ /* 0x000fe400078e00ff */
        /* <DEDUP_REMOVED lines=35> */
[----:B------:R-:W-:Y:S05]  /*2230*/  CALL.REL.NOINC `($__internal_19_$__cuda_sm70_shflsync_bfly_p) ;  /* 0x0000019000007944 */ /* 0x000fea0003c00000 */
[----:B0-----:R-:W-:Y:S01]  /*2240*/  HFMA2.MMA R69, -RZ, RZ, 0, 1.1920928955078125e-07 ;  /* 0x00000002ff457435 */ /* 0x001fe200000001ff */
[----:B-1----:R-:W-:Y:S01]  /*2250*/  FADD.FTZ R70, R70, R65 ;  /* 0x0000004146467221 */ /* 0x002fe20000010000 */
[----:B------:R-:W-:Y:S01]  /*2260*/  MOV R65, 0xffffffff ;  /* 0xffffffff00417802 */ /* 0x000fe20000000f00 */
[----:B------:R-:W-:Y:S01]  /*2270*/  IMAD.MOV.U32 R66, RZ, RZ, 0x1f ;  /* 0x0000001fff427424 */ /* 0x000fe200078e00ff */
[----:B------:R-:W-:Y:S02]  /*2280*/  MOV R48, 0x22a0 ;  /* 0x000022a000307802 */ /* 0x000fe40000000f00 */
[----:B------:R-:W-:Y:S05]  /*2290*/  CALL.REL.NOINC `($__internal_19_$__cuda_sm70_shflsync_bfly_p) ;  /* 0x0000013000007944 */ /* 0x000fea0003c00000 */
[----:B0-----:R-:W-:Y:S01]  /*22a0*/  HFMA2.MMA R69, -RZ, RZ, 0, 2.384185791015625e-07 ;  /* 0x00000004ff457435 */ /* 0x001fe200000001ff */
[----:B-1----:R-:W-:Y:S01]  /*22b0*/  FADD.FTZ R70, R70, R65 ;  /* 0x0000004146467221 */ /* 0x002fe20000010000 */
[----:B------:R-:W-:Y:S01]  /*22c0*/  MOV R66, 0x1f ;  /* 0x0000001f00427802 */ /* 0x000fe20000000f00 */
[----:B------:R-:W-:Y:S01]  /*22d0*/  IMAD.MOV.U32 R65, RZ, RZ, -0x1 ;  /* 0xffffffffff417424 */ /* 0x000fe200078e00ff */
[----:B------:R-:W-:Y:S02]  /*22e0*/  MOV R48, 0x2300 ;  /* 0x0000230000307802 */ /* 0x000fe40000000f00 */
[----:B------:R-:W-:Y:S05]  /*22f0*/  CALL.REL.NOINC `($__internal_19_$__cuda_sm70_shflsync_bfly_p) ;  /* 0x000000d000007944 */ /* 0x000fea0003c00000 */
[----:B0-----:R-:W-:Y:S01]  /*2300*/  HFMA2.MMA R69, -RZ, RZ, 0, 4.76837158203125e-07 ;  /* 0x00000008ff457435 */ /* 0x001fe200000001ff */
[----:B-1----:R-:W-:Y:S01]  /*2310*/  FADD.FTZ R70, R70, R65 ;  /* 0x0000004146467221 */ /* 0x002fe20000010000 */
[----:B------:R-:W-:-:S02]  /*2320*/  MOV R66, 0x1f ;  /* 0x0000001f00427802 */ /* 0x000fc40000000f00 */
[----:B------:R-:W-:Y:S02]  /*2330*/  MOV R65, 0xffffffff ;  /* 0xffffffff00417802 */ /* 0x000fe40000000f00 */
[----:B------:R-:W-:Y:S02]  /*2340*/  MOV R48, 0x2360 ;  /* 0x0000236000307802 */ /* 0x000fe40000000f00 */
[----:B------:R-:W-:Y:S05]  /*2350*/  CALL.REL.NOINC `($__internal_19_$__cuda_sm70_shflsync_bfly_p) ;  /* 0x0000007000007944 */ /* 0x000fea0003c00000 */
[----:B0-----:R-:W-:Y:S01]  /*2360*/  HFMA2.MMA R66, -RZ, RZ, 0, 1.847743988037109375e-06 ;  /* 0x0000001fff427435 */ /* 0x001fe200000001ff */
[----:B-1----:R-:W-:Y:S01]  /*2370*/  FADD.FTZ R70, R70, R65 ;  /* 0x0000004146467221 */ /* 0x002fe20000010000 */
[----:B------:R-:W-:Y:S01]  /*2380*/  MOV R65, 0xffffffff ;  /* 0xffffffff00417802 */ /* 0x000fe20000000f00 */
[----:B------:R-:W-:Y:S01]  /*2390*/  IMAD.MOV.U32 R69, RZ, RZ, 0x10 ;  /* 0x00000010ff457424 */ /* 0x000fe200078e00ff */
[----:B------:R-:W-:Y:S02]  /*23a0*/  MOV R48, 0x23c0 ;  /* 0x000023c000307802 */ /* 0x000fe40000000f00 */
[----:B------:R-:W-:Y:S05]  /*23b0*/  CALL.REL.NOINC `($__internal_19_$__cuda_sm70_shflsync_bfly_p) ;  /* 0x0000001000007944 */ /* 0x000fea0003c00000 */
[----:B01----:R-:W-:Y:S05]  /*23c0*/  BRA `(.L_x_3094) ;  /* 0xfffff52000007947 */ /* 0x003fea000383ffff */
        .weak           $__internal_19_$__cuda_sm70_shflsync_bfly_p
        .type           $__internal_19_$__cuda_sm70_shflsync_bfly_p,@function
        .size           $__internal_19_$__cuda_sm70_shflsync_bfly_p,(.L_x_13559 - $__internal_19_$__cuda_sm70_shflsync_bfly_p)
$__internal_19_$__cuda_sm70_shflsync_bfly_p:
[----:B------:R-:W-:Y:S01]  /*23d0*/  HFMA2.MMA R49, -RZ, RZ, 0, 0 ;  /* 0x00000000ff317435 */ /* 0x000fe200000001ff */
[----:B------:R-:W-:Y:S04]  /*23e0*/  WARPSYNC R65 ;  /* 0x0000004100007348 */ /* 0x000fe80003800000 */
[----:B------:R0:W1:Y:S01]  /*23f0*/  SHFL.BFLY PT, R65, R70, R69, R66 ;  /* 0x0c00004546417389 */ /* 0x00006200000e0042 */
[----:B------:R-:W-:Y:S05]  /*2400*/  RET.REL.NODEC R48 `(_ZN10layer_norm31ln_parallel_residual_fwd_kernelINS_13Kernel_traitsIf13__nv_bfloat16S2_S2_fjLj512ELj1ELj4ELj1ELj16ENS_18Kernel_traits_baseILj512EfS2_S2_S2_fjLj128EEEEELb0ELb1ELb1EEEvNS_9FwdParamsE) ;  /* 0xffffdbf030007950 */ /* 0x000fea0003c3ffff */
.L_x_3095:
        /* <DEDUP_REMOVED lines=15> */
.L_x_13559:


//--------------------- .text._ZN10layer_norm31ln_parallel_residual_fwd_kernelINS_13Kernel_traitsIf13__nv_bfloat16S2_S2_fjLj512ELj1ELj4ELj1ELj16ENS_18Kernel_traits_baseILj512EfS2_S2_S2_fjLj128EEEEELb1ELb0ELb0EEEvNS_9FwdParamsE --------------------------
	.section	.text._ZN10layer_norm31ln_parallel_residual_fwd_kernelINS_13Kernel_traitsIf13__nv_bfloat16S2_S2_fjLj512ELj1ELj4ELj1ELj16ENS_18Kernel_traits_baseILj512EfS2_S2_S2_fjLj128EEEEELb1ELb0ELb0EEEvNS_9FwdParamsE,"ax",@progbits
	.sectioninfo	@"SHI_REGISTERS=131"
	.align	128
        .global         _ZN10layer_norm31ln_parallel_residual_fwd_kernelINS_13Kernel_traitsIf13__nv_bfloat16S2_S2_fjLj512ELj1ELj4ELj1ELj16ENS_18Kernel_traits_baseILj512EfS2_S2_S2_fjLj128EEEEELb1ELb0ELb0EEEvNS_9FwdParamsE
        .type           _ZN10layer_norm31ln_parallel_residual_fwd_kernelINS_13Kernel_traitsIf13__nv_bfloat16S2_S2_fjLj512ELj1ELj4ELj1ELj16ENS_18Kernel_traits_baseILj512EfS2_S2_S2_fjLj128EEEEELb1ELb0ELb0EEEvNS_9FwdParamsE,@function
        .size           _ZN10layer_norm31ln_parallel_residual_fwd_kernelINS_13Kernel_traitsIf13__nv_bfloat16S2_S2_fjLj512ELj1ELj4ELj1ELj16ENS_18Kernel_traits_baseILj512EfS2_S2_S2_fjLj128EEEEELb1ELb0ELb0EEEvNS_9FwdParamsE,(.L_x_13560 - _ZN10layer_norm31ln_parallel_residual_fwd_kernelINS_13Kernel_traitsIf13__nv_bfloat16S2_S2_fjLj512ELj1ELj4ELj1ELj16ENS_18Kernel_traits_baseILj512EfS2_S2_S2_fjLj128EEEEELb1ELb0ELb0EEEvNS_9FwdParamsE)
        .other          _ZN10layer_norm31ln_parallel_residual_fwd_kernelINS_13Kernel_traitsIf13__nv_bfloat16S2_S2_fjLj512ELj1ELj4ELj1ELj16ENS_18Kernel_traits_baseILj512EfS2_S2_S2_fjLj128EEEEELb1ELb0ELb0EEEvNS_9FwdParamsE,@"STO_CUDA_ENTRY STV_DEFAULT"
_ZN10layer_norm31ln_parallel_residual_fwd_kernelINS_13Kernel_traitsIf13__nv_bfloat16S2_S2_fjLj512ELj1ELj4ELj1ELj16ENS_18Kernel_traits_baseILj512EfS2_S2_S2_fjLj128EEEEELb1ELb0ELb0EEEvNS_9FwdParamsE:
.text._ZN10layer_norm31ln_parallel_residual_fwd_kernelINS_13Kernel_traitsIf13__nv_bfloat16S2_S2_fjLj512ELj1ELj4ELj1ELj16ENS_18Kernel_traits_baseILj512EfS2_S2_S2_fjLj128EEEEELb1ELb0ELb0EEEvNS_9FwdParamsE:
        /* <DEDUP_REMOVED lines=20> */
[----:B---3--:R-:W-:Y:S01]  /*0140*/  @P2 IADD3 R4, P3, R6, c[0x0][0x240], RZ ;  /* 0x0000900006042a10 */ /* 0x008fe20007f7e0ff */
[----:B-1----:R-:W-:Y:S01]  /*0150*/  IMAD R2, R9, c[0x0][0x0], R8 ;  /* 0x0000000009027a24 */ /* 0x002fe200078e0208 */
        /* <DEDUP_REMOVED lines=32> */
[----:B------:R-:W-:-:S09]  /*0360*/  IMAD.SHL.U32 R10, R14, 0x20, RZ ;  /* 0x000000200e0a7824 */ /* 0x000fd200078e00ff */
        /* <DEDUP_REMOVED lines=22> */
.L_x_3097:
[----:B------:R-:W-:Y:S05]  /*04d0*/  BSYNC B0 ;  /* 0x0000000000007941 */ /* 0x000fea0003800000 */
.L_x_3096:
        /* <DEDUP_REMOVED lines=10> */
[----:B0-----:R-:W-:-:S09]  /*0580*/  IMAD.SHL.U32 R10, R14, 0x20, RZ ;  /* 0x000000200e0a7824 */ /* 0x001fd200078e00ff */
        /* <DEDUP_REMOVED lines=21> */
.L_x_3099:
[----:B------:R-:W-:Y:S05]  /*06e0*/  BSYNC B0 ;  /* 0x0000000000007941 */ /* 0x000fea0003800000 */
.L_x_3098:
[----:B------:R-:W-:Y:S01]  /*06f0*/  ISETP.GE.AND P0, PT, R3, c[0x0][0x164], PT ;  /* 0x0000590003007a0c */ /* 0x000fe20003f06270 */
[----:B------:R-:W-:Y:S01]  /*0700*/  @P2 IMAD.X R5, RZ, RZ, R7, P3 ;  /* 0x000000ffff052224 */ /* 0x000fe200018e0607 */
[----:B------:R-:W-:-:S02]  /*0710*/  UIADD3 UR26, UR5, -0x695add53, URZ ;  /* 0x96a522ad051a7890 */ /* 0x000fc4000fffe03f */
[----:B------:R-:W-:Y:S02]  /*0720*/  UIADD3 UR24, UR5, -0x24c28bd8, URZ ;  /* 0xdb3d742805187890 */ /* 0x000fe4000fffe03f */
[----:B------:R-:W-:Y:S01]  /*0730*/  UIADD3 UR22, UR5, 0x1fd5c5a3, URZ ;  /* 0x1fd5c5a305167890 */ /* 0x000fe2000fffe03f */
[----:B------:R-:W-:-:S06]  /*0740*/  SHF.R.U64 R111, R4, 0x2, R5 ;  /* 0x00000002046f7819 */ /* 0x000fcc0000001205 */
[----:B------:R-:W-:Y:S05]  /*0750*/  @P0 EXIT ;  /* 0x000000000000094d */ /* 0x000fea0003800000 */
[----:B------:R-:W-:Y:S01]  /*0760*/  SHF.R.U32.HI R84, RZ, 0x2, R5 ;  /* 0x00000002ff547819 */ /* 0x000fe20000011605 */
[----:B------:R-:W-:Y:S01]  /*0770*/  IMAD.HI.U32 R6, R111, -0x2daee0ad, RZ ;  /* 0xd2511f536f067827 */ /* 0x000fe200078e00ff */
[----:B------:R-:W-:Y:S01]  /*0780*/  BSSY B0, `(.L_x_3100) ;  /* 0x0000c6e000007945 */ /* 0x000fe20003800000 */
[----:B------:R-:W-:Y:S02]  /*0790*/  ULDC.U8 UR8, c[0x0][0x1f0] ;  /* 0x00007c0000087ab9 */ /* 0x000fe40000000000 */
[----:B------:R-:W-:Y:S01]  /*07a0*/  IMAD.HI.U32 R5, R2, -0x326172a9, RZ ;  /* 0xcd9e8d5702057827 */ /* 0x000fe200078e00ff */
[----:B------:R-:W-:-:S03]  /*07b0*/  LOP3.LUT R6, R6, UR5, RZ, 0x3c, !PT ;  /* 0x0000000506067c12 */ /* 0x000fc6000f8e3cff */
[----:B------:R-:W-:Y:S01]  /*07c0*/  IMAD R7, R2, -0x326172a9, RZ ;  /* 0xcd9e8d5702077824 */ /* 0x000fe200078e02ff */
[----:B------:R-:W-:Y:S01]  /*07d0*/  LOP3.LUT R5, R5, UR4, R84, 0x96, !PT ;  /* 0x0000000405057c12 */ /* 0x000fe2000f8e9654 */
[----:B0-----:R-:W-:-:S04]  /*07e0*/  IMAD.HI.U32 R8, R6, -0x326172a9, RZ ;  /* 0xcd9e8d5706087827 */ /* 0x001fc800078e00ff */
        /* <DEDUP_REMOVED lines=26> */
[----:B------:R-:W-:-:S03]  /*0990*/  LOP3.LUT R6, R6, UR17, R7, 0x96, !PT ;  /* 0x0000001106067c12 */ /* 0x000fc6000f8e9607 */
        /* <DEDUP_REMOVED lines=14> */
[----:B------:R-:W-:-:S04]  /*0a80*/  IMAD.WIDE.U32 R6, R7, -0x2daee0ad, RZ ;  /* 0xd2511f5307067825 */ /* 0x000fc800078e00ff */
[----:B------:R-:W-:Y:S01]  /*0a90*/  IMAD R5, R5, -0x326172a9, RZ ;  /* 0xcd9e8d5705057824 */ /* 0x000fe200078e02ff */
[----:B------:R-:W-:Y:S01]  /*0aa0*/  LOP3.LUT R9, R7, UR24, R9, 0x96, !PT ;  /* 0x0000001807097c12 */ /* 0x000fe2000f8e9609 */
[----:B------:R-:W-:-:S04]  /*0ab0*/  IMAD.HI.U32 R8, R11, -0x326172a9, RZ ;  /* 0xcd9e8d570b087827 */ /* 0x000fc800078e00ff */
[----:B------:R-:W-:Y:S01]  /*0ac0*/  IMAD R11, R11, -0x326172a9, RZ ;  /* 0xcd9e8d570b0b7824 */ /* 0x000fe200078e02ff */
[----:B------:R-:W-:Y:S01]  /*0ad0*/  LOP3.LUT R5, R8, UR23, R5, 0x96, !PT ;  /* 0x0000001708057c12 */ /* 0x000fe2000f8e9605 */
[----:B------:R-:W-:-:S04]  /*0ae0*/  IMAD.WIDE.U32 R114, R9, -0x326172a9, RZ ;  /* 0xcd9e8d5709727825 */ /* 0x000fc800078e00ff */
[----:B------:R-:W-:Y:S01]  /*0af0*/  IMAD.HI.U32 R113, R5, -0x2daee0ad, RZ ;  /* 0xd2511f5305717827 */ /* 0x000fe200078e00ff */
[----:B------:R-:W-:Y:S02]  /*0b00*/  LOP3.LUT R109, R115, UR25, R11, 0x96, !PT ;  /* 0x00000019736d7c12 */ /* 0x000fe4000f8e960b */
[----:B------:R-:W-:Y:S01]  /*0b10*/  LOP3.LUT R115, R4, 0x3, RZ, 0xc0, !PT ;  /* 0x0000000304737812 */ /* 0x000fe200078ec0ff */
[----:B------:R-:W-:Y:S01]  /*0b20*/  IMAD.MOV.U32 R85, RZ, RZ, RZ ;  /* 0x000000ffff557224 */ /* 0x000fe200078e00ff */
[----:B------:R-:W-:Y:S01]  /*0b30*/  LOP3.LUT R113, R113, UR26, R6, 0x96, !PT ;  /* 0x0000001a71717c12 */ /* 0x000fe2000f8e9606 */
[----:B------:R-:W-:Y:S02]  /*0b40*/  IMAD R116, R5, -0x2daee0ad, RZ ;  /* 0xd2511f5305747824 */ /* 0x000fe400078e02ff */
.L_x_3369:
        /* <DEDUP_REMOVED lines=36> */
.L_x_3104:
[----:B0-----:R-:W-:Y:S02]  /*0d90*/  IMAD.MOV.U32 R82, RZ, RZ, R114 ;  /* 0x000000ffff527224 */ /* 0x001fe400078e0072 */
.L_x_3105:
[----:B------:R-:W-:Y:S05]  /*0da0*/  BSYNC B2 ;  /* 0x0000000000027941 */ /* 0x000fea0003800000 */
.L_x_3103:
        /* <DEDUP_REMOVED lines=16> */
.L_x_3109:
[----:B------:R-:W-:Y:S05]  /*0eb0*/  BSYNC B3 ;  /* 0x0000000000037941 */ /* 0x000fea0003800000 */
.L_x_3108:
        /* <DEDUP_REMOVED lines=40> */
[----:B------:R-:W-:Y:S01]  /*1140*/  MOV R114, R96 ;  /* 0x0000006000727202 */ /* 0x000fe20000000f00 */
[----:B------:R-:W-:Y:S01]  /*1150*/  IMAD.MOV.U32 R98, RZ, RZ, RZ ;  /* 0x000000ffff627224 */ /* 0x000fe200078e00ff */
[----:B------:R-:W-:Y:S02]  /*1160*/  LOP3.LUT R113, R117, UR26, R108, 0x96, !PT ;  /* 0x0000001a75717c12 */ /* 0x000fe4000f8e966c */
.L_x_3107:
[----:B------:R-:W-:Y:S05]  /*1170*/  BSYNC B2 ;  /* 0x0000000000027941 */ /* 0x000fea0003800000 */
.L_x_3106:
        /* <DEDUP_REMOVED lines=17> */
.L_x_3110:
        /* <DEDUP_REMOVED lines=12> */
.L_x_3113:
[----:B------:R-:W-:Y:S02]  /*1350*/  IMAD.MOV.U32 R82, RZ, RZ, R114 ;  /* 0x000000ffff527224 */ /* 0x000fe400078e0072 */
.L_x_3114:
[----:B------:R-:W-:Y:S05]  /*1360*/  BSYNC B2 ;  /* 0x0000000000027941 */ /* 0x000fea0003800000 */
.L_x_3112:
        /* <DEDUP_REMOVED lines=16> */
.L_x_3118:
[----:B------:R-:W-:Y:S05]  /*1470*/  BSYNC B3 ;  /* 0x0000000000037941 */ /* 0x000fea0003800000 */
.L_x_3117:
        /* <DEDUP_REMOVED lines=43> */
.L_x_3116:
[----:B------:R-:W-:Y:S05]  /*1730*/  BSYNC B2 ;  /* 0x0000000000027941 */ /* 0x000fea0003800000 */
.L_x_3115:
        /* <DEDUP_REMOVED lines=10> */
.L_x_3111:
        /* <DEDUP_REMOVED lines=12> */
.L_x_3120:
[----:B------:R-:W-:Y:S02]  /*18a0*/  IMAD.MOV.U32 R82, RZ, RZ, R114 ;  /* 0x000000ffff527224 */ /* 0x000fe400078e0072 */
.L_x_3121:
[----:B------:R-:W-:Y:S05]  /*18b0*/  BSYNC B2 ;  /* 0x0000000000027941 */ /* 0x000fea0003800000 */
.L_x_3119:
        /* <DEDUP_REMOVED lines=16> */
.L_x_3125:
[----:B------:R-:W-:Y:S05]  /*19c0*/  BSYNC B3 ;  /* 0x0000000000037941 */ /* 0x000fea0003800000 */
.L_x_3124:
        /* <DEDUP_REMOVED lines=43> */
.L_x_3123:
[----:B------:R-:W-:Y:S05]  /*1c80*/  BSYNC B2 ;  /* 0x0000000000027941 */ /* 0x000fea0003800000 */
.L_x_3122:
        /* <DEDUP_REMOVED lines=14> */
.L_x_3126:
        /* <DEDUP_REMOVED lines=12> */
.L_x_3129:
[----:B------:R-:W-:Y:S02]  /*1e30*/  IMAD.MOV.U32 R76, RZ, RZ, R114 ;  /* 0x000000ffff4c7224 */ /* 0x000fe400078e0072 */
.L_x_3130:
[----:B------:R-:W-:Y:S05]  /*1e40*/  BSYNC B2 ;  /* 0x0000000000027941 */ /* 0x000fea0003800000 */
.L_x_3128:
        /* <DEDUP_REMOVED lines=16> */
.L_x_3134:
[----:B------:R-:W-:Y:S05]  /*1f50*/  BSYNC B3 ;  /* 0x0000000000037941 */ /* 0x000fea0003800000 */
.L_x_3133:
        /* <DEDUP_REMOVED lines=43> */
.L_x_3132:
[----:B------:R-:W-:Y:S05]  /*2210*/  BSYNC B2 ;  /* 0x0000000000027941 */ /* 0x000fea0003800000 */
.L_x_3131:
        /* <DEDUP_REMOVED lines=10> */
.L_x_3127:
        /* <DEDUP_REMOVED lines=12> */
.L_x_3136:
[----:B------:R-:W-:Y:S02]  /*2380*/  IMAD.MOV.U32 R76, RZ, RZ, R114 ;  /* 0x000000ffff4c7224 */ /* 0x000fe400078e0072 */
.L_x_3137:
[----:B------:R-:W-:Y:S05]  /*2390*/  BSYNC B2 ;  /* 0x0000000000027941 */ /* 0x000fea0003800000 */
.L_x_3135:
        /* <DEDUP_REMOVED lines=16> */
.L_x_3141:
[----:B------:R-:W-:Y:S05]  /*24a0*/  BSYNC B3 ;  /* 0x0000000000037941 */ /* 0x000fea0003800000 */
.L_x_3140:
        /* <DEDUP_REMOVED lines=43> */
.L_x_3139:
[----:B------:R-:W-:Y:S05]  /*2760*/  BSYNC B2 ;  /* 0x0000000000027941 */ /* 0x000fea0003800000 */
.L_x_3138:
        /* <DEDUP_REMOVED lines=14> */
.L_x_3142:
        /* <DEDUP_REMOVED lines=12> */
.L_x_3145:
[----:B------:R-:W-:Y:S02]  /*2910*/  IMAD.MOV.U32 R76, RZ, RZ, R114 ;  /* 0x000000ffff4c7224 */ /* 0x000fe400078e0072 */
.L_x_3146:
[----:B------:R-:W-:Y:S05]  /*2920*/  BSYNC B2 ;  /* 0x0000000000027941 */ /* 0x000fea0003800000 */
.L_x_3144:
        /* <DEDUP_REMOVED lines=16> */
.L_x_3150:
[----:B------:R-:W-:Y:S05]  /*2a30*/  BSYNC B3 ;  /* 0x0000000000037941 */ /* 0x000fea0003800000 */
.L_x_3149:
        /* <DEDUP_REMOVED lines=42> */
.L_x_3148:
[----:B------:R-:W-:Y:S05]  /*2ce0*/  BSYNC B2 ;  /* 0x0000000000027941 */ /* 0x000fea0003800000 */
.L_x_3147:
        /* <DEDUP_REMOVED lines=10> */
.L_x_3143:
        /* <DEDUP_REMOVED lines=12> */
.L_x_3152:
[----:B------:R-:W-:Y:S02]  /*2e50*/  IMAD.MOV.U32 R76, RZ, RZ, R114 ;  /* 0x000000ffff4c7224 */ /* 0x000fe400078e0072 */
.L_x_3153:
[----:B------:R-:W-:Y:S05]  /*2e60*/  BSYNC B2 ;  /* 0x0000000000027941 */ /* 0x000fea0003800000 */
.L_x_3151:
        /* <DEDUP_REMOVED lines=16> */
.L_x_3157:
[----:B------:R-:W-:Y:S05]  /*2f70*/  BSYNC B3 ;  /* 0x0000000000037941 */ /* 0x000fea0003800000 */
.L_x_3156:
        /* <DEDUP_REMOVED lines=42> */
.L_x_3155:
[----:B------:R-:W-:Y:S05]  /*3220*/  BSYNC B2 ;  /* 0x0000000000027941 */ /* 0x000fea0003800000 */
.L_x_3154:
        /* <DEDUP_REMOVED lines=14> */
.L_x_3158:
        /* <DEDUP_REMOVED lines=12> */
.L_x_3161:
[----:B------:R-:W-:Y:S02]  /*33d0*/  IMAD.MOV.U32 R99, RZ, RZ, R114 ;  /* 0x000000ffff637224 */ /* 0x000fe400078e0072 */
.L_x_3162:
[----:B------:R-:W-:Y:S05]  /*33e0*/  BSYNC B2 ;  /* 0x0000000000027941 */ /* 0x000fea0003800000 */
.L_x_3160:
        /* <DEDUP_REMOVED lines=16> */
.L_x_3166:
[----:B------:R-:W-:Y:S05]  /*34f0*/  BSYNC B3 ;  /* 0x0000000000037941 */ /* 0x000fea0003800000 */
.L_x_3165:
        /* <DEDUP_REMOVED lines=42> */
.L_x_3164:
[----:B------:R-:W-:Y:S05]  /*37a0*/  BSYNC B2 ;  /* 0x0000000000027941 */ /* 0x000fea0003800000 */
.L_x_3163:
        /* <DEDUP_REMOVED lines=10> */
.L_x_3159:
        /* <DEDUP_REMOVED lines=12> */
.L_x_3168:
[----:B------:R-:W-:Y:S02]  /*3910*/  IMAD.MOV.U32 R105, RZ, RZ, R114 ;  /* 0x000000ffff697224 */ /* 0x000fe400078e0072 */
.L_x_3169:
[----:B------:R-:W-:Y:S05]  /*3920*/  BSYNC B2 ;  /* 0x0000000000027941 */ /* 0x000fea0003800000 */
.L_x_3167:
        /* <DEDUP_REMOVED lines=16> */
.L_x_3173:
[----:B------:R-:W-:Y:S05]  /*3a30*/  BSYNC B3 ;  /* 0x0000000000037941 */ /* 0x000fea0003800000 */
.L_x_3172:
        /* <DEDUP_REMOVED lines=43> */
.L_x_3171:
[----:B------:R-:W-:Y:S05]  /*3cf0*/  BSYNC B2 ;  /* 0x0000000000027941 */ /* 0x000fea0003800000 */
.L_x_3170:
        /* <DEDUP_REMOVED lines=13> */
.L_x_3174:
        /* <DEDUP_REMOVED lines=12> */
.L_x_3177:
[----:B------:R-:W-:Y:S02]  /*3e90*/  IMAD.MOV.U32 R105, RZ, RZ, R114 ;  /* 0x000000ffff697224 */ /* 0x000fe400078e0072 */
.L_x_3178:
[----:B------:R-:W-:Y:S05]  /*3ea0*/  BSYNC B2 ;  /* 0x0000000000027941 */ /* 0x000fea0003800000 */
.L_x_3176:
        /* <DEDUP_REMOVED lines=16> */
.L_x_3182:
[----:B------:R-:W-:Y:S05]  /*3fb0*/  BSYNC B3 ;  /* 0x0000000000037941 */ /* 0x000fea0003800000 */
.L_x_3181:
        /* <DEDUP_REMOVED lines=43> */
.L_x_3180:
[----:B------:R-:W-:Y:S05]  /*4270*/  BSYNC B2 ;  /* 0x0000000000027941 */ /* 0x000fea0003800000 */
.L_x_3179:
        /* <DEDUP_REMOVED lines=10> */
.L_x_3175:
        /* <DEDUP_REMOVED lines=12> */
.L_x_3184:
[----:B------:R-:W-:Y:S02]  /*43e0*/  IMAD.MOV.U32 R105, RZ, RZ, R114 ;  /* 0x000000ffff697224 */ /* 0x000fe400078e0072 */
.L_x_3185:
[----:B------:R-:W-:Y:S05]  /*43f0*/  BSYNC B2 ;  /* 0x0000000000027941 */ /* 0x000fea0003800000 */
.L_x_3183:
        /* <DEDUP_REMOVED lines=16> */
.L_x_3189:
[----:B------:R-:W-:Y:S05]  /*4500*/  BSYNC B3 ;  /* 0x0000000000037941 */ /* 0x000fea0003800000 */
.L_x_3188:
        /* <DEDUP_REMOVED lines=42> */
.L_x_3187:
[----:B------:R-:W-:Y:S05]  /*47b0*/  BSYNC B2 ;  /* 0x0000000000027941 */ /* 0x000fea0003800000 */
.L_x_3186:
        /* <DEDUP_REMOVED lines=13> */
.L_x_3190:
        /* <DEDUP_REMOVED lines=12> */
.L_x_3193:
[----:B------:R-:W-:Y:S02]  /*4950*/  IMAD.MOV.U32 R78, RZ, RZ, R114 ;  /* 0x000000ffff4e7224 */ /* 0x000fe400078e0072 */
.L_x_3194:
[----:B------:R-:W-:Y:S05]  /*4960*/  BSYNC B2 ;  /* 0x0000000000027941 */ /* 0x000fea0003800000 */
.L_x_3192:
        /* <DEDUP_REMOVED lines=16> */
.L_x_3198:
[----:B------:R-:W-:Y:S05]  /*4a70*/  BSYNC B3 ;  /* 0x0000000000037941 */ /* 0x000fea0003800000 */
.L_x_3197:
        /* <DEDUP_REMOVED lines=42> */
.L_x_3196:
[----:B------:R-:W-:Y:S05]  /*4d20*/  BSYNC B2 ;  /* 0x0000000000027941 */ /* 0x000fea0003800000 */
.L_x_3195:
        /* <DEDUP_REMOVED lines=10> */
.L_x_3191:
        /* <DEDUP_REMOVED lines=12> */
.L_x_3200:
[----:B------:R-:W-:Y:S02]  /*4e90*/  IMAD.MOV.U32 R78, RZ, RZ, R114 ;  /* 0x000000ffff4e7224 */ /* 0x000fe400078e0072 */
.L_x_3201:
[----:B------:R-:W-:Y:S05]  /*4ea0*/  BSYNC B2 ;  /* 0x0000000000027941 */ /* 0x000fea0003800000 */
.L_x_3199:
        /* <DEDUP_REMOVED lines=16> */
.L_x_3205:
[----:B------:R-:W-:Y:S05]  /*4fb0*/  BSYNC B3 ;  /* 0x0000000000037941 */ /* 0x000fea0003800000 */
.L_x_3204:
        /* <DEDUP_REMOVED lines=42> */
.L_x_3203:
[----:B------:R-:W-:Y:S05]  /*5260*/  BSYNC B2 ;  /* 0x0000000000027941 */ /* 0x000fea0003800000 */
.L_x_3202:
        /* <DEDUP_REMOVED lines=13> */
.L_x_3206:
        /* <DEDUP_REMOVED lines=12> */
.L_x_3209:
[----:B------:R-:W-:Y:S02]  /*5400*/  IMAD.MOV.U32 R78, RZ, RZ, R114 ;  /* 0x000000ffff4e7224 */ /* 0x000fe400078e0072 */
.L_x_3210:
[----:B------:R-:W-:Y:S05]  /*5410*/  BSYNC B2 ;  /* 0x0000000000027941 */ /* 0x000fea0003800000 */
.L_x_3208:
        /* <DEDUP_REMOVED lines=16> */
.L_x_3214:
[----:B------:R-:W-:Y:S05]  /*5520*/  BSYNC B3 ;  /* 0x0000000000037941 */ /* 0x000fea0003800000 */
.L_x_3213:
        /* <DEDUP_REMOVED lines=42> */
.L_x_3212:
[----:B------:R-:W-:Y:S05]  /*57d0*/  BSYNC B2 ;  /* 0x0000000000027941 */ /* 0x000fea0003800000 */
.L_x_3211:
        /* <DEDUP_REMOVED lines=10> */
.L_x_3207:
        /* <DEDUP_REMOVED lines=12> */
.L_x_3216:
[----:B------:R-:W-:Y:S02]  /*5940*/  IMAD.MOV.U32 R78, RZ, RZ, R114 ;  /* 0x000000ffff4e7224 */ /* 0x000fe400078e0072 */
.L_x_3217:
[----:B------:R-:W-:Y:S05]  /*5950*/  BSYNC B2 ;  /* 0x0000000000027941 */ /* 0x000fea0003800000 */
.L_x_3215:
        /* <DEDUP_REMOVED lines=16> */
.L_x_3221:
[----:B------:R-:W-:Y:S05]  /*5a60*/  BSYNC B3 ;  /* 0x0000000000037941 */ /* 0x000fea0003800000 */
.L_x_3220:
        /* <DEDUP_REMOVED lines=42> */
.L_x_3219:
[----:B------:R-:W-:Y:S05]  /*5d10*/  BSYNC B2 ;  /* 0x0000000000027941 */ /* 0x000fea0003800000 */
.L_x_3218:
        /* <DEDUP_REMOVED lines=13> */
.L_x_3222:
        /* <DEDUP_REMOVED lines=12> */
.L_x_3225:
[----:B------:R-:W-:Y:S02]  /*5eb0*/  IMAD.MOV.U32 R125, RZ, RZ, R114 ;  /* 0x000000ffff7d7224 */ /* 0x000fe400078e0072 */
.L_x_3226:
[----:B------:R-:W-:Y:S05]  /*5ec0*/  BSYNC B2 ;  /* 0x0000000000027941 */ /* 0x000fea0003800000 */
.L_x_3224:
        /* <DEDUP_REMOVED lines=16> */
.L_x_3230:
[----:B------:R-:W-:Y:S05]  /*5fd0*/  BSYNC B3 ;  /* 0x0000000000037941 */ /* 0x000fea0003800000 */
.L_x_3229:
        /* <DEDUP_REMOVED lines=42> */
.L_x_3228:
[----:B------:R-:W-:Y:S05]  /*6280*/  BSYNC B2 ;  /* 0x0000000000027941 */ /* 0x000fea0003800000 */
.L_x_3227:
        /* <DEDUP_REMOVED lines=10> */
.L_x_3223:
        /* <DEDUP_REMOVED lines=8> */
[----:B------:R-:W-:Y:S01]  /*63b0*/  LOP3.LUT R117, R117, R83, R120, 0xfe, !PT ;  /* 0x0000005375757212 */ /* 0x000fe200078efe78 */
[----:B------:R-:W-:Y:S01]  /*63c0*/  IMAD.WIDE.U32 R82, R82, 0x1000000, RZ ;  /* 0x0100000052527825 */ /* 0x000fe200078e00ff */
[----:B------:R-:W-:Y:S02]  /*63d0*/  LEA R124, P0, R86, c[0x0][0x188], 0x4 ;  /* 0x00006200567c7a11 */ /* 0x000fe400078020ff */
[----:B------:R-:W-:Y:S02]  /*63e0*/  SEL R120, RZ, 0x1, P4 ;  /* 0x00000001ff787807 */ /* 0x000fe40002000000 */
[----:B------:R-:W-:-:S02]  /*63f0*/  SEL R122, RZ, 0x1, P5 ;  /* 0x00000001ff7a7807 */ /* 0x000fc40002800000 */
[----:B------:R-:W-:Y:S02]  /*6400*/  SEL R81, RZ, 0x1, P2 ;  /* 0x00000001ff517807 */ /* 0x000fe40001000000 */
[----:B------:R-:W-:Y:S01]  /*6410*/  ISETP.NE.AND P6, PT, R121, RZ, PT ;  /* 0x000000ff7900720c */ /* 0x000fe20003fc5270 */
[----:B------:R-:W-:Y:S01]  /*6420*/  IMAD.WIDE.U32 R120, R120, 0x10000, RZ ;  /* 0x0001000078787825 */ /* 0x000fe200078e00ff */
[----:B------:R-:W-:Y:S02]  /*6430*/  LEA.HI.X R125, R86, c[0x0][0x18c], RZ, 0x4, P0 ;  /* 0x00006300567d7a11 */ /* 0x000fe400000f24ff */
[----:B------:R-:W-:Y:S01]  /*6440*/  F2FP.BF16.PACK_AB R79, R108, R105 ;  /* 0x000000696c4f723e */ /* 0x000fe200000010ff */
[----:B------:R-:W-:Y:S01]  /*6450*/  IMAD.WIDE.U32 R122, R122, 0x100, RZ ;  /* 0x000001007a7a7825 */ /* 0x000fe200078e00ff */
[----:B------:R-:W-:Y:S02]  /*6460*/  F2FP.BF16.PACK_AB R78, R106, R99 ;  /* 0x000000636a4e723e */ /* 0x000fe400000010ff */
[----:B------:R-:W-:-:S02]  /*6470*/  F2FP.BF16.PACK_AB R77, R98, R97 ;  /* 0x00000061624d723e */ /* 0x000fc400000010ff */
[----:B------:R-:W-:Y:S02]  /*6480*/  F2FP.BF16.PACK_AB R76, R96, R87 ;  /* 0x00000057604c723e */ /* 0x000fe400000010ff */
[----:B------:R-:W-:Y:S01]  /*6490*/  LOP3.LUT R81, R83, R117, R81, 0xfe, !PT ;  /* 0x0000007553517212 */ /* 0x000fe200078efe51 */
[----:B------:R-:W-:Y:S01]  /*64a0*/  IMAD.SHL.U32 R117, R86, 0x8, RZ ;  /* 0x0000000856757824 */ /* 0x000fe200078e00ff */
[----:B------:R-:W-:Y:S01]  /*64b0*/  LOP3.LUT R82, R122, R82, R120, 0xfe, !PT ;  /* 0x000000527a527212 */ /* 0x000fe200078efe78 */
[----:B------:R0:W-:Y:S01]  /*64c0*/  STG.E.128 [R124.64], R76 ;  /* 0x0000004c7c007986 */ /* 0x0001e2000c101d06 */
[----:B------:R-:W-:Y:S02]  /*64d0*/  SHF.L.U64.HI R122, R86, 0x3, RZ ;  /* 0x00000003567a7819 */ /* 0x000fe400000102ff */
[----:B------:R-:W-:Y:S02]  /*64e0*/  LOP3.LUT R121, R123, R81, R121, 0xfe, !PT ;  /* 0x000000517b797212 */ /* 0x000fe400078efe79 */
        /* <DEDUP_REMOVED lines=18> */
[----:B------:R-:W-:-:S05]  /*6610*/  IMAD.WIDE.U32 R76, R76, 0x1000000, RZ ;  /* 0x010000004c4c7825 */ /* 0x000fca00078e00ff */
[----:B------:R-:W-:Y:S02]  /*6620*/  LOP3.LUT R77, R79, R81, R77, 0xfe, !PT ;  /* 0x000000514f4d7212 */ /* 0x000fe400078efe4d */
[----:B------:R-:W-:Y:S02]  /*6630*/  LOP3.LUT R79, R82, R76, R78, 0xfe, !PT ;  /* 0x0000004c524f7212 */ /* 0x000fe400078efe4e */
[----:B------:R-:W-:Y:S02]  /*6640*/  IADD3 R76, P0, R117, c[0x0][0x198], RZ ;  /* 0x00006600754c7a10 */ /* 0x000fe40007f1e0ff */
[----:B------:R-:W-:Y:S02]  /*6650*/  LOP3.LUT R83, R77, R83, RZ, 0xfc, !PT ;  /* 0x000000534d537212 */ /* 0x000fe400078efcff */
[----:B------:R-:W-:Y:S02]  /*6660*/  IADD3.X R77, R122, c[0x0][0x19c], RZ, P0, !PT ;  /* 0x000067007a4d7a10 */ /* 0x000fe400007fe4ff */
[----:B------:R-:W-:-:S05]  /*6670*/  LOP3.LUT R82, R79, 0xff, R88, 0xf8, !PT ;  /* 0x000000ff4f527812 */ /* 0x000fca00078ef858 */
[----:B------:R0:W-:Y:S02]  /*6680*/  STG.E.64 [R76.64], R82 ;  /* 0x000000524c007986 */ /* 0x0001e4000c101b06 */
.L_x_3231:
[----:B------:R-:W-:Y:S02]  /*6690*/  IADD3 R81, R86, 0x20, RZ ;  /* 0x0000002056517810 */ /* 0x000fe40007ffe0ff */
.L_x_3102:
[----:B------:R-:W-:Y:S05]  /*66a0*/  BSYNC B1 ;  /* 0x0000000000017941 */ /* 0x000fea0003800000 */
.L_x_3101:
[----:B------:R-:W-:Y:S01]  /*66b0*/  ISETP.NE.AND P0, PT, R119, RZ, PT ;  /* 0x000000ff7700720c */ /* 0x000fe20003f05270 */
[----:B------:R-:W-:-:S12]  /*66c0*/  BSSY B1, `(.L_x_3232) ;  /* 0x00005b6000017945 */ /* 0x000fd80003800000 */
[----:B------:R-:W-:Y:S05]  /*66d0*/  @!P0 BRA `(.L_x_3233) ;  /* 0x00005b4000008947 */ /* 0x000fea0003800000 */
[----:B------:R-:W-:Y:S02]  /*66e0*/  ISETP.NE.U32.AND P0, PT, RZ, c[0x0][0x178], PT ;  /* 0x00005e00ff007a0c */ /* 0x000fe40003f05070 */
[----:B------:R-:W-:Y:S02]  /*66f0*/  ISETP.NE.U32.AND P1, PT, RZ, c[0x0][0x180], PT ;  /* 0x00006000ff007a0c */ /* 0x000fe40003f25070 */
[----:B------:R-:W-:Y:S02]  /*6700*/  ISETP.NE.AND.EX P3, PT, RZ, c[0x0][0x17c], PT, P0 ;  /* 0x00005f00ff007a0c */ /* 0x000fe40003f65300 */
[----:B------:R-:W-:Y:S02]  /*6710*/  ISETP.NE.AND.EX P0, PT, RZ, c[0x0][0x184], PT, P1 ;  /* 0x00006100ff007a0c */ /* 0x000fe40003f05310 */
[----:B0-----:R-:W-:Y:S01]  /*6720*/  MOV R76, 0x10 ;  /* 0x00000010004c7802 */ /* 0x001fe20000000f00 */
[----:B------:R-:W-:Y:S01]  /*6730*/  BSSY B2, `(.L_x_3234) ;  /* 0x0000016000027945 */ /* 0x000fe20003800000 */
[----:B------:R-:W-:-:S03]  /*6740*/  P2R R122, PR, RZ, 0x8 ;  /* 0x00000008ff7a7803 */ /* 0x000fc60000000000 */
[----:B------:R-:W-:-:S04]  /*6750*/  IMAD.WIDE.U32 R76, R81, R76, c[0x0][0x170] ;  /* 0x00005c00514c7625 */ /* 0x000fc800078e004c */
[C---:B------:R-:W-:Y:S02]  /*6760*/  @P3 LEA R82, P1, R81.reuse, c[0x0][0x178], 0x4 ;  /* 0x00005e0051523a11 */ /* 0x040fe400078220ff */
[C---:B------:R-:W-:Y:S01]  /*6770*/  @P0 LEA R102, P2, R81.reuse, c[0x0][0x180], 0x4 ;  /* 0x0000600051660a11 */ /* 0x040fe200078420ff */
[----:B------:R-:W5:Y:S01]  /*6780*/  LDG.E.128 R76, [R76.64] ;  /* 0x000000064c4c7981 */ /* 0x000f62000c1e1d00 */
        /* <DEDUP_REMOVED lines=15> */
.L_x_3235:
[----:B0-----:R-:W-:Y:S02]  /*6880*/  IMAD.MOV.U32 R83, RZ, RZ, R114 ;  /* 0x000000ffff537224 */ /* 0x001fe400078e0072 */
.L_x_3236:
[----:B------:R-:W-:Y:S05]  /*6890*/  BSYNC B2 ;  /* 0x0000000000027941 */ /* 0x000fea0003800000 */
.L_x_3234:
        /* <DEDUP_REMOVED lines=16> */
.L_x_3240:
[----:B------:R-:W-:Y:S05]  /*69a0*/  BSYNC B3 ;  /* 0x0000000000037941 */ /* 0x000fea0003800000 */
.L_x_3239:
        /* <DEDUP_REMOVED lines=44> */
.L_x_3238:
[----:B------:R-:W-:Y:S05]  /*6c70*/  BSYNC B2 ;  /* 0x0000000000027941 */ /* 0x000fea0003800000 */
.L_x_3237:
        /* <DEDUP_REMOVED lines=17> */
.L_x_3241:
        /* <DEDUP_REMOVED lines=12> */
.L_x_3244:
[----:B------:R-:W-:Y:S02]  /*6e50*/  IMAD.MOV.U32 R101, RZ, RZ, R114 ;  /* 0x000000ffff657224 */ /* 0x000fe400078e0072 */
.L_x_3245:
[----:B------:R-:W-:Y:S05]  /*6e60*/  BSYNC B2 ;  /* 0x0000000000027941 */ /* 0x000fea0003800000 */
.L_x_3243:
        /* <DEDUP_REMOVED lines=16> */
.L_x_3249:
[----:B------:R-:W-:Y:S05]  /*6f70*/  BSYNC B3 ;  /* 0x0000000000037941 */ /* 0x000fea0003800000 */
.L_x_3248:
        /* <DEDUP_REMOVED lines=40> */
[----:B------:R-:W-:Y:S02]  /*7200*/  MOV R114, R112 ;  /* 0x0000007000727202 */ /* 0x000fe40000000f00 */
[----:B------:R-:W-:Y:S01]  /*7210*/  LOP3.LUT R113, R103, UR26, R116, 0x96, !PT ;  /* 0x0000001a67717c12 */ /* 0x000fe2000f8e9674 */
[----:B------:R-:W-:Y:S02]  /*7220*/  IMAD.MOV.U32 R116, RZ, RZ, R102 ;  /* 0x000000ffff747224 */ /* 0x000fe400078e0066 */
[----:B------:R-:W-:Y:S02]  /*7230*/  IMAD.MOV.U32 R102, RZ, RZ, RZ ;  /* 0x000000ffff667224 */ /* 0x000fe400078e00ff */
.L_x_3247:
[----:B------:R-:W-:Y:S05]  /*7240*/  BSYNC B2 ;  /* 0x0000000000027941 */ /* 0x000fea0003800000 */
.L_x_3246:
        /* <DEDUP_REMOVED lines=10> */
.L_x_3242:
        /* <DEDUP_REMOVED lines=12> */
.L_x_3251:
[----:B------:R-:W-:Y:S02]  /*73b0*/  IMAD.MOV.U32 R101, RZ, RZ, R114 ;  /* 0x000000ffff657224 */ /* 0x000fe400078e0072 */
.L_x_3252:
[----:B------:R-:W-:Y:S05]  /*73c0*/  BSYNC B2 ;  /* 0x0000000000027941 */ /* 0x000fea0003800000 */
.L_x_3250:
        /* <DEDUP_REMOVED lines=16> */
.L_x_3256:
[----:B------:R-:W-:Y:S05]  /*74d0*/  BSYNC B3 ;  /* 0x0000000000037941 */ /* 0x000fea0003800000 */
.L_x_3255:
        /* <DEDUP_REMOVED lines=44> */
.L_x_3254:
[----:B------:R-:W-:Y:S05]  /*77a0*/  BSYNC B2 ;  /* 0x0000000000027941 */ /* 0x000fea0003800000 */
.L_x_3253:
        /* <DEDUP_REMOVED lines=14> */
.L_x_3257:
        /* <DEDUP_REMOVED lines=12> */
.L_x_3260:
[----:B------:R-:W-:Y:S02]  /*7950*/  IMAD.MOV.U32 R76, RZ, RZ, R114 ;  /* 0x000000ffff4c7224 */ /* 0x000fe400078e0072 */
.L_x_3261:
[----:B------:R-:W-:Y:S05]  /*7960*/  BSYNC B2 ;  /* 0x0000000000027941 */ /* 0x000fea0003800000 */
.L_x_3259:
        /* <DEDUP_REMOVED lines=16> */
.L_x_3265:
[----:B------:R-:W-:Y:S05]  /*7a70*/  BSYNC B3 ;  /* 0x0000000000037941 */ /* 0x000fea0003800000 */
.L_x_3264:
        /* <DEDUP_REMOVED lines=43> */
.L_x_3263:
[----:B------:R-:W-:Y:S05]  /*7d30*/  BSYNC B2 ;  /* 0x0000000000027941 */ /* 0x000fea0003800000 */
.L_x_3262:
        /* <DEDUP_REMOVED lines=10> */
.L_x_3258:
        /* <DEDUP_REMOVED lines=12> */
.L_x_3267:
[----:B------:R-:W-:Y:S02]  /*7ea0*/  IMAD.MOV.U32 R76, RZ, RZ, R114 ;  /* 0x000000ffff4c7224 */ /* 0x000fe400078e0072 */
.L_x_3268:
[----:B------:R-:W-:Y:S05]  /*7eb0*/  BSYNC B2 ;  /* 0x0000000000027941 */ /* 0x000fea0003800000 */
.L_x_3266:
        /* <DEDUP_REMOVED lines=16> */
.L_x_3272:
[----:B------:R-:W-:Y:S05]  /*7fc0*/  BSYNC B3 ;  /* 0x0000000000037941 */ /* 0x000fea0003800000 */
.L_x_3271:
        /* <DEDUP_REMOVED lines=43> */
.L_x_3270:
[----:B------:R-:W-:Y:S05]  /*8280*/  BSYNC B2 ;  /* 0x0000000000027941 */ /* 0x000fea0003800000 */
.L_x_3269:
        /* <DEDUP_REMOVED lines=14> */
.L_x_3273:
        /* <DEDUP_REMOVED lines=12> */
.L_x_3276:
[----:B------:R-:W-:Y:S02]  /*8430*/  IMAD.MOV.U32 R76, RZ, RZ, R114 ;  /* 0x000000ffff4c7224 */ /* 0x000fe400078e0072 */
.L_x_3277:
[----:B------:R-:W-:Y:S05]  /*8440*/  BSYNC B2 ;  /* 0x0000000000027941 */ /* 0x000fea0003800000 */
.L_x_3275:
        /* <DEDUP_REMOVED lines=16> */
.L_x_3281:
[----:B------:R-:W-:Y:S05]  /*8550*/  BSYNC B3 ;  /* 0x0000000000037941 */ /* 0x000fea0003800000 */
.L_x_3280:
        /* <DEDUP_REMOVED lines=42> */
[----:B------:R-:W-:Y:S02]  /*8800*/  LOP3.LUT R113, R117, UR26, R112, 0x96, !PT ;  /* 0x0000001a75717c12 */ /* 0x000fe4000f8e9670 */
.L_x_3279:
[----:B------:R-:W-:Y:S05]  /*8810*/  BSYNC B2 ;  /* 0x0000000000027941 */ /* 0x000fea0003800000 */
.L_x_3278:
        /* <DEDUP_REMOVED lines=10> */
.L_x_3274:
        /* <DEDUP_REMOVED lines=12> */
.L_x_3283:
[----:B------:R-:W-:Y:S02]  /*8980*/  IMAD.MOV.U32 R76, RZ, RZ, R114 ;  /* 0x000000ffff4c7224 */ /* 0x000fe400078e0072 */
.L_x_3284:
[----:B------:R-:W-:Y:S05]  /*8990*/  BSYNC B2 ;  /* 0x0000000000027941 */ /* 0x000fea0003800000 */
.L_x_3282:
        /* <DEDUP_REMOVED lines=16> */
.L_x_3288:
[----:B------:R-:W-:Y:S05]  /*8aa0*/  BSYNC B3 ;  /* 0x0000000000037941 */ /* 0x000fea0003800000 */
.L_x_3287:
        /* <DEDUP_REMOVED lines=44> */
.L_x_3286:
[----:B------:R-:W-:Y:S05]  /*8d70*/  BSYNC B2 ;  /* 0x0000000000027941 */ /* 0x000fea0003800000 */
.L_x_3285:
        /* <DEDUP_REMOVED lines=14> */
.L_x_3289:
        /* <DEDUP_REMOVED lines=12> */
.L_x_3292:
[----:B------:R-:W-:Y:S02]  /*8f20*/  IMAD.MOV.U32 R103, RZ, RZ, R114 ;  /* 0x000000ffff677224 */ /* 0x000fe400078e0072 */
.L_x_3293:
[----:B------:R-:W-:Y:S05]  /*8f30*/  BSYNC B2 ;  /* 0x0000000000027941 */ /* 0x000fea0003800000 */
.L_x_3291:
        /* <DEDUP_REMOVED lines=16> */
.L_x_3297:
[----:B------:R-:W-:Y:S05]  /*9040*/  BSYNC B3 ;  /* 0x0000000000037941 */ /* 0x000fea0003800000 */
.L_x_3296:
        /* <DEDUP_REMOVED lines=43> */
.L_x_3295:
[----:B------:R-:W-:Y:S05]  /*9300*/  BSYNC B2 ;  /* 0x0000000000027941 */ /* 0x000fea0003800000 */
.L_x_3294:
        /* <DEDUP_REMOVED lines=10> */
.L_x_3290:
        /* <DEDUP_REMOVED lines=12> */
.L_x_3299:
[----:B------:R-:W-:Y:S02]  /*9470*/  IMAD.MOV.U32 R107, RZ, RZ, R114 ;  /* 0x000000ffff6b7224 */ /* 0x000fe400078e0072 */
.L_x_3300:
[----:B------:R-:W-:Y:S05]  /*9480*/  BSYNC B2 ;  /* 0x0000000000027941 */ /* 0x000fea0003800000 */
.L_x_3298:
        /* <DEDUP_REMOVED lines=16> */
.L_x_3304:
[----:B------:R-:W-:Y:S05]  /*9590*/  BSYNC B3 ;  /* 0x0000000000037941 */ /* 0x000fea0003800000 */
.L_x_3303:
        /* <DEDUP_REMOVED lines=43> */
.L_x_3302:
[----:B------:R-:W-:Y:S05]  /*9850*/  BSYNC B2 ;  /* 0x0000000000027941 */ /* 0x000fea0003800000 */
.L_x_3301:
        /* <DEDUP_REMOVED lines=13> */
.L_x_3305:
        /* <DEDUP_REMOVED lines=12> */
.L_x_3308:
[----:B------:R-:W-:Y:S02]  /*99f0*/  IMAD.MOV.U32 R107, RZ, RZ, R114 ;  /* 0x000000ffff6b7224 */ /* 0x000fe400078e0072 */
.L_x_3309:
[----:B------:R-:W-:Y:S05]  /*9a00*/  BSYNC B2 ;  /* 0x0000000000027941 */ /* 0x000fea0003800000 */
.L_x_3307:
        /* <DEDUP_REMOVED lines=16> */
.L_x_3313:
[----:B------:R-:W-:Y:S05]  /*9b10*/  BSYNC B3 ;  /* 0x0000000000037941 */ /* 0x000fea0003800000 */
.L_x_3312:
        /* <DEDUP_REMOVED lines=42> */
[----:B------:R-:W-:-:S06]  /*9dc0*/  HFMA2.MMA R76, -RZ, RZ, 0, 0 ;  /* 0x00000000ff4c7435 */ /* 0x000fcc00000001ff */
.L_x_3311:
[----:B------:R-:W-:Y:S05]  /*9dd0*/  BSYNC B2 ;  /* 0x0000000000027941 */ /* 0x000fea0003800000 */
.L_x_3310:
        /* <DEDUP_REMOVED lines=10> */
.L_x_3306:
        /* <DEDUP_REMOVED lines=12> */
.L_x_3315:
[----:B------:R-:W-:Y:S02]  /*9f40*/  IMAD.MOV.U32 R107, RZ, RZ, R114 ;  /* 0x000000ffff6b7224 */ /* 0x000fe400078e0072 */
.L_x_3316:
[----:B------:R-:W-:Y:S05]  /*9f50*/  BSYNC B2 ;  /* 0x0000000000027941 */ /* 0x000fea0003800000 */
.L_x_3314:
        /* <DEDUP_REMOVED lines=16> */
.L_x_3320:
[----:B------:R-:W-:Y:S05]  /*a060*/  BSYNC B3 ;  /* 0x0000000000037941 */ /* 0x000fea0003800000 */
.L_x_3319:
        /* <DEDUP_REMOVED lines=43> */
.L_x_3318:
[----:B------:R-:W-:Y:S05]  /*a320*/  BSYNC B2 ;  /* 0x0000000000027941 */ /* 0x000fea0003800000 */
.L_x_3317:
        /* <DEDUP_REMOVED lines=13> */
.L_x_3321:
        /* <DEDUP_REMOVED lines=12> */
.L_x_3324:
[----:B------:R-:W-:Y:S02]  /*a4c0*/  IMAD.MOV.U32 R78, RZ, RZ, R114 ;  /* 0x000000ffff4e7224 */ /* 0x000fe400078e0072 */
.L_x_3325:
[----:B------:R-:W-:Y:S05]  /*a4d0*/  BSYNC B2 ;  /* 0x0000000000027941 */ /* 0x000fea0003800000 */
.L_x_3323:
        /* <DEDUP_REMOVED lines=16> */
.L_x_3329:
[----:B------:R-:W-:Y:S05]  /*a5e0*/  BSYNC B3 ;  /* 0x0000000000037941 */ /* 0x000fea0003800000 */
.L_x_3328:
        /* <DEDUP_REMOVED lines=43> */
.L_x_3327:
[----:B------:R-:W-:Y:S05]  /*a8a0*/  BSYNC B2 ;  /* 0x0000000000027941 */ /* 0x000fea0003800000 */
.L_x_3326:
        /* <DEDUP_REMOVED lines=10> */
.L_x_3322:
        /* <DEDUP_REMOVED lines=12> */
.L_x_3331:
[----:B------:R-:W-:Y:S02]  /*aa10*/  IMAD.MOV.U32 R78, RZ, RZ, R114 ;  /* 0x000000ffff4e7224 */ /* 0x000fe400078e0072 */
.L_x_3332:
[----:B------:R-:W-:Y:S05]  /*aa20*/  BSYNC B2 ;  /* 0x0000000000027941 */ /* 0x000fea0003800000 */
.L_x_3330:
        /* <DEDUP_REMOVED lines=16> */
.L_x_3336:
[----:B------:R-:W-:Y:S05]  /*ab30*/  BSYNC B3 ;  /* 0x0000000000037941 */ /* 0x000fea0003800000 */
.L_x_3335:
        /* <DEDUP_REMOVED lines=42> */
.L_x_3334:
[----:B------:R-:W-:Y:S05]  /*ade0*/  BSYNC B2 ;  /* 0x0000000000027941 */ /* 0x000fea0003800000 */
.L_x_3333:
        /* <DEDUP_REMOVED lines=13> */
.L_x_3337:
        /* <DEDUP_REMOVED lines=12> */
.L_x_3340:
[----:B------:R-:W-:Y:S02]  /*af80*/  IMAD.MOV.U32 R78, RZ, RZ, R114 ;  /* 0x000000ffff4e7224 */ /* 0x000fe400078e0072 */
.L_x_3341:
[----:B------:R-:W-:Y:S05]  /*af90*/  BSYNC B2 ;  /* 0x0000000000027941 */ /* 0x000fea0003800000 */
.L_x_3339:
        /* <DEDUP_REMOVED lines=16> */
.L_x_3345:
[----:B------:R-:W-:Y:S05]  /*b0a0*/  BSYNC B3 ;  /* 0x0000000000037941 */ /* 0x000fea0003800000 */
.L_x_3344:
        /* <DEDUP_REMOVED lines=42> */
.L_x_3343:
[----:B------:R-:W-:Y:S05]  /*b350*/  BSYNC B2 ;  /* 0x0000000000027941 */ /* 0x000fea0003800000 */
.L_x_3342:
        /* <DEDUP_REMOVED lines=10> */
.L_x_3338:
        /* <DEDUP_REMOVED lines=12> */
.L_x_3347:
[----:B------:R-:W-:Y:S02]  /*b4c0*/  IMAD.MOV.U32 R78, RZ, RZ, R114 ;  /* 0x000000ffff4e7224 */ /* 0x000fe400078e0072 */
.L_x_3348:
[----:B------:R-:W-:Y:S05]  /*b4d0*/  BSYNC B2 ;  /* 0x0000000000027941 */ /* 0x000fea0003800000 */
.L_x_3346:
        /* <DEDUP_REMOVED lines=16> */
.L_x_3352:
[----:B------:R-:W-:Y:S05]  /*b5e0*/  BSYNC B3 ;  /* 0x0000000000037941 */ /* 0x000fea0003800000 */
.L_x_3351:
        /* <DEDUP_REMOVED lines=43> */
.L_x_3350:
[----:B------:R-:W-:Y:S05]  /*b8a0*/  BSYNC B2 ;  /* 0x0000000000027941 */ /* 0x000fea0003800000 */
.L_x_3349:
        /* <DEDUP_REMOVED lines=13> */
.L_x_3353:
        /* <DEDUP_REMOVED lines=12> */
.L_x_3356:
[----:B------:R-:W-:Y:S02]  /*ba40*/  IMAD.MOV.U32 R120, RZ, RZ, R114 ;  /* 0x000000ffff787224 */ /* 0x000fe400078e0072 */
.L_x_3357:
[----:B------:R-:W-:Y:S05]  /*ba50*/  BSYNC B2 ;  /* 0x0000000000027941 */ /* 0x000fea0003800000 */
.L_x_3355:
        /* <DEDUP_REMOVED lines=16> */
.L_x_3361:
[----:B------:R-:W-:Y:S05]  /*bb60*/  BSYNC B3 ;  /* 0x0000000000037941 */ /* 0x000fea0003800000 */
.L_x_3360:
        /* <DEDUP_REMOVED lines=42> */
.L_x_3359:
[----:B------:R-:W-:Y:S05]  /*be10*/  BSYNC B2 ;  /* 0x0000000000027941 */ /* 0x000fea0003800000 */
.L_x_3358:
        /* <DEDUP_REMOVED lines=10> */
.L_x_3354:
[----:B------:R-:W-:Y:S02]  /*bec0*/  ISETP.NE.AND P0, PT, R125, RZ, PT ;  /* 0x000000ff7d00720c */ /* 0x000fe40003f05270 */
[----:B------:R-:W-:Y:S02]  /*bed0*/  ISETP.NE.AND P6, PT, R83, RZ, PT ;  /* 0x000000ff5300720c */ /* 0x000fe40003fc5270 */
[----:B------:R-:W-:Y:S02]  /*bee0*/  ISETP.NE.AND P1, PT, R122, RZ, PT ;  /* 0x000000ff7a00720c */ /* 0x000fe40003f25270 */
[----:B------:R-:W-:Y:S02]  /*bef0*/  SEL R117, RZ, 0x1000000, P5 ;  /* 0x01000000ff757807 */ /* 0x000fe40002800000 */
[----:B------:R-:W-:Y:S02]  /*bf00*/  SEL R83, RZ, 0x10000, P4 ;  /* 0x00010000ff537807 */ /* 0x000fe40002000000 */
[----:B------:R-:W-:-:S02]  /*bf10*/  SEL R122, RZ, 0x100, P3 ;  /* 0x00000100ff7a7807 */ /* 0x000fc40001800000 */
[----:B------:R-:W-:Y:S02]  /*bf20*/  SEL R82, RZ, 0x1, P0 ;  /* 0x00000001ff527807 */ /* 0x000fe40000000000 */
[----:B------:R-:W-:Y:S02]  /*bf30*/  LOP3.LUT R122, R122, R117, R83, 0xfe, !PT ;  /* 0x000000757a7a7212 */ /* 0x000fe400078efe53 */
[----:B------:R-:W-:Y:S01]  /*bf40*/  SEL R117, RZ, 0x1, P2 ;  /* 0x00000001ff757807 */ /* 0x000fe20001000000 */
[----:B------:R-:W-:Y:S01]  /*bf50*/  IMAD.WIDE.U32 R82, R82, 0x1000000, RZ ;  /* 0x0100000052527825 */ /* 0x000fe200078e00ff */
[----:B------:R-:W-:Y:S02]  /*bf60*/  ISETP.NE.AND P5, PT, R123, RZ, PT ;  /* 0x000000ff7b00720c */ /* 0x000fe40003fa5270 */
[----:B------:R-:W-:Y:S02]  /*bf70*/  ISETP.NE.AND P4, PT, R124, RZ, PT ;  /* 0x000000ff7c00720c */ /* 0x000fe40003f85270 */
[----:B------:R-:W-:Y:S01]  /*bf80*/  LOP3.LUT R83, R83, R122, R117, 0xfe, !PT ;  /* 0x0000007a53537212 */ /* 0x000fe200078efe75 */
[C---:B------:R-:W-:Y:S01]  /*bf90*/  IMAD.SHL.U32 R117, R81.reuse, 0x8, RZ ;  /* 0x0000000851757824 */ /* 0x040fe200078e00ff */
[----:B------:R-:W-:-:S02]  /*bfa0*/  LEA R120, P0, R81, c[0x0][0x188], 0x4 ;  /* 0x0000620051787a11 */ /* 0x000fc400078020ff */
[----:B------:R-:W-:Y:S02]  /*bfb0*/  SEL R122, RZ, 0x1, P4 ;  /* 0x00000001ff7a7807 */ /* 0x000fe40002000000 */
[----:B------:R-:W-:Y:S02]  /*bfc0*/  SEL R124, RZ, 0x1, P5 ;  /* 0x00000001ff7c7807 */ /* 0x000fe40002800000 */
[----:B------:R-:W-:Y:S01]  /*bfd0*/  LEA.HI.X R121, R81, c[0x0][0x18c], RZ, 0x4, P0 ;  /* 0x0000630051797a11 */ /* 0x000fe200000f24ff */
[----:B------:R-:W-:Y:S01]  /*bfe0*/  IMAD.WIDE.U32 R122, R122, 0x10000, RZ ;  /* 0x000100007a7a7825 */ /* 0x000fe200078e00ff */
[----:B------:R-:W-:Y:S02]  /*bff0*/  F2FP.BF16.PACK_AB R79, R112, R107 ;  /* 0x0000006b704f723e */ /* 0x000fe400000010ff */
[----:B------:R-:W-:Y:S01]  /*c000*/  F2FP.BF16.PACK_AB R78, R110, R103 ;  /* 0x000000676e4e723e */ /* 0x000fe200000010ff */
[----:B------:R-:W-:Y:S01]  /*c010*/  IMAD.WIDE.U32 R124, R124, 0x100, RZ ;  /* 0x000001007c7c7825 */ /* 0x000fe200078e00ff */
[----:B------:R-:W-:-:S02]  /*c020*/  F2FP.BF16.PACK_AB R77, R104, R101 ;  /* 0x00000065684d723e */ /* 0x000fc400000010ff */
[----:B------:R-:W-:Y:S02]  /*c030*/  F2FP.BF16.PACK_AB R76, R102, R95 ;  /* 0x0000005f664c723e */ /* 0x000fe400000010ff */
[----:B------:R-:W-:Y:S02]  /*c040*/  LOP3.LUT R82, R124, R82, R122, 0xfe, !PT ;  /* 0x000000527c527212 */ /* 0x000fe400078efe7a */
[----:B------:R-:W-:Y:S01]  /*c050*/  LOP3.LUT R123, R125, R83, R123, 0xfe, !PT ;  /* 0x000000537d7b7212 */ /* 0x000fe200078efe7b */
[----:B------:R0:W-:Y:S02]  /*c060*/  STG.E.128 [R120.64], R76 ;  /* 0x0000004c78007986 */ /* 0x0001e4000c101d06 */
[----:B0-----:R-:W-:Y:S02]  /*c070*/  SEL R77, RZ, 0x1, P6 ;  /* 0x00000001ff4d7807 */ /* 0x001fe40003000000 */
[----:B------:R-:W-:Y:S02]  /*c080*/  SHF.R.U32.HI R120, RZ, 0x1d, R81 ;  /* 0x0000001dff787819 */ /* 0x000fe40000011651 */
[----:B------:R-:W-:-:S02]  /*c090*/  IADD3 R76, P0, R117, c[0x0][0x190], RZ ;  /* 0x00006400754c7a10 */ /* 0x000fc40007f1e0ff */
        /* <DEDUP_REMOVED lines=24> */
.L_x_3233:
[----:B------:R-:W-:Y:S05]  /*c220*/  BSYNC B1 ;  /* 0x0000000000017941 */ /* 0x000fea0003800000 */
.L_x_3232:
        /* <DEDUP_REMOVED lines=22> */
.L_x_3370:
[----:B-1----:R-:W-:Y:S01]  /*c390*/  FADD.FTZ R80, R76, R77 ;  /* 0x0000004d4c507221 */ /* 0x002fe20000010000 */
[----:B------:R-:W-:Y:S05]  /*c3a0*/  BRA.DIV ~URZ, `(.L_x_3363) ;  /* 0x00000b427f007947 */ /* 0x000fea000b800000 */
[----:B0-----:R-:W0:Y:S01]  /*c3b0*/  SHFL.BFLY PT, R76, R80, 0x2, 0x1f ;  /* 0x0c401f00504c7f89 */ /* 0x001e2200000e0000 */
[----:B------:R-:W-:Y:S01]  /*c3c0*/  ISETP.NE.AND P2, PT, R118, RZ, PT ;  /* 0x000000ff7600720c */ /* 0x000fe20003f45270 */
        /* <DEDUP_REMOVED lines=50> */
.L_x_3371:
        /* <DEDUP_REMOVED lines=12> */
[----:B------:R-:W-:-:S03]  /*c7b0*/  @!P1 MOV R78, 0x4 ;  /* 0x00000004004e9802 */ /* 0x000fc60000000f00 */
[----:B------:R-:W0:Y:S02]  /*c7c0*/  MUFU.RSQ R117, R77 ;  /* 0x0000004d00757308 */ /* 0x000e240000001400 */
[----:B------:R-:W-:-:S05]  /*c7d0*/  @!P1 IMAD.WIDE R78, R3, R78, c[0x0][0x1a0] ;  /* 0x00006800034e9625 */ /* 0x000fca00078e024e */
[----:B------:R1:W-:Y:S04]  /*c7e0*/  @!P1 STG.E [R78.64], R76 ;  /* 0x0000004c4e009986 */ /* 0x0003e8000c101906 */
[----:B0-----:R1:W-:Y:S01]  /*c7f0*/  @!P1 STG.E [R80.64], R117 ;  /* 0x0000007550009986 */ /* 0x0013e2000c101906 */
[----:B------:R-:W-:Y:S05]  /*c800*/  @!P2 BRA `(.L_x_3365) ;  /* 0x000002e00000a947 */ /* 0x000fea0003800000 */
[--C-:B-1----:R-:W-:Y:S02]  /*c810*/  FADD.FTZ R78, R96, -R128.reuse ;  /* 0x80000080604e7221 */ /* 0x102fe40000010000 */
[--C-:B------:R-:W-:Y:S02]  /*c820*/  FADD.FTZ R76, R87, -R128.reuse ;  /* 0x80000080574c7221 */ /* 0x100fe40000010000 */
[----:B------:R-:W-:Y:S02]  /*c830*/  FMUL.FTZ R82, R117, R78 ;  /* 0x0000004e75527220 */ /* 0x000fe40000410000 */
[----:B------:R-:W-:-:S02]  /*c840*/  FADD.FTZ R78, R97, -R128 ;  /* 0x80000080614e7221 */ /* 0x000fc40000010000 */
[C---:B------:R-:W-:Y:S02]  /*c850*/  FMUL.FTZ R121, R117.reuse, R76 ;  /* 0x0000004c75797220 */ /* 0x040fe40000410000 */
[----:B------:R-:W-:Y:S02]  /*c860*/  FMUL.FTZ R123, R117, R78 ;  /* 0x0000004e757b7220 */ /* 0x000fe40000410000 */
[--C-:B------:R-:W-:Y:S02]  /*c870*/  FADD.FTZ R78, R98, -R128.reuse ;  /* 0x80000080624e7221 */ /* 0x100fe40000010000 */
[--C-:B------:R-:W-:Y:S02]  /*c880*/  FADD.FTZ R80, R99, -R128.reuse ;  /* 0x8000008063507221 */ /* 0x100fe40000010000 */
[----:B------:R-:W-:Y:S02]  /*c890*/  FADD.FTZ R122, R106, -R128 ;  /* 0x800000806a7a7221 */ /* 0x000fe40000010000 */
[----:B-----5:R-:W-:-:S02]  /*c8a0*/  FFMA.FTZ R76, R56, R121, R72 ;  /* 0x00000079384c7223 */ /* 0x020fc40000010048 */
[----:B------:R-:W-:Y:S02]  /*c8b0*/  FFMA.FTZ R77, R57, R82, R73 ;  /* 0x00000052394d7223 */ /* 0x000fe40000010049 */
[C---:B------:R-:W-:Y:S02]  /*c8c0*/  FMUL.FTZ R120, R117.reuse, R78 ;  /* 0x0000004e75787220 */ /* 0x040fe40000410000 */
[----:B------:R-:W-:Y:S01]  /*c8d0*/  FMUL.FTZ R125, R117, R80 ;  /* 0x00000050757d7220 */ /* 0x000fe20000410000 */
[----:B------:R-:W-:Y:S01]  /*c8e0*/  F2FP.BF16.PACK_AB R76, R77, R76 ;  /* 0x0000004c4d4c723e */ /* 0x000fe200000010ff */
[----:B------:R-:W-:Y:S02]  /*c8f0*/  FMUL.FTZ R122, R117, R122 ;  /* 0x0000007a757a7220 */ /* 0x000fe40000410000 */
[----:B------:R-:W-:Y:S02]  /*c900*/  FFMA.FTZ R77, R58, R123, R74 ;  /* 0x0000007b3a4d7223 */ /* 0x000fe4000001004a */
[----:B------:R-:W-:-:S02]  /*c910*/  FFMA.FTZ R78, R59, R120, R75 ;  /* 0x000000783b4e7223 */ /* 0x000fc4000001004b */
[----:B------:R-:W-:Y:S02]  /*c920*/  FFMA.FTZ R79, R52, R125, R68 ;  /* 0x0000007d344f7223 */ /* 0x000fe40000010044 */
[----:B------:R-:W-:Y:S01]  /*c930*/  FFMA.FTZ R80, R53, R122, R69 ;  /* 0x0000007a35507223 */ /* 0x000fe20000010045 */
[----:B------:R-:W-:Y:S01]  /*c940*/  F2FP.BF16.PACK_AB R77, R78, R77 ;  /* 0x0000004d4e4d723e */ /* 0x000fe200000010ff */
[--C-:B------:R-:W-:Y:S02]  /*c950*/  FADD.FTZ R124, R108, -R128.reuse ;  /* 0x800000806c7c7221 */ /* 0x100fe40000010000 */
[----:B------:R-:W-:Y:S01]  /*c960*/  IMAD.MOV.U32 R127, RZ, RZ, 0x10 ;  /* 0x00000010ff7f7424 */ /* 0x000fe200078e00ff */
[----:B------:R-:W-:Y:S01]  /*c970*/  F2FP.BF16.PACK_AB R78, R80, R79 ;  /* 0x0000004f504e723e */ /* 0x000fe200000010ff */
[----:B------:R-:W-:Y:S02]  /*c980*/  FADD.FTZ R80, R105, -R128 ;  /* 0x8000008069507221 */ /* 0x000fe40000010000 */
[----:B------:R-:W-:-:S02]  /*c990*/  FMUL.FTZ R124, R117, R124 ;  /* 0x0000007c757c7220 */ /* 0x000fc40000410000 */
[----:B------:R-:W-:Y:S02]  /*c9a0*/  FMUL.FTZ R83, R117, R80 ;  /* 0x0000005075537220 */ /* 0x000fe40000410000 */
[-C--:B------:R-:W-:Y:S02]  /*c9b0*/  FFMA.FTZ R80, R55, R124.reuse, R71 ;  /* 0x0000007c37507223 */ /* 0x080fe40000010047 */
[-C--:B------:R-:W-:Y:S02]  /*c9c0*/  FFMA.FTZ R79, R54, R83.reuse, R70 ;  /* 0x00000053364f7223 */ /* 0x080fe40000010046 */
        /* <DEDUP_REMOVED lines=11> */
[----:B------:R-:W-:-:S03]  /*ca80*/  FFMA.FTZ R120, R49, R82, R65 ;  /* 0x0000005231787223 */ /* 0x000fc60000010041 */
[----:B------:R-:W-:Y:S02]  /*ca90*/  F2FP.BF16.PACK_AB R82, R124, R125 ;  /* 0x0000007d7c52723e */ /* 0x000fe400000010ff */
[----:B0-----:R-:W-:Y:S01]  /*caa0*/  F2FP.BF16.PACK_AB R81, R122, R123 ;  /* 0x0000007b7a51723e */ /* 0x001fe200000010ff */
[----:B------:R-:W-:Y:S01]  /*cab0*/  IMAD.WIDE.U32 R76, R86, R127, c[0x0][0x210] ;  /* 0x00008400564c7625 */ /* 0x000fe200078e007f */
[----:B------:R-:W-:Y:S02]  /*cac0*/  F2FP.BF16.PACK_AB R80, R120, R121 ;  /* 0x000000797850723e */ /* 0x000fe400000010ff */
[----:B------:R-:W-:-:S03]  /*cad0*/  IADD3 R86, R86, 0x20, RZ ;  /* 0x0000002056567810 */ /* 0x000fc60007ffe0ff */
[----:B------:R0:W-:Y:S04]  /*cae0*/  STG.E.128 [R76.64], R80 ;  /* 0x000000504c007986 */ /* 0x0001e8000c101d06 */
.L_x_3365:
[----:B------:R-:W-:Y:S05]  /*caf0*/  BSYNC B1 ;  /* 0x0000000000017941 */ /* 0x000fea0003800000 */
.L_x_3364:
[----:B------:R-:W-:Y:S01]  /*cb00*/  ISETP.NE.AND P0, PT, R119, RZ, PT ;  /* 0x000000ff7700720c */ /* 0x000fe20003f05270 */
[----:B------:R-:W-:-:S12]  /*cb10*/  BSSY B1, `(.L_x_3366) ;  /* 0x000002f000017945 */ /* 0x000fd80003800000 */
[----:B------:R-:W-:Y:S05]  /*cb20*/  @!P0 BRA `(.L_x_3367) ;  /* 0x000002d000008947 */ /* 0x000fea0003800000 */
[--C-:B01----:R-:W-:Y:S02]  /*cb30*/  FADD.FTZ R76, R95, -R128.reuse ;  /* 0x800000805f4c7221 */ /* 0x103fe40000010000 */
[--C-:B------:R-:W-:Y:S02]  /*cb40*/  FADD.FTZ R78, R102, -R128.reuse ;  /* 0x80000080664e7221 */ /* 0x100fe40000010000 */
[C---:B------:R-:W-:Y:S02]  /*cb50*/  FMUL.FTZ R121, R117.reuse, R76 ;  /* 0x0000004c75797220 */ /* 0x040fe40000410000 */
[----:B------:R-:W-:Y:S02]  /*cb60*/  FMUL.FTZ R82, R117, R78 ;  /* 0x0000004e75527220 */ /* 0x000fe40000410000 */
[--C-:B------:R-:W-:Y:S02]  /*cb70*/  FADD.FTZ R80, R101, -R128.reuse ;  /* 0x8000008065507221 */ /* 0x100fe40000010000 */
[----:B------:R-:W-:-:S02]  /*cb80*/  FADD.FTZ R120, R104, -R128 ;  /* 0x8000008068787221 */ /* 0x000fc40000010000 */
[--C-:B------:R-:W-:Y:S02]  /*cb90*/  FADD.FTZ R122, R103, -R128.reuse ;  /* 0x80000080677a7221 */ /* 0x100fe40000010000 */
[----:B------:R-:W-:Y:S02]  /*cba0*/  FADD.FTZ R124, R110, -R128 ;  /* 0x800000806e7c7221 */ /* 0x000fe40000010000 */
[----:B-----5:R-:W-:Y:S02]  /*cbb0*/  FFMA.FTZ R76, R24, R121, R40 ;  /* 0x00000079184c7223 */ /* 0x020fe40000010028 */
        /* <DEDUP_REMOVED lines=30> */
[----:B------:R-:W-:-:S03]  /*cda0*/  FFMA.FTZ R120, R17, R82, R33 ;  /* 0x0000005211787223 */ /* 0x000fc60000010021 */
[----:B------:R-:W-:Y:S02]  /*cdb0*/  F2FP.BF16.PACK_AB R82, R124, R125 ;  /* 0x0000007d7c52723e */ /* 0x000fe400000010ff */
[----:B0-----:R-:W-:Y:S01]  /*cdc0*/  F2FP.BF16.PACK_AB R81, R122, R123 ;  /* 0x0000007b7a51723e */ /* 0x001fe200000010ff */
[----:B------:R-:W-:Y:S01]  /*cdd0*/  IMAD.WIDE.U32 R76, R86, R117, c[0x0][0x210] ;  /* 0x00008400564c7625 */ /* 0x000fe200078e0075 */
[----:B------:R-:W-:-:S05]  /*cde0*/  F2FP.BF16.PACK_AB R80, R120, R121 ;  /* 0x000000797850723e */ /* 0x000fca00000010ff */
[----:B------:R0:W-:Y:S02]  /*cdf0*/  STG.E.128 [R76.64], R80 ;  /* 0x000000504c007986 */ /* 0x0001e4000c101d06 */
.L_x_3367:
[----:B------:R-:W-:Y:S05]  /*ce00*/  BSYNC B1 ;  /* 0x0000000000017941 */ /* 0x000fea0003800000 */
.L_x_3366:
[----:B01----:R-:W-:-:S04]  /*ce10*/  IMAD.MOV.U32 R76, RZ, RZ, 0x4 ;  /* 0x00000004ff4c7424 */ /* 0x003fc800078e00ff */
[----:B------:R-:W-:-:S05]  /*ce20*/  IMAD R3, R76, c[0x0][0x160], R3 ;  /* 0x000058004c037a24 */ /* 0x000fca00078e0203 */
[----:B------:R-:W-:-:S13]  /*ce30*/  ISETP.GE.AND P0, PT, R3, c[0x0][0x164], PT ;  /* 0x0000590003007a0c */ /* 0x000fda0003f06270 */
[----:B-----5:R-:W-:Y:S01]  /*ce40*/  @P0 CALL.REL.NOINC `(.L_x_3368) ;  /* 0x0000001000000944 */ /* 0x020fe20003c00000 */
[----:B------:R-:W-:Y:S05]  /*ce50*/  BRA `(.L_x_3369) ;  /* 0xffff3cf000007947 */ /* 0x000fea000383ffff */
.L_x_3368:
[----:B------:R-:W-:Y:S05]  /*ce60*/  BSYNC B0 ;  /* 0x0000000000007941 */ /* 0x000fea0003800000 */
.L_x_3100:
[----:B------:R-:W-:Y:S05]  /*ce70*/  EXIT ;  /* 0x000000000000794d */ /* 0x000fea0003800000 */
.L_x_3362:
[----:B------:R-:W-:Y:S01]  /*ce80*/  IMAD.MOV.U32 R80, RZ, RZ, R76 ;  /* 0x000000ffff507224 */ /* 0x000fe200078e004c */
[----:B------:R-:W-:Y:S01]  /*ce90*/  MOV R78, 0xcee0 ;  /* 0x0000cee0004e7802 */ /* 0x000fe20000000f00 */
[----:B------:R-:W-:Y:S02]  /*cea0*/  IMAD.MOV.U32 R77, RZ, RZ, 0x1 ;  /* 0x00000001ff4d7424 */ /* 0x000fe400078e00ff */
[----:B------:R-:W-:Y:S02]  /*ceb0*/  IMAD.MOV.U32 R81, RZ, RZ, 0x1f ;  /* 0x0000001fff517424 */ /* 0x000fe400078e00ff */
[----:B------:R-:W-:Y:S02]  /*cec0*/  IMAD.MOV.U32 R120, RZ, RZ, -0x1 ;  /* 0xffffffffff787424 */ /* 0x000fe400078e00ff */
[----:B-----5:R-:W-:Y:S05]  /*ced0*/  CALL.REL.NOINC `($__internal_20_$__cuda_sm70_shflsync_bfly_p) ;  /* 0x000005c000007944 */ /* 0x020fea0003c00000 */
[----:B01----:R-:W-:Y:S05]  /*cee0*/  BRA `(.L_x_3370) ;  /* 0xfffff4a000007947 */ /* 0x003fea000383ffff */
.L_x_3363:
[----:B------:R-:W-:Y:S01]  /*cef0*/  IMAD.MOV.U32 R77, RZ, RZ, 0x2 ;  /* 0x00000002ff4d7424 */ /* 0x000fe200078e00ff */
[----:B------:R-:W-:Y:S01]  /*cf00*/  MOV R78, 0xcf40 ;  /* 0x0000cf40004e7802 */ /* 0x000fe20000000f00 */
[----:B------:R-:W-:Y:S02]  /*cf10*/  IMAD.MOV.U32 R81, RZ, RZ, 0x1f ;  /* 0x0000001fff517424 */ /* 0x000fe400078e00ff */
[----:B------:R-:W-:-:S02]  /*cf20*/  IMAD.MOV.U32 R120, RZ, RZ, -0x1 ;  /* 0xffffffffff787424 */ /* 0x000fc400078e00ff */
[----:B0----5:R-:W-:Y:S05]  /*cf30*/  CALL.REL.NOINC `($__internal_20_$__cuda_sm70_shflsync_bfly_p) ;  /* 0x0000056000007944 */ /* 0x021fea0003c00000 */
[----:B01----:R-:W-:Y:S01]  /*cf40*/  FADD.FTZ R80, R80, R77 ;  /* 0x0000004d50507221 */ /* 0x003fe20000010000 */
[----:B------:R-:W-:Y:S01]  /*cf50*/  MOV R78, 0xcfa0 ;  /* 0x0000cfa0004e7802 */ /* 0x000fe20000000f00 */
[----:B------:R-:W-:-:S02]  /*cf60*/  IMAD.MOV.U32 R77, RZ, RZ, 0x4 ;  /* 0x00000004ff4d7424 */ /* 0x000fc400078e00ff */
[----:B------:R-:W-:Y:S02]  /*cf70*/  IMAD.MOV.U32 R81, RZ, RZ, 0x1f ;  /* 0x0000001fff517424 */ /* 0x000fe400078e00ff */
[----:B------:R-:W-:Y:S02]  /*cf80*/  IMAD.MOV.U32 R120, RZ, RZ, -0x1 ;  /* 0xffffffffff787424 */ /* 0x000fe400078e00ff */
[----:B------:R-:W-:Y:S05]  /*cf90*/  CALL.REL.NOINC `($__internal_20_$__cuda_sm70_shflsync_bfly_p) ;  /* 0x0000050000007944 */ /* 0x000fea0003c00000 */
[----:B01----:R-:W-:Y:S01]  /*cfa0*/  FADD.FTZ R80, R80, R77 ;  /* 0x0000004d50507221 */ /* 0x003fe20000010000 */
[----:B------:R-:W-:Y:S01]  /*cfb0*/  MOV R78, 0xd000 ;  /* 0x0000d000004e7802 */ /* 0x000fe20000000f00 */
[----:B------:R-:W-:Y:S02]  /*cfc0*/  IMAD.MOV.U32 R77, RZ, RZ, 0x8 ;  /* 0x00000008ff4d7424 */ /* 0x000fe400078e00ff */
[----:B------:R-:W-:Y:S02]  /*cfd0*/  IMAD.MOV.U32 R81, RZ, RZ, 0x1f ;  /* 0x0000001fff517424 */ /* 0x000fe400078e00ff */
[----:B------:R-:W-:Y:S02]  /*cfe0*/  IMAD.MOV.U32 R120, RZ, RZ, -0x1 ;  /* 0xffffffffff787424 */ /* 0x000fe400078e00ff */
[----:B------:R-:W-:Y:S05]  /*cff0*/  CALL.REL.NOINC `($__internal_20_$__cuda_sm70_shflsync_bfly_p) ;  /* 0x000004a000007944 */ /* 0x000fea0003c00000 */
[----:B01----:R-:W-:Y:S01]  /*d000*/  FADD.FTZ R80, R80, R77 ;  /* 0x0000004d50507221 */ /* 0x003fe20000010000 */
[----:B------:R-:W-:Y:S01]  /*d010*/  MOV R120, 0xffffffff ;  /* 0xffffffff00787802 */ /* 0x000fe20000000f00 */
[----:B------:R-:W-:Y:S01]  /*d020*/  IMAD.MOV.U32 R77, RZ, RZ, 0x10 ;  /* 0x00000010ff4d7424 */ /* 0x000fe200078e00ff */
[----:B------:R-:W-:Y:S01]  /*d030*/  MOV R78, 0xd060 ;  /* 0x0000d060004e7802 */ /* 0x000fe20000000f00 */
[----:B------:R-:W-:-:S02]  /*d040*/  IMAD.MOV.U32 R81, RZ, RZ, 0x1f ;  /* 0x0000001fff517424 */ /* 0x000fc400078e00ff */
[----:B------:R-:W-:Y:S05]  /*d050*/  CALL.REL.NOINC `($__internal_20_$__cuda_sm70_shflsync_bfly_p) ;  /* 0x0000044000007944 */ /* 0x000fea0003c00000 */
[----:B-1----:R-:W-:Y:S01]  /*d060*/  FADD.FTZ R76, R80, R77 ;  /* 0x0000004d504c7221 */ /* 0x002fe20000010000 */
[----:B------:R-:W-:Y:S01]  /*d070*/  ISETP.NE.AND P2, PT, R118, RZ, PT ;  /* 0x000000ff7600720c */ /* 0x000fe20003f45270 */
[----:B0-----:R-:W-:-:S02]  /*d080*/  IMAD.MOV.U32 R81, RZ, RZ, 0x1f ;  /* 0x0000001fff517424 */ /* 0x001fc400078e00ff */
[----:B------:R-:W-:Y:S02]  /*d090*/  FMUL.FTZ R76, R76, c[0x0][0x1e0] ;  /* 0x000078004c4c7a20 */ /* 0x000fe40000410000 */
[----:B------:R-:W-:Y:S02]  /*d0a0*/  IMAD.MOV.U32 R120, RZ, RZ, -0x1 ;  /* 0xffffffffff787424 */ /* 0x000fe400078e00ff */
[--C-:B------:R-:W-:Y:S02]  /*d0b0*/  FADD.FTZ R77, R87, -R76.reuse ;  /* 0x8000004c574d7221 */ /* 0x100fe40000010000 */
[--C-:B------:R-:W-:Y:S02]  /*d0c0*/  FADD.FTZ R78, R96, -R76.reuse ;  /* 0x8000004c604e7221 */ /* 0x100fe40000010000 */
[----:B------:R-:W-:Y:S02]  /*d0d0*/  FFMA.FTZ R77, R77, R77, RZ ;  /* 0x0000004d4d4d7223 */ /* 0x000fe400000100ff */
        /* <DEDUP_REMOVED lines=30> */
[----:B------:R-:W-:Y:S01]  /*d2c0*/  MOV R78, 0xd2f0 ;  /* 0x0000d2f0004e7802 */ /* 0x000fe20000000f00 */
[----:B------:R-:W-:Y:S02]  /*d2d0*/  IMAD.MOV.U32 R77, RZ, RZ, 0x1 ;  /* 0x00000001ff4d7424 */ /* 0x000fe400078e00ff */
        /* <DEDUP_REMOVED lines=19> */
[----:B-1----:R-:W-:Y:S01]  /*d410*/  FADD.FTZ R82, R80, R77 ;  /* 0x0000004d50527221 */ /* 0x002fe20000010000 */
[----:B------:R-:W-:Y:S01]  /*d420*/  MOV R78, 0xd480 ;  /* 0x0000d480004e7802 */ /* 0x000fe20000000f00 */
[----:B------:R-:W-:-:S02]  /*d430*/  IMAD.MOV.U32 R77, RZ, RZ, 0x10 ;  /* 0x00000010ff4d7424 */ /* 0x000fc400078e00ff */
[----:B0-----:R-:W-:Y:S02]  /*d440*/  IMAD.MOV.U32 R81, RZ, RZ, 0x1f ;  /* 0x0000001fff517424 */ /* 0x001fe400078e00ff */
[----:B------:R-:W-:Y:S02]  /*d450*/  IMAD.MOV.U32 R120, RZ, RZ, -0x1 ;  /* 0xffffffffff787424 */ /* 0x000fe400078e00ff */
[----:B------:R-:W-:Y:S02]  /*d460*/  IMAD.MOV.U32 R80, RZ, RZ, R82 ;  /* 0x000000ffff507224 */ /* 0x000fe400078e0052 */
[----:B------:R-:W-:Y:S05]  /*d470*/  CALL.REL.NOINC `($__internal_20_$__cuda_sm70_shflsync_bfly_p) ;  /* 0x0000002000007944 */ /* 0x000fea0003c00000 */
[----:B01----:R-:W-:Y:S01]  /*d480*/  IMAD.MOV.U32 R81, RZ, RZ, R77 ;  /* 0x000000ffff517224 */ /* 0x003fe200078e004d */
[----:B------:R-:W-:Y:S05]  /*d490*/  BRA `(.L_x_3371) ;  /* 0xfffff25000007947 */ /* 0x000fea000383ffff */
        .weak           $__internal_20_$__cuda_sm70_shflsync_bfly_p
        .type           $__internal_20_$__cuda_sm70_shflsync_bfly_p,@function
        .size           $__internal_20_$__cuda_sm70_shflsync_bfly_p,(.L_x_13560 - $__internal_20_$__cuda_sm70_shflsync_bfly_p)
$__internal_20_$__cuda_sm70_shflsync_bfly_p:
[----:B------:R-:W-:Y:S01]  /*d4a0*/  IMAD.MOV.U32 R79, RZ, RZ, 0x0 ;  /* 0x00000000ff4f7424 */ /* 0x000fe200078e00ff */
[----:B------:R-:W-:Y:S04]  /*d4b0*/  WARPSYNC R120 ;  /* 0x0000007800007348 */ /* 0x000fe80003800000 */
[----:B------:R0:W1:Y:S01]  /*d4c0*/  SHFL.BFLY PT, R77, R80, R77, R81 ;  /* 0x0c00004d504d7389 */ /* 0x00006200000e0051 */
[----:B------:R-:W-:Y:S05]  /*d4d0*/  RET.REL.NODEC R78 `(_ZN10layer_norm31ln_parallel_residual_fwd_kernelINS_13Kernel_traitsIf13__nv_bfloat16S2_S2_fjLj512ELj1ELj4ELj1ELj16ENS_18Kernel_traits_baseILj512EfS2_S2_S2_fjLj128EEEEELb1ELb0ELb0EEEvNS_9FwdParamsE) ;  /* 0xffff2b204e007950 */ /* 0x000fea0003c3ffff */
.L_x_3372:
        /* <DEDUP_REMOVED lines=10> */
.L_x_13560:


//--------------------- .text._ZN10layer_norm31ln_parallel_residual_fwd_kernelINS_13Kernel_traitsIf13__nv_bfloat16S2_S2_fjLj512ELj1ELj4ELj1ELj16ENS_18Kernel_traits_baseILj512EfS2_S2_S2_fjLj128EEEEELb1ELb0ELb1EEEvNS_9FwdParamsE --------------------------
	.section	.text._ZN10layer_norm31ln_parallel_residual_fwd_kernelINS_13Kernel_traitsIf13__nv_bfloat16S2_S2_fjLj512ELj1ELj4ELj1ELj16ENS_18Kernel_traits_baseILj512EfS2_S2_S2_fjLj128EEEEELb1ELb0ELb1EEEvNS_9FwdParamsE,"ax",@progbits
	.sectioninfo	@"SHI_REGISTERS=128"
	.align	128
        .global         _ZN10layer_norm31ln_parallel_residual_fwd_kernelINS_13Kernel_traitsIf13__nv_bfloat16S2_S2_fjLj512ELj1ELj4ELj1ELj16ENS_18Kernel_traits_baseILj512EfS2_S2_S2_fjLj128EEEEELb1ELb0ELb1EEEvNS_9FwdParamsE
        .type           _ZN10layer_norm31ln_parallel_residual_fwd_kernelINS_13Kernel_traitsIf13__nv_bfloat16S2_S2_fjLj512ELj1ELj4ELj1ELj16ENS_18Kernel_traits_baseILj512EfS2_S2_S2_fjLj128EEEEELb1ELb0ELb1EEEvNS_9FwdParamsE,@function
        .size           _ZN10layer_norm31ln_parallel_residual_fwd_kernelINS_13Kernel_traitsIf13__nv_bfloat16S2_S2_fjLj512ELj1ELj4ELj1ELj16ENS_18Kernel_traits_baseILj512EfS2_S2_S2_fjLj128EEEEELb1ELb0ELb1EEEvNS_9FwdParamsE,(.L_x_13561 - _ZN10layer_norm31ln_parallel_residual_fwd_kernelINS_13Kernel_traitsIf13__nv_bfloat16S2_S2_fjLj512ELj1ELj4ELj1ELj16ENS_18Kernel_traits_baseILj512EfS2_S2_S2_fjLj128EEEEELb1ELb0ELb1EEEvNS_9FwdParamsE)
        .other          _ZN10layer_norm31ln_parallel_residual_fwd_kernelINS_13Kernel_traitsIf13__nv_bfloat16S2_S2_fjLj512ELj1ELj4ELj1ELj16ENS_18Kernel_traits_baseILj512EfS2_S2_S2_fjLj128EEEEELb1ELb0ELb1EEEvNS_9FwdParamsE,@"STO_CUDA_ENTRY STV_DEFAULT"
_ZN10layer_norm31ln_parallel_residual_fwd_kernelINS_13Kernel_traitsIf13__nv_bfloat16S2_S2_fjLj512ELj1ELj4ELj1ELj16ENS_18Kernel_traits_baseILj512EfS2_S2_S2_fjLj128EEEEELb1ELb0ELb1EEEvNS_9FwdParamsE:
.text._ZN10layer_norm31ln_parallel_residual_fwd_kernelINS_13Kernel_traitsIf13__nv_bfloat16S2_S2_fjLj512ELj1ELj4ELj1ELj16ENS_18Kernel_traits_baseILj512EfS2_S2_S2_fjLj128EEEEELb1ELb0ELb1EEEvNS_9FwdParamsE:
        /* <DEDUP_REMOVED lines=9> */
[----:B------:R-:W-:Y:S01]  /*0090*/  IMAD.MOV.U32 R11, RZ, RZ, c[0x0][0x23c] ;  /* 0x00008f00ff0b7624 */ /* 0x000fe200078e00ff */
[----:B------:R-:W0:Y:S01]  /*00a0*/  S2R R100, SR_TID.X ;  /* 0x0000000000647919 */ /* 0x000e220000002100 */
[----:B------:R-:W-:Y:S01]  /*00b0*/  ISETP.NE.U32.AND P0, PT, RZ, c[0x0][0x218], PT ;  /* 0x00008600ff007a0c */ /* 0x000fe20003f05070 */
[----:B------:R-:W-:Y:S01]  /*00c0*/  CS2R R72, SRZ ;  /* 0x0000000000487805 */ /* 0x000fe2000001ff00 */
[----:B------:R-:W-:Y:S01]  /*00d0*/  CS2R R74, SRZ ;  /* 0x00000000004a7805 */ /* 0x000fe2000001ff00 */
[----:B------:R-:W-:Y:S01]  /*00e0*/  CS2R R68, SRZ ;  /* 0x0000000000447805 */ /* 0x000fe2000001ff00 */
[----:B------:R-:W-:Y:S01]  /*00f0*/  ISETP.NE.AND.EX P0, PT, RZ, c[0x0][0x21c], PT, P0 ;  /* 0x00008700ff007a0c */ /* 0x000fe20003f05300 */
[----:B------:R-:W-:Y:S01]  /*0100*/  CS2R R70, SRZ ;  /* 0x0000000000467805 */ /* 0x000fe2000001ff00 */
[----:B------:R-:W-:Y:S01]  /*0110*/  CS2R R64, SRZ ;  /* 0x0000000000407805 */ /* 0x000fe2000001ff00 */
[----:B------:R-:W-:Y:S01]  /*0120*/  CS2R R66, SRZ ;  /* 0x0000000000427805 */ /* 0x000fe2000001ff00 */
[----:B------:R-:W-:Y:S01]  /*0130*/  CS2R R60, SRZ ;  /* 0x00000000003c7805 */ /* 0x000fe2000001ff00 */
[----:B------:R-:W-:Y:S01]  /*0140*/  CS2R R62, SRZ ;  /* 0x00000000003e7805 */ /* 0x000fe2000001ff00 */
[----:B------:R-:W-:Y:S01]  /*0150*/  @P1 IMAD.MOV.U32 R4, RZ, RZ, R0 ;  /* 0x000000ffff041224 */ /* 0x000fe200078e0000 */
[----:B------:R-:W-:Y:S01]  /*0160*/  CS2R R58, SRZ ;  /* 0x00000000003a7805 */ /* 0x000fe2000001ff00 */
[----:B------:R-:W-:Y:S01]  /*0170*/  @P1 IMAD.MOV.U32 R5, RZ, RZ, R11 ;  /* 0x000000ffff051224 */ /* 0x000fe200078e000b */
[----:B------:R-:W-:Y:S01]  /*0180*/  CS2R R56, SRZ ;  /* 0x0000000000387805 */ /* 0x000fe2000001ff00 */
[----:B------:R-:W-:Y:S01]  /*0190*/  CS2R R54, SRZ ;  /* 0x0000000000367805 */ /* 0x000fe2000001ff00 */
[----:B------:R-:W-:Y:S01]  /*01a0*/  CS2R R52, SRZ ;  /* 0x0000000000347805 */ /* 0x000fe2000001ff00 */
[----:B------:R-:W-:Y:S01]  /*01b0*/  CS2R R50, SRZ ;  /* 0x0000000000327805 */ /* 0x000fe2000001ff00 */
[----:B------:R-:W-:Y:S01]  /*01c0*/  CS2R R48, SRZ ;  /* 0x0000000000307805 */ /* 0x000fe2000001ff00 */
[----:B------:R-:W-:Y:S01]  /*01d0*/  CS2R R46, SRZ ;  /* 0x00000000002e7805 */ /* 0x000fe2000001ff00 */
[----:B------:R-:W-:Y:S01]  /*01e0*/  CS2R R44, SRZ ;  /* 0x00000000002c7805 */ /* 0x000fe2000001ff00 */
[----:B------:R-:W5:Y:S01]  /*01f0*/  @P1 LDG.E.64 R4, [R4.64] ;  /* 0x0000000604041981 */ /* 0x000f62000c1e1b00 */
[----:B0-----:R-:W-:-:S03]  /*0200*/  IMAD.SHL.U32 R6, R100, 0x20, RZ ;  /* 0x0000002064067824 */ /* 0x001fc600078e00ff */
[----:B------:R-:W0:Y:S02]  /*0210*/  S2R R10, SR_CTAID.X ;  /* 0x00000000000a7919 */ /* 0x000e240000002500 */
[----:B------:R-:W-:Y:S02]  /*0220*/  LOP3.LUT R7, R6, 0x3e0, RZ, 0xc0, !PT ;  /* 0x000003e006077812 */ /* 0x000fe400078ec0ff */
[----:B------:R-:W-:-:S05]  /*0230*/  LOP3.LUT R102, R100, 0x1f, RZ, 0xc0, !PT ;  /* 0x0000001f64667812 */ /* 0x000fca00078ec0ff */
[----:B------:R-:W-:Y:S01]  /*0240*/  IMAD.SHL.U32 R6, R102, 0x20, RZ ;  /* 0x0000002066067824 */ /* 0x000fe200078e00ff */
[----:B--2---:R1:W2:Y:S02]  /*0250*/  @P1 R2UR UR4, R2 ;  /* 0x00000000020413c2 */ /* 0x0042a400000e0000 */
[----:B-1----:R-:W-:-:S06]  /*0260*/  IADD3 R2, P2, R7, c[0x0][0x218], RZ ;  /* 0x0000860007027a10 */ /* 0x002fcc0007f5e0ff */
[----:B------:R1:W3:Y:S02]  /*0270*/  @P1 R2UR UR5, R3 ;  /* 0x00000000030513c2 */ /* 0x0002e400000e0000 */
[----:B-1----:R-:W-:-:S05]  /*0280*/  IADD3.X R3, RZ, c[0x0][0x21c], RZ, P2, !PT ;  /* 0x00008700ff037a10 */ /* 0x002fca00017fe4ff */
[----:B------:R1:W5:Y:S04]  /*0290*/  @P0 LDG.E.128 R72, [R2.64] ;  /* 0x0000000602480981 */ /* 0x000368000c1e1d00 */
[----:B------:R1:W5:Y:S04]  /*02a0*/  @P0 LDG.E.128 R68, [R2.64+0x10] ;  /* 0x0000100602440981 */ /* 0x000368000c1e1d00 */
[----:B------:R1:W5:Y:S04]  /*02b0*/  @P0 LDG.E.128 R64, [R2.64+0x400] ;  /* 0x0004000602400981 */ /* 0x000368000c1e1d00 */
[----:B------:R1:W5:Y:S01]  /*02c0*/  @P0 LDG.E.128 R60, [R2.64+0x410] ;  /* 0x00041006023c0981 */ /* 0x000362000c1e1d00 */
[----:B------:R-:W-:-:S02]  /*02d0*/  ISETP.NE.U32.AND P0, PT, RZ, c[0x0][0x220], PT ;  /* 0x00008800ff007a0c */ /* 0x000fc40003f05070 */
[C---:B------:R-:W-:Y:S02]  /*02e0*/  IADD3 R8, P2, R6.reuse, c[0x0][0x220], RZ ;  /* 0x0000880006087a10 */ /* 0x040fe40007f5e0ff */
[----:B------:R-:W-:Y:S02]  /*02f0*/  ISETP.NE.AND.EX P0, PT, RZ, c[0x0][0x224], PT, P0 ;  /* 0x00008900ff007a0c */ /* 0x000fe40003f05300 */
[----:B------:R-:W-:Y:S01]  /*0300*/  SHF.R.U32.HI R101, RZ, 0x5, R100 ;  /* 0x00000005ff657819 */ /* 0x000fe20000011664 */
[----:B------:R-:W-:Y:S01]  /*0310*/  IMAD.X R9, RZ, RZ, c[0x0][0x224], P2 ;  /* 0x00008900ff097624 */ /* 0x000fe200010e06ff */
[----:B------:R-:W-:Y:S02]  /*0320*/  IADD3 R6, P4, R6, c[0x0][0x1b8], RZ ;  /* 0x00006e0006067a10 */ /* 0x000fe40007f9e0ff */
[----:B-1----:R-:W-:Y:S01]  /*0330*/  IADD3 R2, P3, R7, c[0x0][0x1b0], RZ ;  /* 0x00006c0007027a10 */ /* 0x002fe20007f7e0ff */
[----:B0-----:R-:W-:Y:S02]  /*0340*/  IMAD R101, R10, 0x4, R101 ;  /* 0x000000040a657824 */ /* 0x001fe400078e0265 */
[----:B------:R-:W-:-:S02]  /*0350*/  IMAD.X R7, RZ, RZ, c[0x0][0x1bc], P4 ;  /* 0x00006f00ff077624 */ /* 0x000fc400020e06ff */
[----:B------:R-:W-:Y:S01]  /*0360*/  IMAD.X R3, RZ, RZ, c[0x0][0x1b4], P3 ;  /* 0x00006d00ff037624 */ /* 0x000fe200018e06ff */
[----:B------:R-:W-:Y:S01]  /*0370*/  ISETP.GE.AND P2, PT, R101, c[0x0][0x164], PT ;  /* 0x0000590065007a0c */ /* 0x000fe20003f46270 */
[----:B------:R0:W5:Y:S04]  /*0380*/  @P0 LDG.E.128 R56, [R8.64] ;  /* 0x0000000608380981 */ /* 0x000168000c1e1d00 */
[----:B------:R0:W5:Y:S04]  /*0390*/  @P0 LDG.E.128 R52, [R8.64+0x10] ;  /* 0x0000100608340981 */ /* 0x000168000c1e1d00 */
[----:B------:R0:W5:Y:S04]  /*03a0*/  @P0 LDG.E.128 R48, [R8.64+0x400] ;  /* 0x0004000608300981 */ /* 0x000168000c1e1d00 */
[----:B------:R0:W5:Y:S01]  /*03b0*/  @P0 LDG.E.128 R44, [R8.64+0x410] ;  /* 0x00041006082c0981 */ /* 0x000162000c1e1d00 */
[----:B--23--:R-:W-:Y:S05]  /*03c0*/  @P2 EXIT ;  /* 0x000000000000294d */ /* 0x00cfea0003800000 */
[----:B-----5:R-:W-:Y:S01]  /*03d0*/  @P1 IADD3 R0, P0, R4, c[0x0][0x240], RZ ;  /* 0x0000900004001a10 */ /* 0x020fe20007f1e0ff */
[----:B------:R1:W5:Y:S04]  /*03e0*/  LDG.E.128 R40, [R2.64] ;  /* 0x0000000602287981 */ /* 0x000368000c1e1d00 */
[----:B------:R-:W-:Y:S01]  /*03f0*/  @P1 IMAD.X R11, RZ, RZ, R5, P0 ;  /* 0x000000ffff0b1224 */ /* 0x000fe200000e0605 */
[----:B------:R1:W5:Y:S01]  /*0400*/  LDG.E.128 R36, [R2.64+0x10] ;  /* 0x0000100602247981 */ /* 0x000362000c1e1d00 */
[----:B------:R-:W-:-:S03]  /*0410*/  IMAD R100, R10, c[0x0][0x0], R100 ;  /* 0x000000000a647a24 */ /* 0x000fc600078e0264 */
[--C-:B------:R-:W-:Y:S01]  /*0420*/  SHF.R.U64 R99, R0, 0x2, R11.reuse ;  /* 0x0000000200637819 */ /* 0x100fe2000000120b */
[----:B------:R1:W5:Y:S01]  /*0430*/  LDG.E.128 R32, [R2.64+0x400] ;  /* 0x0004000602207981 */ /* 0x000362000c1e1d00 */
[----:B------:R-:W-:Y:S01]  /*0440*/  IMAD.HI.U32 R5, R100, -0x326172a9, RZ ;  /* 0xcd9e8d5764057827 */ /* 0x000fe200078e00ff */
[----:B------:R-:W-:Y:S02]  /*0450*/  SHF.R.U32.HI R98, RZ, 0x2, R11 ;  /* 0x00000002ff627819 */ /* 0x000fe4000001160b */
[----:B------:R1:W5:Y:S02]  /*0460*/  LDG.E.128 R28, [R2.64+0x410] ;  /* 0x00041006021c7981 */ /* 0x000364000c1e1d00 */
[----:B------:R-:W-:Y:S02]  /*0470*/  LOP3.LUT R5, R5, UR4, R98, 0x96, !PT ;  /* 0x0000000405057c12 */ /* 0x000fe4000f8e9662 */
[----:B------:R2:W5:Y:S04]  /*0480*/  LDG.E.128 R24, [R6.64] ;  /* 0x0000000606187981 */ /* 0x000568000c1e1d00 */
[----:B------:R2:W5:Y:S01]  /*0490*/  LDG.E.128 R20, [R6.64+0x10] ;  /* 0x0000100606147981 */ /* 0x000562000c1e1d00 */
[----:B-1----:R-:W-:Y:S01]  /*04a0*/  IMAD.HI.U32 R2, R99, -0x2daee0ad, RZ ;  /* 0xd2511f5363027827 */ /* 0x002fe200078e00ff */
[----:B------:R-:W-:-:S02]  /*04b0*/  UIADD3 UR10, UR5, -0x4498517b, URZ ;  /* 0xbb67ae85050a7890 */ /* 0x000fc4000fffe03f */
[----:B------:R2:W5:Y:S02]  /*04c0*/  LDG.E.128 R16, [R6.64+0x400] ;  /* 0x0004000606107981 */ /* 0x000564000c1e1d00 */
[----:B------:R-:W-:Y:S02]  /*04d0*/  LOP3.LUT R2, R2, UR5, RZ, 0x3c, !PT ;  /* 0x0000000502027c12 */ /* 0x000fe4000f8e3cff */
[----:B------:R2:W5:Y:S01]  /*04e0*/  LDG.E.128 R12, [R6.64+0x410] ;  /* 0x00041006060c7981 */ /* 0x000562000c1e1d00 */
[----:B------:R-:W-:Y:S01]  /*04f0*/  UIADD3 UR9, UR4, -0x61c88647, URZ ;  /* 0x9e3779b904097890 */ /* 0x000fe2000fffe03f */
[----:B------:R-:W-:Y:S01]  /*0500*/  IMAD R3, R100, -0x326172a9, RZ ;  /* 0xcd9e8d5764037824 */ /* 0x000fe200078e02ff */
[----:B------:R-:W-:Y:S01]  /*0510*/  UIADD3 UR11, UR4, 0x3c6ef372, URZ ;  /* 0x3c6ef372040b7890 */ /* 0x000fe2000fffe03f */
[C---:B------:R-:W-:Y:S01]  /*0520*/  IMAD.HI.U32 R4, R2.reuse, -0x326172a9, RZ ;  /* 0xcd9e8d5702047827 */ /* 0x040fe200078e00ff */
[----:B------:R-:W-:Y:S01]  /*0530*/  UIADD3 UR12, UR5, 0x76cf5d0a, URZ ;  /* 0x76cf5d0a050c7890 */ /* 0x000fe2000fffe03f */
[----:B------:R-:W-:Y:S01]  /*0540*/  BSSY B0, `(.L_x_3373) ;  /* 0x0000c59000007945 */ /* 0x000fe20003800000 */
[----:B------:R-:W-:Y:S01]  /*0550*/  UIADD3 UR14, UR5, 0x32370b8f, URZ ;  /* 0x32370b8f050e7890 */ /* 0x000fe2000fffe03f */
[----:B------:R-:W-:Y:S01]  /*0560*/  IMAD R2, R2, -0x326172a9, RZ ;  /* 0xcd9e8d5702027824 */ /* 0x000fe200078e02ff */
[----:B------:R-:W-:Y:S01]  /*0570*/  LOP3.LUT R3, R4, UR9, R3, 0x96, !PT ;  /* 0x0000000904037c12 */ /* 0x000fe2000f8e9603 */
[----:B--2---:R-:W-:Y:S01]  /*0580*/  IMAD R6, R99, -0x2daee0ad, RZ ;  /* 0xd2511f5363067824 */ /* 0x004fe200078e02ff */
[----:B------:R-:W-:Y:S01]  /*0590*/  UIADD3 UR13, UR4, -0x255992d5, URZ ;  /* 0xdaa66d2b040d7890 */ /* 0x000fe2000fffe03f */
[C---:B------:R-:W-:Y:S01]  /*05a0*/  IMAD.HI.U32 R7, R5.reuse, -0x2daee0ad, RZ ;  /* 0xd2511f5305077827 */ /* 0x040fe200078e00ff */
[----:B------:R-:W-:Y:S01]  /*05b0*/  UIADD3 UR15, UR4, 0x78dde6e4, URZ ;  /* 0x78dde6e4040f7890 */ /* 0x000fe2000fffe03f */
[----:B------:R-:W-:Y:S01]  /*05c0*/  LOP3.LUT R103, R0, 0x3, RZ, 0xc0, !PT ;  /* 0x0000000300677812 */ /* 0x000fe200078ec0ff */
[----:B------:R-:W-:Y:S01]  /*05d0*/  UIADD3 UR16, UR5, -0x126145ec, URZ ;  /* 0xed9eba1405107890 */ /* 0x000fe2000fffe03f */
[----:B------:R-:W-:Y:S01]  /*05e0*/  IMAD R5, R5, -0x2daee0ad, RZ ;  /* 0xd2511f5305057824 */ /* 0x000fe200078e02ff */
[----:B------:R-:W-:Y:S01]  /*05f0*/  LOP3.LUT R6, R7, UR10, R6, 0x96, !PT ;  /* 0x0000000a07067c12 */ /* 0x000fe2000f8e9606 */
[----:B------:R-:W-:Y:S01]  /*0600*/  IMAD.HI.U32 R4, R3, -0x2daee0ad, RZ ;  /* 0xd2511f5303047827 */ /* 0x000fe200078e00ff */
[----:B------:R-:W-:-:S02]  /*0610*/  UIADD3 UR18, UR5, -0x56f99767, URZ ;  /* 0xa906689905127890 */ /* 0x000fc4000fffe03f */
[----:B------:R-:W-:Y:S01]  /*0620*/  UIADD3 UR17, UR4, 0x1715609d, URZ ;  /* 0x1715609d04117890 */ /* 0x000fe2000fffe03f */
[----:B------:R-:W-:Y:S01]  /*0630*/  IMAD.HI.U32 R7, R6, -0x326172a9, RZ ;  /* 0xcd9e8d5706077827 */ /* 0x000fe200078e00ff */
[----:B------:R-:W-:Y:S01]  /*0640*/  LOP3.LUT R4, R4, UR12, R5, 0x96, !PT ;  /* 0x0000000c04047c12 */ /* 0x000fe2000f8e9605 */
[----:B------:R-:W-:Y:S02]  /*0650*/  UIADD3 UR19, UR4, -0x4ab325aa, URZ ;  /* 0xb54cda5604137890 */ /* 0x000fe4000fffe03f */
[----:B------:R-:W-:Y:S01]  /*0660*/  IMAD R5, R3, -0x2daee0ad, RZ ;  /* 0xd2511f5303057824 */ /* 0x000fe200078e02ff */
[----:B------:R-:W-:Y:S01]  /*0670*/  LOP3.LUT R2, R7, UR11, R2, 0x96, !PT ;  /* 0x0000000b07027c12 */ /* 0x000fe2000f8e9602 */
[----:B------:R-:W-:Y:S01]  /*0680*/  IMAD R6, R6, -0x326172a9, RZ ;  /* 0xcd9e8d5706067824 */ /* 0x000fe200078e02ff */
[----:B------:R-:W-:Y:S01]  /*0690*/  UIADD3 UR20, UR5, 0x646e171e, URZ ;  /* 0x646e171e05147890 */ /* 0x000fe2000fffe03f */
[----:B------:R-:W-:Y:S01]  /*06a0*/  IMAD.HI.U32 R3, R4, -0x326172a9, RZ ;  /* 0xcd9e8d5704037827 */ /* 0x000fe200078e00ff */
[----:B------:R-:W-:-:S02]  /*06b0*/  UIADD3 UR22, UR5, 0x1fd5c5a3, URZ ;  /* 0x1fd5c5a305167890 */ /* 0x000fc4000fffe03f */
[----:B------:R-:W-:Y:S01]  /*06c0*/  UIADD3 UR21, UR4, 0x5384540f, URZ ;  /* 0x5384540f04157890 */ /* 0x000fe2000fffe03f */
[----:B0-----:R-:W-:Y:S01]  /*06d0*/  IMAD.HI.U32 R8, R2, -0x2daee0ad, RZ ;  /* 0xd2511f5302087827 */ /* 0x001fe200078e00ff */
[----:B------:R-:W-:Y:S01]  /*06e0*/  LOP3.LUT R3, R3, UR13, R6, 0x96, !PT ;  /* 0x0000000d03037c12 */ /* 0x000fe2000f8e9606 */
[----:B------:R-:W-:Y:S02]  /*06f0*/  UIADD3 UR23, UR4, -0xe443238, URZ ;  /* 0xf1bbcdc804177890 */ /* 0x000fe4000fffe03f */
[----:B------:R-:W-:Y:S01]  /*0700*/  IMAD R4, R4, -0x326172a9, RZ ;  /* 0xcd9e8d5704047824 */ /* 0x000fe200078e02ff */
[----:B------:R-:W-:Y:S01]  /*0710*/  LOP3.LUT R5, R8, UR14, R5, 0x96, !PT ;  /* 0x0000000e08057c12 */ /* 0x000fe2000f8e9605 */
[----:B------:R-:W-:Y:S01]  /*0720*/  IMAD R2, R2, -0x2daee0ad, RZ ;  /* 0xd2511f5302027824 */ /* 0x000fe200078e02ff */
[----:B------:R-:W-:Y:S01]  /*0730*/  UIADD3 UR24, UR5, -0x24c28bd8, URZ ;  /* 0xdb3d742805187890 */ /* 0x000fe2000fffe03f */
[----:B------:R-:W-:Y:S01]  /*0740*/  IMAD.HI.U32 R9, R3, -0x2daee0ad, RZ ;  /* 0xd2511f5303097827 */ /* 0x000fe200078e00ff */
[----:B------:R-:W-:-:S02]  /*0750*/  UIADD3 UR25, UR4, -0x700cb87f, URZ ;  /* 0x8ff3478104197890 */ /* 0x000fc4000fffe03f */
[----:B------:R-:W-:Y:S01]  /*0760*/  UIADD3 UR26, UR5, -0x695add53, URZ ;  /* 0x96a522ad051a7890 */ /* 0x000fe2000fffe03f */
[----:B------:R-:W-:Y:S01]  /*0770*/  IMAD.HI.U32 R7, R5, -0x326172a9, RZ ;  /* 0xcd9e8d5705077827 */ /* 0x000fe200078e00ff */
[----:B------:R-:W-:Y:S01]  /*0780*/  LOP3.LUT R2, R9, UR16, R2, 0x96, !PT ;  /* 0x0000001009027c12 */ /* 0x000fe2000f8e9602 */
[----:B------:R-:W-:Y:S02]  /*0790*/  ULDC.U8 UR8, c[0x0][0x1f0] ;  /* 0x00007c0000087ab9 */ /* 0x000fe40000000000 */
        /* <DEDUP_REMOVED lines=21> */
[----:B------:R-:W-:-:S04]  /*08f0*/  IMAD.WIDE.U32 R2, R3, -0x2daee0ad, RZ ;  /* 0xd2511f5303027825 */ /* 0x000fc800078e00ff */
[----:B------:R-:W-:-:S04]  /*0900*/  IMAD.HI.U32 R7, R5, -0x326172a9, RZ ;  /* 0xcd9e8d5705077827 */ /* 0x000fc800078e00ff */
[----:B------:R-:W-:Y:S01]  /*0910*/  IMAD R11, R5, -0x326172a9, RZ ;  /* 0xcd9e8d57050b7824 */ /* 0x000fe200078e02ff */
[----:B------:R-:W-:Y:S02]  /*0920*/  LOP3.LUT R7, R7, UR23, R4, 0x96, !PT ;  /* 0x0000001707077c12 */ /* 0x000fe4000f8e9604 */
[----:B------:R-:W-:Y:S01]  /*0930*/  LOP3.LUT R4, R3, UR24, R9, 0x96, !PT ;  /* 0x0000001803047c12 */ /* 0x000fe2000f8e9609 */
[----:B------:R-:W-:Y:S02]  /*0940*/  IMAD.MOV.U32 R9, RZ, RZ, RZ ;  /* 0x000000ffff097224 */ /* 0x000fe400078e00ff */
[----:B------:R-:W-:-:S04]  /*0950*/  IMAD.HI.U32 R97, R7, -0x2daee0ad, RZ ;  /* 0xd2511f5307617827 */ /* 0x000fc800078e00ff */
[----:B------:R-:W-:Y:S01]  /*0960*/  IMAD.WIDE.U32 R4, R4, -0x326172a9, RZ ;  /* 0xcd9e8d5704047825 */ /* 0x000fe200078e00ff */
[----:B------:R-:W-:-:S03]  /*0970*/  LOP3.LUT R97, R97, UR26, R2, 0x96, !PT ;  /* 0x0000001a61617c12 */ /* 0x000fc6000f8e9602 */
[----:B------:R-:W-:Y:S01]  /*0980*/  IMAD.MOV.U32 R96, RZ, RZ, R4 ;  /* 0x000000ffff607224 */ /* 0x000fe200078e0004 */
[----:B------:R-:W-:Y:S01]  /*0990*/  LOP3.LUT R11, R5, UR25, R11, 0x96, !PT ;  /* 0x00000019050b7c12 */ /* 0x000fe2000f8e960b */
[----:B------:R-:W-:Y:S02]  /*09a0*/  IMAD R10, R7, -0x2daee0ad, RZ ;  /* 0xd2511f53070a7824 */ /* 0x000fe400078e02ff */
.L_x_3635:
[----:B------:R-:W-:Y:S01]  /*09b0*/  IMAD R84, R101, c[0x0][0x168], RZ ;  /* 0x00005a0065547a24 */ /* 0x000fe200078e02ff */
[----:B------:R-:W-:Y:S01]  /*09c0*/  ISETP.NE.U32.AND P0, PT, RZ, c[0x0][0x178], PT ;  /* 0x00005e00ff007a0c */ /* 0x000fe20003f05070 */
[----:B------:R-:W-:Y:S01]  /*09d0*/  HFMA2.MMA R111, -RZ, RZ, 0, 9.5367431640625e-07 ;  /* 0x00000010ff6f7435 */ /* 0x000fe200000001ff */
        /* <DEDUP_REMOVED lines=25> */
.L_x_3375:
[----:B0-----:R-:W-:Y:S02]  /*0b70*/  IMAD.MOV.U32 R90, RZ, RZ, R96 ;  /* 0x000000ffff5a7224 */ /* 0x001fe400078e0060 */
.L_x_3376:
[----:B------:R-:W-:Y:S05]  /*0b80*/  BSYNC B1 ;  /* 0x0000000000017941 */ /* 0x000fea0003800000 */
.L_x_3374:
        /* <DEDUP_REMOVED lines=16> */
.L_x_3380:
[----:B------:R-:W-:Y:S05]  /*0c90*/  BSYNC B2 ;  /* 0x0000000000027941 */ /* 0x000fea0003800000 */
.L_x_3379:
        /* <DEDUP_REMOVED lines=40> */
[----:B------:R-:W-:Y:S02]  /*0f20*/  MOV R94, RZ ;  /* 0x000000ff005e7202 */ /* 0x000fe40000000f00 */
[----:B------:R-:W-:Y:S01]  /*0f30*/  LOP3.LUT R97, R93, UR26, R10, 0x96, !PT ;  /* 0x0000001a5d617c12 */ /* 0x000fe2000f8e960a */
[----:B------:R-:W-:Y:S02]  /*0f40*/  IMAD.MOV.U32 R10, RZ, RZ, R92 ;  /* 0x000000ffff0a7224 */ /* 0x000fe400078e005c */
.L_x_3378:
[----:B------:R-:W-:Y:S05]  /*0f50*/  BSYNC B1 ;  /* 0x0000000000017941 */ /* 0x000fea0003800000 */
.L_x_3377:
        /* <DEDUP_REMOVED lines=17> */
.L_x_3381:
        /* <DEDUP_REMOVED lines=12> */
.L_x_3384:
[----:B------:R-:W-:Y:S02]  /*1130*/  IMAD.MOV.U32 R90, RZ, RZ, R96 ;  /* 0x000000ffff5a7224 */ /* 0x000fe400078e0060 */
.L_x_3385:
[----:B------:R-:W-:Y:S05]  /*1140*/  BSYNC B1 ;  /* 0x0000000000017941 */ /* 0x000fea0003800000 */
.L_x_3383:
        /* <DEDUP_REMOVED lines=16> */
.L_x_3389:
[----:B------:R-:W-:Y:S05]  /*1250*/  BSYNC B2 ;  /* 0x0000000000027941 */ /* 0x000fea0003800000 */
.L_x_3388:
        /* <DEDUP_REMOVED lines=43> */
.L_x_3387:
[----:B------:R-:W-:Y:S05]  /*1510*/  BSYNC B1 ;  /* 0x0000000000017941 */ /* 0x000fea0003800000 */
.L_x_3386:
[----:B------:R0:W1:Y:S01]  /*1520*/  I2F.U32 R95, R90 ;  /* 0x0000005a005f7306 */ /* 0x0000620000201000 */
[----:B------:R-:W-:-:S05]  /*1530*/  PRMT R8, RZ, 0x5410, R76 ;  /* 0x00005410ff087816 */ /* 0x000fca000000004c */
[----:B------:R-:W-:Y:S01]  /*1540*/  FMUL.FTZ R8, R8, c[0x0][0x1e8] ;  /* 0x00007a0008087a20 */ /* 0x000fe20000410000 */
[----:B0-----:R-:W-:Y:S01]  /*1550*/  @P0 PRMT R90, RZ, 0x5410, R80 ;  /* 0x00005410ff5a0816 */ /* 0x001fe20000000050 */
[----:B-1----:R-:W-:-:S05]  /*1560*/  FFMA.FTZ R95, R95, R108, 1.1641532182693481445e-10 ;  /* 0x2f0000005f5f7423 */ /* 0x002fca000001006c */
[----:B------:R-:W-:-:S04]  /*1570*/  FSETP.GTU.FTZ.AND P2, PT, R95, c[0x0][0x1e4], PT ;  /* 0x000079005f007a0b */ /* 0x000fc80003f5c000 */
[----:B------:R-:W-:Y:S02]  /*1580*/  FSEL R94, R8, RZ, !P2 ;  /* 0x000000ff085e7208 */ /* 0x000fe40005000000 */
[----:B------:R-:W-:-:S03]  /*1590*/  SEL R8, RZ, 0x1, P2 ;  /* 0x00000001ff087807 */ /* 0x000fc60001000000 */
[----:B------:R-:W-:-:S04]  /*15a0*/  FADD.FTZ R91, R91, R94 ;  /* 0x0000005e5b5b7221 */ /* 0x000fc80000010000 */
[----:B------:R-:W-:Y:S02]  /*15b0*/  @P0 FADD.FTZ R91, R91, R90 ;  /* 0x0000005a5b5b0221 */ /* 0x000fe40000010000 */
.L_x_3382:
        /* <DEDUP_REMOVED lines=12> */
.L_x_3391:
[----:B------:R-:W-:Y:S02]  /*1680*/  IMAD.MOV.U32 R90, RZ, RZ, R96 ;  /* 0x000000ffff5a7224 */ /* 0x000fe400078e0060 */
.L_x_3392:
[----:B------:R-:W-:Y:S05]  /*1690*/  BSYNC B1 ;  /* 0x0000000000017941 */ /* 0x000fea0003800000 */
.L_x_3390:
        /* <DEDUP_REMOVED lines=16> */
.L_x_3396:
[----:B------:R-:W-:Y:S05]  /*17a0*/  BSYNC B2 ;  /* 0x0000000000027941 */ /* 0x000fea0003800000 */
.L_x_3395:
        /* <DEDUP_REMOVED lines=43> */
.L_x_3394:
[----:B------:R-:W-:Y:S05]  /*1a60*/  BSYNC B1 ;  /* 0x0000000000017941 */ /* 0x000fea0003800000 */
.L_x_3393:
        /* <DEDUP_REMOVED lines=14> */
.L_x_3397:
        /* <DEDUP_REMOVED lines=12> */
.L_x_3400:
[----:B------:R-:W-:Y:S02]  /*1c10*/  MOV R84, R96 ;  /* 0x0000006000547202 */ /* 0x000fe40000000f00 */
.L_x_3401:
[----:B------:R-:W-:Y:S05]  /*1c20*/  BSYNC B1 ;  /* 0x0000000000017941 */ /* 0x000fea0003800000 */
.L_x_3399:
        /* <DEDUP_REMOVED lines=16> */
.L_x_3405:
[----:B------:R-:W-:Y:S05]  /*1d30*/  BSYNC B2 ;  /* 0x0000000000027941 */ /* 0x000fea0003800000 */
.L_x_3404:
        /* <DEDUP_REMOVED lines=43> */
.L_x_3403:
[----:B------:R-:W-:Y:S05]  /*1ff0*/  BSYNC B1 ;  /* 0x0000000000017941 */ /* 0x000fea0003800000 */
.L_x_3402:
        /* <DEDUP_REMOVED lines=10> */
.L_x_3398:
        /* <DEDUP_REMOVED lines=12> */
.L_x_3407:
[----:B------:R-:W-:Y:S02]  /*2160*/  MOV R84, R96 ;  /* 0x0000006000547202 */ /* 0x000fe40000000f00 */
.L_x_3408:
[----:B------:R-:W-:Y:S05]  /*2170*/  BSYNC B1 ;  /* 0x0000000000017941 */ /* 0x000fea0003800000 */
.L_x_3406:
        /* <DEDUP_REMOVED lines=16> */
.L_x_3412:
[----:B------:R-:W-:Y:S05]  /*2280*/  BSYNC B2 ;  /* 0x0000000000027941 */ /* 0x000fea0003800000 */
.L_x_3411:
        /* <DEDUP_REMOVED lines=43> */
.L_x_3410:
[----:B------:R-:W-:Y:S05]  /*2540*/  BSYNC B1 ;  /* 0x0000000000017941 */ /* 0x000fea0003800000 */
.L_x_3409:
        /* <DEDUP_REMOVED lines=14> */
.L_x_3413:
        /* <DEDUP_REMOVED lines=12> */
.L_x_3416:
[----:B------:R-:W-:Y:S02]  /*26f0*/  IMAD.MOV.U32 R84, RZ, RZ, R96 ;  /* 0x000000ffff547224 */ /* 0x000fe400078e0060 */
.L_x_3417:
[----:B------:R-:W-:Y:S05]  /*2700*/  BSYNC B1 ;  /* 0x0000000000017941 */ /* 0x000fea0003800000 */
.L_x_3415:
        /* <DEDUP_REMOVED lines=16> */
.L_x_3421:
[----:B------:R-:W-:Y:S05]  /*2810*/  BSYNC B2 ;  /* 0x0000000000027941 */ /* 0x000fea0003800000 */
.L_x_3420:
        /* <DEDUP_REMOVED lines=43> */
.L_x_3419:
[----:B------:R-:W-:Y:S05]  /*2ad0*/  BSYNC B1 ;  /* 0x0000000000017941 */ /* 0x000fea0003800000 */
.L_x_3418:
        /* <DEDUP_REMOVED lines=10> */
.L_x_3414:
        /* <DEDUP_REMOVED lines=12> */
.L_x_3423:
[----:B------:R-:W-:Y:S02]  /*2c40*/  IMAD.MOV.U32 R84, RZ, RZ, R96 ;  /* 0x000000ffff547224 */ /* 0x000fe400078e0060 */
.L_x_3424:
[----:B------:R-:W-:Y:S05]  /*2c50*/  BSYNC B1 ;  /* 0x0000000000017941 */ /* 0x000fea0003800000 */
.L_x_3422:
        /* <DEDUP_REMOVED lines=16> */
.L_x_3428:
[----:B------:R-:W-:Y:S05]  /*2d60*/  BSYNC B2 ;  /* 0x0000000000027941 */ /* 0x000fea0003800000 */
.L_x_3427:
        /* <DEDUP_REMOVED lines=43> */
.L_x_3426:
[----:B------:R-:W-:Y:S05]  /*3020*/  BSYNC B1 ;  /* 0x0000000000017941 */ /* 0x000fea0003800000 */
.L_x_3425:
        /* <DEDUP_REMOVED lines=10> */
[----:B------:R-:W-:Y:S02]  /*30d0*/  PRMT R90, RZ, 0x7610, R81 ;  /* 0x00007610ff5a7816 */ /* 0x000fe40000000051 */
[----:B------:R-:W-:-:S03]  /*30e0*/  MOV R84, R93 ;  /* 0x0000005d00547202 */ /* 0x000fc60000000f00 */
[----:B------:R-:W-:Y:S01]  /*30f0*/  FADD.FTZ R105, R105, R90 ;  /* 0x0000005a69697221 */ /* 0x000fe20000010000 */
[----:B------:R-:W-:Y:S05]  /*3100*/  BRA `(.L_x_3430) ;  /* 0x0000055000007947 */ /* 0x000fea0003800000 */
.L_x_3429:
        /* <DEDUP_REMOVED lines=12> */
.L_x_3432:
[----:B------:R-:W-:Y:S02]  /*31d0*/  IMAD.MOV.U32 R90, RZ, RZ, R96 ;  /* 0x000000ffff5a7224 */ /* 0x000fe400078e0060 */
.L_x_3433:
[----:B------:R-:W-:Y:S05]  /*31e0*/  BSYNC B1 ;  /* 0x0000000000017941 */ /* 0x000fea0003800000 */
.L_x_3431:
        /* <DEDUP_REMOVED lines=16> */
.L_x_3437:
[----:B------:R-:W-:Y:S05]  /*32f0*/  BSYNC B2 ;  /* 0x0000000000027941 */ /* 0x000fea0003800000 */
.L_x_3436:
        /* <DEDUP_REMOVED lines=41> */
[----:B------:R-:W-:Y:S01]  /*3590*/  IMAD.MOV.U32 R10, RZ, RZ, R84 ;  /* 0x000000ffff0a7224 */ /* 0x000fe200078e0054 */
[----:B------:R-:W-:-:S06]  /*35a0*/  HFMA2.MMA R84, -RZ, RZ, 0, 0 ;  /* 0x00000000ff547435 */ /* 0x000fcc00000001ff */
.L_x_3435:
[----:B------:R-:W-:Y:S05]  /*35b0*/  BSYNC B1 ;  /* 0x0000000000017941 */ /* 0x000fea0003800000 */
.L_x_3434:
        /* <DEDUP_REMOVED lines=10> */
.L_x_3430:
        /* <DEDUP_REMOVED lines=12> */
.L_x_3439:
[----:B------:R-:W-:Y:S02]  /*3720*/  IMAD.MOV.U32 R93, RZ, RZ, R96 ;  /* 0x000000ffff5d7224 */ /* 0x000fe400078e0060 */
.L_x_3440:
[----:B------:R-:W-:Y:S05]  /*3730*/  BSYNC B1 ;  /* 0x0000000000017941 */ /* 0x000fea0003800000 */
.L_x_3438:
        /* <DEDUP_REMOVED lines=16> */
.L_x_3444:
[----:B------:R-:W-:Y:S05]  /*3840*/  BSYNC B2 ;  /* 0x0000000000027941 */ /* 0x000fea0003800000 */
.L_x_3443:
        /* <DEDUP_REMOVED lines=43> */
.L_x_3442:
[----:B------:R-:W-:Y:S05]  /*3b00*/  BSYNC B1 ;  /* 0x0000000000017941 */ /* 0x000fea0003800000 */
.L_x_3441:
        /* <DEDUP_REMOVED lines=13> */
.L_x_3445:
        /* <DEDUP_REMOVED lines=12> */
.L_x_3448:
[----:B------:R-:W-:Y:S02]  /*3ca0*/  IMAD.MOV.U32 R93, RZ, RZ, R96 ;  /* 0x000000ffff5d7224 */ /* 0x000fe400078e0060 */
.L_x_3449:
[----:B------:R-:W-:Y:S05]  /*3cb0*/  BSYNC B1 ;  /* 0x0000000000017941 */ /* 0x000fea0003800000 */
.L_x_3447:
        /* <DEDUP_REMOVED lines=16> */
.L_x_3453:
[----:B------:R-:W-:Y:S05]  /*3dc0*/  BSYNC B2 ;  /* 0x0000000000027941 */ /* 0x000fea0003800000 */
.L_x_3452:
        /* <DEDUP_REMOVED lines=43> */
.L_x_3451:
[----:B------:R-:W-:Y:S05]  /*4080*/  BSYNC B1 ;  /* 0x0000000000017941 */ /* 0x000fea0003800000 */
.L_x_3450:
        /* <DEDUP_REMOVED lines=10> */
.L_x_3446:
        /* <DEDUP_REMOVED lines=12> */
.L_x_3455:
[----:B------:R-:W-:Y:S02]  /*41f0*/  MOV R93, R96 ;  /* 0x00000060005d7202 */ /* 0x000fe40000000f00 */
.L_x_3456:
[----:B------:R-:W-:Y:S05]  /*4200*/  BSYNC B1 ;  /* 0x0000000000017941 */ /* 0x000fea0003800000 */
.L_x_3454:
        /* <DEDUP_REMOVED lines=16> */
.L_x_3460:
[----:B------:R-:W-:Y:S05]  /*4310*/  BSYNC B2 ;  /* 0x0000000000027941 */ /* 0x000fea0003800000 */
.L_x_3459:
        /* <DEDUP_REMOVED lines=43> */
.L_x_3458:
[----:B------:R-:W-:Y:S05]  /*45d0*/  BSYNC B1 ;  /* 0x0000000000017941 */ /* 0x000fea0003800000 */
.L_x_3457:
        /* <DEDUP_REMOVED lines=13> */
.L_x_3461:
        /* <DEDUP_REMOVED lines=12> */
.L_x_3464:
[----:B------:R-:W-:Y:S02]  /*4770*/  IMAD.MOV.U32 R86, RZ, RZ, R96 ;  /* 0x000000ffff567224 */ /* 0x000fe400078e0060 */
.L_x_3465:
[----:B------:R-:W-:Y:S05]  /*4780*/  BSYNC B1 ;  /* 0x0000000000017941 */ /* 0x000fea0003800000 */
.L_x_3463:
        /* <DEDUP_REMOVED lines=16> */
.L_x_3469:
[----:B------:R-:W-:Y:S05]  /*4890*/  BSYNC B2 ;  /* 0x0000000000027941 */ /* 0x000fea0003800000 */
.L_x_3468:
        /* <DEDUP_REMOVED lines=43> */
.L_x_3467:
[----:B------:R-:W-:Y:S05]  /*4b50*/  BSYNC B1 ;  /* 0x0000000000017941 */ /* 0x000fea0003800000 */
.L_x_3466:
        /* <DEDUP_REMOVED lines=10> */
.L_x_3462:
        /* <DEDUP_REMOVED lines=12> */
.L_x_3471:
[----:B------:R-:W-:Y:S02]  /*4cc0*/  IMAD.MOV.U32 R86, RZ, RZ, R96 ;  /* 0x000000ffff567224 */ /* 0x000fe400078e0060 */
.L_x_3472:
[----:B------:R-:W-:Y:S05]  /*4cd0*/  BSYNC B1 ;  /* 0x0000000000017941 */ /* 0x000fea0003800000 */
.L_x_3470:
        /* <DEDUP_REMOVED lines=16> */
.L_x_3476:
[----:B------:R-:W-:Y:S05]  /*4de0*/  BSYNC B2 ;  /* 0x0000000000027941 */ /* 0x000fea0003800000 */
.L_x_3475:
        /* <DEDUP_REMOVED lines=43> */
.L_x_3474:
[----:B------:R-:W-:Y:S05]  /*50a0*/  BSYNC B1 ;  /* 0x0000000000017941 */ /* 0x000fea0003800000 */
.L_x_3473:
        /* <DEDUP_REMOVED lines=13> */
.L_x_3477:
        /* <DEDUP_REMOVED lines=12> */
.L_x_3480:
[----:B------:R-:W-:Y:S02]  /*5240*/  IMAD.MOV.U32 R86, RZ, RZ, R96 ;  /* 0x000000ffff567224 */ /* 0x000fe400078e0060 */
.L_x_3481:
[----:B------:R-:W-:Y:S05]  /*5250*/  BSYNC B1 ;  /* 0x0000000000017941 */ /* 0x000fea0003800000 */
.L_x_3479:
        /* <DEDUP_REMOVED lines=16> */
.L_x_3485:
[----:B------:R-:W-:Y:S05]  /*5360*/  BSYNC B2 ;  /* 0x0000000000027941 */ /* 0x000fea0003800000 */
.L_x_3484:
        /* <DEDUP_REMOVED lines=43> */
.L_x_3483:
[----:B------:R-:W-:Y:S05]  /*5620*/  BSYNC B1 ;  /* 0x0000000000017941 */ /* 0x000fea0003800000 */
.L_x_3482:
        /* <DEDUP_REMOVED lines=10> */
.L_x_3478:
        /* <DEDUP_REMOVED lines=12> */
.L_x_3487:
[----:B------:R-:W-:Y:S02]  /*5790*/  MOV R86, R96 ;  /* 0x0000006000567202 */ /* 0x000fe40000000f00 */
.L_x_3488:
[----:B------:R-:W-:Y:S05]  /*57a0*/  BSYNC B1 ;  /* 0x0000000000017941 */ /* 0x000fea0003800000 */
.L_x_3486:
        /* <DEDUP_REMOVED lines=16> */
.L_x_3492:
[----:B------:R-:W-:Y:S05]  /*58b0*/  BSYNC B2 ;  /* 0x0000000000027941 */ /* 0x000fea0003800000 */
.L_x_3491:
        /* <DEDUP_REMOVED lines=43> */
.L_x_3490:
[----:B------:R-:W-:Y:S05]  /*5b70*/  BSYNC B1 ;  /* 0x0000000000017941 */ /* 0x000fea0003800000 */
.L_x_3489:
        /* <DEDUP_REMOVED lines=13> */
.L_x_3493:
        /* <DEDUP_REMOVED lines=12> */
.L_x_3496:
[----:B------:R-:W-:Y:S02]  /*5d10*/  IMAD.MOV.U32 R107, RZ, RZ, R96 ;  /* 0x000000ffff6b7224 */ /* 0x000fe400078e0060 */
.L_x_3497:
[----:B------:R-:W-:Y:S05]  /*5d20*/  BSYNC B1 ;  /* 0x0000000000017941 */ /* 0x000fea0003800000 */
.L_x_3495:
        /* <DEDUP_REMOVED lines=18> */
.L_x_3501:
[----:B------:R-:W-:Y:S05]  /*5e50*/  BSYNC B2 ;  /* 0x0000000000027941 */ /* 0x000fea0003800000 */
.L_x_3500:
        /* <DEDUP_REMOVED lines=9> */
[----:B------:R-:W-:Y:S01]  /*5ef0*/  LOP3.LUT R10, R97, UR10, R103, 0x96, !PT ;  /* 0x0000000a610a7c12 */ /* 0x000fe2000f8e9667 */
[----:B------:R-:W-:-:S03]  /*5f00*/  HFMA2.MMA R103, -RZ, RZ, 0, 0 ;  /* 0x00000000ff677435 */ /* 0x000fc600000001ff */
        /* <DEDUP_REMOVED lines=32> */
.L_x_3499:
[----:B------:R-:W-:Y:S05]  /*6110*/  BSYNC B1 ;  /* 0x0000000000017941 */ /* 0x000fea0003800000 */
.L_x_3498:
        /* <DEDUP_REMOVED lines=10> */
.L_x_3494:
[----:B------:R-:W-:Y:S01]  /*61c0*/  P2R R84, PR, RZ, 0x2 ;  /* 0x00000002ff547803 */ /* 0x000fe20000000000 */
[----:B------:R-:W-:Y:S01]  /*61d0*/  IMAD.WIDE.U32 R122, R88, R111, c[0x0][0x188] ;  /* 0x00006200587a7625 */ /* 0x000fe200078e006f */
[----:B------:R-:W-:Y:S02]  /*61e0*/  SEL R87, RZ, 0x1000000, P5 ;  /* 0x01000000ff577807 */ /* 0x000fe40002800000 */
[----:B------:R-:W-:Y:S02]  /*61f0*/  ISETP.NE.AND P1, PT, R112, RZ, PT ;  /* 0x000000ff7000720c */ /* 0x000fe40003f25270 */
[----:B------:R-:W-:Y:S02]  /*6200*/  ISETP.NE.AND P5, PT, R92, RZ, PT ;  /* 0x000000ff5c00720c */ /* 0x000fe40003fa5270 */
[----:B------:R-:W-:Y:S02]  /*6210*/  SEL R85, RZ, 0x10000, P4 ;  /* 0x00010000ff557807 */ /* 0x000fe40002000000 */
[----:B------:R-:W-:-:S02]  /*6220*/  SEL R92, RZ, 0x100, P3 ;  /* 0x00000100ff5c7807 */ /* 0x000fc40001800000 */
[----:B------:R-:W-:Y:S01]  /*6230*/  ISETP.NE.AND P4, PT, R109, RZ, PT ;  /* 0x000000ff6d00720c */ /* 0x000fe20003f85270 */
[----:B------:R-:W-:Y:S01]  /*6240*/  IMAD.MOV.U32 R109, RZ, RZ, 0x8 ;  /* 0x00000008ff6d7424 */ /* 0x000fe200078e00ff */
[----:B------:R-:W-:Y:S02]  /*6250*/  ISETP.NE.AND P3, PT, R110, RZ, PT ;  /* 0x000000ff6e00720c */ /* 0x000fe40003f65270 */
[----:B------:R-:W-:Y:S01]  /*6260*/  SEL R86, RZ, 0x1, P1 ;  /* 0x00000001ff567807 */ /* 0x000fe20000800000 */
[----:B------:R-:W-:Y:S01]  /*6270*/  IMAD.WIDE.U32 R120, R88, R109, c[0x0][0x190] ;  /* 0x0000640058787625 */ /* 0x000fe200078e006d */
[----:B------:R-:W-:Y:S02]  /*6280*/  ISETP.NE.AND P1, PT, R84, RZ, PT ;  /* 0x000000ff5400720c */ /* 0x000fe40003f25270 */
[----:B------:R-:W-:Y:S02]  /*6290*/  SEL R84, RZ, 0x1, P3 ;  /* 0x00000001ff547807 */ /* 0x000fe40001800000 */
[----:B------:R-:W-:-:S02]  /*62a0*/  SEL R118, RZ, 0x1, P4 ;  /* 0x00000001ff767807 */ /* 0x000fc40002000000 */
[----:B------:R-:W-:Y:S01]  /*62b0*/  LOP3.LUT R92, R92, R87, R85, 0xfe, !PT ;  /* 0x000000575c5c7212 */ /* 0x000fe200078efe55 */
[----:B------:R-:W-:Y:S01]  /*62c0*/  IMAD.WIDE.U32 R86, R86, 0x1000000, RZ ;  /* 0x0100000056567825 */ /* 0x000fe200078e00ff */
[----:B------:R-:W-:Y:S02]  /*62d0*/  SEL R107, RZ, 0x1, P2 ;  /* 0x00000001ff6b7807 */ /* 0x000fe40001000000 */
[----:B------:R-:W-:Y:S01]  /*62e0*/  SEL R110, RZ, 0x1, P5 ;  /* 0x00000001ff6e7807 */ /* 0x000fe20002800000 */
[----:B------:R-:W-:Y:S01]  /*62f0*/  IMAD.WIDE.U32 R84, R84, 0x10000, RZ ;  /* 0x0001000054547825 */ /* 0x000fe200078e00ff */
[----:B------:R-:W-:Y:S02]  /*6300*/  LOP3.LUT R87, R87, R92, R107, 0xfe, !PT ;  /* 0x0000005c57577212 */ /* 0x000fe400078efe6b */
[----:B------:R-:W-:Y:S01]  /*6310*/  ISETP.NE.AND P6, PT, R89, RZ, PT ;  /* 0x000000ff5900720c */ /* 0x000fe20003fc5270 */
[----:B------:R-:W-:Y:S01]  /*6320*/  IMAD.WIDE.U32 R118, R118, 0x100, RZ ;  /* 0x0000010076767825 */ /* 0x000fe200078e00ff */
[----:B------:R-:W-:-:S04]  /*6330*/  IADD3 R92, R88, 0x20, RZ ;  /* 0x00000020585c7810 */ /* 0x000fc80007ffe0ff */
[----:B------:R-:W-:Y:S01]  /*6340*/  LOP3.LUT R107, R118, R86, R84, 0xfe, !PT ;  /* 0x00000056766b7212 */ /* 0x000fe200078efe54 */
[----:B------:R-:W-:Y:S01]  /*6350*/  @P0 IMAD.WIDE.U32 R112, R111, R92, c[0x0][0x180] ;  /* 0x000060006f700625 */ /* 0x000fe200078e005c */
[----:B------:R-:W-:Y:S02]  /*6360*/  LOP3.LUT R119, R119, R87, R85, 0xfe, !PT ;  /* 0x0000005777777212 */ /* 0x000fe400078efe55 */
[----:B------:R-:W-:Y:S01]  /*6370*/  F2FP.BF16.PACK_AB R87, R106, R93 ;  /* 0x0000005d6a57723e */ /* 0x000fe200000010ff */
[----:B------:R-:W-:Y:S01]  /*6380*/  IMAD.WIDE.U32 R116, R92, R111, c[0x0][0x170] ;  /* 0x00005c005c747625 */ /* 0x000fe200078e006f */
[----:B------:R-:W-:Y:S02]  /*6390*/  F2FP.BF16.PACK_AB R86, R95, R90 ;  /* 0x0000005a5f56723e */ /* 0x000fe400000010ff */
[----:B------:R-:W-:Y:S01]  /*63a0*/  F2FP.BF16.PACK_AB R85, R105, R94 ;  /* 0x0000005e6955723e */ /* 0x000fe200000010ff */
[----:B------:R-:W-:Y:S01]  /*63b0*/  @P6 IMAD.WIDE.U32 R114, R111, R92, c[0x0][0x178] ;  /* 0x00005e006f726625 */ /* 0x000fe200078e005c */
[----:B------:R-:W-:-:S02]  /*63c0*/  F2FP.BF16.PACK_AB R84, R104, R91 ;  /* 0x0000005b6854723e */ /* 0x000fc400000010ff */
[----:B------:R-:W-:-:S03]  /*63d0*/  LOP3.LUT R118, R107, R110, RZ, 0xfc, !PT ;  /* 0x0000006e6b767212 */ /* 0x000fc600078efcff */
[----:B------:R0:W-:Y:S04]  /*63e0*/  STG.E.128 [R122.64], R84 ;  /* 0x000000547a007986 */ /* 0x0001e8000c101d06 */
[----:B------:R0:W-:Y:S01]  /*63f0*/  STG.E.64 [R120.64], R118 ;  /* 0x0000007678007986 */ /* 0x0001e2000c101b06 */
[----:B------:R-:W-:Y:S05]  /*6400*/  @!P6 BRA `(.L_x_3502) ;  /* 0x000001300000e947 */ /* 0x000fea0003800000 */
[----:B0-----:R-:W-:Y:S01]  /*6410*/  IMAD.U32 R85, R2, 0x10000, RZ ;  /* 0x0001000002557824 */ /* 0x001fe200078e00ff */
[----:B------:R-:W-:Y:S02]  /*6420*/  LOP3.LUT R84, R0, 0xffff, RZ, 0xc0, !PT ;  /* 0x0000ffff00547812 */ /* 0x000fe400078ec0ff */
[----:B------:R-:W-:Y:S02]  /*6430*/  LOP3.LUT R118, R5, 0xff, RZ, 0xc0, !PT ;  /* 0x000000ff05767812 */ /* 0x000fe400078ec0ff */
[----:B------:R-:W-:-:S02]  /*6440*/  LOP3.LUT R87, R85, 0xff0000, RZ, 0xc0, !PT ;  /* 0x00ff000055577812 */ /* 0x000fc400078ec0ff */
[----:B------:R-:W-:Y:S01]  /*6450*/  PRMT R85, R3, 0x7104, RZ ;  /* 0x0000710403557816 */ /* 0x000fe200000000ff */
[----:B------:R-:W-:Y:S01]  /*6460*/  IMAD.WIDE.U32 R118, R118, 0x1000000, RZ ;  /* 0x0100000076767825 */ /* 0x000fe200078e00ff */
[----:B------:R-:W-:Y:S02]  /*6470*/  PRMT R84, R87, 0x4210, R84 ;  /* 0x0000421057547816 */ /* 0x000fe40000000054 */
[----:B------:R-:W-:Y:S02]  /*6480*/  LOP3.LUT R86, R6, 0xff, RZ, 0xc0, !PT ;  /* 0x000000ff06567812 */ /* 0x000fe400078ec0ff */
[----:B------:R-:W-:Y:S02]  /*6490*/  LOP3.LUT R85, R84, 0xff00, R85, 0xf8, !PT ;  /* 0x0000ff0054557812 */ /* 0x000fe400078ef855 */
[----:B------:R-:W-:Y:S01]  /*64a0*/  LOP3.LUT R84, R7, 0xff, RZ, 0xc0, !PT ;  /* 0x000000ff07547812 */ /* 0x000fe200078ec0ff */
[----:B------:R-:W-:Y:S01]  /*64b0*/  IMAD.WIDE.U32 R86, R86, 0x10000, RZ ;  /* 0x0001000056567825 */ /* 0x000fe200078e00ff */
        /* <DEDUP_REMOVED lines=8> */
.L_x_3502:
        /* <DEDUP_REMOVED lines=15> */
.L_x_3504:
[----:B-1----:R-:W-:Y:S02]  /*6630*/  IMAD.MOV.U32 R110, RZ, RZ, R96 ;  /* 0x000000ffff6e7224 */ /* 0x002fe400078e0060 */
.L_x_3505:
[----:B------:R-:W-:Y:S05]  /*6640*/  BSYNC B1 ;  /* 0x0000000000017941 */ /* 0x000fea0003800000 */
.L_x_3503:
        /* <DEDUP_REMOVED lines=16> */
.L_x_3509:
[----:B------:R-:W-:Y:S05]  /*6750*/  BSYNC B2 ;  /* 0x0000000000027941 */ /* 0x000fea0003800000 */
.L_x_3508:
        /* <DEDUP_REMOVED lines=43> */
.L_x_3507:
[----:B------:R-:W-:Y:S05]  /*6a10*/  BSYNC B1 ;  /* 0x0000000000017941 */ /* 0x000fea0003800000 */
.L_x_3506:
        /* <DEDUP_REMOVED lines=14> */
.L_x_3510:
        /* <DEDUP_REMOVED lines=12> */
.L_x_3513:
[----:B------:R-:W-:Y:S02]  /*6bc0*/  IMAD.MOV.U32 R103, RZ, RZ, R96 ;  /* 0x000000ffff677224 */ /* 0x000fe400078e0060 */
.L_x_3514:
[----:B------:R-:W-:Y:S05]  /*6bd0*/  BSYNC B1 ;  /* 0x0000000000017941 */ /* 0x000fea0003800000 */
.L_x_3512:
        /* <DEDUP_REMOVED lines=16> */
.L_x_3518:
[----:B------:R-:W-:Y:S05]  /*6ce0*/  BSYNC B2 ;  /* 0x0000000000027941 */ /* 0x000fea0003800000 */
.L_x_3517:
        /* <DEDUP_REMOVED lines=43> */
.L_x_3516:
[----:B------:R-:W-:Y:S05]  /*6fa0*/  BSYNC B1 ;  /* 0x0000000000017941 */ /* 0x000fea0003800000 */
.L_x_3515:
        /* <DEDUP_REMOVED lines=10> */
.L_x_3511:
        /* <DEDUP_REMOVED lines=12> */
.L_x_3520:
[----:B------:R-:W-:Y:S02]  /*7110*/  IMAD.MOV.U32 R103, RZ, RZ, R96 ;  /* 0x000000ffff677224 */ /* 0x000fe400078e0060 */
.L_x_3521:
[----:B------:R-:W-:Y:S05]  /*7120*/  BSYNC B1 ;  /* 0x0000000000017941 */ /* 0x000fea0003800000 */
.L_x_3519:
        /* <DEDUP_REMOVED lines=16> */
.L_x_3525:
[----:B------:R-:W-:Y:S05]  /*7230*/  BSYNC B2 ;  /* 0x0000000000027941 */ /* 0x000fea0003800000 */
.L_x_3524:
        /* <DEDUP_REMOVED lines=43> */
.L_x_3523:
[----:B------:R-:W-:Y:S05]  /*74f0*/  BSYNC B1 ;  /* 0x0000000000017941 */ /* 0x000fea0003800000 */
.L_x_3522:
        /* <DEDUP_REMOVED lines=14> */
.L_x_3526:
        /* <DEDUP_REMOVED lines=12> */
.L_x_3529:
[----:B------:R-:W-:Y:S02]  /*76a0*/  IMAD.MOV.U32 R84, RZ, RZ, R96 ;  /* 0x000000ffff547224 */ /* 0x000fe400078e0060 */
.L_x_3530:
[----:B------:R-:W-:Y:S05]  /*76b0*/  BSYNC B1 ;  /* 0x0000000000017941 */ /* 0x000fea0003800000 */
.L_x_3528:
        /* <DEDUP_REMOVED lines=16> */
.L_x_3534:
[----:B------:R-:W-:Y:S05]  /*77c0*/  BSYNC B2 ;  /* 0x0000000000027941 */ /* 0x000fea0003800000 */
.L_x_3533:
        /* <DEDUP_REMOVED lines=43> */
.L_x_3532:
[----:B------:R-:W-:Y:S05]  /*7a80*/  BSYNC B1 ;  /* 0x0000000000017941 */ /* 0x000fea0003800000 */
.L_x_3531:
        /* <DEDUP_REMOVED lines=10> */
.L_x_3527:
        /* <DEDUP_REMOVED lines=12> */
.L_x_3536:
[----:B------:R-:W-:Y:S02]  /*7bf0*/  IMAD.MOV.U32 R84, RZ, RZ, R96 ;  /* 0x000000ffff547224 */ /* 0x000fe400078e0060 */
.L_x_3537:
[----:B------:R-:W-:Y:S05]  /*7c00*/  BSYNC B1 ;  /* 0x0000000000017941 */ /* 0x000fea0003800000 */
.L_x_3535:
        /* <DEDUP_REMOVED lines=16> */
.L_x_3541:
[----:B------:R-:W-:Y:S05]  /*7d10*/  BSYNC B2 ;  /* 0x0000000000027941 */ /* 0x000fea0003800000 */
.L_x_3540:
        /* <DEDUP_REMOVED lines=43> */
.L_x_3539:
[----:B------:R-:W-:Y:S05]  /*7fd0*/  BSYNC B1 ;  /* 0x0000000000017941 */ /* 0x000fea0003800000 */
.L_x_3538:
        /* <DEDUP_REMOVED lines=14> */
.L_x_3542:
        /* <DEDUP_REMOVED lines=12> */
.L_x_3545:
[----:B------:R-:W-:Y:S02]  /*8180*/  IMAD.MOV.U32 R84, RZ, RZ, R96 ;  /* 0x000000ffff547224 */ /* 0x000fe400078e0060 */
.L_x_3546:
[----:B------:R-:W-:Y:S05]  /*8190*/  BSYNC B1 ;  /* 0x0000000000017941 */ /* 0x000fea0003800000 */
.L_x_3544:
        /* <DEDUP_REMOVED lines=16> */
.L_x_3550:
[----:B------:R-:W-:Y:S05]  /*82a0*/  BSYNC B2 ;  /* 0x0000000000027941 */ /* 0x000fea0003800000 */
.L_x_3549:
        /* <DEDUP_REMOVED lines=43> */
.L_x_3548:
[----:B------:R-:W-:Y:S05]  /*8560*/  BSYNC B1 ;  /* 0x0000000000017941 */ /* 0x000fea0003800000 */
.L_x_3547:
        /* <DEDUP_REMOVED lines=10> */
.L_x_3543:
        /* <DEDUP_REMOVED lines=12> */
.L_x_3552:
[----:B------:R-:W-:Y:S02]  /*86d0*/  IMAD.MOV.U32 R84, RZ, RZ, R96 ;  /* 0x000000ffff547224 */ /* 0x000fe400078e0060 */
.L_x_3553:
[----:B------:R-:W-:Y:S05]  /*86e0*/  BSYNC B1 ;  /* 0x0000000000017941 */ /* 0x000fea0003800000 */
.L_x_3551:
        /* <DEDUP_REMOVED lines=16> */
.L_x_3557:
[----:B------:R-:W-:Y:S05]  /*87f0*/  BSYNC B2 ;  /* 0x0000000000027941 */ /* 0x000fea0003800000 */
.L_x_3556:
        /* <DEDUP_REMOVED lines=43> */
.L_x_3555:
[----:B------:R-:W-:Y:S05]  /*8ab0*/  BSYNC B1 ;  /* 0x0000000000017941 */ /* 0x000fea0003800000 */
.L_x_3554:
        /* <DEDUP_REMOVED lines=14> */
.L_x_3558:
        /* <DEDUP_REMOVED lines=12> */
.L_x_3561:
[----:B------:R-:W-:Y:S02]  /*8c60*/  IMAD.MOV.U32 R103, RZ, RZ, R96 ;  /* 0x000000ffff677224 */ /* 0x000fe400078e0060 */
.L_x_3562:
[----:B------:R-:W-:Y:S05]  /*8c70*/  BSYNC B1 ;  /* 0x0000000000017941 */ /* 0x000fea0003800000 */
.L_x_3560:
        /* <DEDUP_REMOVED lines=16> */
.L_x_3566:
[----:B------:R-:W-:Y:S05]  /*8d80*/  BSYNC B2 ;  /* 0x0000000000027941 */ /* 0x000fea0003800000 */
.L_x_3565:
        /* <DEDUP_REMOVED lines=43> */
.L_x_3564:
[----:B------:R-:W-:Y:S05]  /*9040*/  BSYNC B1 ;  /* 0x0000000000017941 */ /* 0x000fea0003800000 */
.L_x_3563:
        /* <DEDUP_REMOVED lines=10> */
.L_x_3559:
        /* <DEDUP_REMOVED lines=12> */
.L_x_3568:
[----:B------:R-:W-:Y:S02]  /*91b0*/  IMAD.MOV.U32 R103, RZ, RZ, R96 ;  /* 0x000000ffff677224 */ /* 0x000fe400078e0060 */
.L_x_3569:
[----:B------:R-:W-:Y:S05]  /*91c0*/  BSYNC B1 ;  /* 0x0000000000017941 */ /* 0x000fea0003800000 */
.L_x_3567:
        /* <DEDUP_REMOVED lines=16> */
.L_x_3573:
[----:B------:R-:W-:Y:S05]  /*92d0*/  BSYNC B2 ;  /* 0x0000000000027941 */ /* 0x000fea0003800000 */
.L_x_3572:
        /* <DEDUP_REMOVED lines=43> */
.L_x_3571:
[----:B------:R-:W-:Y:S05]  /*9590*/  BSYNC B1 ;  /* 0x0000000000017941 */ /* 0x000fea0003800000 */
.L_x_3570:
        /* <DEDUP_REMOVED lines=13> */
.L_x_3574:
        /* <DEDUP_REMOVED lines=12> */
.L_x_3577:
[----:B------:R-:W-:Y:S02]  /*9730*/  IMAD.MOV.U32 R103, RZ, RZ, R96 ;  /* 0x000000ffff677224 */ /* 0x000fe400078e0060 */
.L_x_3578:
[----:B------:R-:W-:Y:S05]  /*9740*/  BSYNC B1 ;  /* 0x0000000000017941 */ /* 0x000fea0003800000 */
.L_x_3576:
        /* <DEDUP_REMOVED lines=16> */
.L_x_3582:
[----:B------:R-:W-:Y:S05]  /*9850*/  BSYNC B2 ;  /* 0x0000000000027941 */ /* 0x000fea0003800000 */
.L_x_3581:
        /* <DEDUP_REMOVED lines=43> */
.L_x_3580:
[----:B------:R-:W-:Y:S05]  /*9b10*/  BSYNC B1 ;  /* 0x0000000000017941 */ /* 0x000fea0003800000 */
.L_x_3579:
        /* <DEDUP_REMOVED lines=10> */
.L_x_3575:
        /* <DEDUP_REMOVED lines=12> */
.L_x_3584:
[----:B------:R-:W-:Y:S02]  /*9c80*/  IMAD.MOV.U32 R103, RZ, RZ, R96 ;  /* 0x000000ffff677224 */ /* 0x000fe400078e0060 */
.L_x_3585:
[----:B------:R-:W-:Y:S05]  /*9c90*/  BSYNC B1 ;  /* 0x0000000000017941 */ /* 0x000fea0003800000 */
.L_x_3583:
        /* <DEDUP_REMOVED lines=16> */
.L_x_3589:
[----:B------:R-:W-:Y:S05]  /*9da0*/  BSYNC B2 ;  /* 0x0000000000027941 */ /* 0x000fea0003800000 */
.L_x_3588:
        /* <DEDUP_REMOVED lines=43> */
.L_x_3587:
[----:B------:R-:W-:Y:S05]  /*a060*/  BSYNC B1 ;  /* 0x0000000000017941 */ /* 0x000fea0003800000 */
.L_x_3586:
        /* <DEDUP_REMOVED lines=13> */
.L_x_3590:
        /* <DEDUP_REMOVED lines=12> */
.L_x_3593:
[----:B------:R-:W-:Y:S02]  /*a200*/  IMAD.MOV.U32 R86, RZ, RZ, R96 ;  /* 0x000000ffff567224 */ /* 0x000fe400078e0060 */
.L_x_3594:
[----:B------:R-:W-:Y:S05]  /*a210*/  BSYNC B1 ;  /* 0x0000000000017941 */ /* 0x000fea0003800000 */
.L_x_3592:
        /* <DEDUP_REMOVED lines=16> */
.L_x_3598:
[----:B------:R-:W-:Y:S05]  /*a320*/  BSYNC B2 ;  /* 0x0000000000027941 */ /* 0x000fea0003800000 */
.L_x_3597:
        /* <DEDUP_REMOVED lines=43> */
.L_x_3596:
[----:B------:R-:W-:Y:S05]  /*a5e0*/  BSYNC B1 ;  /* 0x0000000000017941 */ /* 0x000fea0003800000 */
.L_x_3595:
        /* <DEDUP_REMOVED lines=10> */
.L_x_3591:
        /* <DEDUP_REMOVED lines=12> */
.L_x_3600:
[----:B------:R-:W-:Y:S02]  /*a750*/  IMAD.MOV.U32 R86, RZ, RZ, R96 ;  /* 0x000000ffff567224 */ /* 0x000fe400078e0060 */
.L_x_3601:
[----:B------:R-:W-:Y:S05]  /*a760*/  BSYNC B1 ;  /* 0x0000000000017941 */ /* 0x000fea0003800000 */
.L_x_3599:
        /* <DEDUP_REMOVED lines=16> */
.L_x_3605:
[----:B------:R-:W-:Y:S05]  /*a870*/  BSYNC B2 ;  /* 0x0000000000027941 */ /* 0x000fea0003800000 */
.L_x_3604:
        /* <DEDUP_REMOVED lines=43> */
.L_x_3603:
[----:B------:R-:W-:Y:S05]  /*ab30*/  BSYNC B1 ;  /* 0x0000000000017941 */ /* 0x000fea0003800000 */
.L_x_3602:
        /* <DEDUP_REMOVED lines=13> */
.L_x_3606:
        /* <DEDUP_REMOVED lines=12> */
.L_x_3609:
[----:B------:R-:W-:Y:S02]  /*acd0*/  IMAD.MOV.U32 R86, RZ, RZ, R96 ;  /* 0x000000ffff567224 */ /* 0x000fe400078e0060 */
.L_x_3610:
[----:B------:R-:W-:Y:S05]  /*ace0*/  BSYNC B1 ;  /* 0x0000000000017941 */ /* 0x000fea0003800000 */
.L_x_3608:
        /* <DEDUP_REMOVED lines=16> */
.L_x_3614:
[----:B------:R-:W-:Y:S05]  /*adf0*/  BSYNC B2 ;  /* 0x0000000000027941 */ /* 0x000fea0003800000 */
.L_x_3613:
        /* <DEDUP_REMOVED lines=43> */
.L_x_3612:
[----:B------:R-:W-:Y:S05]  /*b0b0*/  BSYNC B1 ;  /* 0x0000000000017941 */ /* 0x000fea0003800000 */
.L_x_3611:
        /* <DEDUP_REMOVED lines=10> */
.L_x_3607:
        /* <DEDUP_REMOVED lines=12> */
.L_x_3616:
[----:B------:R-:W-:Y:S02]  /*b220*/  IMAD.MOV.U32 R86, RZ, RZ, R96 ;  /* 0x000000ffff567224 */ /* 0x000fe400078e0060 */
.L_x_3617:
[----:B------:R-:W-:Y:S05]  /*b230*/  BSYNC B1 ;  /* 0x0000000000017941 */ /* 0x000fea0003800000 */
.L_x_3615:
        /* <DEDUP_REMOVED lines=16> */
.L_x_3621:
[----:B------:R-:W-:Y:S05]  /*b340*/  BSYNC B2 ;  /* 0x0000000000027941 */ /* 0x000fea0003800000 */
.L_x_3620:
        /* <DEDUP_REMOVED lines=43> */
.L_x_3619:
[----:B------:R-:W-:Y:S05]  /*b600*/  BSYNC B1 ;  /* 0x0000000000017941 */ /* 0x000fea0003800000 */
.L_x_3618:
        /* <DEDUP_REMOVED lines=13> */
.L_x_3622:
        /* <DEDUP_REMOVED lines=12> */
.L_x_3625:
[----:B------:R-:W-:Y:S02]  /*b7a0*/  IMAD.MOV.U32 R122, RZ, RZ, R96 ;  /* 0x000000ffff7a7224 */ /* 0x000fe400078e0060 */
.L_x_3626:
[----:B------:R-:W-:Y:S05]  /*b7b0*/  BSYNC B1 ;  /* 0x0000000000017941 */ /* 0x000fea0003800000 */
.L_x_3624:
        /* <DEDUP_REMOVED lines=16> */
.L_x_3630:
[----:B------:R-:W-:Y:S05]  /*b8c0*/  BSYNC B2 ;  /* 0x0000000000027941 */ /* 0x000fea0003800000 */
.L_x_3629:
        /* <DEDUP_REMOVED lines=43> */
.L_x_3628:
[----:B------:R-:W-:Y:S05]  /*bb80*/  BSYNC B1 ;  /* 0x0000000000017941 */ /* 0x000fea0003800000 */
.L_x_3627:
        /* <DEDUP_REMOVED lines=10> */
.L_x_3623:
[----:B------:R-:W-:Y:S02]  /*bc30*/  ISETP.NE.AND P6, PT, R119, RZ, PT ;  /* 0x000000ff7700720c */ /* 0x000fe40003fc5270 */
[----:B------:R-:W-:Y:S01]  /*bc40*/  ISETP.NE.AND P1, PT, R118, RZ, PT ;  /* 0x000000ff7600720c */ /* 0x000fe20003f25270 */
[----:B------:R-:W-:Y:S01]  /*bc50*/  IMAD.WIDE.U32 R118, R92, R111, c[0x0][0x188] ;  /* 0x000062005c767625 */ /* 0x000fe200078e006f */
[----:B------:R-:W-:Y:S02]  /*bc60*/  F2FP.BF16.PACK_AB R87, R117, R116 ;  /* 0x000000747557723e */ /* 0x000fe400000010ff */
[----:B------:R-:W-:Y:S02]  /*bc70*/  F2FP.BF16.PACK_AB R86, R114, R113 ;  /* 0x000000717256723e */ /* 0x000fe400000010ff */
[----:B------:R-:W-:Y:S02]  /*bc80*/  F2FP.BF16.PACK_AB R85, R115, R110 ;  /* 0x0000006e7355723e */ /* 0x000fe400000010ff */
[----:B------:R-:W-:-:S02]  /*bc90*/  F2FP.BF16.PACK_AB R84, R112, R107 ;  /* 0x0000006b7054723e */ /* 0x000fc400000010ff */
[----:B------:R-:W-:Y:S02]  /*bca0*/  ISETP.NE.AND P0, PT, R121, RZ, PT ;  /* 0x000000ff7900720c */ /* 0x000fe40003f05270 */
[----:B------:R-:W-:Y:S01]  /*bcb0*/  SEL R122, RZ, 0x1000000, P5 ;  /* 0x01000000ff7a7807 */ /* 0x000fe20002800000 */
[----:B------:R0:W-:Y:S01]  /*bcc0*/  STG.E.128 [R118.64], R84 ;  /* 0x0000005476007986 */ /* 0x0001e2000c101d06 */
[----:B------:R-:W-:Y:S02]  /*bcd0*/  SEL R121, RZ, 0x10000, P4 ;  /* 0x00010000ff797807 */ /* 0x000fe40002000000 */
[----:B------:R-:W-:Y:S02]  /*bce0*/  SEL R108, RZ, 0x100, P3 ;  /* 0x00000100ff6c7807 */ /* 0x000fe40001800000 */
[----:B------:R-:W-:Y:S02]  /*bcf0*/  ISETP.NE.AND P5, PT, R120, RZ, PT ;  /* 0x000000ff7800720c */ /* 0x000fe40003fa5270 */
[----:B------:R-:W-:-:S02]  /*bd00*/  LOP3.LUT R108, R108, R122, R121, 0xfe, !PT ;  /* 0x0000007a6c6c7212 */ /* 0x000fc400078efe79 */
[----:B------:R-:W-:Y:S02]  /*bd10*/  SEL R124, RZ, 0x1, P0 ;  /* 0x00000001ff7c7807 */ /* 0x000fe40000000000 */
[----:B------:R-:W-:Y:S02]  /*bd20*/  SEL R122, RZ, 0x1, P5 ;  /* 0x00000001ff7a7807 */ /* 0x000fe40002800000 */
[----:B------:R-:W-:Y:S01]  /*bd30*/  SEL R120, RZ, 0x1, P6 ;  /* 0x00000001ff787807 */ /* 0x000fe20003000000 */
[----:B------:R-:W-:Y:S01]  /*bd40*/  IMAD.WIDE.U32 R124, R124, 0x1000000, RZ ;  /* 0x010000007c7c7825 */ /* 0x000fe200078e00ff */
[----:B------:R-:W-:Y:S02]  /*bd50*/  ISETP.NE.AND P0, PT, R89, RZ, PT ;  /* 0x000000ff5900720c */ /* 0x000fe40003f05270 */
[----:B------:R-:W-:Y:S01]  /*bd60*/  SEL R89, RZ, 0x1, P2 ;  /* 0x00000001ff597807 */ /* 0x000fe20001000000 */
[----:B0-----:R-:W-:Y:S01]  /*bd70*/  FADD.FTZ R87, RZ, R91 ;  /* 0x0000005bff577221 */ /* 0x001fe20000010000 */
[----:B------:R-:W-:Y:S01]  /*bd80*/  SEL R85, RZ, 0x1, P1 ;  /* 0x00000001ff557807 */ /* 0x000fe20000800000 */
[----:B------:R-:W-:Y:S01]  /*bd90*/  IMAD.WIDE.U32 R122, R122, 0x10000, RZ ;  /* 0x000100007a7a7825 */ /* 0x000fe200078e00ff */
[----:B------:R-:W-:-:S02]  /*bda0*/  LOP3.LUT R89, R125, R108, R89, 0xfe, !PT ;  /* 0x0000006c7d597212 */ /* 0x000fc400078efe59 */
[----:B------:R-:W-:Y:S01]  /*bdb0*/  ISETP.NE.AND P1, PT, R102, RZ, PT ;  /* 0x000000ff6600720c */ /* 0x000fe20003f25270 */
[----:B------:R-:W-:Y:S02]  /*bdc0*/  FADD.FTZ R87, R87, R104 ;  /* 0x0000006857577221 */ /* 0x000fe40000010000 */
[----:B------:R-:W-:-:S04]  /*bdd0*/  IMAD.WIDE.U32 R120, R120, 0x100, RZ ;  /* 0x0000010078787825 */ /* 0x000fc800078e00ff */
[----:B------:R-:W-:Y:S01]  /*bde0*/  FADD.FTZ R86, R87, R94 ;  /* 0x0000005e57567221 */ /* 0x000fe20000010000 */
[----:B------:R-:W-:Y:S02]  /*bdf0*/  LOP3.LUT R124, R120, R124, R122, 0xfe, !PT ;  /* 0x0000007c787c7212 */ /* 0x000fe400078efe7a */
[----:B------:R-:W-:Y:S01]  /*be00*/  LOP3.LUT R121, R121, R89, R123, 0xfe, !PT ;  /* 0x0000005979797212 */ /* 0x000fe200078efe7b */
        /* <DEDUP_REMOVED lines=13> */
[----:B------:R-:W-:-:S04]  /*bee0*/  FADD.FTZ R85, R85, R114 ;  /* 0x0000007255557221 */ /* 0x000fc80000010000 */
[----:B------:R-:W-:Y:S01]  /*bef0*/  FADD.FTZ R108, R85, R116 ;  /* 0x00000074556c7221 */ /* 0x000fe20000010000 */
[----:B------:R-:W-:Y:S05]  /*bf00*/  @!P0 BRA `(.L_x_3631) ;  /* 0x0000013000008947 */ /* 0x000fea0003800000 */
[----:B------:R-:W-:Y:S01]  /*bf10*/  IMAD.U32 R85, R2, 0x10000, RZ ;  /* 0x0001000002557824 */ /* 0x000fe200078e00ff */
        /* <DEDUP_REMOVED lines=18> */
.L_x_3631:
[----:B------:R-:W-:Y:S01]  /*c040*/  FADD.FTZ R109, R108, R117 ;  /* 0x000000756c6d7221 */ /* 0x000fe20000010000 */
[----:B------:R-:W-:Y:S05]  /*c050*/  BRA.DIV ~URZ, `(.L_x_3632) ;  /* 0x00000a927f007947 */ /* 0x000fea000b800000 */
[----:B0-----:R0:W1:Y:S02]  /*c060*/  SHFL.BFLY PT, R86, R109, 0x1, 0x1f ;  /* 0x0c201f006d567f89 */ /* 0x00106400000e0000 */
.L_x_3636:
        /* <DEDUP_REMOVED lines=52> */
.L_x_3637:
[C---:B------:R-:W-:Y:S01]  /*c3b0*/  FMUL.FTZ R84, R89.reuse, R89 ;  /* 0x0000005959547220 */ /* 0x040fe20000410000 */
[----:B------:R-:W-:Y:S01]  /*c3c0*/  ISETP.NE.AND P0, PT, RZ, UR8, PT ;  /* 0x00000008ff007c0c */ /* 0x000fe2000bf05270 */
[----:B01----:R-:W-:Y:S02]  /*c3d0*/  FADD.FTZ R109, R86, R109 ;  /* 0x0000006d566d7221 */ /* 0x003fe40000010000 */
[----:B------:R-:W-:Y:S01]  /*c3e0*/  IMAD.MOV.U32 R86, RZ, RZ, c[0x0][0x1e0] ;  /* 0x00007800ff567624 */ /* 0x000fe200078e00ff */
[----:B------:R-:W-:Y:S01]  /*c3f0*/  FSEL R85, R84, RZ, P0 ;  /* 0x000000ff54557208 */ /* 0x000fe20000000000 */
[----:B------:R-:W-:Y:S01]  /*c400*/  IMAD.MOV.U32 R108, RZ, RZ, 0x4 ;  /* 0x00000004ff6c7424 */ /* 0x000fe200078e00ff */
[----:B------:R-:W-:Y:S01]  /*c410*/  FSEL R111, R89, RZ, !P0 ;  /* 0x000000ff596f7208 */ /* 0x000fe20004000000 */
[----:B------:R-:W-:Y:S02]  /*c420*/  FFMA.FTZ R84, R109, R86, c[0x0][0x228] ;  /* 0x00008a006d547623 */ /* 0x000fe40000010056 */
[----:B------:R-:W-:-:S04]  /*c430*/  @!P1 IMAD.WIDE R86, R101, R108, c[0x0][0x1a0] ;  /* 0x0000680065569625 */ /* 0x000fc800078e026c */
[----:B------:R-:W-:Y:S01]  /*c440*/  FADD.FTZ R109, R84, R85 ;  /* 0x00000055546d7221 */ /* 0x000fe20000010000 */
[----:B------:R0:W-:Y:S01]  /*c450*/  @!P1 STG.E [R86.64], R89 ;  /* 0x0000005956009986 */ /* 0x0001e2000c101906 */
[C---:B------:R-:W-:Y:S02]  /*c460*/  FADD.FTZ R118, -R111.reuse, R91 ;  /* 0x0000005b6f767221 */ /* 0x040fe40000010100 */
[C---:B------:R-:W-:Y:S02]  /*c470*/  FADD.FTZ R104, -R111.reuse, R104 ;  /* 0x000000686f687221 */ /* 0x040fe40000010100 */
[----:B------:R-:W1:Y:S01]  /*c480*/  MUFU.RSQ R109, R109 ;  /* 0x0000006d006d7308 */ /* 0x000e620000001400 */
[C---:B------:R-:W-:Y:S02]  /*c490*/  FADD.FTZ R94, -R111.reuse, R94 ;  /* 0x0000005e6f5e7221 */ /* 0x040fe40000010100 */
[----:B------:R-:W-:Y:S02]  /*c4a0*/  FADD.FTZ R120, -R111, R105 ;  /* 0x000000696f787221 */ /* 0x000fe40000010100 */
[----:B------:R-:W-:-:S04]  /*c4b0*/  @!P1 IMAD.WIDE R84, R101, R108, c[0x0][0x1a8] ;  /* 0x00006a0065549625 */ /* 0x000fc800078e026c */
[C---:B------:R-:W-:Y:S02]  /*c4c0*/  FADD.FTZ R90, -R111.reuse, R90 ;  /* 0x0000005a6f5a7221 */ /* 0x040fe40000010100 */
[C---:B------:R-:W-:Y:S02]  /*c4d0*/  FADD.FTZ R106, -R111.reuse, R106 ;  /* 0x0000006a6f6a7221 */ /* 0x040fe40000010100 */
[C---:B------:R-:W-:Y:S02]  /*c4e0*/  FADD.FTZ R112, -R111.reuse, R112 ;  /* 0x000000706f707221 */ /* 0x040fe40000010100 */
[----:B------:R-:W-:Y:S01]  /*c4f0*/  FADD.FTZ R110, -R111, R110 ;  /* 0x0000006e6f6e7221 */ /* 0x000fe20000010100 */
[----:B-1----:R1:W-:Y:S01]  /*c500*/  @!P1 STG.E [R84.64], R109 ;  /* 0x0000006d54009986 */ /* 0x0023e2000c101906 */
[C---:B------:R-:W-:Y:S02]  /*c510*/  FMUL.FTZ R105, R109.reuse, R118 ;  /* 0x000000766d697220 */ /* 0x040fe40000410000 */
[----:B------:R-:W-:-:S02]  /*c520*/  FMUL.FTZ R118, R109, R104 ;  /* 0x000000686d767220 */ /* 0x000fc40000410000 */
[C---:B------:R-:W-:Y:S02]  /*c530*/  FMUL.FTZ R91, R109.reuse, R94 ;  /* 0x0000005e6d5b7220 */ /* 0x040fe40000410000 */
[----:B------:R-:W-:Y:S02]  /*c540*/  FMUL.FTZ R94, R109, R120 ;  /* 0x000000786d5e7220 */ /* 0x000fe40000410000 */
[----:B0-----:R-:W-:Y:S02]  /*c550*/  FFMA.FTZ R86, R40, R105, R72 ;  /* 0x0000006928567223 */ /* 0x001fe40000010048 */
[----:B------:R-:W-:Y:S02]  /*c560*/  FFMA.FTZ R87, R41, R118, R73 ;  /* 0x0000007629577223 */ /* 0x000fe40000010049 */
[----:B-1----:R-:W-:Y:S02]  /*c570*/  FFMA.FTZ R85, R42, R91, R74 ;  /* 0x0000005b2a557223 */ /* 0x002fe4000001004a */
[----:B------:R-:W-:Y:S01]  /*c580*/  FFMA.FTZ R104, R43, R94, R75 ;  /* 0x0000005e2b687223 */ /* 0x000fe2000001004b */
[----:B------:R-:W-:Y:S01]  /*c590*/  F2FP.BF16.PACK_AB R84, R87, R86 ;  /* 0x000000565754723e */ /* 0x000fe200000010ff */
[----:B------:R-:W-:-:S02]  /*c5a0*/  FADD.FTZ R86, -R111, R95 ;  /* 0x0000005f6f567221 */ /* 0x000fc40000010100 */
[----:B------:R-:W-:Y:S01]  /*c5b0*/  FMUL.FTZ R95, R109, R90 ;  /* 0x0000005a6d5f7220 */ /* 0x000fe20000410000 */
[----:B------:R-:W-:Y:S01]  /*c5c0*/  F2FP.BF16.PACK_AB R85, R104, R85 ;  /* 0x000000556855723e */ /* 0x000fe200000010ff */
[----:B------:R-:W-:Y:S01]  /*c5d0*/  FADD.FTZ R104, -R111, R93 ;  /* 0x0000005d6f687221 */ /* 0x000fe20000010100 */
[----:B------:R-:W-:Y:S01]  /*c5e0*/  SHF.R.U32.HI R93, RZ, 0x1c, R88 ;  /* 0x0000001cff5d7819 */ /* 0x000fe20000011658 */
        /* <DEDUP_REMOVED lines=8> */
[C---:B------:R-:W-:Y:S02]  /*c670*/  FADD.FTZ R120, -R111.reuse, R107 ;  /* 0x0000006b6f787221 */ /* 0x040fe40000010100 */
[----:B------:R-:W-:Y:S01]  /*c680*/  FADD.FTZ R122, -R111, R115 ;  /* 0x000000736f7a7221 */ /* 0x000fe20000010100 */
[----:B------:R-:W-:Y:S01]  /*c690*/  F2FP.BF16.PACK_AB R87, R104, R89 ;  /* 0x000000596857723e */ /* 0x000fe200000010ff */
[----:B------:R-:W-:-:S02]  /*c6a0*/  IMAD.SHL.U32 R104, R88, 0x10, RZ ;  /* 0x0000001058687824 */ /* 0x000fc400078e00ff */
[C---:B------:R-:W-:Y:S02]  /*c6b0*/  FADD.FTZ R115, -R111.reuse, R114 ;  /* 0x000000726f737221 */ /* 0x040fe40000010100 */
[C---:B------:R-:W-:Y:S01]  /*c6c0*/  FADD.FTZ R124, -R111.reuse, R113 ;  /* 0x000000716f7c7221 */ /* 0x040fe20000010100 */
[----:B------:R-:W-:Y:S01]  /*c6d0*/  IADD3 R88, P0, R104, c[0x0][0x208], RZ ;  /* 0x0000820068587a10 */ /* 0x000fe20007f1e0ff */
[C---:B------:R-:W-:Y:S02]  /*c6e0*/  FADD.FTZ R116, -R111.reuse, R116 ;  /* 0x000000746f747221 */ /* 0x040fe40000010100 */
[----:B------:R-:W-:Y:S01]  /*c6f0*/  FADD.FTZ R117, -R111, R117 ;  /* 0x000000756f757221 */ /* 0x000fe20000010100 */
[----:B------:R-:W-:Y:S01]  /*c700*/  IADD3.X R89, R93, c[0x0][0x20c], RZ, P0, !PT ;  /* 0x000083005d597a10 */ /* 0x000fe200007fe4ff */
[C---:B------:R-:W-:Y:S02]  /*c710*/  FMUL.FTZ R114, R109.reuse, R112 ;  /* 0x000000706d727220 */ /* 0x040fe40000410000 */
[----:B------:R-:W-:-:S02]  /*c720*/  FMUL.FTZ R111, R109, R120 ;  /* 0x000000786d6f7220 */ /* 0x000fc40000410000 */
[----:B------:R0:W-:Y:S01]  /*c730*/  STG.E.128 [R88.64], R84 ;  /* 0x0000005458007986 */ /* 0x0001e2000c101d06 */
[C---:B------:R-:W-:Y:S02]  /*c740*/  FMUL.FTZ R107, R109.reuse, R110 ;  /* 0x0000006e6d6b7220 */ /* 0x040fe40000410000 */
[C---:B------:R-:W-:Y:S02]  /*c750*/  FMUL.FTZ R112, R109.reuse, R122 ;  /* 0x0000007a6d707220 */ /* 0x040fe40000410000 */
[----:B------:R-:W-:Y:S02]  /*c760*/  FMUL.FTZ R113, R109, R124 ;  /* 0x0000007c6d717220 */ /* 0x000fe40000410000 */
[----:B------:R-:W-:Y:S02]  /*c770*/  FFMA.FTZ R110, R35, R112, R67 ;  /* 0x00000070236e7223 */ /* 0x000fe40000010043 */
[----:B------:R-:W-:Y:S02]  /*c780*/  FFMA.FTZ R94, R27, R94, R59 ;  /* 0x0000005e1b5e7223 */ /* 0x000fe4000001003b */
[----:B------:R-:W-:-:S02]  /*c790*/  FFMA.FTZ R112, R19, R112, R51 ;  /* 0x0000007013707223 */ /* 0x000fc40000010033 */
[----:B------:R-:W-:Y:S02]  /*c7a0*/  IMAD R101, R108, c[0x0][0x160], R101 ;  /* 0x000058006c657a24 */ /* 0x000fe400078e0265 */
[----:B0-----:R-:W-:Y:S02]  /*c7b0*/  FFMA.FTZ R86, R20, R95, R52 ;  /* 0x0000005f14567223 */ /* 0x001fe40000010034 */
[----:B------:R-:W-:Y:S02]  /*c7c0*/  FFMA.FTZ R87, R22, R119, R54 ;  /* 0x0000007716577223 */ /* 0x000fe40000010036 */
[----:B------:R-:W-:Y:S02]  /*c7d0*/  FFMA.FTZ R84, R23, R106, R55 ;  /* 0x0000006a17547223 */ /* 0x000fe40000010037 */
[----:B------:R-:W-:Y:S02]  /*c7e0*/  FFMA.FTZ R85, R21, R90, R53 ;  /* 0x0000005a15557223 */ /* 0x000fe40000010035 */
[----:B------:R-:W-:Y:S01]  /*c7f0*/  FFMA.FTZ R89, R25, R118, R57 ;  /* 0x0000007619597223 */ /* 0x000fe20000010039 */
[----:B------:R-:W-:Y:S01]  /*c800*/  F2FP.BF16.PACK_AB R87, R84, R87 ;  /* 0x000000575457723e */ /* 0x000fe200000010ff */
[----:B------:R-:W-:Y:S01]  /*c810*/  FFMA.FTZ R84, R24, R105, R56 ;  /* 0x0000006918547223 */ /* 0x000fe20000010038 */
[----:B------:R-:W-:Y:S01]  /*c820*/  F2FP.BF16.PACK_AB R86, R85, R86 ;  /* 0x000000565556723e */ /* 0x000fe200000010ff */
[----:B------:R-:W-:-:S02]  /*c830*/  FFMA.FTZ R85, R26, R91, R58 ;  /* 0x0000005b1a557223 */ /* 0x000fc4000001003a */
[----:B------:R-:W-:Y:S01]  /*c840*/  FFMA.FTZ R88, R32, R111, R64 ;  /* 0x0000006f20587223 */ /* 0x000fe20000010040 */
[----:B------:R-:W-:Y:S01]  /*c850*/  F2FP.BF16.PACK_AB R84, R89, R84 ;  /* 0x000000545954723e */ /* 0x000fe200000010ff */
[----:B------:R-:W-:Y:S01]  /*c860*/  FFMA.FTZ R91, R33, R114, R65 ;  /* 0x00000072215b7223 */ /* 0x000fe20000010041 */
[----:B------:R-:W-:Y:S01]  /*c870*/  F2FP.BF16.PACK_AB R85, R94, R85 ;  /* 0x000000555e55723e */ /* 0x000fe200000010ff */
[----:B------:R-:W-:Y:S02]  /*c880*/  FFMA.FTZ R105, R34, R107, R66 ;  /* 0x0000006b22697223 */ /* 0x000fe40000010042 */
[----:B------:R-:W-:Y:S01]  /*c890*/  FMUL.FTZ R90, R109, R115 ;  /* 0x000000736d5a7220 */ /* 0x000fe20000410000 */
[----:B------:R-:W-:Y:S01]  /*c8a0*/  F2FP.BF16.PACK_AB R88, R91, R88 ;  /* 0x000000585b58723e */ /* 0x000fe200000010ff */
[C---:B------:R-:W-:Y:S01]  /*c8b0*/  FMUL.FTZ R95, R109.reuse, R116 ;  /* 0x000000746d5f7220 */ /* 0x040fe20000410000 */
[----:B------:R-:W-:Y:S01]  /*c8c0*/  F2FP.BF16.PACK_AB R89, R110, R105 ;  /* 0x000000696e59723e */ /* 0x000fe200000010ff */
[----:B------:R-:W-:-:S02]  /*c8d0*/  FMUL.FTZ R106, R109, R117 ;  /* 0x000000756d6a7220 */ /* 0x000fc40000410000 */
        /* <DEDUP_REMOVED lines=8> */
[----:B------:R-:W-:Y:S01]  /*c960*/  FFMA.FTZ R95, R14, R95, R46 ;  /* 0x0000005f0e5f7223 */ /* 0x000fe2000001002e */
[----:B------:R-:W-:Y:S01]  /*c970*/  SHF.R.U32.HI R113, RZ, 0x1c, R92 ;  /* 0x0000001cff717819 */ /* 0x000fe2000001165c */
[----:B------:R-:W-:Y:S01]  /*c980*/  FFMA.FTZ R106, R15, R106, R47 ;  /* 0x0000006a0f6a7223 */ /* 0x000fe2000001002f */
[----:B------:R-:W-:Y:S01]  /*c990*/  F2FP.BF16.PACK_AB R94, R105, R94 ;  /* 0x0000005e695e723e */ /* 0x000fe200000010ff */
[----:B------:R-:W-:Y:S01]  /*c9a0*/  IMAD.SHL.U32 R109, R92, 0x10, RZ ;  /* 0x000000105c6d7824 */ /* 0x000fe200078e00ff */
[----:B------:R-:W-:Y:S01]  /*c9b0*/  IADD3 R110, P0, R104, c[0x0][0x210], RZ ;  /* 0x00008400686e7a10 */ /* 0x000fe20007f1e0ff */
[----:B------:R-:W-:Y:S01]  /*c9c0*/  FFMA.FTZ R107, R18, R107, R50 ;  /* 0x0000006b126b7223 */ /* 0x000fe20000010032 */
[----:B------:R-:W-:Y:S01]  /*c9d0*/  F2FP.BF16.PACK_AB R95, R106, R95 ;  /* 0x0000005f6a5f723e */ /* 0x000fe200000010ff */
[----:B------:R-:W-:Y:S01]  /*c9e0*/  FFMA.FTZ R92, R16, R111, R48 ;  /* 0x0000006f105c7223 */ /* 0x000fe20000010030 */
[----:B------:R-:W-:Y:S01]  /*c9f0*/  IADD3 R106, P1, R109, c[0x0][0x208], RZ ;  /* 0x000082006d6a7a10 */ /* 0x000fe20007f3e0ff */
[----:B------:R-:W-:Y:S01]  /*ca00*/  FFMA.FTZ R105, R17, R114, R49 ;  /* 0x0000007211697223 */ /* 0x000fe20000010031 */
[----:B------:R-:W-:-:S02]  /*ca10*/  IADD3 R104, P2, R109, c[0x0][0x210], RZ ;  /* 0x000084006d687a10 */ /* 0x000fc40007f5e0ff */
[----:B------:R-:W-:Y:S02]  /*ca20*/  IADD3.X R111, R93, c[0x0][0x214], RZ, P0, !PT ;  /* 0x000085005d6f7a10 */ /* 0x000fe400007fe4ff */
[----:B------:R-:W-:Y:S02]  /*ca30*/  F2FP.BF16.PACK_AB R93, R112, R107 ;  /* 0x0000006b705d723e */ /* 0x000fe400000010ff */
[----:B------:R-:W-:Y:S01]  /*ca40*/  IADD3.X R107, R113, c[0x0][0x20c], RZ, P1, !PT ;  /* 0x00008300716b7a10 */ /* 0x000fe20000ffe4ff */
[----:B------:R0:W-:Y:S01]  /*ca50*/  STG.E.128 [R110.64], R84 ;  /* 0x000000546e007986 */ /* 0x0001e2000c101d06 */
[----:B------:R-:W-:Y:S02]  /*ca60*/  F2FP.BF16.PACK_AB R92, R105, R92 ;  /* 0x0000005c695c723e */ /* 0x000fe400000010ff */
[----:B------:R-:W-:Y:S01]  /*ca70*/  IADD3.X R105, R113, c[0x0][0x214], RZ, P2, !PT ;  /* 0x0000850071697a10 */ /* 0x000fe200017fe4ff */
[----:B------:R0:W-:Y:S01]  /*ca80*/  STG.E.128 [R106.64], R88 ;  /* 0x000000586a007986 */ /* 0x0001e2000c101d06 */
[----:B------:R-:W-:-:S03]  /*ca90*/  ISETP.GE.AND P0, PT, R101, c[0x0][0x164], PT ;  /* 0x0000590065007a0c */ /* 0x000fc60003f06270 */
[----:B------:R0:W-:Y:S10]  /*caa0*/  STG.E.128 [R104.64], R92 ;  /* 0x0000005c68007986 */ /* 0x0001f4000c101d06 */
[----:B0-----:R-:W-:Y:S01]  /*cab0*/  @P0 CALL.REL.NOINC `(.L_x_3634) ;  /* 0x0000001000000944 */ /* 0x001fe20003c00000 */
[----:B------:R-:W-:Y:S05]  /*cac0*/  BRA `(.L_x_3635) ;  /* 0xffff3ee000007947 */ /* 0x000fea000383ffff */
.L_x_3634:
[----:B------:R-:W-:Y:S05]  /*cad0*/  BSYNC B0 ;  /* 0x0000000000007941 */ /* 0x000fea0003800000 */
.L_x_3373:
[----:B------:R-:W-:Y:S05]  /*cae0*/  EXIT ;  /* 0x000000000000794d */ /* 0x000fea0003800000 */
.L_x_3632:
[----:B0-----:R-:W-:Y:S01]  /*caf0*/  HFMA2.MMA R86, -RZ, RZ, 0, 5.9604644775390625e-08 ;  /* 0x00000001ff567435 */ /* 0x001fe200000001ff */
[----:B------:R-:W-:Y:S01]  /*cb00*/  IMAD.MOV.U32 R87, RZ, RZ, 0x1f ;  /* 0x0000001fff577424 */ /* 0x000fe200078e00ff */
[----:B------:R-:W-:Y:S01]  /*cb10*/  MOV R84, 0xcb40 ;  /* 0x0000cb4000547802 */ /* 0x000fe20000000f00 */
[----:B------:R-:W-:-:S03]  /*cb20*/  IMAD.MOV.U32 R108, RZ, RZ, -0x1 ;  /* 0xffffffffff6c7424 */ /* 0x000fc600078e00ff */
[----:B------:R-:W-:Y:S05]  /*cb30*/  CALL.REL.NOINC `($__internal_21_$__cuda_sm70_shflsync_bfly_p) ;  /* 0x0000058000007944 */ /* 0x000fea0003c00000 */
[----:B01----:R-:W-:Y:S05]  /*cb40*/  BRA `(.L_x_3636) ;  /* 0xfffff52000007947 */ /* 0x003fea000383ffff */
.L_x_3633:
[----:B------:R-:W-:Y:S01]  /*cb50*/  IMAD.MOV.U32 R86, RZ, RZ, 0x2 ;  /* 0x00000002ff567424 */ /* 0x000fe200078e00ff */
[----:B------:R-:W-:Y:S01]  /*cb60*/  MOV R84, 0xcba0 ;  /* 0x0000cba000547802 */ /* 0x000fe20000000f00 */
[----:B------:R-:W-:-:S02]  /*cb70*/  IMAD.MOV.U32 R87, RZ, RZ, 0x1f ;  /* 0x0000001fff577424 */ /* 0x000fc400078e00ff */
[----:B------:R-:W-:Y:S02]  /*cb80*/  IMAD.MOV.U32 R108, RZ, RZ, -0x1 ;  /* 0xffffffffff6c7424 */ /* 0x000fe400078e00ff */
[----:B------:R-:W-:Y:S05]  /*cb90*/  CALL.REL.NOINC `($__internal_21_$__cuda_sm70_shflsync_bfly_p) ;  /* 0x0000052000007944 */ /* 0x000fea0003c00000 */
[----:B01----:R-:W-:Y:S01]  /*cba0*/  FADD.FTZ R109, R109, R86 ;  /* 0x000000566d6d7221 */ /* 0x003fe20000010000 */
[----:B------:R-:W-:Y:S01]  /*cbb0*/  MOV R108, 0xffffffff ;  /* 0xffffffff006c7802 */ /* 0x000fe20000000f00 */
[----:B------:R-:W-:Y:S01]  /*cbc0*/  IMAD.MOV.U32 R86, RZ, RZ, 0x4 ;  /* 0x00000004ff567424 */ /* 0x000fe200078e00ff */
[----:B------:R-:W-:Y:S01]  /*cbd0*/  MOV R84, 0xcc00 ;  /* 0x0000cc0000547802 */ /* 0x000fe20000000f00 */
[----:B------:R-:W-:Y:S02]  /*cbe0*/  IMAD.MOV.U32 R87, RZ, RZ, 0x1f ;  /* 0x0000001fff577424 */ /* 0x000fe400078e00ff */
[----:B------:R-:W-:Y:S05]  /*cbf0*/  CALL.REL.NOINC `($__internal_21_$__cuda_sm70_shflsync_bfly_p) ;  /* 0x000004c000007944 */ /* 0x000fea0003c00000 */
[----:B01----:R-:W-:Y:S01]  /*cc00*/  FADD.FTZ R109, R109, R86 ;  /* 0x000000566d6d7221 */ /* 0x003fe20000010000 */
[----:B------:R-:W-:Y:S01]  /*cc10*/  MOV R84, 0xcc60 ;  /* 0x0000cc6000547802 */ /* 0x000fe20000000f00 */
[----:B------:R-:W-:Y:S02]  /*cc20*/  IMAD.MOV.U32 R86, RZ, RZ, 0x8 ;  /* 0x00000008ff567424 */ /* 0x000fe400078e00ff */
[----:B------:R-:W-:Y:S02]  /*cc30*/  IMAD.MOV.U32 R87, RZ, RZ, 0x1f ;  /* 0x0000001fff577424 */ /* 0x000fe400078e00ff */
[----:B------:R-:W-:-:S02]  /*cc40*/  IMAD.MOV.U32 R108, RZ, RZ, -0x1 ;  /* 0xffffffffff6c7424 */ /* 0x000fc400078e00ff */
[----:B------:R-:W-:Y:S05]  /*cc50*/  CALL.REL.NOINC `($__internal_21_$__cuda_sm70_shflsync_bfly_p) ;  /* 0x0000046000007944 */ /* 0x000fea0003c00000 */
[----:B01----:R-:W-:Y:S01]  /*cc60*/  FADD.FTZ R109, R109, R86 ;  /* 0x000000566d6d7221 */ /* 0x003fe20000010000 */
[----:B------:R-:W-:Y:S01]  /*cc70*/  MOV R84, 0xccc0 ;  /* 0x0000ccc000547802 */ /* 0x000fe20000000f00 */
[----:B------:R-:W-:-:S02]  /*cc80*/  IMAD.MOV.U32 R86, RZ, RZ, 0x10 ;  /* 0x00000010ff567424 */ /* 0x000fc400078e00ff */
[----:B------:R-:W-:Y:S02]  /*cc90*/  IMAD.MOV.U32 R87, RZ, RZ, 0x1f ;  /* 0x0000001fff577424 */ /* 0x000fe400078e00ff */
[----:B------:R-:W-:Y:S02]  /*cca0*/  IMAD.MOV.U32 R108, RZ, RZ, -0x1 ;  /* 0xffffffffff6c7424 */ /* 0x000fe400078e00ff */
[----:B------:R-:W-:Y:S05]  /*ccb0*/  CALL.REL.NOINC `($__internal_21_$__cuda_sm70_shflsync_bfly_p) ;  /* 0x0000040000007944 */ /* 0x000fea0003c00000 */
[----:B-1----:R-:W-:Y:S02]  /*ccc0*/  FADD.FTZ R86, R109, R86 ;  /* 0x000000566d567221 */ /* 0x002fe40000010000 */
[----:B0-----:R-:W-:Y:S02]  /*ccd0*/  IMAD.MOV.U32 R108, RZ, RZ, -0x1 ;  /* 0xffffffffff6c7424 */ /* 0x001fe400078e00ff */
[----:B------:R-:W-:Y:S02]  /*cce0*/  FMUL.FTZ R89, R86, c[0x0][0x1e0] ;  /* 0x0000780056597a20 */ /* 0x000fe40000410000 */
[----:B------:R-:W-:Y:S02]  /*ccf0*/  IMAD.MOV.U32 R86, RZ, RZ, 0x1 ;  /* 0x00000001ff567424 */ /* 0x000fe400078e00ff */
[----:B------:R-:W-:-:S02]  /*cd00*/  FADD.FTZ R84, -R89, R91 ;  /* 0x0000005b59547221 */ /* 0x000fc40000010100 */
[C---:B------:R-:W-:Y:S02]  /*cd10*/  FADD.FTZ R85, -R89.reuse, R104 ;  /* 0x0000006859557221 */ /* 0x040fe40000010100 */
[----:B------:R-:W-:Y:S02]  /*cd20*/  FFMA.FTZ R84, R84, R84, RZ ;  /* 0x0000005454547223 */ /* 0x000fe400000100ff */
        /* <DEDUP_REMOVED lines=27> */
[----:B------:R-:W-:Y:S01]  /*cee0*/  FFMA.FTZ R84, R87, R87, R84 ;  /* 0x0000005757547223 */ /* 0x000fe20000010054 */
[----:B------:R-:W-:-:S03]  /*cef0*/  HFMA2.MMA R87, -RZ, RZ, 0, 1.847743988037109375e-06 ;  /* 0x0000001fff577435 */ /* 0x000fc600000001ff */
[----:B------:R-:W-:Y:S01]  /*cf00*/  FFMA.FTZ R109, R85, R85, R84 ;  /* 0x00000055556d7223 */ /* 0x000fe20000010054 */
[----:B------:R-:W-:Y:S02]  /*cf10*/  MOV R84, 0xcf30 ;  /* 0x0000cf3000547802 */ /* 0x000fe40000000f00 */
[----:B------:R-:W-:Y:S05]  /*cf20*/  CALL.REL.NOINC `($__internal_21_$__cuda_sm70_shflsync_bfly_p) ;  /* 0x0000019000007944 */ /* 0x000fea0003c00000 */
[----:B01----:R-:W-:Y:S01]  /*cf30*/  FADD.FTZ R109, R109, R86 ;  /* 0x000000566d6d7221 */ /* 0x003fe20000010000 */
[----:B------:R-:W-:Y:S01]  /*cf40*/  MOV R84, 0xcf90 ;  /* 0x0000cf9000547802 */ /* 0x000fe20000000f00 */
[----:B------:R-:W-:Y:S02]  /*cf50*/  IMAD.MOV.U32 R86, RZ, RZ, 0x2 ;  /* 0x00000002ff567424 */ /* 0x000fe400078e00ff */
[----:B------:R-:W-:Y:S02]  /*cf60*/  IMAD.MOV.U32 R87, RZ, RZ, 0x1f ;  /* 0x0000001fff577424 */ /* 0x000fe400078e00ff */
[----:B------:R-:W-:Y:S02]  /*cf70*/  IMAD.MOV.U32 R108, RZ, RZ, -0x1 ;  /* 0xffffffffff6c7424 */ /* 0x000fe400078e00ff */
[----:B------:R-:W-:Y:S05]  /*cf80*/  CALL.REL.NOINC `($__internal_21_$__cuda_sm70_shflsync_bfly_p) ;  /* 0x0000013000007944 */ /* 0x000fea0003c00000 */
[----:B01----:R-:W-:Y:S01]  /*cf90*/  FADD.FTZ R109, R109, R86 ;  /* 0x000000566d6d7221 */ /* 0x003fe20000010000 */
[----:B------:R-:W-:Y:S01]  /*cfa0*/  MOV R84, 0xcff0 ;  /* 0x0000cff000547802 */ /* 0x000fe20000000f00 */
[----:B------:R-:W-:Y:S02]  /*cfb0*/  IMAD.MOV.U32 R86, RZ, RZ, 0x4 ;  /* 0x00000004ff567424 */ /* 0x000fe400078e00ff */
[----:B------:R-:W-:-:S02]  /*cfc0*/  IMAD.MOV.U32 R87, RZ, RZ, 0x1f ;  /* 0x0000001fff577424 */ /* 0x000fc400078e00ff */
[----:B------:R-:W-:Y:S02]  /*cfd0*/  IMAD.MOV.U32 R108, RZ, RZ, -0x1 ;  /* 0xffffffffff6c7424 */ /* 0x000fe400078e00ff */
[----:B------:R-:W-:Y:S05]  /*cfe0*/  CALL.REL.NOINC `($__internal_21_$__cuda_sm70_shflsync_bfly_p) ;  /* 0x000000d000007944 */ /* 0x000fea0003c00000 */
[----:B01----:R-:W-:Y:S01]  /*cff0*/  FADD.FTZ R109, R109, R86 ;  /* 0x000000566d6d7221 */ /* 0x003fe20000010000 */
[----:B------:R-:W-:Y:S01]  /*d000*/  MOV R86, 0x8 ;  /* 0x0000000800567802 */ /* 0x000fe20000000f00 */
[----:B------:R-:W-:Y:S01]  /*d010*/  IMAD.MOV.U32 R87, RZ, RZ, 0x1f ;  /* 0x0000001fff577424 */ /* 0x000fe200078e00ff */
[----:B------:R-:W-:Y:S01]  /*d020*/  MOV R84, 0xd050 ;  /* 0x0000d05000547802 */ /* 0x000fe20000000f00 */
[----:B------:R-:W-:Y:S02]  /*d030*/  IMAD.MOV.U32 R108, RZ, RZ, -0x1 ;  /* 0xffffffffff6c7424 */ /* 0x000fe400078e00ff */
[----:B------:R-:W-:Y:S05]  /*d040*/  CALL.REL.NOINC `($__internal_21_$__cuda_sm70_shflsync_bfly_p) ;  /* 0x0000007000007944 */ /* 0x000fea0003c00000 */
[----:B01----:R-:W-:Y:S01]  /*d050*/  FADD.FTZ R109, R109, R86 ;  /* 0x000000566d6d7221 */ /* 0x003fe20000010000 */
[----:B------:R-:W-:Y:S01]  /*d060*/  MOV R84, 0xd0b0 ;  /* 0x0000d0b000547802 */ /* 0x000fe20000000f00 */
[----:B------:R-:W-:Y:S02]  /*d070*/  IMAD.MOV.U32 R86, RZ, RZ, 0x10 ;  /* 0x00000010ff567424 */ /* 0x000fe400078e00ff */
[----:B------:R-:W-:Y:S02]  /*d080*/  IMAD.MOV.U32 R87, RZ, RZ, 0x1f ;  /* 0x0000001fff577424 */ /* 0x000fe400078e00ff */
[----:B------:R-:W-:-:S02]  /*d090*/  IMAD.MOV.U32 R108, RZ, RZ, -0x1 ;  /* 0xffffffffff6c7424 */ /* 0x000fc400078e00ff */
[----:B------:R-:W-:Y:S05]  /*d0a0*/  CALL.REL.NOINC `($__internal_21_$__cuda_sm70_shflsync_bfly_p) ;  /* 0x0000001000007944 */ /* 0x000fea0003c00000 */
[----:B01----:R-:W-:Y:S05]  /*d0b0*/  BRA `(.L_x_3637) ;  /* 0xfffff2f000007947 */ /* 0x003fea000383ffff */
        .weak           $__internal_21_$__cuda_sm70_shflsync_bfly_p
        .type           $__internal_21_$__cuda_sm70_shflsync_bfly_p,@function
        .size           $__internal_21_$__cuda_sm70_shflsync_bfly_p,(.L_x_13561 - $__internal_21_$__cuda_sm70_shflsync_bfly_p)
$__internal_21_$__cuda_sm70_shflsync_bfly_p:
[----:B------:R-:W-:Y:S01]  /*d0c0*/  IMAD.MOV.U32 R85, RZ, RZ, 0x0 ;  /* 0x00000000ff557424 */ /* 0x000fe200078e00ff */
[----:B------:R-:W-:Y:S04]  /*d0d0*/  WARPSYNC R108 ;  /* 0x0000006c00007348 */ /* 0x000fe80003800000 */
[----:B------:R0:W1:Y:S01]  /*d0e0*/  SHFL.BFLY PT, R86, R109, R86, R87 ;  /* 0x0c0000566d567389 */ /* 0x00006200000e0057 */
[----:B------:R-:W-:Y:S05]  /*d0f0*/  RET.REL.NODEC R84 `(_ZN10layer_norm31ln_parallel_residual_fwd_kernelINS_13Kernel_traitsIf13__nv_bfloat16S2_S2_fjLj512ELj1ELj4ELj1ELj16ENS_18Kernel_traits_baseILj512EfS2_S2_S2_fjLj128EEEEELb1ELb0ELb1EEEvNS_9FwdParamsE) ;  /* 0xffff2f0054007950 */ /* 0x000fea0003c3ffff */
.L_x_3638:
        /* <DEDUP_REMOVED lines=16> */
.L_x_13561:


//--------------------- .text._ZN10layer_norm31ln_parallel_residual_fwd_kernelINS_13Kernel_traitsIf13__nv_bfloat16S2_S2_fjLj512ELj1ELj4ELj1ELj16ENS_18Kernel_traits_baseILj512EfS2_S2_S2_fjLj128EEEEELb1ELb1ELb0EEEvNS_9FwdParamsE --------------------------
	.section	.text._ZN10layer_norm31ln_parallel_residual_fwd_kernelINS_13Kernel_traitsIf13__nv_bfloat16S2_S2_fjLj512ELj1ELj4ELj1ELj16ENS_18Kernel_traits_baseILj512EfS2_S2_S2_fjLj128EEEEELb1ELb1ELb0EEEvNS_9FwdParamsE,"ax",@progbits
	.sectioninfo	@"SHI_REGISTERS=96"
	.align	128
        .global         _ZN10layer_norm31ln_parallel_residual_fwd_kernelINS_13Kernel_traitsIf13__nv_bfloat16S2_S2_fjLj512ELj1ELj4ELj1ELj16ENS_18Kernel_traits_baseILj512EfS2_S2_S2_fjLj128EEEEELb1ELb1ELb0EEEvNS_9FwdParamsE
        .type           _ZN10layer_norm31ln_parallel_residual_fwd_kernelINS_13Kernel_traitsIf13__nv_bfloat16S2_S2_fjLj512ELj1ELj4ELj1ELj16ENS_18Kernel_traits_baseILj512EfS2_S2_S2_fjLj128EEEEELb1ELb1ELb0EEEvNS_9FwdParamsE,@function
        .size           _ZN10layer_norm31ln_parallel_residual_fwd_kernelINS_13Kernel_traitsIf13__nv_bfloat16S2_S2_fjLj512ELj1ELj4ELj1ELj16ENS_18Kernel_traits_baseILj512EfS2_S2_S2_fjLj128EEEEELb1ELb1ELb0EEEvNS_9FwdParamsE,(.L_x_13562 - _ZN10layer_norm31ln_parallel_residual_fwd_kernelINS_13Kernel_traitsIf13__nv_bfloat16S2_S2_fjLj512ELj1ELj4ELj1ELj16ENS_18Kernel_traits_baseILj512EfS2_S2_S2_fjLj128EEEEELb1ELb1ELb0EEEvNS_9FwdParamsE)
        .other          _ZN10layer_norm31ln_parallel_residual_fwd_kernelINS_13Kernel_traitsIf13__nv_bfloat16S2_S2_fjLj512ELj1ELj4ELj1ELj16ENS_18Kernel_traits_baseILj512EfS2_S2_S2_fjLj128EEEEELb1ELb1ELb0EEEvNS_9FwdParamsE,@"STO_CUDA_ENTRY STV_DEFAULT"
_ZN10layer_norm31ln_parallel_residual_fwd_kernelINS_13Kernel_traitsIf13__nv_bfloat16S2_S2_fjLj512ELj1ELj4ELj1ELj16ENS_18Kernel_traits_baseILj512EfS2_S2_S2_fjLj128EEEEELb1ELb1ELb0EEEvNS_9FwdParamsE:
.text._ZN10layer_norm31ln_parallel_residual_fwd_kernelINS_13Kernel_traitsIf13__nv_bfloat16S2_S2_fjLj512ELj1ELj4ELj1ELj16ENS_18Kernel_traits_baseILj512EfS2_S2_S2_fjLj128EEEEELb1ELb1ELb0EEEvNS_9FwdParamsE:
        /* <DEDUP_REMOVED lines=61> */
.L_x_3640:
[----:B------:R-:W-:Y:S05]  /*03d0*/  BSYNC B0 ;  /* 0x0000000000007941 */ /* 0x000fea0003800000 */
.L_x_3639:
[----:B------:R-:W-:Y:S01]  /*03e0*/  BSSY B0, `(.L_x_3641) ;  /* 0x0000010000007945 */ /* 0x000fe20003800000 */
[----:B------:R-:W-:Y:S05]  /*03f0*/  @!P4 BRA `(.L_x_3642) ;  /* 0x000000e00000c947 */ /* 0x000fea0003800000 */
[----:B------:R-:W-:Y:S01]  /*0400*/  ISETP.NE.U32.AND P0, PT, RZ, c[0x0][0x218], PT ;  /* 0x00008600ff007a0c */ /* 0x000fe20003f05070 */
[----:B0-----:R-:W-:Y:S01]  /*0410*/  IMAD.MOV.U32 R3, RZ, RZ, 0x20 ;  /* 0x00000020ff037424 */ /* 0x001fe200078e00ff */
        /* <DEDUP_REMOVED lines=11> */
[----:B------:R0:W5:Y:S02]  /*04d0*/  @P0 LDG.E.128 R32, [R8.64+0x10] ;  /* 0x0000100608200981 */ /* 0x000164000c1e1d00 */
.L_x_3642:
[----:B------:R-:W-:Y:S05]  /*04e0*/  BSYNC B0 ;  /* 0x0000000000007941 */ /* 0x000fea0003800000 */
.L_x_3641:
[----:B------:R-:W-:Y:S01]  /*04f0*/  ISETP.GE.AND P0, PT, R60, c[0x0][0x164], PT ;  /* 0x000059003c007a0c */ /* 0x000fe20003f06270 */
[----:B------:R-:W-:Y:S01]  /*0500*/  @P1 IMAD.X R11, RZ, RZ, R5, P2 ;  /* 0x000000ffff0b1224 */ /* 0x000fe200010e0605 */
[----:B------:R-:W-:Y:S02]  /*0510*/  UIADD3 UR26, UR5, -0x695add53, URZ ;  /* 0x96a522ad051a7890 */ /* 0x000fe4000fffe03f */
[----:B------:R-:W-:Y:S02]  /*0520*/  UIADD3 UR24, UR5, -0x24c28bd8, URZ ;  /* 0xdb3d742805187890 */ /* 0x000fe4000fffe03f */
[----:B------:R-:W-:Y:S01]  /*0530*/  UIADD3 UR22, UR5, 0x1fd5c5a3, URZ ;  /* 0x1fd5c5a305167890 */ /* 0x000fe2000fffe03f */
[----:B------:R-:W-:-:S06]  /*0540*/  SHF.R.U64 R15, R10, 0x2, R11 ;  /* 0x000000020a0f7819 */ /* 0x000fcc000000120b */
[----:B------:R-:W-:Y:S05]  /*0550*/  @P0 EXIT ;  /* 0x000000000000094d */ /* 0x000fea0003800000 */
[----:B0-----:R-:W-:Y:S01]  /*0560*/  IMAD.HI.U32 R3, R61, -0x326172a9, RZ ;  /* 0xcd9e8d573d037827 */ /* 0x001fe200078e00ff */
[----:B------:R-:W-:Y:S01]  /*0570*/  SHF.R.U32.HI R14, RZ, 0x2, R11 ;  /* 0x00000002ff0e7819 */ /* 0x000fe2000001160b */
[----:B------:R-:W-:Y:S01]  /*0580*/  BSSY B0, `(.L_x_3643) ;  /* 0x0000c5b000007945 */ /* 0x000fe20003800000 */
[----:B------:R-:W-:Y:S01]  /*0590*/  LOP3.LUT R10, R10, 0x3, RZ, 0xc0, !PT ;  /* 0x000000030a0a7812 */ /* 0x000fe200078ec0ff */
[----:B------:R-:W-:Y:S01]  /*05a0*/  IMAD.HI.U32 R0, R15, -0x2daee0ad, RZ ;  /* 0xd2511f530f007827 */ /* 0x000fe200078e00ff */
[----:B------:R-:W-:Y:S01]  /*05b0*/  LOP3.LUT R3, R3, UR4, R14, 0x96, !PT ;  /* 0x0000000403037c12 */ /* 0x000fe2000f8e960e */
[----:B------:R-:W-:Y:S02]  /*05c0*/  ULDC.U8 UR8, c[0x0][0x1f0] ;  /* 0x00007c0000087ab9 */ /* 0x000fe40000000000 */
[----:B------:R-:W-:Y:S01]  /*05d0*/  IMAD R4, R15, -0x2daee0ad, RZ ;  /* 0xd2511f530f047824 */ /* 0x000fe200078e02ff */
[----:B------:R-:W-:Y:S01]  /*05e0*/  LOP3.LUT R0, R0, UR5, RZ, 0x3c, !PT ;  /* 0x0000000500007c12 */ /* 0x000fe2000f8e3cff */
        /* <DEDUP_REMOVED lines=44> */
[----:B------:R-:W-:Y:S01]  /*08b0*/  IMAD.WIDE.U32 R2, R2, -0x2daee0ad, RZ ;  /* 0xd2511f5302027825 */ /* 0x000fe200078e00ff */
[----:B------:R-:W-:-:S03]  /*08c0*/  LOP3.LUT R0, R5, UR23, R0, 0x96, !PT ;  /* 0x0000001705007c12 */ /* 0x000fc6000f8e9600 */
[----:B------:R-:W-:Y:S01]  /*08d0*/  IMAD R11, R4, -0x326172a9, RZ ;  /* 0xcd9e8d57040b7824 */ /* 0x000fe200078e02ff */
[----:B------:R-:W-:Y:S01]  /*08e0*/  LOP3.LUT R5, R3, UR24, R9, 0x96, !PT ;  /* 0x0000001803057c12 */ /* 0x000fe2000f8e9609 */
[----:B------:R-:W-:-:S04]  /*08f0*/  IMAD.HI.U32 R13, R0, -0x2daee0ad, RZ ;  /* 0xd2511f53000d7827 */ /* 0x000fc800078e00ff */
[----:B------:R-:W-:Y:S01]  /*0900*/  IMAD.WIDE.U32 R4, R5, -0x326172a9, RZ ;  /* 0xcd9e8d5705047825 */ /* 0x000fe200078e00ff */
[----:B------:R-:W-:-:S03]  /*0910*/  LOP3.LUT R13, R13, UR26, R2, 0x96, !PT ;  /* 0x0000001a0d0d7c12 */ /* 0x000fc6000f8e9602 */
[----:B------:R-:W-:Y:S01]  /*0920*/  IMAD.MOV.U32 R12, RZ, RZ, R4 ;  /* 0x000000ffff0c7224 */ /* 0x000fe200078e0004 */
[----:B------:R-:W-:Y:S01]  /*0930*/  LOP3.LUT R11, R5, UR25, R11, 0x96, !PT ;  /* 0x00000019050b7c12 */ /* 0x000fe2000f8e960b */
[----:B------:R-:W-:Y:S02]  /*0940*/  IMAD.MOV.U32 R9, RZ, RZ, RZ ;  /* 0x000000ffff097224 */ /* 0x000fe400078e00ff */
[----:B------:R-:W-:Y:S02]  /*0950*/  IMAD R8, R0, -0x2daee0ad, RZ ;  /* 0xd2511f5300087824 */ /* 0x000fe400078e02ff */
.L_x_3912:
        /* <DEDUP_REMOVED lines=36> */
.L_x_3647:
[----:B0-----:R-:W-:Y:S02]  /*0ba0*/  MOV R69, R12 ;  /* 0x0000000c00457202 */ /* 0x001fe40000000f00 */
.L_x_3648:
[----:B------:R-:W-:Y:S05]  /*0bb0*/  BSYNC B2 ;  /* 0x0000000000027941 */ /* 0x000fea0003800000 */
.L_x_3646:
        /* <DEDUP_REMOVED lines=16> */
.L_x_3652:
[----:B------:R-:W-:Y:S05]  /*0cc0*/  BSYNC B3 ;  /* 0x0000000000037941 */ /* 0x000fea0003800000 */
.L_x_3651:
        /* <DEDUP_REMOVED lines=43> */
.L_x_3650:
[----:B------:R-:W-:Y:S05]  /*0f80*/  BSYNC B2 ;  /* 0x0000000000027941 */ /* 0x000fea0003800000 */
.L_x_3649:
        /* <DEDUP_REMOVED lines=17> */
.L_x_3653:
        /* <DEDUP_REMOVED lines=12> */
.L_x_3656:
[----:B------:R-:W-:Y:S02]  /*1160*/  IMAD.MOV.U32 R69, RZ, RZ, R12 ;  /* 0x000000ffff457224 */ /* 0x000fe400078e000c */
.L_x_3657:
[----:B------:R-:W-:Y:S05]  /*1170*/  BSYNC B2 ;  /* 0x0000000000027941 */ /* 0x000fea0003800000 */
.L_x_3655:
        /* <DEDUP_REMOVED lines=16> */
.L_x_3661:
[----:B------:R-:W-:Y:S05]  /*1280*/  BSYNC B3 ;  /* 0x0000000000037941 */ /* 0x000fea0003800000 */
.L_x_3660:
        /* <DEDUP_REMOVED lines=43> */
.L_x_3659:
[----:B------:R-:W-:Y:S05]  /*1540*/  BSYNC B2 ;  /* 0x0000000000027941 */ /* 0x000fea0003800000 */
.L_x_3658:
        /* <DEDUP_REMOVED lines=10> */
.L_x_3654:
        /* <DEDUP_REMOVED lines=12> */
.L_x_3663:
[----:B------:R-:W-:Y:S02]  /*16b0*/  IMAD.MOV.U32 R69, RZ, RZ, R12 ;  /* 0x000000ffff457224 */ /* 0x000fe400078e000c */
.L_x_3664:
[----:B------:R-:W-:Y:S05]  /*16c0*/  BSYNC B2 ;  /* 0x0000000000027941 */ /* 0x000fea0003800000 */
.L_x_3662:
        /* <DEDUP_REMOVED lines=16> */
.L_x_3668:
[----:B------:R-:W-:Y:S05]  /*17d0*/  BSYNC B3 ;  /* 0x0000000000037941 */ /* 0x000fea0003800000 */
.L_x_3667:
        /* <DEDUP_REMOVED lines=43> */
.L_x_3666:
[----:B------:R-:W-:Y:S05]  /*1a90*/  BSYNC B2 ;  /* 0x0000000000027941 */ /* 0x000fea0003800000 */
.L_x_3665:
        /* <DEDUP_REMOVED lines=14> */
.L_x_3669:
        /* <DEDUP_REMOVED lines=12> */
.L_x_3672:
[----:B------:R-:W-:Y:S02]  /*1c40*/  IMAD.MOV.U32 R56, RZ, RZ, R12 ;  /* 0x000000ffff387224 */ /* 0x000fe400078e000c */
.L_x_3673:
[----:B------:R-:W-:Y:S05]  /*1c50*/  BSYNC B2 ;  /* 0x0000000000027941 */ /* 0x000fea0003800000 */
.L_x_3671:
        /* <DEDUP_REMOVED lines=16> */
.L_x_3677:
[----:B------:R-:W-:Y:S05]  /*1d60*/  BSYNC B3 ;  /* 0x0000000000037941 */ /* 0x000fea0003800000 */
.L_x_3676:
        /* <DEDUP_REMOVED lines=43> */
.L_x_3675:
[----:B------:R-:W-:Y:S05]  /*2020*/  BSYNC B2 ;  /* 0x0000000000027941 */ /* 0x000fea0003800000 */
.L_x_3674:
        /* <DEDUP_REMOVED lines=10> */
.L_x_3670:
        /* <DEDUP_REMOVED lines=12> */
.L_x_3679:
[----:B------:R-:W-:Y:S02]  /*2190*/  IMAD.MOV.U32 R56, RZ, RZ, R12 ;  /* 0x000000ffff387224 */ /* 0x000fe400078e000c */
.L_x_3680:
[----:B------:R-:W-:Y:S05]  /*21a0*/  BSYNC B2 ;  /* 0x0000000000027941 */ /* 0x000fea0003800000 */
.L_x_3678:
        /* <DEDUP_REMOVED lines=16> */
.L_x_3684:
[----:B------:R-:W-:Y:S05]  /*22b0*/  BSYNC B3 ;  /* 0x0000000000037941 */ /* 0x000fea0003800000 */
.L_x_3683:
        /* <DEDUP_REMOVED lines=43> */
.L_x_3682:
[----:B------:R-:W-:Y:S05]  /*2570*/  BSYNC B2 ;  /* 0x0000000000027941 */ /* 0x000fea0003800000 */
.L_x_3681:
        /* <DEDUP_REMOVED lines=14> */
.L_x_3685:
        /* <DEDUP_REMOVED lines=12> */
.L_x_3688:
[----:B------:R-:W-:Y:S02]  /*2720*/  IMAD.MOV.U32 R56, RZ, RZ, R12 ;  /* 0x000000ffff387224 */ /* 0x000fe400078e000c */
.L_x_3689:
[----:B------:R-:W-:Y:S05]  /*2730*/  BSYNC B2 ;  /* 0x0000000000027941 */ /* 0x000fea0003800000 */
.L_x_3687:
        /* <DEDUP_REMOVED lines=16> */
.L_x_3693:
[----:B------:R-:W-:Y:S05]  /*2840*/  BSYNC B3 ;  /* 0x0000000000037941 */ /* 0x000fea0003800000 */
.L_x_3692:
        /* <DEDUP_REMOVED lines=43> */
.L_x_3691:
[----:B------:R-:W-:Y:S05]  /*2b00*/  BSYNC B2 ;  /* 0x0000000000027941 */ /* 0x000fea0003800000 */
.L_x_3690:
        /* <DEDUP_REMOVED lines=10> */
.L_x_3686:
        /* <DEDUP_REMOVED lines=12> */
.L_x_3695:
[----:B------:R-:W-:Y:S02]  /*2c70*/  IMAD.MOV.U32 R56, RZ, RZ, R12 ;  /* 0x000000ffff387224 */ /* 0x000fe400078e000c */
.L_x_3696:
[----:B------:R-:W-:Y:S05]  /*2c80*/  BSYNC B2 ;  /* 0x0000000000027941 */ /* 0x000fea0003800000 */
.L_x_3694:
        /* <DEDUP_REMOVED lines=16> */
.L_x_3700:
[----:B------:R-:W-:Y:S05]  /*2d90*/  BSYNC B3 ;  /* 0x0000000000037941 */ /* 0x000fea0003800000 */
.L_x_3699:
        /* <DEDUP_REMOVED lines=43> */
.L_x_3698:
[----:B------:R-:W-:Y:S05]  /*3050*/  BSYNC B2 ;  /* 0x0000000000027941 */ /* 0x000fea0003800000 */
.L_x_3697:
        /* <DEDUP_REMOVED lines=14> */
.L_x_3701:
        /* <DEDUP_REMOVED lines=12> */
.L_x_3704:
[----:B------:R-:W-:Y:S02]  /*3200*/  IMAD.MOV.U32 R74, RZ, RZ, R12 ;  /* 0x000000ffff4a7224 */ /* 0x000fe400078e000c */
.L_x_3705:
[----:B------:R-:W-:Y:S05]  /*3210*/  BSYNC B2 ;  /* 0x0000000000027941 */ /* 0x000fea0003800000 */
.L_x_3703:
        /* <DEDUP_REMOVED lines=16> */
.L_x_3709:
[----:B------:R-:W-:Y:S05]  /*3320*/  BSYNC B3 ;  /* 0x0000000000037941 */ /* 0x000fea0003800000 */
.L_x_3708:
        /* <DEDUP_REMOVED lines=43> */
.L_x_3707:
[----:B------:R-:W-:Y:S05]  /*35e0*/  BSYNC B2 ;  /* 0x0000000000027941 */ /* 0x000fea0003800000 */
.L_x_3706:
        /* <DEDUP_REMOVED lines=10> */
.L_x_3702:
        /* <DEDUP_REMOVED lines=12> */
.L_x_3711:
[----:B------:R-:W-:Y:S02]  /*3750*/  IMAD.MOV.U32 R77, RZ, RZ, R12 ;  /* 0x000000ffff4d7224 */ /* 0x000fe400078e000c */
.L_x_3712:
[----:B------:R-:W-:Y:S05]  /*3760*/  BSYNC B2 ;  /* 0x0000000000027941 */ /* 0x000fea0003800000 */
.L_x_3710:
        /* <DEDUP_REMOVED lines=16> */
.L_x_3716:
[----:B------:R-:W-:Y:S05]  /*3870*/  BSYNC B3 ;  /* 0x0000000000037941 */ /* 0x000fea0003800000 */
.L_x_3715:
        /* <DEDUP_REMOVED lines=43> */
.L_x_3714:
[----:B------:R-:W-:Y:S05]  /*3b30*/  BSYNC B2 ;  /* 0x0000000000027941 */ /* 0x000fea0003800000 */
.L_x_3713:
        /* <DEDUP_REMOVED lines=13> */
.L_x_3717:
        /* <DEDUP_REMOVED lines=12> */
.L_x_3720:
[----:B------:R-:W-:Y:S02]  /*3cd0*/  IMAD.MOV.U32 R77, RZ, RZ, R12 ;  /* 0x000000ffff4d7224 */ /* 0x000fe400078e000c */
.L_x_3721:
[----:B------:R-:W-:Y:S05]  /*3ce0*/  BSYNC B2 ;  /* 0x0000000000027941 */ /* 0x000fea0003800000 */
.L_x_3719:
        /* <DEDUP_REMOVED lines=16> */
.L_x_3725:
[----:B------:R-:W-:Y:S05]  /*3df0*/  BSYNC B3 ;  /* 0x0000000000037941 */ /* 0x000fea0003800000 */
.L_x_3724:
        /* <DEDUP_REMOVED lines=43> */
.L_x_3723:
[----:B------:R-:W-:Y:S05]  /*40b0*/  BSYNC B2 ;  /* 0x0000000000027941 */ /* 0x000fea0003800000 */
.L_x_3722:
        /* <DEDUP_REMOVED lines=10> */
.L_x_3718:
        /* <DEDUP_REMOVED lines=12> */
.L_x_3727:
[----:B------:R-:W-:Y:S02]  /*4220*/  IMAD.MOV.U32 R78, RZ, RZ, R12 ;  /* 0x000000ffff4e7224 */ /* 0x000fe400078e000c */
.L_x_3728:
[----:B------:R-:W-:Y:S05]  /*4230*/  BSYNC B2 ;  /* 0x0000000000027941 */ /* 0x000fea0003800000 */
.L_x_3726:
        /* <DEDUP_REMOVED lines=16> */
.L_x_3732:
[----:B------:R-:W-:Y:S05]  /*4340*/  BSYNC B3 ;  /* 0x0000000000037941 */ /* 0x000fea0003800000 */
.L_x_3731:
        /* <DEDUP_REMOVED lines=43> */
.L_x_3730:
[----:B------:R-:W-:Y:S05]  /*4600*/  BSYNC B2 ;  /* 0x0000000000027941 */ /* 0x000fea0003800000 */
.L_x_3729:
        /* <DEDUP_REMOVED lines=13> */
.L_x_3733:
        /* <DEDUP_REMOVED lines=12> */
.L_x_3736:
[----:B------:R-:W-:Y:S02]  /*47a0*/  IMAD.MOV.U32 R58, RZ, RZ, R12 ;  /* 0x000000ffff3a7224 */ /* 0x000fe400078e000c */
.L_x_3737:
[----:B------:R-:W-:Y:S05]  /*47b0*/  BSYNC B2 ;  /* 0x0000000000027941 */ /* 0x000fea0003800000 */
.L_x_3735:
        /* <DEDUP_REMOVED lines=16> */
.L_x_3741:
[----:B------:R-:W-:Y:S05]  /*48c0*/  BSYNC B3 ;  /* 0x0000000000037941 */ /* 0x000fea0003800000 */
.L_x_3740:
        /* <DEDUP_REMOVED lines=43> */
.L_x_3739:
[----:B------:R-:W-:Y:S05]  /*4b80*/  BSYNC B2 ;  /* 0x0000000000027941 */ /* 0x000fea0003800000 */
.L_x_3738:
        /* <DEDUP_REMOVED lines=10> */
.L_x_3734:
        /* <DEDUP_REMOVED lines=12> */
.L_x_3743:
[----:B------:R-:W-:Y:S02]  /*4cf0*/  IMAD.MOV.U32 R58, RZ, RZ, R12 ;  /* 0x000000ffff3a7224 */ /* 0x000fe400078e000c */
.L_x_3744:
[----:B------:R-:W-:Y:S05]  /*4d00*/  BSYNC B2 ;  /* 0x0000000000027941 */ /* 0x000fea0003800000 */
.L_x_3742:
        /* <DEDUP_REMOVED lines=16> */
.L_x_3748:
[----:B------:R-:W-:Y:S05]  /*4e10*/  BSYNC B3 ;  /* 0x0000000000037941 */ /* 0x000fea0003800000 */
.L_x_3747:
        /* <DEDUP_REMOVED lines=43> */
.L_x_3746:
[----:B------:R-:W-:Y:S05]  /*50d0*/  BSYNC B2 ;  /* 0x0000000000027941 */ /* 0x000fea0003800000 */
.L_x_3745:
        /* <DEDUP_REMOVED lines=13> */
.L_x_3749:
        /* <DEDUP_REMOVED lines=12> */
.L_x_3752:
[----:B------:R-:W-:Y:S02]  /*5270*/  IMAD.MOV.U32 R58, RZ, RZ, R12 ;  /* 0x000000ffff3a7224 */ /* 0x000fe400078e000c */
.L_x_3753:
[----:B------:R-:W-:Y:S05]  /*5280*/  BSYNC B2 ;  /* 0x0000000000027941 */ /* 0x000fea0003800000 */
.L_x_3751:
        /* <DEDUP_REMOVED lines=16> */
.L_x_3757:
[----:B------:R-:W-:Y:S05]  /*5390*/  BSYNC B3 ;  /* 0x0000000000037941 */ /* 0x000fea0003800000 */
.L_x_3756:
        /* <DEDUP_REMOVED lines=43> */
.L_x_3755:
[----:B------:R-:W-:Y:S05]  /*5650*/  BSYNC B2 ;  /* 0x0000000000027941 */ /* 0x000fea0003800000 */
.L_x_3754:
        /* <DEDUP_REMOVED lines=10> */
.L_x_3750:
        /* <DEDUP_REMOVED lines=12> */
.L_x_3759:
[----:B------:R-:W-:Y:S02]  /*57c0*/  IMAD.MOV.U32 R58, RZ, RZ, R12 ;  /* 0x000000ffff3a7224 */ /* 0x000fe400078e000c */
.L_x_3760:
[----:B------:R-:W-:Y:S05]  /*57d0*/  BSYNC B2 ;  /* 0x0000000000027941 */ /* 0x000fea0003800000 */
.L_x_3758:
        /* <DEDUP_REMOVED lines=16> */
.L_x_3764:
[----:B------:R-:W-:Y:S05]  /*58e0*/  BSYNC B3 ;  /* 0x0000000000037941 */ /* 0x000fea0003800000 */
.L_x_3763:
        /* <DEDUP_REMOVED lines=43> */
.L_x_3762:
[----:B------:R-:W-:Y:S05]  /*5ba0*/  BSYNC B2 ;  /* 0x0000000000027941 */ /* 0x000fea0003800000 */
.L_x_3761:
        /* <DEDUP_REMOVED lines=13> */
.L_x_3765:
        /* <DEDUP_REMOVED lines=12> */
.L_x_3768:
[----:B------:R-:W-:Y:S02]  /*5d40*/  IMAD.MOV.U32 R90, RZ, RZ, R12 ;  /* 0x000000ffff5a7224 */ /* 0x000fe400078e000c */
.L_x_3769:
[----:B------:R-:W-:Y:S05]  /*5d50*/  BSYNC B2 ;  /* 0x0000000000027941 */ /* 0x000fea0003800000 */
.L_x_3767:
        /* <DEDUP_REMOVED lines=16> */
.L_x_3773:
[----:B------:R-:W-:Y:S05]  /*5e60*/  BSYNC B3 ;  /* 0x0000000000037941 */ /* 0x000fea0003800000 */
.L_x_3772:
        /* <DEDUP_REMOVED lines=43> */
.L_x_3771:
[----:B------:R-:W-:Y:S05]  /*6120*/  BSYNC B2 ;  /* 0x0000000000027941 */ /* 0x000fea0003800000 */
.L_x_3770:
        /* <DEDUP_REMOVED lines=10> */
.L_x_3766:
        /* <DEDUP_REMOVED lines=18> */
[----:B------:R-:W-:Y:S02]  /*62f0*/  F2FP.BF16.PACK_AB R59, R81, R78 ;  /* 0x0000004e513b723e */ /* 0x000fe400000010ff */
[----:B------:R-:W-:Y:S02]  /*6300*/  F2FP.BF16.PACK_AB R58, R77, R74 ;  /* 0x0000004a4d3a723e */ /* 0x000fe400000010ff */
[----:B------:R-:W-:-:S02]  /*6310*/  F2FP.BF16.PACK_AB R57, R76, R69 ;  /* 0x000000454c39723e */ /* 0x000fc400000010ff */
[----:B------:R-:W-:Y:S02]  /*6320*/  F2FP.BF16.PACK_AB R56, R70, R5 ;  /* 0x000000054638723e */ /* 0x000fe400000010ff */
        /* <DEDUP_REMOVED lines=32> */
.L_x_3774:
[----:B------:R-:W-:Y:S02]  /*6530*/  IADD3 R84, R6, 0x20, RZ ;  /* 0x0000002006547810 */ /* 0x000fe40007ffe0ff */
.L_x_3645:
[----:B------:R-:W-:Y:S05]  /*6540*/  BSYNC B1 ;  /* 0x0000000000017941 */ /* 0x000fea0003800000 */
.L_x_3644:
        /* <DEDUP_REMOVED lines=29> */
.L_x_3778:
[----:B0-----:R-:W-:Y:S02]  /*6720*/  IMAD.MOV.U32 R71, RZ, RZ, R12 ;  /* 0x000000ffff477224 */ /* 0x001fe400078e000c */
.L_x_3779:
[----:B------:R-:W-:Y:S05]  /*6730*/  BSYNC B2 ;  /* 0x0000000000027941 */ /* 0x000fea0003800000 */
.L_x_3777:
        /* <DEDUP_REMOVED lines=16> */
.L_x_3783:
[----:B------:R-:W-:Y:S05]  /*6840*/  BSYNC B3 ;  /* 0x0000000000037941 */ /* 0x000fea0003800000 */
.L_x_3782:
        /* <DEDUP_REMOVED lines=43> */
.L_x_3781:
[----:B------:R-:W-:Y:S05]  /*6b00*/  BSYNC B2 ;  /* 0x0000000000027941 */ /* 0x000fea0003800000 */
.L_x_3780:
[----:B------:R-:W0:Y:S01]  /*6b10*/  I2F.U32 R10, R71 ;  /* 0x00000047000a7306 */ /* 0x000e220000201000 */
[----:B------:R-:W-:Y:S01]  /*6b20*/  HFMA2.MMA R87, -RZ, RZ, 0.1171875, 0 ;  /* 0x2f800000ff577435 */ /* 0x000fe200000001ff */
[----:B------:R-:W-:Y:S02]  /*6b30*/  ISETP.NE.U32.AND P1, PT, RZ, c[0x0][0x178], PT ;  /* 0x00005e00ff007a0c */ /* 0x000fe40003f25070 */
        /* <DEDUP_REMOVED lines=14> */
.L_x_3784:
        /* <DEDUP_REMOVED lines=12> */
.L_x_3787:
[----:B------:R-:W-:Y:S02]  /*6ce0*/  IMAD.MOV.U32 R71, RZ, RZ, R12 ;  /* 0x000000ffff477224 */ /* 0x000fe400078e000c */
.L_x_3788:
[----:B------:R-:W-:Y:S05]  /*6cf0*/  BSYNC B2 ;  /* 0x0000000000027941 */ /* 0x000fea0003800000 */
.L_x_3786:
        /* <DEDUP_REMOVED lines=16> */
.L_x_3792:
[----:B------:R-:W-:Y:S05]  /*6e00*/  BSYNC B3 ;  /* 0x0000000000037941 */ /* 0x000fea0003800000 */
.L_x_3791:
        /* <DEDUP_REMOVED lines=43> */
.L_x_3790:
[----:B------:R-:W-:Y:S05]  /*70c0*/  BSYNC B2 ;  /* 0x0000000000027941 */ /* 0x000fea0003800000 */
.L_x_3789:
        /* <DEDUP_REMOVED lines=10> */
.L_x_3785:
        /* <DEDUP_REMOVED lines=12> */
.L_x_3794:
[----:B------:R-:W-:Y:S02]  /*7230*/  IMAD.MOV.U32 R75, RZ, RZ, R12 ;  /* 0x000000ffff4b7224 */ /* 0x000fe400078e000c */
.L_x_3795:
[----:B------:R-:W-:Y:S05]  /*7240*/  BSYNC B2 ;  /* 0x0000000000027941 */ /* 0x000fea0003800000 */
.L_x_3793:
        /* <DEDUP_REMOVED lines=16> */
.L_x_3799:
[----:B------:R-:W-:Y:S05]  /*7350*/  BSYNC B3 ;  /* 0x0000000000037941 */ /* 0x000fea0003800000 */
.L_x_3798:
        /* <DEDUP_REMOVED lines=43> */
.L_x_3797:
[----:B------:R-:W-:Y:S05]  /*7610*/  BSYNC B2 ;  /* 0x0000000000027941 */ /* 0x000fea0003800000 */
.L_x_3796:
        /* <DEDUP_REMOVED lines=14> */
.L_x_3800:
        /* <DEDUP_REMOVED lines=12> */
.L_x_3803:
[----:B------:R-:W-:Y:S02]  /*77c0*/  IMAD.MOV.U32 R56, RZ, RZ, R12 ;  /* 0x000000ffff387224 */ /* 0x000fe400078e000c */
.L_x_3804:
[----:B------:R-:W-:Y:S05]  /*77d0*/  BSYNC B2 ;  /* 0x0000000000027941 */ /* 0x000fea0003800000 */
.L_x_3802:
        /* <DEDUP_REMOVED lines=16> */
.L_x_3808:
[----:B------:R-:W-:Y:S05]  /*78e0*/  BSYNC B3 ;  /* 0x0000000000037941 */ /* 0x000fea0003800000 */
.L_x_3807:
        /* <DEDUP_REMOVED lines=43> */
.L_x_3806:
[----:B------:R-:W-:Y:S05]  /*7ba0*/  BSYNC B2 ;  /* 0x0000000000027941 */ /* 0x000fea0003800000 */
.L_x_3805:
        /* <DEDUP_REMOVED lines=10> */
.L_x_3801:
        /* <DEDUP_REMOVED lines=12> */
.L_x_3810:
[----:B------:R-:W-:Y:S02]  /*7d10*/  IMAD.MOV.U32 R56, RZ, RZ, R12 ;  /* 0x000000ffff387224 */ /* 0x000fe400078e000c */
.L_x_3811:
[----:B------:R-:W-:Y:S05]  /*7d20*/  BSYNC B2 ;  /* 0x0000000000027941 */ /* 0x000fea0003800000 */
.L_x_3809:
        /* <DEDUP_REMOVED lines=16> */
.L_x_3815:
[----:B------:R-:W-:Y:S05]  /*7e30*/  BSYNC B3 ;  /* 0x0000000000037941 */ /* 0x000fea0003800000 */
.L_x_3814:
        /* <DEDUP_REMOVED lines=43> */
.L_x_3813:
[----:B------:R-:W-:Y:S05]  /*80f0*/  BSYNC B2 ;  /* 0x0000000000027941 */ /* 0x000fea0003800000 */
.L_x_3812:
        /* <DEDUP_REMOVED lines=14> */
.L_x_3816:
        /* <DEDUP_REMOVED lines=12> */
.L_x_3819:
[----:B------:R-:W-:Y:S02]  /*82a0*/  IMAD.MOV.U32 R56, RZ, RZ, R12 ;  /* 0x000000ffff387224 */ /* 0x000fe400078e000c */
.L_x_3820:
[----:B------:R-:W-:Y:S05]  /*82b0*/  BSYNC B2 ;  /* 0x0000000000027941 */ /* 0x000fea0003800000 */
.L_x_3818:
        /* <DEDUP_REMOVED lines=16> */
.L_x_3824:
[----:B------:R-:W-:Y:S05]  /*83c0*/  BSYNC B3 ;  /* 0x0000000000037941 */ /* 0x000fea0003800000 */
.L_x_3823:
        /* <DEDUP_REMOVED lines=43> */
.L_x_3822:
[----:B------:R-:W-:Y:S05]  /*8680*/  BSYNC B2 ;  /* 0x0000000000027941 */ /* 0x000fea0003800000 */
.L_x_3821:
        /* <DEDUP_REMOVED lines=10> */
.L_x_3817:
        /* <DEDUP_REMOVED lines=12> */
.L_x_3826:
[----:B------:R-:W-:Y:S02]  /*87f0*/  IMAD.MOV.U32 R56, RZ, RZ, R12 ;  /* 0x000000ffff387224 */ /* 0x000fe400078e000c */
.L_x_3827:
[----:B------:R-:W-:Y:S05]  /*8800*/  BSYNC B2 ;  /* 0x0000000000027941 */ /* 0x000fea0003800000 */
.L_x_3825:
        /* <DEDUP_REMOVED lines=16> */
.L_x_3831:
[----:B------:R-:W-:Y:S05]  /*8910*/  BSYNC B3 ;  /* 0x0000000000037941 */ /* 0x000fea0003800000 */
.L_x_3830:
        /* <DEDUP_REMOVED lines=43> */
.L_x_3829:
[----:B------:R-:W-:Y:S05]  /*8bd0*/  BSYNC B2 ;  /* 0x0000000000027941 */ /* 0x000fea0003800000 */
.L_x_3828:
        /* <DEDUP_REMOVED lines=14> */
.L_x_3832:
        /* <DEDUP_REMOVED lines=12> */
.L_x_3835:
[----:B------:R-:W-:Y:S02]  /*8d80*/  IMAD.MOV.U32 R75, RZ, RZ, R12 ;  /* 0x000000ffff4b7224 */ /* 0x000fe400078e000c */
.L_x_3836:
[----:B------:R-:W-:Y:S05]  /*8d90*/  BSYNC B2 ;  /* 0x0000000000027941 */ /* 0x000fea0003800000 */
.L_x_3834:
        /* <DEDUP_REMOVED lines=16> */
.L_x_3840:
[----:B------:R-:W-:Y:S05]  /*8ea0*/  BSYNC B3 ;  /* 0x0000000000037941 */ /* 0x000fea0003800000 */
.L_x_3839:
        /* <DEDUP_REMOVED lines=43> */
.L_x_3838:
[----:B------:R-:W-:Y:S05]  /*9160*/  BSYNC B2 ;  /* 0x0000000000027941 */ /* 0x000fea0003800000 */
.L_x_3837:
        /* <DEDUP_REMOVED lines=10> */
.L_x_3833:
        /* <DEDUP_REMOVED lines=12> */
.L_x_3842:
[----:B------:R-:W-:Y:S02]  /*92d0*/  IMAD.MOV.U32 R79, RZ, RZ, R12 ;  /* 0x000000ffff4f7224 */ /* 0x000fe400078e000c */
.L_x_3843:
[----:B------:R-:W-:Y:S05]  /*92e0*/  BSYNC B2 ;  /* 0x0000000000027941 */ /* 0x000fea0003800000 */
.L_x_3841:
        /* <DEDUP_REMOVED lines=16> */
.L_x_3847:
[----:B------:R-:W-:Y:S05]  /*93f0*/  BSYNC B3 ;  /* 0x0000000000037941 */ /* 0x000fea0003800000 */
.L_x_3846:
        /* <DEDUP_REMOVED lines=43> */
.L_x_3845:
[----:B------:R-:W-:Y:S05]  /*96b0*/  BSYNC B2 ;  /* 0x0000000000027941 */ /* 0x000fea0003800000 */
.L_x_3844:
        /* <DEDUP_REMOVED lines=13> */
.L_x_3848:
        /* <DEDUP_REMOVED lines=12> */
.L_x_3851:
[----:B------:R-:W-:Y:S02]  /*9850*/  IMAD.MOV.U32 R79, RZ, RZ, R12 ;  /* 0x000000ffff4f7224 */ /* 0x000fe400078e000c */
.L_x_3852:
[----:B------:R-:W-:Y:S05]  /*9860*/  BSYNC B2 ;  /* 0x0000000000027941 */ /* 0x000fea0003800000 */
.L_x_3850:
        /* <DEDUP_REMOVED lines=16> */
.L_x_3856:
[----:B------:R-:W-:Y:S05]  /*9970*/  BSYNC B3 ;  /* 0x0000000000037941 */ /* 0x000fea0003800000 */
.L_x_3855:
        /* <DEDUP_REMOVED lines=43> */
.L_x_3854:
[----:B------:R-:W-:Y:S05]  /*9c30*/  BSYNC B2 ;  /* 0x0000000000027941 */ /* 0x000fea0003800000 */
.L_x_3853:
        /* <DEDUP_REMOVED lines=10> */
.L_x_3849:
        /* <DEDUP_REMOVED lines=12> */
.L_x_3858:
[----:B------:R-:W-:Y:S02]  /*9da0*/  IMAD.MOV.U32 R79, RZ, RZ, R12 ;  /* 0x000000ffff4f7224 */ /* 0x000fe400078e000c */
.L_x_3859:
[----:B------:R-:W-:Y:S05]  /*9db0*/  BSYNC B2 ;  /* 0x0000000000027941 */ /* 0x000fea0003800000 */
.L_x_3857:
        /* <DEDUP_REMOVED lines=16> */
.L_x_3863:
[----:B------:R-:W-:Y:S05]  /*9ec0*/  BSYNC B3 ;  /* 0x0000000000037941 */ /* 0x000fea0003800000 */
.L_x_3862:
        /* <DEDUP_REMOVED lines=43> */
.L_x_3861:
[----:B------:R-:W-:Y:S05]  /*a180*/  BSYNC B2 ;  /* 0x0000000000027941 */ /* 0x000fea0003800000 */
.L_x_3860:
        /* <DEDUP_REMOVED lines=13> */
.L_x_3864:
        /* <DEDUP_REMOVED lines=12> */
.L_x_3867:
[----:B------:R-:W-:Y:S02]  /*a320*/  IMAD.MOV.U32 R58, RZ, RZ, R12 ;  /* 0x000000ffff3a7224 */ /* 0x000fe400078e000c */
.L_x_3868:
[----:B------:R-:W-:Y:S05]  /*a330*/  BSYNC B2 ;  /* 0x0000000000027941 */ /* 0x000fea0003800000 */
.L_x_3866:
        /* <DEDUP_REMOVED lines=16> */
.L_x_3872:
[----:B------:R-:W-:Y:S05]  /*a440*/  BSYNC B3 ;  /* 0x0000000000037941 */ /* 0x000fea0003800000 */
.L_x_3871:
        /* <DEDUP_REMOVED lines=43> */
.L_x_3870:
[----:B------:R-:W-:Y:S05]  /*a700*/  BSYNC B2 ;  /* 0x0000000000027941 */ /* 0x000fea0003800000 */
.L_x_3869:
        /* <DEDUP_REMOVED lines=10> */
.L_x_3865:
        /* <DEDUP_REMOVED lines=12> */
.L_x_3874:
[----:B------:R-:W-:Y:S02]  /*a870*/  MOV R58, R12 ;  /* 0x0000000c003a7202 */ /* 0x000fe40000000f00 */
.L_x_3875:
[----:B------:R-:W-:Y:S05]  /*a880*/  BSYNC B2 ;  /* 0x0000000000027941 */ /* 0x000fea0003800000 */
.L_x_3873:
        /* <DEDUP_REMOVED lines=16> */
.L_x_3879:
[----:B------:R-:W-:Y:S05]  /*a990*/  BSYNC B3 ;  /* 0x0000000000037941 */ /* 0x000fea0003800000 */
.L_x_3878:
        /* <DEDUP_REMOVED lines=43> */
.L_x_3877:
[----:B------:R-:W-:Y:S05]  /*ac50*/  BSYNC B2 ;  /* 0x0000000000027941 */ /* 0x000fea0003800000 */
.L_x_3876:
        /* <DEDUP_REMOVED lines=13> */
.L_x_3880:
        /* <DEDUP_REMOVED lines=12> */
.L_x_3883:
[----:B------:R-:W-:Y:S02]  /*adf0*/  IMAD.MOV.U32 R58, RZ, RZ, R12 ;  /* 0x000000ffff3a7224 */ /* 0x000fe400078e000c */
.L_x_3884:
[----:B------:R-:W-:Y:S05]  /*ae00*/  BSYNC B2 ;  /* 0x0000000000027941 */ /* 0x000fea0003800000 */
.L_x_3882:
        /* <DEDUP_REMOVED lines=16> */
.L_x_3888:
[----:B------:R-:W-:Y:S05]  /*af10*/  BSYNC B3 ;  /* 0x0000000000037941 */ /* 0x000fea0003800000 */
.L_x_3887:
        /* <DEDUP_REMOVED lines=43> */
.L_x_3886:
[----:B------:R-:W-:Y:S05]  /*b1d0*/  BSYNC B2 ;  /* 0x0000000000027941 */ /* 0x000fea0003800000 */
.L_x_3885:
        /* <DEDUP_REMOVED lines=10> */
.L_x_3881:
        /* <DEDUP_REMOVED lines=12> */
.L_x_3890:
[----:B------:R-:W-:Y:S02]  /*b340*/  IMAD.MOV.U32 R58, RZ, RZ, R12 ;  /* 0x000000ffff3a7224 */ /* 0x000fe400078e000c */
.L_x_3891:
[----:B------:R-:W-:Y:S05]  /*b350*/  BSYNC B2 ;  /* 0x0000000000027941 */ /* 0x000fea0003800000 */
.L_x_3889:
        /* <DEDUP_REMOVED lines=16> */
.L_x_3895:
[----:B------:R-:W-:Y:S05]  /*b460*/  BSYNC B3 ;  /* 0x0000000000037941 */ /* 0x000fea0003800000 */
.L_x_3894:
        /* <DEDUP_REMOVED lines=43> */
.L_x_3893:
[----:B------:R-:W-:Y:S05]  /*b720*/  BSYNC B2 ;  /* 0x0000000000027941 */ /* 0x000fea0003800000 */
.L_x_3892:
        /* <DEDUP_REMOVED lines=13> */
.L_x_3896:
        /* <DEDUP_REMOVED lines=12> */
.L_x_3899:
[----:B------:R-:W-:Y:S02]  /*b8c0*/  IMAD.MOV.U32 R58, RZ, RZ, R12 ;  /* 0x000000ffff3a7224 */ /* 0x000fe400078e000c */
.L_x_3900:
[----:B------:R-:W-:Y:S05]  /*b8d0*/  BSYNC B2 ;  /* 0x0000000000027941 */ /* 0x000fea0003800000 */
.L_x_3898:
        /* <DEDUP_REMOVED lines=16> */
.L_x_3904:
[----:B------:R-:W-:Y:S05]  /*b9e0*/  BSYNC B3 ;  /* 0x0000000000037941 */ /* 0x000fea0003800000 */
.L_x_3903:
        /* <DEDUP_REMOVED lines=43> */
.L_x_3902:
[----:B------:R-:W-:Y:S05]  /*bca0*/  BSYNC B2 ;  /* 0x0000000000027941 */ /* 0x000fea0003800000 */
.L_x_3901:
        /* <DEDUP_REMOVED lines=10> */
.L_x_3897:
        /* <DEDUP_REMOVED lines=11> */
[----:B------:R-:W-:Y:S02]  /*be00*/  LEA.HI.X R87, R84, c[0x0][0x18c], RZ, 0x4, P0 ;  /* 0x0000630054577a11 */ /* 0x000fe400000f24ff */
[----:B------:R-:W-:-:S02]  /*be10*/  F2FP.BF16.PACK_AB R59, R82, R79 ;  /* 0x0000004f523b723e */ /* 0x000fc400000010ff */
[----:B------:R-:W-:Y:S02]  /*be20*/  F2FP.BF16.PACK_AB R58, R80, R75 ;  /* 0x0000004b503a723e */ /* 0x000fe400000010ff */
[----:B------:R-:W-:Y:S02]  /*be30*/  F2FP.BF16.PACK_AB R57, R73, R72 ;  /* 0x000000484939723e */ /* 0x000fe400000010ff */
[----:B------:R-:W-:Y:S02]  /*be40*/  F2FP.BF16.PACK_AB R56, R71, R68 ;  /* 0x000000444738723e */ /* 0x000fe400000010ff */
[----:B------:R-:W-:Y:S02]  /*be50*/  LOP3.LUT R91, R88, R91, R89, 0xfe, !PT ;  /* 0x0000005b585b7212 */ /* 0x000fe400078efe59 */
[----:B------:R-:W-:Y:S01]  /*be60*/  SEL R85, RZ, 0x1, P2 ;  /* 0x00000001ff557807 */ /* 0x000fe20001000000 */
[----:B------:R0:W-:Y:S01]  /*be70*/  STG.E.128 [R86.64], R56 ;  /* 0x0000003856007986 */ /* 0x0001e2000c101d06 */
[----:B------:R-:W-:-:S02]  /*be80*/  SEL R90, RZ, 0x1, P4 ;  /* 0x00000001ff5a7807 */ /* 0x000fc40002000000 */
[----:B------:R-:W-:Y:S02]  /*be90*/  SEL R88, RZ, 0x1, P5 ;  /* 0x00000001ff587807 */ /* 0x000fe40002800000 */
[----:B------:R-:W-:Y:S01]  /*bea0*/  LOP3.LUT R85, R93, R91, R85, 0xfe, !PT ;  /* 0x0000005b5d557212 */ /* 0x000fe200078efe55 */
[----:B------:R-:W-:-:S04]  /*beb0*/  IMAD.WIDE.U32 R90, R90, 0x10000, RZ ;  /* 0x000100005a5a7825 */ /* 0x000fc800078e00ff */
[----:B------:R-:W-:-:S05]  /*bec0*/  IMAD.WIDE.U32 R88, R88, 0x100, RZ ;  /* 0x0000010058587825 */ /* 0x000fca00078e00ff */
[----:B------:R-:W-:Y:S02]  /*bed0*/  LOP3.LUT R92, R88, R92, R90, 0xfe, !PT ;  /* 0x0000005c585c7212 */ /* 0x000fe400078efe5a */
[----:B------:R-:W-:Y:S01]  /*bee0*/  LOP3.LUT R89, R89, R85, R91, 0xfe, !PT ;  /* 0x0000005559597212 */ /* 0x000fe200078efe5b */
[----:B0-----:R-:W-:Y:S01]  /*bef0*/  IMAD.SHL.U32 R86, R84, 0x8, RZ ;  /* 0x0000000854567824 */ /* 0x001fe200078e00ff */
[----:B------:R-:W-:Y:S02]  /*bf00*/  SHF.R.U32.HI R87, RZ, 0x1d, R84 ;  /* 0x0000001dff577819 */ /* 0x000fe40000011654 */
[----:B------:R-:W-:Y:S02]  /*bf10*/  SEL R59, RZ, 0x1, P6 ;  /* 0x00000001ff3b7807 */ /* 0x000fe40003000000 */
[----:B------:R-:W-:Y:S02]  /*bf20*/  IADD3 R56, P0, R86, c[0x0][0x190], RZ ;  /* 0x0000640056387a10 */ /* 0x000fe40007f1e0ff */
[----:B------:R-:W-:-:S02]  /*bf30*/  LOP3.LUT R88, R92, R59, RZ, 0xfc, !PT ;  /* 0x0000003b5c587212 */ /* 0x000fc400078efcff */
[----:B------:R-:W-:-:S05]  /*bf40*/  IADD3.X R57, R87, c[0x0][0x194], RZ, P0, !PT ;  /* 0x0000650057397a10 */ /* 0x000fca00007fe4ff */
        /* <DEDUP_REMOVED lines=11> */
[----:B------:R-:W-:Y:S01]  /*c000*/  LOP3.LUT R57, R3, 0xff, RZ, 0xc0, !PT ;  /* 0x000000ff03397812 */ /* 0x000fe200078ec0ff */
[----:B------:R-:W-:Y:S01]  /*c010*/  IMAD.WIDE.U32 R58, R58, 0x10000, RZ ;  /* 0x000100003a3a7825 */ /* 0x000fe200078e00ff */
[----:B------:R-:W-:-:S03]  /*c020*/  LOP3.LUT R89, R56, 0xff, R63, 0xf8, !PT ;  /* 0x000000ff38597812 */ /* 0x000fc600078ef83f */
        /* <DEDUP_REMOVED lines=8> */
.L_x_3776:
[----:B------:R-:W-:Y:S05]  /*c0b0*/  BSYNC B1 ;  /* 0x0000000000017941 */ /* 0x000fea0003800000 */
.L_x_3775:
        /* <DEDUP_REMOVED lines=22> */
.L_x_3913:
        /* <DEDUP_REMOVED lines=54> */
.L_x_3914:
        /* <DEDUP_REMOVED lines=26> */
[----:B-----5:R-:W-:Y:S02]  /*c720*/  FFMA.FTZ R56, R44, R57, R52 ;  /* 0x000000392c387223 */ /* 0x020fe40000010034 */
[----:B------:R-:W-:Y:S02]  /*c730*/  FFMA.FTZ R57, R45, R58, R53 ;  /* 0x0000003a2d397223 */ /* 0x000fe40000010035 */
[----:B------:R-:W-:Y:S02]  /*c740*/  FADD.FTZ R58, R74, -R86 ;  /* 0x800000564a3a7221 */ /* 0x000fe40000010000 */
[----:B------:R-:W-:Y:S01]  /*c750*/  FFMA.FTZ R59, R46, R59, R54 ;  /* 0x0000003b2e3b7223 */ /* 0x000fe20000010036 */
[----:B------:R-:W-:Y:S01]  /*c760*/  F2FP.BF16.PACK_AB R56, R57, R56 ;  /* 0x000000383938723e */ /* 0x000fe200000010ff */
[----:B------:R-:W-:-:S02]  /*c770*/  FFMA.FTZ R88, R47, R88, R55 ;  /* 0x000000582f587223 */ /* 0x000fc40000010037 */
[--C-:B------:R-:W-:Y:S02]  /*c780*/  FADD.FTZ R84, R77, -R86.reuse ;  /* 0x800000564d547221 */ /* 0x100fe40000010000 */
[C---:B------:R-:W-:Y:S01]  /*c790*/  FMUL.FTZ R85, R83.reuse, R58 ;  /* 0x0000003a53557220 */ /* 0x040fe20000410000 */
[----:B------:R-:W-:Y:S01]  /*c7a0*/  F2FP.BF16.PACK_AB R57, R88, R59 ;  /* 0x0000003b5839723e */ /* 0x000fe200000010ff */
[----:B------:R-:W-:Y:S02]  /*c7b0*/  FMUL.FTZ R84, R83, R84 ;  /* 0x0000005453547220 */ /* 0x000fe40000410000 */
[--C-:B------:R-:W-:Y:S02]  /*c7c0*/  FADD.FTZ R88, R78, -R86.reuse ;  /* 0x800000564e587221 */ /* 0x100fe40000010000 */
[----:B------:R-:W-:Y:S02]  /*c7d0*/  FADD.FTZ R90, R81, -R86 ;  /* 0x80000056515a7221 */ /* 0x000fe40000010000 */
[----:B------:R-:W-:-:S02]  /*c7e0*/  FFMA.FTZ R58, R40, R85, R48 ;  /* 0x00000055283a7223 */ /* 0x000fc40000010030 */
[----:B------:R-:W-:Y:S02]  /*c7f0*/  FFMA.FTZ R59, R41, R84, R49 ;  /* 0x00000054293b7223 */ /* 0x000fe40000010031 */
[C---:B------:R-:W-:Y:S02]  /*c800*/  FMUL.FTZ R85, R83.reuse, R88 ;  /* 0x0000005853557220 */ /* 0x040fe40000410000 */
[----:B------:R-:W-:Y:S01]  /*c810*/  FMUL.FTZ R90, R83, R90 ;  /* 0x0000005a535a7220 */ /* 0x000fe20000410000 */
[----:B------:R-:W-:Y:S01]  /*c820*/  F2FP.BF16.PACK_AB R58, R59, R58 ;  /* 0x0000003a3b3a723e */ /* 0x000fe200000010ff */
[----:B------:R-:W-:Y:S02]  /*c830*/  FFMA.FTZ R59, R42, R85, R50 ;  /* 0x000000552a3b7223 */ /* 0x000fe40000010032 */
[----:B------:R-:W-:Y:S02]  /*c840*/  FFMA.FTZ R90, R43, R90, R51 ;  /* 0x0000005a2b5a7223 */ /* 0x000fe40000010033 */
[----:B------:R-:W-:-:S03]  /*c850*/  IMAD.MOV.U32 R85, RZ, RZ, 0x10 ;  /* 0x00000010ff557424 */ /* 0x000fc600078e00ff */
[----:B------:R-:W-:Y:S01]  /*c860*/  F2FP.BF16.PACK_AB R59, R90, R59 ;  /* 0x0000003b5a3b723e */ /* 0x000fe200000010ff */
[C---:B------:R-:W-:Y:S01]  /*c870*/  IMAD.WIDE.U32 R84, R6.reuse, R85, c[0x0][0x208] ;  /* 0x0000820006547625 */ /* 0x040fe200078e0055 */
[----:B------:R-:W-:-:S04]  /*c880*/  IADD3 R6, R6, 0x20, RZ ;  /* 0x0000002006067810 */ /* 0x000fc80007ffe0ff */
[----:B------:R1:W-:Y:S03]  /*c890*/  STG.E.128 [R84.64], R56 ;  /* 0x0000003854007986 */ /* 0x0003e6000c101d06 */
.L_x_3908:
[----:B------:R-:W-:Y:S05]  /*c8a0*/  BSYNC B1 ;  /* 0x0000000000017941 */ /* 0x000fea0003800000 */
.L_x_3907:
[----:B------:R-:W-:Y:S01]  /*c8b0*/  ISETP.NE.AND P0, PT, R67, RZ, PT ;  /* 0x000000ff4300720c */ /* 0x000fe20003f05270 */
[----:B------:R-:W-:-:S12]  /*c8c0*/  BSSY B1, `(.L_x_3909) ;  /* 0x0000021000017945 */ /* 0x000fd80003800000 */
[----:B------:R-:W-:Y:S05]  /*c8d0*/  @!P0 BRA `(.L_x_3910) ;  /* 0x000001f000008947 */ /* 0x000fea0003800000 */
[--C-:B------:R-:W-:Y:S02]  /*c8e0*/  FADD.FTZ R92, R79, -R86.reuse ;  /* 0x800000564f5c7221 */ /* 0x100fe40000010000 */
[--C-:B-1----:R-:W-:Y:S02]  /*c8f0*/  FADD.FTZ R57, R82, -R86.reuse ;  /* 0x8000005652397221 */ /* 0x102fe40000010000 */
        /* <DEDUP_REMOVED lines=11> */
[C---:B0-----:R-:W-:Y:S02]  /*c9b0*/  FMUL.FTZ R87, R83.reuse, R58 ;  /* 0x0000003a53577220 */ /* 0x041fe40000410000 */
[C---:B------:R-:W-:Y:S02]  /*c9c0*/  FMUL.FTZ R86, R83.reuse, R86 ;  /* 0x0000005653567220 */ /* 0x040fe40000410000 */
[----:B------:R-:W-:Y:S02]  /*c9d0*/  FMUL.FTZ R56, R83, R90 ;  /* 0x0000005a53387220 */ /* 0x000fe40000410000 */
[----:B-----5:R-:W-:Y:S02]  /*c9e0*/  FFMA.FTZ R83, R28, R57, R36 ;  /* 0x000000391c537223 */ /* 0x020fe40000010024 */
[----:B------:R-:W-:-:S02]  /*c9f0*/  FFMA.FTZ R57, R30, R85, R38 ;  /* 0x000000551e397223 */ /* 0x000fc40000010026 */
        /* <DEDUP_REMOVED lines=8> */
[----:B------:R-:W-:Y:S01]  /*ca80*/  IMAD.MOV.U32 R87, RZ, RZ, 0x10 ;  /* 0x00000010ff577424 */ /* 0x000fe200078e00ff */
[----:B------:R-:W-:Y:S02]  /*ca90*/  F2FP.BF16.PACK_AB R59, R92, R59 ;  /* 0x0000003b5c3b723e */ /* 0x000fe400000010ff */
[----:B------:R-:W-:Y:S01]  /*caa0*/  F2FP.BF16.PACK_AB R56, R56, R83 ;  /* 0x000000533838723e */ /* 0x000fe200000010ff */
[----:B------:R-:W-:-:S05]  /*cab0*/  IMAD.WIDE.U32 R84, R6, R87, c[0x0][0x208] ;  /* 0x0000820006547625 */ /* 0x000fca00078e0057 */
[----:B------:R0:W-:Y:S02]  /*cac0*/  STG.E.128 [R84.64], R56 ;  /* 0x0000003854007986 */ /* 0x0001e4000c101d06 */
.L_x_3910:
[----:B------:R-:W-:Y:S05]  /*cad0*/  BSYNC B1 ;  /* 0x0000000000017941 */ /* 0x000fea0003800000 */
.L_x_3909:
[----:B01----:R-:W-:-:S04]  /*cae0*/  IMAD.MOV.U32 R57, RZ, RZ, 0x4 ;  /* 0x00000004ff397424 */ /* 0x003fc800078e00ff */
[----:B------:R-:W-:-:S05]  /*caf0*/  IMAD R60, R57, c[0x0][0x160], R60 ;  /* 0x00005800393c7a24 */ /* 0x000fca00078e023c */
[----:B------:R-:W-:-:S13]  /*cb00*/  ISETP.GE.AND P0, PT, R60, c[0x0][0x164], PT ;  /* 0x000059003c007a0c */ /* 0x000fda0003f06270 */
[----:B-----5:R-:W-:Y:S01]  /*cb10*/  @P0 CALL.REL.NOINC `(.L_x_3911) ;  /* 0x0000001000000944 */ /* 0x020fe20003c00000 */
[----:B------:R-:W-:Y:S05]  /*cb20*/  BRA `(.L_x_3912) ;  /* 0xffff3e3000007947 */ /* 0x000fea000383ffff */
.L_x_3911:
[----:B------:R-:W-:Y:S05]  /*cb30*/  BSYNC B0 ;  /* 0x0000000000007941 */ /* 0x000fea0003800000 */
.L_x_3643:
[----:B------:R-:W-:Y:S05]  /*cb40*/  EXIT ;  /* 0x000000000000794d */ /* 0x000fea0003800000 */
.L_x_3905:
[----:B------:R-:W-:Y:S01]  /*cb50*/  IMAD.MOV.U32 R86, RZ, RZ, 0x1 ;  /* 0x00000001ff567424 */ /* 0x000fe200078e00ff */
[----:B------:R-:W-:Y:S01]  /*cb60*/  MOV R56, 0xcba0 ;  /* 0x0000cba000387802 */ /* 0x000fe20000000f00 */
[----:B------:R-:W-:Y:S02]  /*cb70*/  IMAD.MOV.U32 R84, RZ, RZ, 0x1f ;  /* 0x0000001fff547424 */ /* 0x000fe400078e00ff */
[----:B------:R-:W-:Y:S02]  /*cb80*/  IMAD.MOV.U32 R83, RZ, RZ, -0x1 ;  /* 0xffffffffff537424 */ /* 0x000fe400078e00ff */
[----:B-----5:R-:W-:Y:S05]  /*cb90*/  CALL.REL.NOINC `($__internal_22_$__cuda_sm70_shflsync_bfly_p) ;  /* 0x000005d000007944 */ /* 0x020fea0003c00000 */
[----:B01----:R-:W-:Y:S05]  /*cba0*/  BRA `(.L_x_3913) ;  /* 0xfffff67000007947 */ /* 0x003fea000383ffff */
.L_x_3906:
[----:B0-----:R-:W-:Y:S01]  /*cbb0*/  MOV R59, R87 ;  /* 0x00000057003b7202 */ /* 0x001fe20000000f00 */
[----:B------:R-:W-:Y:S01]  /*cbc0*/  IMAD.MOV.U32 R86, RZ, RZ, 0x2 ;  /* 0x00000002ff567424 */ /* 0x000fe200078e00ff */
[----:B------:R-:W-:Y:S01]  /*cbd0*/  MOV R56, 0xcc10 ;  /* 0x0000cc1000387802 */ /* 0x000fe20000000f00 */
[----:B------:R-:W-:Y:S02]  /*cbe0*/  IMAD.MOV.U32 R84, RZ, RZ, 0x1f ;  /* 0x0000001fff547424 */ /* 0x000fe400078e00ff */
[----:B------:R-:W-:Y:S02]  /*cbf0*/  IMAD.MOV.U32 R83, RZ, RZ, -0x1 ;  /* 0xffffffffff537424 */ /* 0x000fe400078e00ff */
[----:B-----5:R-:W-:Y:S05]  /*cc00*/  CALL.REL.NOINC `($__internal_22_$__cuda_sm70_shflsync_bfly_p) ;  /* 0x0000056000007944 */ /* 0x020fea0003c00000 */
[----:B01----:R-:W-:Y:S01]  /*cc10*/  FADD.FTZ R59, R87, R83 ;  /* 0x00000053573b7221 */ /* 0x003fe20000010000 */
[----:B------:R-:W-:Y:S01]  /*cc20*/  MOV R56, 0xcc70 ;  /* 0x0000cc7000387802 */ /* 0x000fe20000000f00 */
[----:B------:R-:W-:-:S02]  /*cc30*/  IMAD.MOV.U32 R86, RZ, RZ, 0x4 ;  /* 0x00000004ff567424 */ /* 0x000fc400078e00ff */
[----:B------:R-:W-:Y:S02]  /*cc40*/  IMAD.MOV.U32 R84, RZ, RZ, 0x1f ;  /* 0x0000001fff547424 */ /* 0x000fe400078e00ff */
[----:B------:R-:W-:Y:S02]  /*cc50*/  IMAD.MOV.U32 R83, RZ, RZ, -0x1 ;  /* 0xffffffffff537424 */ /* 0x000fe400078e00ff */
[----:B------:R-:W-:Y:S05]  /*cc60*/  CALL.REL.NOINC `($__internal_22_$__cuda_sm70_shflsync_bfly_p) ;  /* 0x0000050000007944 */ /* 0x000fea0003c00000 */
[----:B01----:R-:W-:Y:S01]  /*cc70*/  FADD.FTZ R59, R59, R83 ;  /* 0x000000533b3b7221 */ /* 0x003fe20000010000 */
[----:B------:R-:W-:Y:S01]  /*cc80*/  MOV R56, 0xccd0 ;  /* 0x0000ccd000387802 */ /* 0x000fe20000000f00 */
[----:B------:R-:W-:Y:S02]  /*cc90*/  IMAD.MOV.U32 R86, RZ, RZ, 0x8 ;  /* 0x00000008ff567424 */ /* 0x000fe400078e00ff */
[----:B------:R-:W-:Y:S02]  /*cca0*/  IMAD.MOV.U32 R84, RZ, RZ, 0x1f ;  /* 0x0000001fff547424 */ /* 0x000fe400078e00ff */
[----:B------:R-:W-:Y:S02]  /*ccb0*/  IMAD.MOV.U32 R83, RZ, RZ, -0x1 ;  /* 0xffffffffff537424 */ /* 0x000fe400078e00ff */
[----:B------:R-:W-:Y:S05]  /*ccc0*/  CALL.REL.NOINC `($__internal_22_$__cuda_sm70_shflsync_bfly_p) ;  /* 0x000004a000007944 */ /* 0x000fea0003c00000 */
[----:B01----:R-:W-:Y:S01]  /*ccd0*/  FADD.FTZ R59, R59, R83 ;  /* 0x000000533b3b7221 */ /* 0x003fe20000010000 */
[----:B------:R-:W-:Y:S01]  /*cce0*/  MOV R56, 0xcd30 ;  /* 0x0000cd3000387802 */ /* 0x000fe20000000f00 */
[----:B------:R-:W-:-:S02]  /*ccf0*/  IMAD.MOV.U32 R86, RZ, RZ, 0x10 ;  /* 0x00000010ff567424 */ /* 0x000fc400078e00ff */
[----:B------:R-:W-:Y:S02]  /*cd00*/  IMAD.MOV.U32 R84, RZ, RZ, 0x1f ;  /* 0x0000001fff547424 */ /* 0x000fe400078e00ff */
[----:B------:R-:W-:Y:S02]  /*cd10*/  IMAD.MOV.U32 R83, RZ, RZ, -0x1 ;  /* 0xffffffffff537424 */ /* 0x000fe400078e00ff */
[----:B------:R-:W-:Y:S05]  /*cd20*/  CALL.REL.NOINC `($__internal_22_$__cuda_sm70_shflsync_bfly_p) ;  /* 0x0000044000007944 */ /* 0x000fea0003c00000 */
[----:B-1----:R-:W-:Y:S01]  /*cd30*/  FADD.FTZ R83, R59, R83 ;  /* 0x000000533b537221 */ /* 0x002fe20000010000 */
[----:B------:R-:W-:Y:S01]  /*cd40*/  ISETP.NE.AND P2, PT, R7, RZ, PT ;  /* 0x000000ff0700720c */ /* 0x000fe20003f45270 */
[----:B0-----:R-:W-:Y:S02]  /*cd50*/  IMAD.MOV.U32 R86, RZ, RZ, 0x1 ;  /* 0x00000001ff567424 */ /* 0x001fe400078e00ff */
[----:B------:R-:W-:Y:S02]  /*cd60*/  FMUL.FTZ R85, R83, c[0x0][0x1e0] ;  /* 0x0000780053557a20 */ /* 0x000fe40000410000 */
[----:B------:R-:W-:Y:S02]  /*cd70*/  IMAD.MOV.U32 R83, RZ, RZ, -0x1 ;  /* 0xffffffffff537424 */ /* 0x000fe400078e00ff */
        /* <DEDUP_REMOVED lines=45> */
[----:B------:R-:W-:Y:S02]  /*d050*/  IMAD.MOV.U32 R86, RZ, RZ, 0x4 ;  /* 0x00000004ff567424 */ /* 0x000fe400078e00ff */
[----:B------:R-:W-:-:S02]  /*d060*/  IMAD.MOV.U32 R84, RZ, RZ, 0x1f ;  /* 0x0000001fff547424 */ /* 0x000fc400078e00ff */
        /* <DEDUP_REMOVED lines=8> */
[----:B-1----:R-:W-:Y:S01]  /*d0f0*/  FADD.FTZ R87, R59, R83 ;  /* 0x000000533b577221 */ /* 0x002fe20000010000 */
[----:B------:R-:W-:Y:S01]  /*d100*/  MOV R56, 0xd160 ;  /* 0x0000d16000387802 */ /* 0x000fe20000000f00 */
[----:B0-----:R-:W-:Y:S02]  /*d110*/  IMAD.MOV.U32 R86, RZ, RZ, 0x10 ;  /* 0x00000010ff567424 */ /* 0x001fe400078e00ff */
[----:B------:R-:W-:-:S02]  /*d120*/  IMAD.MOV.U32 R84, RZ, RZ, 0x1f ;  /* 0x0000001fff547424 */ /* 0x000fc400078e00ff */
[----:B------:R-:W-:Y:S02]  /*d130*/  IMAD.MOV.U32 R83, RZ, RZ, -0x1 ;  /* 0xffffffffff537424 */ /* 0x000fe400078e00ff */
[----:B------:R-:W-:Y:S02]  /*d140*/  IMAD.MOV.U32 R59, RZ, RZ, R87 ;  /* 0x000000ffff3b7224 */ /* 0x000fe400078e0057 */
[----:B------:R-:W-:Y:S05]  /*d150*/  CALL.REL.NOINC `($__internal_22_$__cuda_sm70_shflsync_bfly_p) ;  /* 0x0000001000007944 */ /* 0x000fea0003c00000 */
[----:B01----:R-:W-:Y:S05]  /*d160*/  BRA `(.L_x_3914) ;  /* 0xfffff41000007947 */ /* 0x003fea000383ffff */
        .weak           $__internal_22_$__cuda_sm70_shflsync_bfly_p
        .type           $__internal_22_$__cuda_sm70_shflsync_bfly_p,@function
        .size           $__internal_22_$__cuda_sm70_shflsync_bfly_p,(.L_x_13562 - $__internal_22_$__cuda_sm70_shflsync_bfly_p)
$__internal_22_$__cuda_sm70_shflsync_bfly_p:
[----:B------:R-:W-:Y:S01]  /*d170*/  IMAD.MOV.U32 R57, RZ, RZ, 0x0 ;  /* 0x00000000ff397424 */ /* 0x000fe200078e00ff */
[----:B------:R-:W-:Y:S04]  /*d180*/  WARPSYNC R83 ;  /* 0x0000005300007348 */ /* 0x000fe80003800000 */
[----:B------:R0:W1:Y:S01]  /*d190*/  SHFL.BFLY PT, R83, R59, R86, R84 ;  /* 0x0c0000563b537389 */ /* 0x00006200000e0054 */
[----:B------:R-:W-:Y:S05]  /*d1a0*/  RET.REL.NODEC R56 `(_ZN10layer_norm31ln_parallel_residual_fwd_kernelINS_13Kernel_traitsIf13__nv_bfloat16S2_S2_fjLj512ELj1ELj4ELj1ELj16ENS_18Kernel_traits_baseILj512EfS2_S2_S2_fjLj128EEEEELb1ELb1ELb0EEEvNS_9FwdParamsE) ;  /* 0xffff2e5038007950 */ /* 0x000fea0003c3ffff */
.L_x_3915:
        /* <DEDUP_REMOVED lines=13> */
.L_x_13562:


//--------------------- .text._ZN10layer_norm31ln_parallel_residual_fwd_kernelINS_13Kernel_traitsIf13__nv_bfloat16S2_S2_fjLj512ELj1ELj4ELj1ELj16ENS_18Kernel_traits_baseILj512EfS2_S2_S2_fjLj128EEEEELb1ELb1ELb1EEEvNS_9FwdParamsE --------------------------
	.section	.text._ZN10layer_norm31ln_parallel_residual_fwd_kernelINS_13Kernel_traitsIf13__nv_bfloat16S2_S2_fjLj512ELj1ELj4ELj1ELj16ENS_18Kernel_traits_baseILj512EfS2_S2_S2_fjLj128EEEEELb1ELb1ELb1EEEvNS_9FwdParamsE,"ax",@progbits
	.sectioninfo	@"SHI_REGISTERS=96"
	.align	128
        .global         _ZN10layer_norm31ln_parallel_residual_fwd_kernelINS_13Kernel_traitsIf13__nv_bfloat16S2_S2_fjLj512ELj1ELj4ELj1ELj16ENS_18Kernel_traits_baseILj512EfS2_S2_S2_fjLj128EEEEELb1ELb1ELb1EEEvNS_9FwdParamsE
        .type           _ZN10layer_norm31ln_parallel_residual_fwd_kernelINS_13Kernel_traitsIf13__nv_bfloat16S2_S2_fjLj512ELj1ELj4ELj1ELj16ENS_18Kernel_traits_baseILj512EfS2_S2_S2_fjLj128EEEEELb1ELb1ELb1EEEvNS_9FwdParamsE,@function
        .size           _ZN10layer_norm31ln_parallel_residual_fwd_kernelINS_13Kernel_traitsIf13__nv_bfloat16S2_S2_fjLj512ELj1ELj4ELj1ELj16ENS_18Kernel_traits_baseILj512EfS2_S2_S2_fjLj128EEEEELb1ELb1ELb1EEEvNS_9FwdParamsE,(.L_x_13563 - _ZN10layer_norm31ln_parallel_residual_fwd_kernelINS_13Kernel_traitsIf13__nv_bfloat16S2_S2_fjLj512ELj1ELj4ELj1ELj16ENS_18Kernel_traits_baseILj512EfS2_S2_S2_fjLj128EEEEELb1ELb1ELb1EEEvNS_9FwdParamsE)
        .other          _ZN10layer_norm31ln_parallel_residual_fwd_kernelINS_13Kernel_traitsIf13__nv_bfloat16S2_S2_fjLj512ELj1ELj4ELj1ELj16ENS_18Kernel_traits_baseILj512EfS2_S2_S2_fjLj128EEEEELb1ELb1ELb1EEEvNS_9FwdParamsE,@"STO_CUDA_ENTRY STV_DEFAULT"
_ZN10layer_norm31ln_parallel_residual_fwd_kernelINS_13Kernel_traitsIf13__nv_bfloat16S2_S2_fjLj512ELj1ELj4ELj1ELj16ENS_18Kernel_traits_baseILj512EfS2_S2_S2_fjLj128EEEEELb1ELb1ELb1EEEvNS_9FwdParamsE:
.text._ZN10layer_norm31ln_parallel_residual_fwd_kernelINS_13Kernel_traitsIf13__nv_bfloat16S2_S2_fjLj512ELj1ELj4ELj1ELj16ENS_18Kernel_traits_baseILj512EfS2_S2_S2_fjLj128EEEEELb1ELb1ELb1EEEvNS_9FwdParamsE:
[----:B------:R-:W-:Y:S02]  /*0000*/  IMAD.MOV.U32 R1, RZ, RZ, c[0x0][0x28] ;  /* 0x00000a00ff017624 */ /* 0x000fe400078e00ff */
[----:B------:R-:W-:Y:S01]  /*0010*/  ULDC.U8 UR4, c[0x0][0x244] ;  /* 0x0000910000047ab9 */ /* 0x000fe20000000000 */
[----:B------:R-:W0:Y:S01]  /*0020*/  S2R R10, SR_TID.X ;  /* 0x00000000000a7919 */ /* 0x000e220000002100 */
[----:B------:R-:W-:Y:S01]  /*0030*/  ISETP.NE.AND P1, PT, RZ, UR4, PT ;  /* 0x00000004ff007c0c */ /* 0x000fe2000bf25270 */
[----:B------:R-:W-:Y:S02]  /*0040*/  ULDC.64 UR4, c[0x0][0x230] ;  /* 0x00008c0000047ab9 */ /* 0x000fe40000000a00 */
[----:B------:R-:W-:Y:S01]  /*0050*/  IMAD.U32 R2, RZ, RZ, UR4 ;  /* 0x00000004ff027e24 */ /* 0x000fe2000f8e00ff */
[----:B------:R-:W-:Y:S01]  /*0060*/  ULDC.64 UR6, c[0x0][0x118] ;  /* 0x0000460000067ab9 */ /* 0x000fe20000000a00 */
[----:B------:R-:W-:-:S08]  /*0070*/  IMAD.U32 R3, RZ, RZ, UR5 ;  /* 0x00000005ff037e24 */ /* 0x000fd0000f8e00ff */
[----:B------:R-:W2:Y:S01]  /*0080*/  @P1 LDG.E.64 R2, [R2.64] ;  /* 0x0000000602021981 */ /* 0x000ea2000c1e1b00 */
[----:B------:R-:W-:Y:S01]  /*0090*/  ISETP.NE.U32.AND P0, PT, RZ, c[0x0][0x218], PT ;  /* 0x00008600ff007a0c */ /* 0x000fe20003f05070 */
[----:B------:R-:W-:Y:S02]  /*00a0*/  IMAD.MOV.U32 R70, RZ, RZ, c[0x0][0x238] ;  /* 0x00008e00ff467624 */ /* 0x000fe400078e00ff */
[----:B------:R-:W-:Y:S01]  /*00b0*/  IMAD.MOV.U32 R71, RZ, RZ, c[0x0][0x23c] ;  /* 0x00008f00ff477624 */ /* 0x000fe200078e00ff */
[----:B------:R-:W-:Y:S01]  /*00c0*/  ISETP.NE.AND.EX P0, PT, RZ, c[0x0][0x21c], PT, P0 ;  /* 0x00008700ff007a0c */ /* 0x000fe20003f05300 */
[----:B------:R-:W-:Y:S01]  /*00d0*/  CS2R R12, SRZ ;  /* 0x00000000000c7805 */ /* 0x000fe2000001ff00 */
[----:B------:R-:W-:Y:S01]  /*00e0*/  CS2R R14, SRZ ;  /* 0x00000000000e7805 */ /* 0x000fe2000001ff00 */
[----:B------:R-:W-:Y:S01]  /*00f0*/  CS2R R16, SRZ ;  /* 0x0000000000107805 */ /* 0x000fe2000001ff00 */
[----:B------:R-:W-:Y:S01]  /*0100*/  CS2R R18, SRZ ;  /* 0x0000000000127805 */ /* 0x000fe2000001ff00 */
[----:B0-----:R-:W-:Y:S01]  /*0110*/  IMAD.SHL.U32 R0, R10, 0x20, RZ ;  /* 0x000000200a007824 */ /* 0x001fe200078e00ff */
[----:B------:R-:W-:Y:S01]  /*0120*/  CS2R R20, SRZ ;  /* 0x0000000000147805 */ /* 0x000fe2000001ff00 */
[----:B------:R-:W-:Y:S01]  /*0130*/  CS2R R22, SRZ ;  /* 0x0000000000167805 */ /* 0x000fe2000001ff00 */
[----:B------:R-:W-:Y:S01]  /*0140*/  CS2R R24, SRZ ;  /* 0x0000000000187805 */ /* 0x000fe2000001ff00 */
[----:B------:R-:W-:Y:S01]  /*0150*/  CS2R R26, SRZ ;  /* 0x00000000001a7805 */ /* 0x000fe2000001ff00 */
[----:B------:R-:W-:Y:S01]  /*0160*/  LOP3.LUT R0, R0, 0x3e0, RZ, 0xc0, !PT ;  /* 0x000003e000007812 */ /* 0x000fe200078ec0ff */
[----:B------:R0:W5:Y:S03]  /*0170*/  @P1 LDG.E.64 R4, [R70.64] ;  /* 0x0000000646041981 */ /* 0x000166000c1e1b00 */
[C---:B------:R-:W-:Y:S01]  /*0180*/  IADD3 R8, P2, R0.reuse, c[0x0][0x218], RZ ;  /* 0x0000860000087a10 */ /* 0x040fe20007f5e0ff */
[----:B------:R-:W1:Y:S01]  /*0190*/  S2R R11, SR_CTAID.X ;  /* 0x00000000000b7919 */ /* 0x000e620000002500 */
[----:B------:R-:W-:-:S02]  /*01a0*/  IADD3 R6, P3, R0, c[0x0][0x1b0], RZ ;  /* 0x00006c0000067a10 */ /* 0x000fc40007f7e0ff */
[----:B------:R-:W-:-:S03]  /*01b0*/  IADD3.X R9, RZ, c[0x0][0x21c], RZ, P2, !PT ;  /* 0x00008700ff097a10 */ /* 0x000fc600017fe4ff */
[----:B------:R-:W-:Y:S02]  /*01c0*/  IMAD.X R7, RZ, RZ, c[0x0][0x1b4], P3 ;  /* 0x00006d00ff077624 */ /* 0x000fe400018e06ff */
[----:B------:R0:W5:Y:S04]  /*01d0*/  @P0 LDG.E.128 R12, [R8.64] ;  /* 0x00000006080c0981 */ /* 0x000168000c1e1d00 */
[----:B------:R0:W5:Y:S04]  /*01e0*/  @P0 LDG.E.128 R16, [R8.64+0x10] ;  /* 0x0000100608100981 */ /* 0x000168000c1e1d00 */
[----:B------:R0:W5:Y:S04]  /*01f0*/  @P0 LDG.E.128 R20, [R8.64+0x400] ;  /* 0x0004000608140981 */ /* 0x000168000c1e1d00 */
[----:B------:R0:W5:Y:S01]  /*0200*/  @P0 LDG.E.128 R24, [R8.64+0x410] ;  /* 0x0004100608180981 */ /* 0x000162000c1e1d00 */
[----:B--2---:R2:W3:Y:S02]  /*0210*/  @P1 R2UR UR4, R2 ;  /* 0x00000000020413c2 */ /* 0x0044e400000e0000 */
[----:B--2---:R-:W-:-:S06]  /*0220*/  SHF.R.U32.HI R2, RZ, 0x5, R10 ;  /* 0x00000005ff027819 */ /* 0x004fcc000001160a */
[----:B------:R0:W2:Y:S01]  /*0230*/  @P1 R2UR UR5, R3 ;  /* 0x00000000030513c2 */ /* 0x0000a200000e0000 */
[----:B-1----:R-:W-:-:S05]  /*0240*/  IMAD R2, R11, 0x4, R2 ;  /* 0x000000040b027824 */ /* 0x002fca00078e0202 */
[----:B------:R-:W-:-:S13]  /*0250*/  ISETP.GE.AND P2, PT, R2, c[0x0][0x164], PT ;  /* 0x0000590002007a0c */ /* 0x000fda0003f46270 */
[----:B0-23--:R-:W-:Y:S05]  /*0260*/  @P2 EXIT ;  /* 0x000000000000294d */ /* 0x00dfea0003800000 */
[----:B-----5:R-:W-:Y:S01]  /*0270*/  @P1 IADD3 R70, P0, R4, c[0x0][0x240], RZ ;  /* 0x0000900004461a10 */ /* 0x020fe20007f1e0ff */
[----:B------:R0:W5:Y:S04]  /*0280*/  LDG.E.128 R28, [R6.64] ;  /* 0x00000006061c7981 */ /* 0x000168000c1e1d00 */
[----:B------:R-:W-:Y:S01]  /*0290*/  @P1 IMAD.X R71, RZ, RZ, R5, P0 ;  /* 0x000000ffff471224 */ /* 0x000fe200000e0605 */
[----:B------:R0:W5:Y:S01]  /*02a0*/  LDG.E.128 R32, [R6.64+0x10] ;  /* 0x0000100606207981 */ /* 0x000162000c1e1d00 */
[----:B------:R-:W-:-:S03]  /*02b0*/  IMAD R3, R11, c[0x0][0x0], R10 ;  /* 0x000000000b037a24 */ /* 0x000fc600078e020a */
[--C-:B------:R-:W-:Y:S01]  /*02c0*/  SHF.R.U64 R4, R70, 0x2, R71.reuse ;  /* 0x0000000246047819 */ /* 0x100fe20000001247 */
[C---:B------:R-:W-:Y:S01]  /*02d0*/  IMAD.HI.U32 R0, R3.reuse, -0x326172a9, RZ ;  /* 0xcd9e8d5703007827 */ /* 0x040fe200078e00ff */
[----:B------:R-:W-:Y:S01]  /*02e0*/  SHF.R.U32.HI R5, RZ, 0x2, R71 ;  /* 0x00000002ff057819 */ /* 0x000fe20000011647 */
[----:B------:R0:W5:Y:S02]  /*02f0*/  LDG.E.128 R36, [R6.64+0x400] ;  /* 0x0004000606247981 */ /* 0x000164000c1e1d00 */
[----:B------:R-:W-:Y:S01]  /*0300*/  IMAD.HI.U32 R8, R4, -0x2daee0ad, RZ ;  /* 0xd2511f5304087827 */ /* 0x000fe200078e00ff */
[----:B------:R-:W-:Y:S01]  /*0310*/  LOP3.LUT R0, R0, UR4, R5, 0x96, !PT ;  /* 0x0000000400007c12 */ /* 0x000fe2000f8e9605 */
[----:B------:R-:W-:Y:S01]  /*0320*/  UIADD3 UR10, UR5, -0x4498517b, URZ ;  /* 0xbb67ae85050a7890 */ /* 0x000fe2000fffe03f */
[----:B------:R0:W5:Y:S01]  /*0330*/  LDG.E.128 R40, [R6.64+0x410] ;  /* 0x0004100606287981 */ /* 0x000162000c1e1d00 */
[----:B------:R-:W-:Y:S01]  /*0340*/  UIADD3 UR9, UR4, -0x61c88647, URZ ;  /* 0x9e3779b904097890 */ /* 0x000fe2000fffe03f */
[----:B------:R-:W-:Y:S01]  /*0350*/  LOP3.LUT R8, R8, UR5, RZ, 0x3c, !PT ;  /* 0x0000000508087c12 */ /* 0x000fe2000f8e3cff */
        /* <DEDUP_REMOVED lines=8> */
[----:B0-----:R-:W-:Y:S01]  /*03e0*/  IMAD R6, R3, -0x326172a9, RZ ;  /* 0xcd9e8d5703067824 */ /* 0x001fe200078e02ff */
[----:B------:R-:W-:Y:S01]  /*03f0*/  UIADD3 UR13, UR4, -0x255992d5, URZ ;  /* 0xdaa66d2b040d7890 */ /* 0x000fe2000fffe03f */
[----:B------:R-:W-:Y:S01]  /*0400*/  IMAD.HI.U32 R7, R8, -0x326172a9, RZ ;  /* 0xcd9e8d5708077827 */ /* 0x000fe200078e00ff */
        /* <DEDUP_REMOVED lines=8> */
[C---:B------:R-:W-:Y:S01]  /*0490*/  IMAD.HI.U32 R11, R6.reuse, -0x2daee0ad, RZ ;  /* 0xd2511f53060b7827 */ /* 0x040fe200078e00ff */
[----:B------:R-:W-:Y:S01]  /*04a0*/  LOP3.LUT R7, R7, UR11, R8, 0x96, !PT ;  /* 0x0000000b07077c12 */ /* 0x000fe2000f8e9608 */
[----:B------:R-:W-:Y:S02]  /*04b0*/  UIADD3 UR19, UR4, -0x4ab325aa, URZ ;  /* 0xb54cda5604137890 */ /* 0x000fe4000fffe03f */
[----:B------:R-:W-:Y:S01]  /*04c0*/  IMAD R8, R6, -0x2daee0ad, RZ ;  /* 0xd2511f5306087824 */ /* 0x000fe200078e02ff */
[----:B------:R-:W-:Y:S01]  /*04d0*/  LOP3.LUT R0, R11, UR12, R0, 0x96, !PT ;  /* 0x0000000c0b007c12 */ /* 0x000fe2000f8e9600 */
[----:B------:R-:W-:Y:S01]  /*04e0*/  IMAD.HI.U32 R11, R7, -0x2daee0ad, RZ ;  /* 0xd2511f53070b7827 */ /* 0x000fe200078e00ff */
[----:B------:R-:W-:Y:S02]  /*04f0*/  UIADD3 UR20, UR5, 0x646e171e, URZ ;  /* 0x646e171e05147890 */ /* 0x000fe4000fffe03f */
[----:B------:R-:W-:Y:S01]  /*0500*/  UIADD3 UR22, UR5, 0x1fd5c5a3, URZ ;  /* 0x1fd5c5a305167890 */ /* 0x000fe2000fffe03f */
[----:B------:R-:W-:Y:S01]  /*0510*/  IMAD R9, R9, -0x326172a9, RZ ;  /* 0xcd9e8d5709097824 */ /* 0x000fe200078e02ff */
[----:B------:R-:W-:Y:S01]  /*0520*/  LOP3.LUT R8, R11, UR14, R8, 0x96, !PT ;  /* 0x0000000e0b087c12 */ /* 0x000fe2000f8e9608 */
[----:B------:R-:W-:Y:S01]  /*0530*/  IMAD.HI.U32 R6, R0, -0x326172a9, RZ ;  /* 0xcd9e8d5700067827 */ /* 0x000fe200078e00ff */
[----:B------:R-:W-:-:S02]  /*0540*/  UIADD3 UR21, UR4, 0x5384540f, URZ ;  /* 0x5384540f04157890 */ /* 0x000fc4000fffe03f */
[----:B------:R-:W-:Y:S01]  /*0550*/  UIADD3 UR23, UR4, -0xe443238, URZ ;  /* 0xf1bbcdc804177890 */ /* 0x000fe2000fffe03f */
[----:B------:R-:W-:Y:S01]  /*0560*/  IMAD R0, R0, -0x326172a9, RZ ;  /* 0xcd9e8d5700007824 */ /* 0x000fe200078e02ff */
[----:B------:R-:W-:Y:S01]  /*0570*/  LOP3.LUT R6, R6, UR13, R9, 0x96, !PT ;  /* 0x0000000d06067c12 */ /* 0x000fe2000f8e9609 */
[----:B------:R-:W-:Y:S01]  /*0580*/  IMAD.HI.U32 R9, R8, -0x326172a9, RZ ;  /* 0xcd9e8d5708097827 */ /* 0x000fe200078e00ff */
[----:B------:R-:W-:Y:S02]  /*0590*/  UIADD3 UR24, UR5, -0x24c28bd8, URZ ;  /* 0xdb3d742805187890 */ /* 0x000fe4000fffe03f */
[----:B------:R-:W-:Y:S01]  /*05a0*/  UIADD3 UR26, UR5, -0x695add53, URZ ;  /* 0x96a522ad051a7890 */ /* 0x000fe2000fffe03f */
[----:B------:R-:W-:Y:S01]  /*05b0*/  IMAD R7, R7, -0x2daee0ad, RZ ;  /* 0xd2511f5307077824 */ /* 0x000fe200078e02ff */
[----:B------:R-:W-:Y:S01]  /*05c0*/  LOP3.LUT R0, R9, UR15, R0, 0x96, !PT ;  /* 0x0000000f09007c12 */ /* 0x000fe2000f8e9600 */
[----:B------:R-:W-:Y:S01]  /*05d0*/  IMAD.HI.U32 R10, R6, -0x2daee0ad, RZ ;  /* 0xd2511f53060a7827 */ /* 0x000fe200078e00ff */
[----:B------:R-:W-:-:S02]  /*05e0*/  UIADD3 UR25, UR4, -0x700cb87f, URZ ;  /* 0x8ff3478104197890 */ /* 0x000fc4000fffe03f */
[----:B------:R-:W-:Y:S01]  /*05f0*/  ULDC.U8 UR8, c[0x0][0x1f0] ;  /* 0x00007c0000087ab9 */ /* 0x000fe20000000000 */
        /* <DEDUP_REMOVED lines=24> */
[----:B------:R-:W-:Y:S01]  /*0780*/  IMAD.HI.U32 R63, R9, -0x2daee0ad, RZ ;  /* 0xd2511f53093f7827 */ /* 0x000fe200078e00ff */
[----:B------:R-:W-:-:S03]  /*0790*/  LOP3.LUT R11, R7, UR24, R11, 0x96, !PT ;  /* 0x00000018070b7c12 */ /* 0x000fc6000f8e960b */
[----:B------:R-:W-:Y:S01]  /*07a0*/  IMAD R7, R8, -0x326172a9, RZ ;  /* 0xcd9e8d5708077824 */ /* 0x000fe200078e02ff */
[----:B------:R-:W-:Y:S01]  /*07b0*/  LOP3.LUT R63, R63, UR26, R6, 0x96, !PT ;  /* 0x0000001a3f3f7c12 */ /* 0x000fe2000f8e9606 */
[----:B------:R-:W-:-:S04]  /*07c0*/  IMAD.WIDE.U32 R64, R11, -0x326172a9, RZ ;  /* 0xcd9e8d570b407825 */ /* 0x000fc800078e00ff */
[----:B------:R-:W-:Y:S01]  /*07d0*/  IMAD.MOV.U32 R6, RZ, RZ, RZ ;  /* 0x000000ffff067224 */ /* 0x000fe200078e00ff */
[----:B------:R-:W-:Y:S01]  /*07e0*/  LOP3.LUT R0, R65, UR25, R7, 0x96, !PT ;  /* 0x0000001941007c12 */ /* 0x000fe2000f8e9607 */
[----:B------:R-:W-:Y:S02]  /*07f0*/  IMAD R66, R9, -0x2daee0ad, RZ ;  /* 0xd2511f5309427824 */ /* 0x000fe400078e02ff */
.L_x_4178:
        /* <DEDUP_REMOVED lines=30> */
.L_x_3918:
[----:B0-----:R-:W-:Y:S02]  /*09e0*/  MOV R65, R64 ;  /* 0x0000004000417202 */ /* 0x001fe40000000f00 */
.L_x_3919:
[----:B------:R-:W-:Y:S05]  /*09f0*/  BSYNC B1 ;  /* 0x0000000000017941 */ /* 0x000fea0003800000 */
.L_x_3917:
        /* <DEDUP_REMOVED lines=16> */
.L_x_3923:
[----:B------:R-:W-:Y:S05]  /*0b00*/  BSYNC B2 ;  /* 0x0000000000027941 */ /* 0x000fea0003800000 */
.L_x_3922:
        /* <DEDUP_REMOVED lines=44> */
.L_x_3921:
[----:B------:R-:W-:Y:S05]  /*0dd0*/  BSYNC B1 ;  /* 0x0000000000017941 */ /* 0x000fea0003800000 */
.L_x_3920:
        /* <DEDUP_REMOVED lines=17> */
.L_x_3924:
        /* <DEDUP_REMOVED lines=12> */
.L_x_3927:
[----:B------:R-:W-:Y:S02]  /*0fb0*/  IMAD.MOV.U32 R72, RZ, RZ, R64 ;  /* 0x000000ffff487224 */ /* 0x000fe400078e0040 */
.L_x_3928:
[----:B------:R-:W-:Y:S05]  /*0fc0*/  BSYNC B1 ;  /* 0x0000000000017941 */ /* 0x000fea0003800000 */
.L_x_3926:
        /* <DEDUP_REMOVED lines=16> */
.L_x_3932:
[----:B------:R-:W-:Y:S05]  /*10d0*/  BSYNC B2 ;  /* 0x0000000000027941 */ /* 0x000fea0003800000 */
.L_x_3931:
        /* <DEDUP_REMOVED lines=43> */
.L_x_3930:
[----:B------:R-:W-:Y:S05]  /*1390*/  BSYNC B1 ;  /* 0x0000000000017941 */ /* 0x000fea0003800000 */
.L_x_3929:
        /* <DEDUP_REMOVED lines=10> */
.L_x_3925:
        /* <DEDUP_REMOVED lines=12> */
.L_x_3934:
[----:B------:R-:W-:Y:S02]  /*1500*/  IMAD.MOV.U32 R72, RZ, RZ, R64 ;  /* 0x000000ffff487224 */ /* 0x000fe400078e0040 */
.L_x_3935:
[----:B------:R-:W-:Y:S05]  /*1510*/  BSYNC B1 ;  /* 0x0000000000017941 */ /* 0x000fea0003800000 */
.L_x_3933:
        /* <DEDUP_REMOVED lines=16> */
.L_x_3939:
[----:B------:R-:W-:Y:S05]  /*1620*/  BSYNC B2 ;  /* 0x0000000000027941 */ /* 0x000fea0003800000 */
.L_x_3938:
        /* <DEDUP_REMOVED lines=42> */
.L_x_3937:
[----:B------:R-:W-:Y:S05]  /*18d0*/  BSYNC B1 ;  /* 0x0000000000017941 */ /* 0x000fea0003800000 */
.L_x_3936:
        /* <DEDUP_REMOVED lines=14> */
.L_x_3940:
        /* <DEDUP_REMOVED lines=12> */
.L_x_3943:
[----:B------:R-:W-:Y:S02]  /*1a80*/  MOV R52, R64 ;  /* 0x0000004000347202 */ /* 0x000fe40000000f00 */
.L_x_3944:
[----:B------:R-:W-:Y:S05]  /*1a90*/  BSYNC B1 ;  /* 0x0000000000017941 */ /* 0x000fea0003800000 */
.L_x_3942:
        /* <DEDUP_REMOVED lines=16> */
.L_x_3948:
[----:B------:R-:W-:Y:S05]  /*1ba0*/  BSYNC B2 ;  /* 0x0000000000027941 */ /* 0x000fea0003800000 */
.L_x_3947:
        /* <DEDUP_REMOVED lines=42> */
.L_x_3946:
[----:B------:R-:W-:Y:S05]  /*1e50*/  BSYNC B1 ;  /* 0x0000000000017941 */ /* 0x000fea0003800000 */
.L_x_3945:
        /* <DEDUP_REMOVED lines=10> */
.L_x_3941:
        /* <DEDUP_REMOVED lines=12> */
.L_x_3950:
[----:B------:R-:W-:Y:S02]  /*1fc0*/  MOV R52, R64 ;  /* 0x0000004000347202 */ /* 0x000fe40000000f00 */
.L_x_3951:
[----:B------:R-:W-:Y:S05]  /*1fd0*/  BSYNC B1 ;  /* 0x0000000000017941 */ /* 0x000fea0003800000 */
.L_x_3949:
        /* <DEDUP_REMOVED lines=16> */
.L_x_3955:
[----:B------:R-:W-:Y:S05]  /*20e0*/  BSYNC B2 ;  /* 0x0000000000027941 */ /* 0x000fea0003800000 */
.L_x_3954:
        /* <DEDUP_REMOVED lines=42> */
.L_x_3953:
[----:B------:R-:W-:Y:S05]  /*2390*/  BSYNC B1 ;  /* 0x0000000000017941 */ /* 0x000fea0003800000 */
.L_x_3952:
        /* <DEDUP_REMOVED lines=14> */
.L_x_3956:
        /* <DEDUP_REMOVED lines=12> */
.L_x_3959:
[----:B------:R-:W-:Y:S02]  /*2540*/  IMAD.MOV.U32 R52, RZ, RZ, R64 ;  /* 0x000000ffff347224 */ /* 0x000fe400078e0040 */
.L_x_3960:
[----:B------:R-:W-:Y:S05]  /*2550*/  BSYNC B1 ;  /* 0x0000000000017941 */ /* 0x000fea0003800000 */
.L_x_3958:
        /* <DEDUP_REMOVED lines=16> */
.L_x_3964:
[----:B------:R-:W-:Y:S05]  /*2660*/  BSYNC B2 ;  /* 0x0000000000027941 */ /* 0x000fea0003800000 */
.L_x_3963:
        /* <DEDUP_REMOVED lines=43> */
.L_x_3962:
[----:B------:R-:W-:Y:S05]  /*2920*/  BSYNC B1 ;  /* 0x0000000000017941 */ /* 0x000fea0003800000 */
.L_x_3961:
        /* <DEDUP_REMOVED lines=10> */
.L_x_3957:
        /* <DEDUP_REMOVED lines=12> */
.L_x_3966:
[----:B------:R-:W-:Y:S02]  /*2a90*/  IMAD.MOV.U32 R52, RZ, RZ, R64 ;  /* 0x000000ffff347224 */ /* 0x000fe400078e0040 */
.L_x_3967:
[----:B------:R-:W-:Y:S05]  /*2aa0*/  BSYNC B1 ;  /* 0x0000000000017941 */ /* 0x000fea0003800000 */
.L_x_3965:
        /* <DEDUP_REMOVED lines=16> */
.L_x_3971:
[----:B------:R-:W-:Y:S05]  /*2bb0*/  BSYNC B2 ;  /* 0x0000000000027941 */ /* 0x000fea0003800000 */
.L_x_3970:
        /* <DEDUP_REMOVED lines=43> */
.L_x_3969:
[----:B------:R-:W-:Y:S05]  /*2e70*/  BSYNC B1 ;  /* 0x0000000000017941 */ /* 0x000fea0003800000 */
.L_x_3968:
        /* <DEDUP_REMOVED lines=14> */
.L_x_3972:
        /* <DEDUP_REMOVED lines=12> */
.L_x_3975:
[----:B------:R-:W-:Y:S02]  /*3020*/  IMAD.MOV.U32 R68, RZ, RZ, R64 ;  /* 0x000000ffff447224 */ /* 0x000fe400078e0040 */
.L_x_3976:
[----:B------:R-:W-:Y:S05]  /*3030*/  BSYNC B1 ;  /* 0x0000000000017941 */ /* 0x000fea0003800000 */
.L_x_3974:
        /* <DEDUP_REMOVED lines=16> */
.L_x_3980:
[----:B------:R-:W-:Y:S05]  /*3140*/  BSYNC B2 ;  /* 0x0000000000027941 */ /* 0x000fea0003800000 */
.L_x_3979:
        /* <DEDUP_REMOVED lines=43> */
.L_x_3978:
[----:B------:R-:W-:Y:S05]  /*3400*/  BSYNC B1 ;  /* 0x0000000000017941 */ /* 0x000fea0003800000 */
.L_x_3977:
        /* <DEDUP_REMOVED lines=10> */
.L_x_3973:
        /* <DEDUP_REMOVED lines=12> */
.L_x_3982:
[----:B------:R-:W-:Y:S02]  /*3570*/  IMAD.MOV.U32 R75, RZ, RZ, R64 ;  /* 0x000000ffff4b7224 */ /* 0x000fe400078e0040 */
.L_x_3983:
[----:B------:R-:W-:Y:S05]  /*3580*/  BSYNC B1 ;  /* 0x0000000000017941 */ /* 0x000fea0003800000 */
.L_x_3981:
        /* <DEDUP_REMOVED lines=16> */
.L_x_3987:
[----:B------:R-:W-:Y:S05]  /*3690*/  BSYNC B2 ;  /* 0x0000000000027941 */ /* 0x000fea0003800000 */
.L_x_3986:
        /* <DEDUP_REMOVED lines=43> */
.L_x_3985:
[----:B------:R-:W-:Y:S05]  /*3950*/  BSYNC B1 ;  /* 0x0000000000017941 */ /* 0x000fea0003800000 */
.L_x_3984:
        /* <DEDUP_REMOVED lines=13> */
.L_x_3988:
        /* <DEDUP_REMOVED lines=12> */
.L_x_3991:
[----:B------:R-:W-:Y:S02]  /*3af0*/  IMAD.MOV.U32 R75, RZ, RZ, R64 ;  /* 0x000000ffff4b7224 */ /* 0x000fe400078e0040 */
.L_x_3992:
[----:B------:R-:W-:Y:S05]  /*3b00*/  BSYNC B1 ;  /* 0x0000000000017941 */ /* 0x000fea0003800000 */
.L_x_3990:
        /* <DEDUP_REMOVED lines=16> */
.L_x_3996:
[----:B------:R-:W-:Y:S05]  /*3c10*/  BSYNC B2 ;  /* 0x0000000000027941 */ /* 0x000fea0003800000 */
.L_x_3995:
        /* <DEDUP_REMOVED lines=43> */
.L_x_3994:
[----:B------:R-:W-:Y:S05]  /*3ed0*/  BSYNC B1 ;  /* 0x0000000000017941 */ /* 0x000fea0003800000 */
.L_x_3993:
        /* <DEDUP_REMOVED lines=10> */
.L_x_3989:
        /* <DEDUP_REMOVED lines=12> */
.L_x_3998:
[----:B------:R-:W-:Y:S02]  /*4040*/  IMAD.MOV.U32 R75, RZ, RZ, R64 ;  /* 0x000000ffff4b7224 */ /* 0x000fe400078e0040 */
.L_x_3999:
[----:B------:R-:W-:Y:S05]  /*4050*/  BSYNC B1 ;  /* 0x0000000000017941 */ /* 0x000fea0003800000 */
.L_x_3997:
        /* <DEDUP_REMOVED lines=16> */
.L_x_4003:
[----:B------:R-:W-:Y:S05]  /*4160*/  BSYNC B2 ;  /* 0x0000000000027941 */ /* 0x000fea0003800000 */
.L_x_4002:
        /* <DEDUP_REMOVED lines=43> */
.L_x_4001:
[----:B------:R-:W-:Y:S05]  /*4420*/  BSYNC B1 ;  /* 0x0000000000017941 */ /* 0x000fea0003800000 */
.L_x_4000:
        /* <DEDUP_REMOVED lines=13> */
.L_x_4004:
        /* <DEDUP_REMOVED lines=12> */
.L_x_4007:
[----:B------:R-:W-:Y:S02]  /*45c0*/  IMAD.MOV.U32 R54, RZ, RZ, R64 ;  /* 0x000000ffff367224 */ /* 0x000fe400078e0040 */
.L_x_4008:
[----:B------:R-:W-:Y:S05]  /*45d0*/  BSYNC B1 ;  /* 0x0000000000017941 */ /* 0x000fea0003800000 */
.L_x_4006:
        /* <DEDUP_REMOVED lines=16> */
.L_x_4012:
[----:B------:R-:W-:Y:S05]  /*46e0*/  BSYNC B2 ;  /* 0x0000000000027941 */ /* 0x000fea0003800000 */
.L_x_4011:
        /* <DEDUP_REMOVED lines=43> */
.L_x_4010:
[----:B------:R-:W-:Y:S05]  /*49a0*/  BSYNC B1 ;  /* 0x0000000000017941 */ /* 0x000fea0003800000 */
.L_x_4009:
        /* <DEDUP_REMOVED lines=10> */
.L_x_4005:
        /* <DEDUP_REMOVED lines=12> */
.L_x_4014:
[----:B------:R-:W-:Y:S02]  /*4b10*/  IMAD.MOV.U32 R54, RZ, RZ, R64 ;  /* 0x000000ffff367224 */ /* 0x000fe400078e0040 */
.L_x_4015:
[----:B------:R-:W-:Y:S05]  /*4b20*/  BSYNC B1 ;  /* 0x0000000000017941 */ /* 0x000fea0003800000 */
.L_x_4013:
        /* <DEDUP_REMOVED lines=16> */
.L_x_4019:
[----:B------:R-:W-:Y:S05]  /*4c30*/  BSYNC B2 ;  /* 0x0000000000027941 */ /* 0x000fea0003800000 */
.L_x_4018:
        /* <DEDUP_REMOVED lines=43> */
.L_x_4017:
[----:B------:R-:W-:Y:S05]  /*4ef0*/  BSYNC B1 ;  /* 0x0000000000017941 */ /* 0x000fea0003800000 */
.L_x_4016:
        /* <DEDUP_REMOVED lines=13> */
.L_x_4020:
        /* <DEDUP_REMOVED lines=12> */
.L_x_4023:
[----:B------:R-:W-:Y:S02]  /*5090*/  IMAD.MOV.U32 R54, RZ, RZ, R64 ;  /* 0x000000ffff367224 */ /* 0x000fe400078e0040 */
.L_x_4024:
[----:B------:R-:W-:Y:S05]  /*50a0*/  BSYNC B1 ;  /* 0x0000000000017941 */ /* 0x000fea0003800000 */
.L_x_4022:
        /* <DEDUP_REMOVED lines=16> */
.L_x_4028:
[----:B------:R-:W-:Y:S05]  /*51b0*/  BSYNC B2 ;  /* 0x0000000000027941 */ /* 0x000fea0003800000 */
.L_x_4027:
        /* <DEDUP_REMOVED lines=43> */
.L_x_4026:
[----:B------:R-:W-:Y:S05]  /*5470*/  BSYNC B1 ;  /* 0x0000000000017941 */ /* 0x000fea0003800000 */
.L_x_4025:
        /* <DEDUP_REMOVED lines=10> */
.L_x_4021:
        /* <DEDUP_REMOVED lines=12> */
.L_x_4030:
[----:B------:R-:W-:Y:S02]  /*55e0*/  IMAD.MOV.U32 R54, RZ, RZ, R64 ;  /* 0x000000ffff367224 */ /* 0x000fe400078e0040 */
.L_x_4031:
[----:B------:R-:W-:Y:S05]  /*55f0*/  BSYNC B1 ;  /* 0x0000000000017941 */ /* 0x000fea0003800000 */
.L_x_4029:
        /* <DEDUP_REMOVED lines=16> */
.L_x_4035:
[----:B------:R-:W-:Y:S05]  /*5700*/  BSYNC B2 ;  /* 0x0000000000027941 */ /* 0x000fea0003800000 */
.L_x_4034:
        /* <DEDUP_REMOVED lines=43> */
.L_x_4033:
[----:B------:R-:W-:Y:S05]  /*59c0*/  BSYNC B1 ;  /* 0x0000000000017941 */ /* 0x000fea0003800000 */
.L_x_4032:
        /* <DEDUP_REMOVED lines=13> */
.L_x_4036:
        /* <DEDUP_REMOVED lines=12> */
.L_x_4039:
[----:B------:R-:W-:Y:S02]  /*5b60*/  IMAD.MOV.U32 R70, RZ, RZ, R64 ;  /* 0x000000ffff467224 */ /* 0x000fe400078e0040 */
.L_x_4040:
[----:B------:R-:W-:Y:S05]  /*5b70*/  BSYNC B1 ;  /* 0x0000000000017941 */ /* 0x000fea0003800000 */
.L_x_4038:
        /* <DEDUP_REMOVED lines=11> */
[----:B------:R-:W-:Y:S02]  /*5c30*/  @!P6 IADD3 R3, R3, 0x1, RZ ;  /* 0x000000010303e810 */ /* 0x000fe40007ffe0ff */
[----:B------:R-:W-:Y:S02]  /*5c40*/  @!P6 IADD3 R52, R6, 0x1, RZ ;  /* 0x000000010634e810 */ /* 0x000fe40007ffe0ff */
[----:B------:R-:W-:Y:S02]  /*5c50*/  ISETP.NE.AND P0, PT, R3, RZ, !P6 ;  /* 0x000000ff0300720c */ /* 0x000fe40007705270 */
[----:B------:R-:W-:-:S11]  /*5c60*/  @!P6 MOV R5, RZ ;  /* 0x000000ff0005e202 */ /* 0x000fd60000000f00 */
[----:B------:R-:W-:Y:S01]  /*5c70*/  @P0 IMAD.MOV R52, RZ, RZ, R6 ;  /* 0x000000ffff340224 */ /* 0x000fe200078e0206 */
[----:B------:R-:W-:-:S03]  /*5c80*/  ISETP.NE.AND P0, PT, R0, RZ, PT ;  /* 0x000000ff0000720c */ /* 0x000fc60003f05270 */
[----:B------:R-:W-:-:S05]  /*5c90*/  @!P6 IMAD.MOV.U32 R6, RZ, RZ, R52 ;  /* 0x000000ffff06e224 */ /* 0x000fca00078e0034 */
.L_x_4044:
[----:B------:R-:W-:Y:S05]  /*5ca0*/  BSYNC B2 ;  /* 0x0000000000027941 */ /* 0x000fea0003800000 */
.L_x_4043:
        /* <DEDUP_REMOVED lines=43> */
.L_x_4042:
[----:B------:R-:W-:Y:S05]  /*5f60*/  BSYNC B1 ;  /* 0x0000000000017941 */ /* 0x000fea0003800000 */
.L_x_4041:
        /* <DEDUP_REMOVED lines=10> */
.L_x_4037:
[----:B------:R-:W-:Y:S01]  /*6010*/  SEL R85, RZ, 0x1, P2 ;  /* 0x00000001ff557807 */ /* 0x000fe20001000000 */
[----:B------:R-:W-:Y:S01]  /*6020*/  IMAD.WIDE.U32 R86, R56, R79, c[0x0][0x188] ;  /* 0x0000620038567625 */ /* 0x000fe200078e004f */
[----:B------:R-:W-:Y:S02]  /*6030*/  SEL R52, RZ, 0x10000, P4 ;  /* 0x00010000ff347807 */ /* 0x000fe40002000000 */
[----:B------:R-:W-:Y:S02]  /*6040*/  SEL R65, RZ, 0x100, P3 ;  /* 0x00000100ff417807 */ /* 0x000fe40001800000 */
[----:B------:R-:W-:Y:S02]  /*6050*/  ISETP.NE.AND P2, PT, R84, RZ, PT ;  /* 0x000000ff5400720c */ /* 0x000fe40003f45270 */
[----:B------:R-:W-:Y:S02]  /*6060*/  ISETP.NE.AND P4, PT, R83, RZ, PT ;  /* 0x000000ff5300720c */ /* 0x000fe40003f85270 */
[----:B------:R-:W-:-:S02]  /*6070*/  ISETP.NE.AND P3, PT, R82, RZ, PT ;  /* 0x000000ff5200720c */ /* 0x000fc40003f65270 */
[----:B------:R-:W-:Y:S02]  /*6080*/  SEL R72, RZ, 0x1, P2 ;  /* 0x00000001ff487807 */ /* 0x000fe40001000000 */
[----:B------:R-:W-:Y:S02]  /*6090*/  SEL R70, RZ, 0x1, P3 ;  /* 0x00000001ff467807 */ /* 0x000fe40001800000 */
[----:B------:R-:W-:Y:S01]  /*60a0*/  SEL R82, RZ, 0x1, P4 ;  /* 0x00000001ff527807 */ /* 0x000fe20002000000 */
[----:B------:R-:W-:Y:S01]  /*60b0*/  IMAD.WIDE.U32 R72, R72, 0x1000000, RZ ;  /* 0x0100000048487825 */ /* 0x000fe200078e00ff */
[----:B------:R-:W-:Y:S02]  /*60c0*/  SEL R53, RZ, 0x1000000, P5 ;  /* 0x01000000ff357807 */ /* 0x000fe40002800000 */
[----:B------:R-:W-:Y:S01]  /*60d0*/  ISETP.NE.AND P5, PT, R81, RZ, PT ;  /* 0x000000ff5100720c */ /* 0x000fe20003fa5270 */
[----:B------:R-:W-:Y:S01]  /*60e0*/  IMAD.WIDE.U32 R70, R70, 0x10000, RZ ;  /* 0x0001000046467825 */ /* 0x000fe200078e00ff */
[----:B------:R-:W-:-:S02]  /*60f0*/  LOP3.LUT R65, R65, R53, R52, 0xfe, !PT ;  /* 0x0000003541417212 */ /* 0x000fc400078efe34 */
[----:B------:R-:W-:Y:S01]  /*6100*/  F2FP.BF16.PACK_AB R55, R76, R75 ;  /* 0x0000004b4c37723e */ /* 0x000fe200000010ff */
[----:B------:R-:W-:Y:S01]  /*6110*/  IMAD.WIDE.U32 R82, R82, 0x100, RZ ;  /* 0x0000010052527825 */ /* 0x000fe200078e00ff */
[----:B------:R-:W-:Y:S02]  /*6120*/  LOP3.LUT R85, R73, R65, R85, 0xfe, !PT ;  /* 0x0000004149557212 */ /* 0x000fe400078efe55 */
[----:B------:R-:W-:Y:S01]  /*6130*/  SEL R73, RZ, 0x1, P5 ;  /* 0x00000001ff497807 */ /* 0x000fe20002800000 */
[----:B------:R-:W-:Y:S01]  /*6140*/  IMAD.MOV.U32 R81, RZ, RZ, 0x8 ;  /* 0x00000008ff517424 */ /* 0x000fe200078e00ff */
[----:B------:R-:W-:Y:S02]  /*6150*/  LOP3.LUT R72, R82, R72, R70, 0xfe, !PT ;  /* 0x0000004852487212 */ /* 0x000fe400078efe46 */
[----:B------:R-:W-:Y:S02]  /*6160*/  F2FP.BF16.PACK_AB R54, R77, R68 ;  /* 0x000000444d36723e */ /* 0x000fe400000010ff */
[----:B------:R-:W-:-:S02]  /*6170*/  F2FP.BF16.PACK_AB R53, R74, R67 ;  /* 0x000000434a35723e */ /* 0x000fc400000010ff */
[----:B------:R-:W-:Y:S02]  /*6180*/  F2FP.BF16.PACK_AB R52, R69, R58 ;  /* 0x0000003a4534723e */ /* 0x000fe400000010ff */
[----:B------:R-:W-:Y:S01]  /*6190*/  LOP3.LUT R83, R83, R85, R71, 0xfe, !PT ;  /* 0x0000005553537212 */ /* 0x000fe200078efe47 */
[----:B------:R-:W-:Y:S01]  /*61a0*/  IMAD.WIDE.U32 R84, R56, R81, c[0x0][0x190] ;  /* 0x0000640038547625 */ /* 0x000fe200078e0051 */
[----:B------:R-:W-:Y:S01]  /*61b0*/  LOP3.LUT R82, R72, R73, RZ, 0xfc, !PT ;  /* 0x0000004948527212 */ /* 0x000fe200078efcff */
[----:B------:R0:W-:Y:S01]  /*61c0*/  STG.E.128 [R86.64], R52 ;  /* 0x0000003456007986 */ /* 0x0001e2000c101d06 */
[----:B------:R-:W-:Y:S02]  /*61d0*/  ISETP.NE.AND P6, PT, R59, RZ, PT ;  /* 0x000000ff3b00720c */ /* 0x000fe40003fc5270 */
[----:B------:R-:W-:Y:S01]  /*61e0*/  IADD3 R65, R56, 0x20, RZ ;  /* 0x0000002038417810 */ /* 0x000fe20007ffe0ff */
[----:B------:R1:W-:Y:S04]  /*61f0*/  STG.E.64 [R84.64], R82 ;  /* 0x0000005254007986 */ /* 0x0003e8000c101b06 */
[----:B------:R-:W-:-:S06]  /*6200*/  @P0 IMAD.WIDE.U32 R70, R79, R65, c[0x0][0x180] ;  /* 0x000060004f460625 */ /* 0x000fcc00078e0041 */
[----:B------:R-:W-:-:S04]  /*6210*/  @P6 IMAD.WIDE.U32 R72, R79, R65, c[0x0][0x178] ;  /* 0x00005e004f486625 */ /* 0x000fc800078e0041 */
[----:B0-----:R-:W-:Y:S01]  /*6220*/  IMAD.WIDE.U32 R52, R65, R79, c[0x0][0x170] ;  /* 0x00005c0041347625 */ /* 0x001fe200078e004f */
[----:B------:R-:W-:Y:S05]  /*6230*/  @!P6 BRA `(.L_x_4045) ;  /* 0x000001300000e947 */ /* 0x000fea0003800000 */
[----:B-1----:R-:W-:Y:S01]  /*6240*/  IMAD.U32 R55, R61, 0x10000, RZ ;  /* 0x000100003d377824 */ /* 0x002fe200078e00ff */
        /* <DEDUP_REMOVED lines=14> */
[----:B------:R-:W-:Y:S01]  /*6330*/  LOP3.LUT R55, R83, R55, RZ, 0xfc, !PT ;  /* 0x0000003753377212 */ /* 0x000fe200078efcff */
[----:B------:R-:W-:Y:S01]  /*6340*/  IMAD.WIDE.U32 R82, R56, R81, c[0x0][0x198] ;  /* 0x0000660038527625 */ /* 0x000fe200078e0051 */
[----:B------:R-:W-:-:S05]  /*6350*/  LOP3.LUT R54, R54, 0xff, R7, 0xf8, !PT ;  /* 0x000000ff36367812 */ /* 0x000fca00078ef807 */
[----:B------:R0:W-:Y:S02]  /*6360*/  STG.E.64 [R82.64], R54 ;  /* 0x0000003652007986 */ /* 0x0001e4000c101b06 */
.L_x_4045:
[----:B-1----:R1:W5:Y:S04]  /*6370*/  @P6 LDG.E.128 R48, [R72.64] ;  /* 0x0000000648306981 */ /* 0x002368000c1e1d00 */
[----:B------:R1:W5:Y:S04]  /*6380*/  @P0 LDG.E.128 R44, [R70.64] ;  /* 0x00000006462c0981 */ /* 0x000368000c1e1d00 */
[----:B0-----:R-:W5:Y:S01]  /*6390*/  LDG.E.128 R52, [R52.64] ;  /* 0x0000000634347981 */ /* 0x001f62000c1e1d00 */
        /* <DEDUP_REMOVED lines=10> */
[----:B------:R-:W-:Y:S01]  /*6440*/  MOV R86, R66 ;  /* 0x0000004200567202 */ /* 0x000fe20000000f00 */
[----:B------:R-:W-:Y:S05]  /*6450*/  BRA `(.L_x_4048) ;  /* 0x0000001000007947 */ /* 0x000fea0003800000 */
.L_x_4047:
[----:B-1----:R-:W-:Y:S02]  /*6460*/  IMAD.MOV.U32 R86, RZ, RZ, R64 ;  /* 0x000000ffff567224 */ /* 0x002fe400078e0040 */
.L_x_4048:
[----:B------:R-:W-:Y:S05]  /*6470*/  BSYNC B1 ;  /* 0x0000000000017941 */ /* 0x000fea0003800000 */
.L_x_4046:
        /* <DEDUP_REMOVED lines=16> */
.L_x_4052:
[----:B------:R-:W-:Y:S05]  /*6580*/  BSYNC B2 ;  /* 0x0000000000027941 */ /* 0x000fea0003800000 */
.L_x_4051:
        /* <DEDUP_REMOVED lines=42> */
[----:B------:R-:W-:Y:S01]  /*6830*/  LOP3.LUT R63, R71, UR26, R72, 0x96, !PT ;  /* 0x0000001a473f7c12 */ /* 0x000fe2000f8e9648 */
[----:B------:R-:W-:-:S04]  /*6840*/  IMAD.MOV.U32 R66, RZ, RZ, R70 ;  /* 0x000000ffff427224 */ /* 0x000fc800078e0046 */
.L_x_4050:
[----:B------:R-:W-:Y:S05]  /*6850*/  BSYNC B1 ;  /* 0x0000000000017941 */ /* 0x000fea0003800000 */
.L_x_4049:
        /* <DEDUP_REMOVED lines=14> */
.L_x_4053:
        /* <DEDUP_REMOVED lines=12> */
.L_x_4056:
[----:B------:R-:W-:Y:S02]  /*6a00*/  IMAD.MOV.U32 R86, RZ, RZ, R64 ;  /* 0x000000ffff567224 */ /* 0x000fe400078e0040 */
.L_x_4057:
[----:B------:R-:W-:Y:S05]  /*6a10*/  BSYNC B1 ;  /* 0x0000000000017941 */ /* 0x000fea0003800000 */
.L_x_4055:
        /* <DEDUP_REMOVED lines=16> */
.L_x_4061:
[----:B------:R-:W-:Y:S05]  /*6b20*/  BSYNC B2 ;  /* 0x0000000000027941 */ /* 0x000fea0003800000 */
.L_x_4060:
        /* <DEDUP_REMOVED lines=44> */
.L_x_4059:
[----:B------:R-:W-:Y:S05]  /*6df0*/  BSYNC B1 ;  /* 0x0000000000017941 */ /* 0x000fea0003800000 */
.L_x_4058:
        /* <DEDUP_REMOVED lines=10> */
.L_x_4054:
        /* <DEDUP_REMOVED lines=12> */
.L_x_4063:
[----:B------:R-:W-:Y:S02]  /*6f60*/  IMAD.MOV.U32 R86, RZ, RZ, R64 ;  /* 0x000000ffff567224 */ /* 0x000fe400078e0040 */
.L_x_4064:
[----:B------:R-:W-:Y:S05]  /*6f70*/  BSYNC B1 ;  /* 0x0000000000017941 */ /* 0x000fea0003800000 */
.L_x_4062:
        /* <DEDUP_REMOVED lines=16> */
.L_x_4068:
[----:B------:R-:W-:Y:S05]  /*7080*/  BSYNC B2 ;  /* 0x0000000000027941 */ /* 0x000fea0003800000 */
.L_x_4067:
        /* <DEDUP_REMOVED lines=44> */
.L_x_4066:
[----:B------:R-:W-:Y:S05]  /*7350*/  BSYNC B1 ;  /* 0x0000000000017941 */ /* 0x000fea0003800000 */
.L_x_4065:
        /* <DEDUP_REMOVED lines=14> */
.L_x_4069:
        /* <DEDUP_REMOVED lines=12> */
.L_x_4072:
[----:B------:R-:W-:Y:S02]  /*7500*/  MOV R52, R64 ;  /* 0x0000004000347202 */ /* 0x000fe40000000f00 */
.L_x_4073:
[----:B------:R-:W-:Y:S05]  /*7510*/  BSYNC B1 ;  /* 0x0000000000017941 */ /* 0x000fea0003800000 */
.L_x_4071:
        /* <DEDUP_REMOVED lines=16> */
.L_x_4077:
[----:B------:R-:W-:Y:S05]  /*7620*/  BSYNC B2 ;  /* 0x0000000000027941 */ /* 0x000fea0003800000 */
.L_x_4076:
        /* <DEDUP_REMOVED lines=44> */
.L_x_4075:
[----:B------:R-:W-:Y:S05]  /*78f0*/  BSYNC B1 ;  /* 0x0000000000017941 */ /* 0x000fea0003800000 */
.L_x_4074:
        /* <DEDUP_REMOVED lines=10> */
.L_x_4070:
        /* <DEDUP_REMOVED lines=12> */
.L_x_4079:
[----:B------:R-:W-:Y:S02]  /*7a60*/  IMAD.MOV.U32 R52, RZ, RZ, R64 ;  /* 0x000000ffff347224 */ /* 0x000fe400078e0040 */
.L_x_4080:
[----:B------:R-:W-:Y:S05]  /*7a70*/  BSYNC B1 ;  /* 0x0000000000017941 */ /* 0x000fea0003800000 */
.L_x_4078:
        /* <DEDUP_REMOVED lines=16> */
.L_x_4084:
[----:B------:R-:W-:Y:S05]  /*7b80*/  BSYNC B2 ;  /* 0x0000000000027941 */ /* 0x000fea0003800000 */
.L_x_4083:
        /* <DEDUP_REMOVED lines=41> */
[----:B------:R-:W-:Y:S01]  /*7e20*/  IMAD.MOV.U32 R66, RZ, RZ, R70 ;  /* 0x000000ffff427224 */ /* 0x000fe200078e0046 */
[----:B------:R-:W-:Y:S01]  /*7e30*/  LOP3.LUT R63, R71, UR26, R72, 0x96, !PT ;  /* 0x0000001a473f7c12 */ /* 0x000fe2000f8e9648 */
[----:B------:R-:W-:Y:S02]  /*7e40*/  IMAD.MOV.U32 R71, RZ, RZ, RZ ;  /* 0x000000ffff477224 */ /* 0x000fe400078e00ff */
.L_x_4082:
[----:B------:R-:W-:Y:S05]  /*7e50*/  BSYNC B1 ;  /* 0x0000000000017941 */ /* 0x000fea0003800000 */
.L_x_4081:
        /* <DEDUP_REMOVED lines=14> */
.L_x_4085:
        /* <DEDUP_REMOVED lines=12> */
.L_x_4088:
[----:B------:R-:W-:Y:S02]  /*8000*/  IMAD.MOV.U32 R52, RZ, RZ, R64 ;  /* 0x000000ffff347224 */ /* 0x000fe400078e0040 */
.L_x_4089:
[----:B------:R-:W-:Y:S05]  /*8010*/  BSYNC B1 ;  /* 0x0000000000017941 */ /* 0x000fea0003800000 */
.L_x_4087:
        /* <DEDUP_REMOVED lines=16> */
.L_x_4093:
[----:B------:R-:W-:Y:S05]  /*8120*/  BSYNC B2 ;  /* 0x0000000000027941 */ /* 0x000fea0003800000 */
.L_x_4092:
        /* <DEDUP_REMOVED lines=42> */
[----:B------:R-:W-:Y:S01]  /*83d0*/  IMAD.MOV.U32 R64, RZ, RZ, R84 ;  /* 0x000000ffff407224 */ /* 0x000fe200078e0054 */
[----:B------:R-:W-:-:S04]  /*83e0*/  LOP3.LUT R63, R71, UR26, R72, 0x96, !PT ;  /* 0x0000001a473f7c12 */ /* 0x000fc8000f8e9648 */
.L_x_4091:
[----:B------:R-:W-:Y:S05]  /*83f0*/  BSYNC B1 ;  /* 0x0000000000017941 */ /* 0x000fea0003800000 */
.L_x_4090:
        /* <DEDUP_REMOVED lines=10> */
.L_x_4086:
        /* <DEDUP_REMOVED lines=12> */
.L_x_4095:
[----:B------:R-:W-:Y:S02]  /*8560*/  IMAD.MOV.U32 R52, RZ, RZ, R64 ;  /* 0x000000ffff347224 */ /* 0x000fe400078e0040 */
.L_x_4096:
[----:B------:R-:W-:Y:S05]  /*8570*/  BSYNC B1 ;  /* 0x0000000000017941 */ /* 0x000fea0003800000 */
.L_x_4094:
        /* <DEDUP_REMOVED lines=16> */
.L_x_4100:
[----:B------:R-:W-:Y:S05]  /*8680*/  BSYNC B2 ;  /* 0x0000000000027941 */ /* 0x000fea0003800000 */
.L_x_4099:
        /* <DEDUP_REMOVED lines=44> */
.L_x_4098:
[----:B------:R-:W-:Y:S05]  /*8950*/  BSYNC B1 ;  /* 0x0000000000017941 */ /* 0x000fea0003800000 */
.L_x_4097:
        /* <DEDUP_REMOVED lines=14> */
.L_x_4101:
        /* <DEDUP_REMOVED lines=12> */
.L_x_4104:
[----:B------:R-:W-:Y:S02]  /*8b00*/  IMAD.MOV.U32 R84, RZ, RZ, R64 ;  /* 0x000000ffff547224 */ /* 0x000fe400078e0040 */
.L_x_4105:
[----:B------:R-:W-:Y:S05]  /*8b10*/  BSYNC B1 ;  /* 0x0000000000017941 */ /* 0x000fea0003800000 */
.L_x_4103:
        /* <DEDUP_REMOVED lines=16> */
.L_x_4109:
[----:B------:R-:W-:Y:S05]  /*8c20*/  BSYNC B2 ;  /* 0x0000000000027941 */ /* 0x000fea0003800000 */
.L_x_4108:
        /* <DEDUP_REMOVED lines=44> */
.L_x_4107:
[----:B------:R-:W-:Y:S05]  /*8ef0*/  BSYNC B1 ;  /* 0x0000000000017941 */ /* 0x000fea0003800000 */
.L_x_4106:
        /* <DEDUP_REMOVED lines=10> */
.L_x_4102:
        /* <DEDUP_REMOVED lines=12> */
.L_x_4111:
[----:B------:R-:W-:Y:S02]  /*9060*/  IMAD.MOV.U32 R92, RZ, RZ, R64 ;  /* 0x000000ffff5c7224 */ /* 0x000fe400078e0040 */
.L_x_4112:
[----:B------:R-:W-:Y:S05]  /*9070*/  BSYNC B1 ;  /* 0x0000000000017941 */ /* 0x000fea0003800000 */
.L_x_4110:
        /* <DEDUP_REMOVED lines=16> */
.L_x_4116:
[----:B------:R-:W-:Y:S05]  /*9180*/  BSYNC B2 ;  /* 0x0000000000027941 */ /* 0x000fea0003800000 */
.L_x_4115:
        /* <DEDUP_REMOVED lines=44> */
.L_x_4114:
[----:B------:R-:W-:Y:S05]  /*9450*/  BSYNC B1 ;  /* 0x0000000000017941 */ /* 0x000fea0003800000 */
.L_x_4113:
        /* <DEDUP_REMOVED lines=13> */
.L_x_4117:
        /* <DEDUP_REMOVED lines=12> */
.L_x_4120:
[----:B------:R-:W-:Y:S02]  /*95f0*/  IMAD.MOV.U32 R92, RZ, RZ, R64 ;  /* 0x000000ffff5c7224 */ /* 0x000fe400078e0040 */
.L_x_4121:
[----:B------:R-:W-:Y:S05]  /*9600*/  BSYNC B1 ;  /* 0x0000000000017941 */ /* 0x000fea0003800000 */
.L_x_4119:
        /* <DEDUP_REMOVED lines=16> */
.L_x_4125:
[----:B------:R-:W-:Y:S05]  /*9710*/  BSYNC B2 ;  /* 0x0000000000027941 */ /* 0x000fea0003800000 */
.L_x_4124:
        /* <DEDUP_REMOVED lines=44> */
.L_x_4123:
[----:B------:R-:W-:Y:S05]  /*99e0*/  BSYNC B1 ;  /* 0x0000000000017941 */ /* 0x000fea0003800000 */
.L_x_4122:
        /* <DEDUP_REMOVED lines=10> */
.L_x_4118:
        /* <DEDUP_REMOVED lines=12> */
.L_x_4127:
[----:B------:R-:W-:Y:S02]  /*9b50*/  IMAD.MOV.U32 R92, RZ, RZ, R64 ;  /* 0x000000ffff5c7224 */ /* 0x000fe400078e0040 */
.L_x_4128:
[----:B------:R-:W-:Y:S05]  /*9b60*/  BSYNC B1 ;  /* 0x0000000000017941 */ /* 0x000fea0003800000 */
.L_x_4126:
        /* <DEDUP_REMOVED lines=16> */
.L_x_4132:
[----:B------:R-:W-:Y:S05]  /*9c70*/  BSYNC B2 ;  /* 0x0000000000027941 */ /* 0x000fea0003800000 */
.L_x_4131:
        /* <DEDUP_REMOVED lines=44> */
.L_x_4130:
[----:B------:R-:W-:Y:S05]  /*9f40*/  BSYNC B1 ;  /* 0x0000000000017941 */ /* 0x000fea0003800000 */
.L_x_4129:
        /* <DEDUP_REMOVED lines=13> */
.L_x_4133:
        /* <DEDUP_REMOVED lines=12> */
.L_x_4136:
[----:B------:R-:W-:Y:S02]  /*a0e0*/  IMAD.MOV.U32 R54, RZ, RZ, R64 ;  /* 0x000000ffff367224 */ /* 0x000fe400078e0040 */
.L_x_4137:
[----:B------:R-:W-:Y:S05]  /*a0f0*/  BSYNC B1 ;  /* 0x0000000000017941 */ /* 0x000fea0003800000 */
.L_x_4135:
        /* <DEDUP_REMOVED lines=16> */
.L_x_4141:
[----:B------:R-:W-:Y:S05]  /*a200*/  BSYNC B2 ;  /* 0x0000000000027941 */ /* 0x000fea0003800000 */
.L_x_4140:
        /* <DEDUP_REMOVED lines=44> */
.L_x_4139:
[----:B------:R-:W-:Y:S05]  /*a4d0*/  BSYNC B1 ;  /* 0x0000000000017941 */ /* 0x000fea0003800000 */
.L_x_4138:
        /* <DEDUP_REMOVED lines=10> */
.L_x_4134:
        /* <DEDUP_REMOVED lines=12> */
.L_x_4143:
[----:B------:R-:W-:Y:S02]  /*a640*/  MOV R54, R64 ;  /* 0x0000004000367202 */ /* 0x000fe40000000f00 */
.L_x_4144:
[----:B------:R-:W-:Y:S05]  /*a650*/  BSYNC B1 ;  /* 0x0000000000017941 */ /* 0x000fea0003800000 */
.L_x_4142:
        /* <DEDUP_REMOVED lines=16> */
.L_x_4148:
[----:B------:R-:W-:Y:S05]  /*a760*/  BSYNC B2 ;  /* 0x0000000000027941 */ /* 0x000fea0003800000 */
.L_x_4147:
        /* <DEDUP_REMOVED lines=44> */
.L_x_4146:
[----:B------:R-:W-:Y:S05]  /*aa30*/  BSYNC B1 ;  /* 0x0000000000017941 */ /* 0x000fea0003800000 */
.L_x_4145:
        /* <DEDUP_REMOVED lines=13> */
.L_x_4149:
        /* <DEDUP_REMOVED lines=12> */
.L_x_4152:
[----:B------:R-:W-:Y:S02]  /*abd0*/  IMAD.MOV.U32 R54, RZ, RZ, R64 ;  /* 0x000000ffff367224 */ /* 0x000fe400078e0040 */
.L_x_4153:
[----:B------:R-:W-:Y:S05]  /*abe0*/  BSYNC B1 ;  /* 0x0000000000017941 */ /* 0x000fea0003800000 */
.L_x_4151:
        /* <DEDUP_REMOVED lines=16> */
.L_x_4157:
[----:B------:R-:W-:Y:S05]  /*acf0*/  BSYNC B2 ;  /* 0x0000000000027941 */ /* 0x000fea0003800000 */
.L_x_4156:
        /* <DEDUP_REMOVED lines=44> */
.L_x_4155:
[----:B------:R-:W-:Y:S05]  /*afc0*/  BSYNC B1 ;  /* 0x0000000000017941 */ /* 0x000fea0003800000 */
.L_x_4154:
        /* <DEDUP_REMOVED lines=10> */
.L_x_4150:
        /* <DEDUP_REMOVED lines=12> */
.L_x_4159:
[----:B------:R-:W-:Y:S02]  /*b130*/  IMAD.MOV.U32 R54, RZ, RZ, R64 ;  /* 0x000000ffff367224 */ /* 0x000fe400078e0040 */
.L_x_4160:
[----:B------:R-:W-:Y:S05]  /*b140*/  BSYNC B1 ;  /* 0x0000000000017941 */ /* 0x000fea0003800000 */
.L_x_4158:
        /* <DEDUP_REMOVED lines=16> */
.L_x_4164:
[----:B------:R-:W-:Y:S05]  /*b250*/  BSYNC B2 ;  /* 0x0000000000027941 */ /* 0x000fea0003800000 */
.L_x_4163:
        /* <DEDUP_REMOVED lines=44> */
.L_x_4162:
[----:B------:R-:W-:Y:S05]  /*b520*/  BSYNC B1 ;  /* 0x0000000000017941 */ /* 0x000fea0003800000 */
.L_x_4161:
        /* <DEDUP_REMOVED lines=13> */
.L_x_4165:
        /* <DEDUP_REMOVED lines=12> */
.L_x_4168:
[----:B------:R-:W-:Y:S02]  /*b6c0*/  IMAD.MOV.U32 R92, RZ, RZ, R64 ;  /* 0x000000ffff5c7224 */ /* 0x000fe400078e0040 */
.L_x_4169:
[----:B------:R-:W-:Y:S05]  /*b6d0*/  BSYNC B1 ;  /* 0x0000000000017941 */ /* 0x000fea0003800000 */
.L_x_4167:
        /* <DEDUP_REMOVED lines=16> */
.L_x_4173:
[----:B------:R-:W-:Y:S05]  /*b7e0*/  BSYNC B2 ;  /* 0x0000000000027941 */ /* 0x000fea0003800000 */
.L_x_4172:
        /* <DEDUP_REMOVED lines=44> */
.L_x_4171:
[----:B------:R-:W-:Y:S05]  /*bab0*/  BSYNC B1 ;  /* 0x0000000000017941 */ /* 0x000fea0003800000 */
.L_x_4170:
        /* <DEDUP_REMOVED lines=9> */
[----:B------:R-:W-:-:S04]  /*bb50*/  @P0 FADD.FTZ R71, R52, R71 ;  /* 0x0000004734470221 */ /* 0x000fc80000010000 */
.L_x_4166:
[----:B------:R-:W-:Y:S01]  /*bb60*/  IMAD.WIDE.U32 R72, R65, R79, c[0x0][0x188] ;  /* 0x0000620041487625 */ /* 0x000fe200078e004f */
[----:B------:R-:W-:Y:S02]  /*bb70*/  F2FP.BF16.PACK_AB R55, R71, R86 ;  /* 0x000000564737723e */ /* 0x000fe400000010ff */
[----:B------:R-:W-:Y:S02]  /*bb80*/  F2FP.BF16.PACK_AB R54, R87, R84 ;  /* 0x000000545736723e */ /* 0x000fe400000010ff */
[----:B------:R-:W-:Y:S02]  /*bb90*/  F2FP.BF16.PACK_AB R53, R85, R82 ;  /* 0x000000525535723e */ /* 0x000fe400000010ff */
[----:B------:R-:W-:Y:S02]  /*bba0*/  F2FP.BF16.PACK_AB R52, R83, R80 ;  /* 0x000000505334723e */ /* 0x000fe400000010ff */
[----:B------:R-:W-:Y:S02]  /*bbb0*/  ISETP.NE.AND P0, PT, R91, RZ, PT ;  /* 0x000000ff5b00720c */ /* 0x000fe40003f05270 */
[----:B------:R-:W-:Y:S01]  /*bbc0*/  ISETP.NE.AND P6, PT, R90, RZ, PT ;  /* 0x000000ff5a00720c */ /* 0x000fe20003fc5270 */
[----:B------:R0:W-:Y:S01]  /*bbd0*/  STG.E.128 [R72.64], R52 ;  /* 0x0000003448007986 */ /* 0x0001e2000c101d06 */
[----:B------:R-:W-:-:S02]  /*bbe0*/  ISETP.NE.AND P1, PT, R88, RZ, PT ;  /* 0x000000ff5800720c */ /* 0x000fc40003f25270 */
[----:B------:R-:W-:Y:S02]  /*bbf0*/  SEL R90, RZ, 0x1, P0 ;  /* 0x00000001ff5a7807 */ /* 0x000fe40000000000 */
[----:B------:R-:W-:Y:S02]  /*bc00*/  SEL R88, RZ, 0x1000000, P5 ;  /* 0x01000000ff587807 */ /* 0x000fe40002800000 */
[----:B------:R-:W-:Y:S01]  /*bc10*/  SEL R78, RZ, 0x10000, P4 ;  /* 0x00010000ff4e7807 */ /* 0x000fe20002000000 */
[----:B------:R-:W-:Y:S01]  /*bc20*/  IMAD.WIDE.U32 R90, R90, 0x1000000, RZ ;  /* 0x010000005a5a7825 */ /* 0x000fe200078e00ff */
[----:B------:R-:W-:Y:S02]  /*bc30*/  SEL R79, RZ, 0x100, P3 ;  /* 0x00000100ff4f7807 */ /* 0x000fe40001800000 */
[----:B------:R-:W-:Y:S02]  /*bc40*/  ISETP.NE.AND P5, PT, R89, RZ, PT ;  /* 0x000000ff5900720c */ /* 0x000fe40003fa5270 */
[----:B------:R-:W-:-:S02]  /*bc50*/  ISETP.NE.AND P0, PT, R59, RZ, PT ;  /* 0x000000ff3b00720c */ /* 0x000fc40003f05270 */
[----:B------:R-:W-:Y:S02]  /*bc60*/  LOP3.LUT R79, R79, R88, R78, 0xfe, !PT ;  /* 0x000000584f4f7212 */ /* 0x000fe400078efe4e */
[----:B------:R-:W-:Y:S01]  /*bc70*/  SEL R59, RZ, 0x1, P2 ;  /* 0x00000001ff3b7807 */ /* 0x000fe20001000000 */
[----:B0-----:R-:W-:Y:S01]  /*bc80*/  FADD.FTZ R52, RZ, R58 ;  /* 0x0000003aff347221 */ /* 0x001fe20000010000 */
[----:B------:R-:W-:Y:S02]  /*bc90*/  SEL R88, RZ, 0x1, P5 ;  /* 0x00000001ff587807 */ /* 0x000fe40002800000 */
[----:B------:R-:W-:Y:S01]  /*bca0*/  SEL R78, RZ, 0x1, P6 ;  /* 0x00000001ff4e7807 */ /* 0x000fe20003000000 */
[----:B------:R-:W-:Y:S01]  /*bcb0*/  FADD.FTZ R52, R52, R69 ;  /* 0x0000004534347221 */ /* 0x000fe20000010000 */
[----:B------:R-:W-:Y:S01]  /*bcc0*/  LOP3.LUT R59, R91, R79, R59, 0xfe, !PT ;  /* 0x0000004f5b3b7212 */ /* 0x000fe200078efe3b */
[----:B------:R-:W-:Y:S01]  /*bcd0*/  IMAD.WIDE.U32 R88, R88, 0x10000, RZ ;  /* 0x0001000058587825 */ /* 0x000fe200078e00ff */
[----:B------:R-:W-:-:S02]  /*bce0*/  SEL R55, RZ, 0x1, P1 ;  /* 0x00000001ff377807 */ /* 0x000fc40000800000 */
[----:B------:R-:W-:Y:S01]  /*bcf0*/  ISETP.NE.AND P1, PT, R57, RZ, PT ;  /* 0x000000ff3900720c */ /* 0x000fe20003f25270 */
[----:B------:R-:W-:Y:S02]  /*bd00*/  FADD.FTZ R53, R52, R67 ;  /* 0x0000004334357221 */ /* 0x000fe40000010000 */
[----:B------:R-:W-:-:S04]  /*bd10*/  IMAD.WIDE.U32 R78, R78, 0x100, RZ ;  /* 0x000001004e4e7825 */ /* 0x000fc800078e00ff */
[----:B------:R-:W-:Y:S01]  /*bd20*/  FADD.FTZ R53, R53, R74 ;  /* 0x0000004a35357221 */ /* 0x000fe20000010000 */
[----:B------:R-:W-:Y:S02]  /*bd30*/  LOP3.LUT R90, R78, R90, R88, 0xfe, !PT ;  /* 0x0000005a4e5a7212 */ /* 0x000fe400078efe58 */
[----:B------:R-:W-:Y:S01]  /*bd40*/  LOP3.LUT R79, R79, R59, R89, 0xfe, !PT ;  /* 0x0000003b4f4f7212 */ /* 0x000fe200078efe59 */
[----:B------:R-:W-:Y:S01]  /*bd50*/  FADD.FTZ R52, R53, R68 ;  /* 0x0000004435347221 */ /* 0x000fe20000010000 */
[----:B------:R-:W-:-:S03]  /*bd60*/  LOP3.LUT R78, R90, R55, RZ, 0xfc, !PT ;  /* 0x000000375a4e7212 */ /* 0x000fc600078efcff */
[----:B------:R-:W-:-:S04]  /*bd70*/  FADD.FTZ R52, R52, R77 ;  /* 0x0000004d34347221 */ /* 0x000fc80000010000 */
[----:B------:R-:W-:-:S04]  /*bd80*/  FADD.FTZ R53, R52, R75 ;  /* 0x0000004b34357221 */ /* 0x000fc80000010000 */
[----:B------:R-:W-:-:S04]  /*bd90*/  FADD.FTZ R53, R53, R76 ;  /* 0x0000004c35357221 */ /* 0x000fc80000010000 */
[----:B------:R-:W-:-:S04]  /*bda0*/  FADD.FTZ R52, R53, R80 ;  /* 0x0000005035347221 */ /* 0x000fc80000010000 */
[----:B------:R-:W-:-:S04]  /*bdb0*/  FADD.FTZ R53, R52, R83 ;  /* 0x0000005334357221 */ /* 0x000fc80000010000 */
[----:B------:R-:W-:Y:S02]  /*bdc0*/  FADD.FTZ R54, R53, R82 ;  /* 0x0000005235367221 */ /* 0x000fe40000010000 */
[----:B------:R-:W-:-:S04]  /*bdd0*/  IMAD.WIDE.U32 R52, R65, R81, c[0x0][0x190] ;  /* 0x0000640041347625 */ /* 0x000fc800078e0051 */
[----:B------:R-:W-:Y:S01]  /*bde0*/  FADD.FTZ R55, R54, R85 ;  /* 0x0000005536377221 */ /* 0x000fe20000010000 */
[----:B------:R0:W-:Y:S03]  /*bdf0*/  STG.E.64 [R52.64], R78 ;  /* 0x0000004e34007986 */ /* 0x0001e6000c101b06 */
        /* <DEDUP_REMOVED lines=18> */
[----:B------:R-:W-:Y:S01]  /*bf20*/  LOP3.LUT R52, R52, R72, R54, 0xfe, !PT ;  /* 0x0000004834347212 */ /* 0x000fe200078efe36 */
[----:B------:R-:W-:Y:S01]  /*bf30*/  IMAD.WIDE.U32 R54, R65, R81, c[0x0][0x198] ;  /* 0x0000660041367625 */ /* 0x000fe200078e0051 */
[----:B------:R-:W-:Y:S02]  /*bf40*/  LOP3.LUT R53, R57, R53, RZ, 0xfc, !PT ;  /* 0x0000003539357212 */ /* 0x000fe400078efcff */
[----:B------:R-:W-:-:S05]  /*bf50*/  LOP3.LUT R52, R52, 0xff, R7, 0xf8, !PT ;  /* 0x000000ff34347812 */ /* 0x000fca00078ef807 */
[----:B------:R0:W-:Y:S02]  /*bf60*/  STG.E.64 [R54.64], R52 ;  /* 0x0000003436007986 */ /* 0x0001e4000c101b06 */
.L_x_4174:
[----:B------:R-:W-:Y:S01]  /*bf70*/  FADD.FTZ R59, R88, R71 ;  /* 0x00000047583b7221 */ /* 0x000fe20000010000 */
[----:B------:R-:W-:Y:S05]  /*bf80*/  BRA.DIV ~URZ, `(.L_x_4175) ;  /* 0x000008727f007947 */ /* 0x000fea000b800000 */
[----:B0-----:R0:W1:Y:S02]  /*bf90*/  SHFL.BFLY PT, R52, R59, 0x1, 0x1f ;  /* 0x0c201f003b347f89 */ /* 0x00106400000e0000 */
.L_x_4179:
        /* <DEDUP_REMOVED lines=52> */
.L_x_4180:
        /* <DEDUP_REMOVED lines=19> */
[----:B------:R-:W-:Y:S02]  /*c410*/  FADD.FTZ R77, -R54, R77 ;  /* 0x0000004d364d7221 */ /* 0x000fe40000010100 */
[C---:B0-----:R-:W-:Y:S02]  /*c420*/  FMUL.FTZ R89, R78.reuse, R89 ;  /* 0x000000594e597220 */ /* 0x041fe40000410000 */
[----:B-1----:R-:W-:Y:S02]  /*c430*/  FMUL.FTZ R52, R78, R91 ;  /* 0x0000005b4e347220 */ /* 0x002fe40000410000 */
[----:B------:R-:W-:Y:S02]  /*c440*/  FFMA.FTZ R55, R34, R89, R18 ;  /* 0x0000005922377223 */ /* 0x000fe40000010012 */
[----:B------:R-:W-:-:S02]  /*c450*/  FADD.FTZ R89, -R54, R86 ;  /* 0x0000005636597221 */ /* 0x000fc40000010100 */
[C---:B------:R-:W-:Y:S02]  /*c460*/  FADD.FTZ R91, -R54.reuse, R71 ;  /* 0x00000047365b7221 */ /* 0x040fe40000010100 */
[----:B------:R-:W-:Y:S02]  /*c470*/  FFMA.FTZ R52, R35, R52, R19 ;  /* 0x0000003423347223 */ /* 0x000fe40000010013 */
[C---:B------:R-:W-:Y:S02]  /*c480*/  FADD.FTZ R57, -R54.reuse, R80 ;  /* 0x0000005036397221 */ /* 0x040fe40000010100 */
[----:B------:R-:W-:Y:S01]  /*c490*/  FADD.FTZ R83, -R54, R83 ;  /* 0x0000005336537221 */ /* 0x000fe20000010100 */
[----:B------:R-:W-:Y:S01]  /*c4a0*/  F2FP.BF16.PACK_AB R55, R52, R55 ;  /* 0x000000373437723e */ /* 0x000fe200000010ff */
[C---:B------:R-:W-:Y:S02]  /*c4b0*/  FADD.FTZ R67, -R54.reuse, R82 ;  /* 0x0000005236437221 */ /* 0x040fe40000010100 */
[----:B------:R-:W-:-:S02]  /*c4c0*/  FADD.FTZ R85, -R54, R85 ;  /* 0x0000005536557221 */ /* 0x000fc40000010100 */
[C---:B------:R-:W-:Y:S02]  /*c4d0*/  FADD.FTZ R53, -R54.reuse, R84 ;  /* 0x0000005436357221 */ /* 0x040fe40000010100 */
[----:B------:R-:W-:Y:S02]  /*c4e0*/  FADD.FTZ R87, -R54, R87 ;  /* 0x0000005736577221 */ /* 0x000fe40000010100 */
        /* <DEDUP_REMOVED lines=19> */
[----:B------:R-:W-:-:S02]  /*c620*/  FMUL.FTZ R81, R78, R81 ;  /* 0x000000514e517220 */ /* 0x000fc40000410000 */
[----:B------:R-:W-:Y:S01]  /*c630*/  FMUL.FTZ R68, R78, R77 ;  /* 0x0000004d4e447220 */ /* 0x000fe20000410000 */
[----:B------:R-:W-:Y:S01]  /*c640*/  F2FP.BF16.PACK_AB R58, R72, R71 ;  /* 0x00000047483a723e */ /* 0x000fe200000010ff */
[C---:B------:R-:W-:Y:S01]  /*c650*/  FMUL.FTZ R67, R78.reuse, R67 ;  /* 0x000000434e437220 */ /* 0x040fe20000410000 */
[C---:B------:R-:W-:Y:S01]  /*c660*/  LEA R72, P2, R65.reuse, c[0x0][0x208], 0x4 ;  /* 0x0000820041487a11 */ /* 0x040fe200078420ff */
[C---:B------:R-:W-:Y:S02]  /*c670*/  FMUL.FTZ R76, R78.reuse, R85 ;  /* 0x000000554e4c7220 */ /* 0x040fe40000410000 */
[C---:B------:R-:W-:Y:S01]  /*c680*/  FMUL.FTZ R57, R78.reuse, R57 ;  /* 0x000000394e397220 */ /* 0x040fe20000410000 */
[----:B------:R-:W-:Y:S01]  /*c690*/  LEA.HI.X R73, R65, c[0x0][0x20c], RZ, 0x4, P2 ;  /* 0x0000830041497a11 */ /* 0x000fe200010f24ff */
[----:B------:R-:W-:Y:S02]  /*c6a0*/  FMUL.FTZ R74, R78, R83 ;  /* 0x000000534e4a7220 */ /* 0x000fe40000410000 */
[----:B------:R-:W-:-:S02]  /*c6b0*/  FFMA.FTZ R54, R32, R81, R16 ;  /* 0x0000005120367223 */ /* 0x000fc40000010010 */
        /* <DEDUP_REMOVED lines=16> */
[----:B0-----:R-:W-:Y:S01]  /*c7c0*/  @P0 CALL.REL.NOINC `(.L_x_4177) ;  /* 0x0000001000000944 */ /* 0x001fe20003c00000 */
[----:B------:R-:W-:Y:S05]  /*c7d0*/  BRA `(.L_x_4178) ;  /* 0xffff402000007947 */ /* 0x000fea000383ffff */
.L_x_4177:
[----:B------:R-:W-:Y:S05]  /*c7e0*/  BSYNC B0 ;  /* 0x0000000000007941 */ /* 0x000fea0003800000 */
.L_x_3916:
[----:B------:R-:W-:Y:S05]  /*c7f0*/  EXIT ;  /* 0x000000000000794d */ /* 0x000fea0003800000 */
.L_x_4175:
[----:B------:R-:W-:Y:S01]  /*c800*/  IMAD.MOV.U32 R72, RZ, RZ, 0x1 ;  /* 0x00000001ff487424 */ /* 0x000fe200078e00ff */
[----:B0-----:R-:W-:Y:S01]  /*c810*/  MOV R52, 0xc850 ;  /* 0x0000c85000347802 */ /* 0x001fe20000000f00 */
[----:B------:R-:W-:-:S02]  /*c820*/  IMAD.MOV.U32 R54, RZ, RZ, 0x1f ;  /* 0x0000001fff367424 */ /* 0x000fc400078e00ff */
[----:B------:R-:W-:Y:S02]  /*c830*/  IMAD.MOV.U32 R57, RZ, RZ, -0x1 ;  /* 0xffffffffff397424 */ /* 0x000fe400078e00ff */
[----:B------:R-:W-:Y:S05]  /*c840*/  CALL.REL.NOINC `($__internal_23_$__cuda_sm70_shflsync_bfly_p) ;  /* 0x0000059000007944 */ /* 0x000fea0003c00000 */
[----:B-1----:R-:W-:Y:S01]  /*c850*/  IMAD.MOV.U32 R52, RZ, RZ, R72 ;  /* 0x000000ffff347224 */ /* 0x002fe200078e0048 */
[----:B0-----:R-:W-:Y:S05]  /*c860*/  BRA `(.L_x_4179) ;  /* 0xfffff73000007947 */ /* 0x001fea000383ffff */
.L_x_4176:
[----:B------:R-:W-:Y:S01]  /*c870*/  HFMA2.MMA R54, -RZ, RZ, 0, 1.847743988037109375e-06 ;  /* 0x0000001fff367435 */ /* 0x000fe200000001ff */
[----:B------:R-:W-:Y:S01]  /*c880*/  IMAD.MOV.U32 R72, RZ, RZ, 0x2 ;  /* 0x00000002ff487424 */ /* 0x000fe200078e00ff */
[----:B------:R-:W-:Y:S01]  /*c890*/  MOV R52, 0xc8c0 ;  /* 0x0000c8c000347802 */ /* 0x000fe20000000f00 */
[----:B------:R-:W-:-:S03]  /*c8a0*/  IMAD.MOV.U32 R57, RZ, RZ, -0x1 ;  /* 0xffffffffff397424 */ /* 0x000fc600078e00ff */
[----:B------:R-:W-:Y:S05]  /*c8b0*/  CALL.REL.NOINC `($__internal_23_$__cuda_sm70_shflsync_bfly_p) ;  /* 0x0000052000007944 */ /* 0x000fea0003c00000 */
[----:B01----:R-:W-:Y:S01]  /*c8c0*/  FADD.FTZ R59, R59, R72 ;  /* 0x000000483b3b7221 */ /* 0x003fe20000010000 */
[----:B------:R-:W-:Y:S01]  /*c8d0*/  MOV R52, 0xc920 ;  /* 0x0000c92000347802 */ /* 0x000fe20000000f00 */
[----:B------:R-:W-:Y:S02]  /*c8e0*/  IMAD.MOV.U32 R72, RZ, RZ, 0x4 ;  /* 0x00000004ff487424 */ /* 0x000fe400078e00ff */
[----:B------:R-:W-:Y:S02]  /*c8f0*/  IMAD.MOV.U32 R54, RZ, RZ, 0x1f ;  /* 0x0000001fff367424 */ /* 0x000fe400078e00ff */
[----:B------:R-:W-:-:S02]  /*c900*/  IMAD.MOV.U32 R57, RZ, RZ, -0x1 ;  /* 0xffffffffff397424 */ /* 0x000fc400078e00ff */
[----:B------:R-:W-:Y:S05]  /*c910*/  CALL.REL.NOINC `($__internal_23_$__cuda_sm70_shflsync_bfly_p) ;  /* 0x000004c000007944 */ /* 0x000fea0003c00000 */
[----:B01----:R-:W-:Y:S01]  /*c920*/  FADD.FTZ R59, R59, R72 ;  /* 0x000000483b3b7221 */ /* 0x003fe20000010000 */
[----:B------:R-:W-:Y:S01]  /*c930*/  MOV R57, 0xffffffff ;  /* 0xffffffff00397802 */ /* 0x000fe20000000f00 */
[----:B------:R-:W-:Y:S01]  /*c940*/  IMAD.MOV.U32 R72, RZ, RZ, 0x8 ;  /* 0x00000008ff487424 */ /* 0x000fe200078e00ff */
[----:B------:R-:W-:Y:S01]  /*c950*/  MOV R52, 0xc980 ;  /* 0x0000c98000347802 */ /* 0x000fe20000000f00 */
[----:B------:R-:W-:-:S02]  /*c960*/  IMAD.MOV.U32 R54, RZ, RZ, 0x1f ;  /* 0x0000001fff367424 */ /* 0x000fc400078e00ff */
[----:B------:R-:W-:Y:S05]  /*c970*/  CALL.REL.NOINC `($__internal_23_$__cuda_sm70_shflsync_bfly_p) ;  /* 0x0000046000007944 */ /* 0x000fea0003c00000 */
[----:B01----:R-:W-:Y:S01]  /*c980*/  FADD.FTZ R59, R59, R72 ;  /* 0x000000483b3b7221 */ /* 0x003fe20000010000 */
[----:B------:R-:W-:Y:S01]  /*c990*/  MOV R52, 0xc9e0 ;  /* 0x0000c9e000347802 */ /* 0x000fe20000000f00 */
[----:B------:R-:W-:-:S02]  /*c9a0*/  IMAD.MOV.U32 R72, RZ, RZ, 0x10 ;  /* 0x00000010ff487424 */ /* 0x000fc400078e00ff */
[----:B------:R-:W-:Y:S02]  /*c9b0*/  IMAD.MOV.U32 R54, RZ, RZ, 0x1f ;  /* 0x0000001fff367424 */ /* 0x000fe400078e00ff */
[----:B------:R-:W-:Y:S02]  /*c9c0*/  IMAD.MOV.U32 R57, RZ, RZ, -0x1 ;  /* 0xffffffffff397424 */ /* 0x000fe400078e00ff */
[----:B------:R-:W-:Y:S05]  /*c9d0*/  CALL.REL.NOINC `($__internal_23_$__cuda_sm70_shflsync_bfly_p) ;  /* 0x0000040000007944 */ /* 0x000fea0003c00000 */
[----:B-1----:R-:W-:Y:S02]  /*c9e0*/  FADD.FTZ R55, R59, R72 ;  /* 0x000000483b377221 */ /* 0x002fe40000010000 */
[----:B------:R-:W-:Y:S02]  /*c9f0*/  IMAD.MOV.U32 R72, RZ, RZ, 0x1 ;  /* 0x00000001ff487424 */ /* 0x000fe400078e00ff */
[----:B------:R-:W-:Y:S02]  /*ca00*/  FMUL.FTZ R55, R55, c[0x0][0x1e0] ;  /* 0x0000780037377a20 */ /* 0x000fe40000410000 */
[----:B0-----:R-:W-:Y:S02]  /*ca10*/  IMAD.MOV.U32 R54, RZ, RZ, 0x1f ;  /* 0x0000001fff367424 */ /* 0x001fe400078e00ff */
        /* <DEDUP_REMOVED lines=31> */
[----:B------:R-:W-:Y:S02]  /*cc10*/  IMAD.MOV.U32 R57, RZ, RZ, -0x1 ;  /* 0xffffffffff397424 */ /* 0x000fe400078e00ff */
[----:B------:R-:W-:Y:S01]  /*cc20*/  FFMA.FTZ R59, R53, R53, R52 ;  /* 0x00000035353b7223 */ /* 0x000fe20000010034 */
[----:B------:R-:W-:Y:S02]  /*cc30*/  MOV R52, 0xcc50 ;  /* 0x0000cc5000347802 */ /* 0x000fe40000000f00 */
[----:B------:R-:W-:Y:S05]  /*cc40*/  CALL.REL.NOINC `($__internal_23_$__cuda_sm70_shflsync_bfly_p) ;  /* 0x0000019000007944 */ /* 0x000fea0003c00000 */
[----:B01----:R-:W-:Y:S01]  /*cc50*/  FADD.FTZ R59, R59, R72 ;  /* 0x000000483b3b7221 */ /* 0x003fe20000010000 */
[----:B------:R-:W-:Y:S01]  /*cc60*/  HFMA2.MMA R72, -RZ, RZ, 0, 1.1920928955078125e-07 ;  /* 0x00000002ff487435 */ /* 0x000fe200000001ff */
[----:B------:R-:W-:Y:S01]  /*cc70*/  IMAD.MOV.U32 R54, RZ, RZ, 0x1f ;  /* 0x0000001fff367424 */ /* 0x000fe200078e00ff */
[----:B------:R-:W-:Y:S01]  /*cc80*/  MOV R52, 0xccb0 ;  /* 0x0000ccb000347802 */ /* 0x000fe20000000f00 */
[----:B------:R-:W-:-:S03]  /*cc90*/  IMAD.MOV.U32 R57, RZ, RZ, -0x1 ;  /* 0xffffffffff397424 */ /* 0x000fc600078e00ff */
[----:B------:R-:W-:Y:S05]  /*cca0*/  CALL.REL.NOINC `($__internal_23_$__cuda_sm70_shflsync_bfly_p) ;  /* 0x0000013000007944 */ /* 0x000fea0003c00000 */
[----:B01----:R-:W-:Y:S01]  /*ccb0*/  FADD.FTZ R59, R59, R72 ;  /* 0x000000483b3b7221 */ /* 0x003fe20000010000 */
[----:B------:R-:W-:Y:S01]  /*ccc0*/  MOV R52, 0xcd10 ;  /* 0x0000cd1000347802 */ /* 0x000fe20000000f00 */
[----:B------:R-:W-:Y:S02]  /*ccd0*/  IMAD.MOV.U32 R72, RZ, RZ, 0x4 ;  /* 0x00000004ff487424 */ /* 0x000fe400078e00ff */
[----:B------:R-:W-:-:S02]  /*cce0*/  IMAD.MOV.U32 R54, RZ, RZ, 0x1f ;  /* 0x0000001fff367424 */ /* 0x000fc400078e00ff */
[----:B------:R-:W-:Y:S02]  /*ccf0*/  IMAD.MOV.U32 R57, RZ, RZ, -0x1 ;  /* 0xffffffffff397424 */ /* 0x000fe400078e00ff */
[----:B------:R-:W-:Y:S05]  /*cd00*/  CALL.REL.NOINC `($__internal_23_$__cuda_sm70_shflsync_bfly_p) ;  /* 0x000000d000007944 */ /* 0x000fea0003c00000 */
[----:B01----:R-:W-:Y:S01]  /*cd10*/  FADD.FTZ R59, R59, R72 ;  /* 0x000000483b3b7221 */ /* 0x003fe20000010000 */
[----:B------:R-:W-:Y:S01]  /*cd20*/  MOV R54, 0x1f ;  /* 0x0000001f00367802 */ /* 0x000fe20000000f00 */
[----:B------:R-:W-:Y:S01]  /*cd30*/  IMAD.MOV.U32 R72, RZ, RZ, 0x8 ;  /* 0x00000008ff487424 */ /* 0x000fe200078e00ff */
[----:B------:R-:W-:Y:S01]  /*cd40*/  MOV R52, 0xcd70 ;  /* 0x0000cd7000347802 */ /* 0x000fe20000000f00 */
[----:B------:R-:W-:Y:S02]  /*cd50*/  IMAD.MOV.U32 R57, RZ, RZ, -0x1 ;  /* 0xffffffffff397424 */ /* 0x000fe400078e00ff */
[----:B------:R-:W-:Y:S05]  /*cd60*/  CALL.REL.NOINC `($__internal_23_$__cuda_sm70_shflsync_bfly_p) ;  /* 0x0000007000007944 */ /* 0x000fea0003c00000 */
[----:B01----:R-:W-:Y:S01]  /*cd70*/  FADD.FTZ R59, R59, R72 ;  /* 0x000000483b3b7221 */ /* 0x003fe20000010000 */
[----:B------:R-:W-:Y:S01]  /*cd80*/  MOV R52, 0xcdd0 ;  /* 0x0000cdd000347802 */ /* 0x000fe20000000f00 */
[----:B------:R-:W-:Y:S02]  /*cd90*/  IMAD.MOV.U32 R72, RZ, RZ, 0x10 ;  /* 0x00000010ff487424 */ /* 0x000fe400078e00ff */
[----:B------:R-:W-:Y:S02]  /*cda0*/  IMAD.MOV.U32 R54, RZ, RZ, 0x1f ;  /* 0x0000001fff367424 */ /* 0x000fe400078e00ff */
[----:B------:R-:W-:-:S02]  /*cdb0*/  IMAD.MOV.U32 R57, RZ, RZ, -0x1 ;  /* 0xffffffffff397424 */ /* 0x000fc400078e00ff */
[----:B------:R-:W-:Y:S05]  /*cdc0*/  CALL.REL.NOINC `($__internal_23_$__cuda_sm70_shflsync_bfly_p) ;  /* 0x0000001000007944 */ /* 0x000fea0003c00000 */
[----:B01----:R-:W-:Y:S05]  /*cdd0*/  BRA `(.L_x_4180) ;  /* 0xfffff50000007947 */ /* 0x003fea000383ffff */
        .weak           $__internal_23_$__cuda_sm70_shflsync_bfly_p
        .type           $__internal_23_$__cuda_sm70_shflsync_bfly_p,@function
        .size           $__internal_23_$__cuda_sm70_shflsync_bfly_p,(.L_x_13563 - $__internal_23_$__cuda_sm70_shflsync_bfly_p)
$__internal_23_$__cuda_sm70_shflsync_bfly_p:
[----:B------:R-:W-:Y:S01]  /*cde0*/  IMAD.MOV.U32 R53, RZ, RZ, 0x0 ;  /* 0x00000000ff357424 */ /* 0x000fe200078e00ff */
[----:B------:R-:W-:Y:S04]  /*cdf0*/  WARPSYNC R57 ;  /* 0x0000003900007348 */ /* 0x000fe80003800000 */
[----:B------:R0:W1:Y:S01]  /*ce00*/  SHFL.BFLY PT, R72, R59, R72, R54 ;  /* 0x0c0000483b487389 */ /* 0x00006200000e0036 */
[----:B------:R-:W-:Y:S05]  /*ce10*/  RET.REL.NODEC R52 `(_ZN10layer_norm31ln_parallel_residual_fwd_kernelINS_13Kernel_traitsIf13__nv_bfloat16S2_S2_fjLj512ELj1ELj4ELj1ELj16ENS_18Kernel_traits_baseILj512EfS2_S2_S2_fjLj128EEEEELb1ELb1ELb1EEEvNS_9FwdParamsE) ;  /* 0xffff31e034007950 */ /* 0x000fea0003c3ffff */
.L_x_4181:
        /* <DEDUP_REMOVED lines=14> */
.L_x_13563:


//--------------------- .text._ZN10layer_norm31ln_parallel_residual_fwd_kernelINS_13Kernel_traitsI13__nv_bfloat16S2_fS2_fjLj512ELj1ELj4ELj1ELj16ENS_18Kernel_traits_baseILj512ES2_S2_fS2_fjLj128EEEEELb0ELb0ELb0EEEvNS_9FwdParamsE --------------------------
	.section	.text._ZN10layer_norm31ln_parallel_residual_fwd_kernelINS_13Kernel_traitsI13__nv_bfloat16S2_fS2_fjLj512ELj1ELj4ELj1ELj16ENS_18Kernel_traits_baseILj512ES2_S2_fS2_fjLj128EEEEELb0ELb0ELb0EEEvNS_9FwdParamsE,"ax",@progbits
	.sectioninfo	@"SHI_REGISTERS=119"
	.align	128
        .global         _ZN10layer_norm31ln_parallel_residual_fwd_kernelINS_13Kernel_traitsI13__nv_bfloat16S2_fS2_fjLj512ELj1ELj4ELj1ELj16ENS_18Kernel_traits_baseILj512ES2_S2_fS2_fjLj128EEEEELb0ELb0ELb0EEEvNS_9FwdParamsE
        .type           _ZN10layer_norm31ln_parallel_residual_fwd_kernelINS_13Kernel_traitsI13__nv_bfloat16S2_fS2_fjLj512ELj1ELj4ELj1ELj16ENS_18Kernel_traits_baseILj512ES2_S2_fS2_fjLj128EEEEELb0ELb0ELb0EEEvNS_9FwdParamsE,@function
        .size           _ZN10layer_norm31ln_parallel_residual_fwd_kernelINS_13Kernel_traitsI13__nv_bfloat16S2_fS2_fjLj512ELj1ELj4ELj1ELj16ENS_18Kernel_traits_baseILj512ES2_S2_fS2_fjLj128EEEEELb0ELb0ELb0EEEvNS_9FwdParamsE,(.L_x_13564 - _ZN10layer_norm31ln_parallel_residual_fwd_kernelINS_13Kernel_traitsI13__nv_bfloat16S2_fS2_fjLj512ELj1ELj4ELj1ELj16ENS_18Kernel_traits_baseILj512ES2_S2_fS2_fjLj128EEEEELb0ELb0ELb0EEEvNS_9FwdParamsE)
        .other          _ZN10layer_norm31ln_parallel_residual_fwd_kernelINS_13Kernel_traitsI13__nv_bfloat16S2_fS2_fjLj512ELj1ELj4ELj1ELj16ENS_18Kernel_traits_baseILj512ES2_S2_fS2_fjLj128EEEEELb0ELb0ELb0EEEvNS_9FwdParamsE,@"STO_CUDA_ENTRY STV_DEFAULT"
_ZN10layer_norm31ln_parallel_residual_fwd_kernelINS_13Kernel_traitsI13__nv_bfloat16S2_fS2_fjLj512ELj1ELj4ELj1ELj16ENS_18Kernel_traits_baseILj512ES2_S2_fS2_fjLj128EEEEELb0ELb0ELb0EEEvNS_9FwdParamsE:
.text._ZN10layer_norm31ln_parallel_residual_fwd_kernelINS_13Kernel_traitsI13__nv_bfloat16S2_fS2_fjLj512ELj1ELj4ELj1ELj16ENS_18Kernel_traits_baseILj512ES2_S2_fS2_fjLj128EEEEELb0ELb0ELb0EEEvNS_9FwdParamsE:
[----:B------:R-:W-:Y:S02]  /*0000*/  MOV R1, c[0x0][0x28] ;  /* 0x00000a0000017a02 */ /* 0x000fe40000000f00 */
[----:B------:R-:W0:Y:S01]  /*0010*/  S2R R18, SR_TID.X ;  /* 0x0000000000127919 */ /* 0x000e220000002100 */
[----:B------:R-:W-:Y:S01]  /*0020*/  MOV R0, c[0x0][0x168] ;  /* 0x00005a0000007a02 */ /* 0x000fe20000000f00 */
[----:B------:R-:W-:Y:S01]  /*0030*/  ULDC.64 UR4, c[0x0][0x118] ;  /* 0x0000460000047ab9 */ /* 0x000fe20000000a00 */
[----:B------:R-:W-:Y:S01]  /*0040*/  BSSY B0, `(.L_x_4182) ;  /* 0x0000024000007945 */ /* 0x000fe20003800000 */
[----:B------:R-:W1:Y:S01]  /*0050*/  S2R R3, SR_CTAID.X ;  /* 0x0000000000037919 */ /* 0x000e620000002500 */
[----:B------:R-:W-:-:S04]  /*0060*/  SHF.R.S32.HI R0, RZ, 0x1f, R0 ;  /* 0x0000001fff007819 */ /* 0x000fc80000011400 */
[----:B------:R-:W-:Y:S02]  /*0070*/  LEA.HI R0, R0, c[0x0][0x168], RZ, 0x3 ;  /* 0x00005a0000007a11 */ /* 0x000fe400078f18ff */
[----:B0-----:R-:W-:Y:S02]  /*0080*/  LOP3.LUT R19, R18, 0x1f, RZ, 0xc, !PT ;  /* 0x0000001f12137812 */ /* 0x001fe400078e0cff */
[----:B------:R-:W-:Y:S02]  /*0090*/  SHF.R.U32.HI R20, RZ, 0x5, R18 ;  /* 0x00000005ff147819 */ /* 0x000fe40000011612 */
[----:B------:R-:W-:Y:S02]  /*00a0*/  LEA.HI.SX32 R19, R0, R19, 0x1d ;  /* 0x0000001300137211 */ /* 0x000fe400078feaff */
[----:B-1----:R-:W-:Y:S02]  /*00b0*/  LEA R20, R3, R20, 0x2 ;  /* 0x0000001403147211 */ /* 0x002fe400078e10ff */
[----:B------:R-:W-:-:S02]  /*00c0*/  LOP3.LUT P3, RZ, R19, 0xffffffe0, RZ, 0xc0, !PT ;  /* 0xffffffe013ff7812 */ /* 0x000fc4000786c0ff */
[----:B------:R-:W-:Y:S02]  /*00d0*/  LOP3.LUT R18, R18, 0x1f, RZ, 0xc0, !PT ;  /* 0x0000001f12127812 */ /* 0x000fe400078ec0ff */
[----:B------:R-:W-:Y:S02]  /*00e0*/  ISETP.GE.AND P4, PT, R20, c[0x0][0x164], PT ;  /* 0x0000590014007a0c */ /* 0x000fe40003f86270 */
[----:B------:R-:W-:Y:S02]  /*00f0*/  ISETP.GE.U32.AND P2, PT, R19, 0x40, PT ;  /* 0x000000401300780c */ /* 0x000fe40003f46070 */
[----:B------:R-:W-:-:S05]  /*0100*/  MOV R0, R18 ;  /* 0x0000001200007202 */ /* 0x000fca0000000f00 */
[----:B------:R-:W-:Y:S05]  /*0110*/  @!P3 BRA `(.L_x_4183) ;  /* 0x000001600000b947 */ /* 0x000fea0003800000 */
[----:B------:R-:W-:Y:S02]  /*0120*/  ISETP.NE.U32.AND P0, PT, RZ, c[0x0][0x218], PT ;  /* 0x00008600ff007a0c */ /* 0x000fe40003f05070 */
[----:B------:R-:W-:Y:S02]  /*0130*/  ISETP.NE.U32.AND P1, PT, RZ, c[0x0][0x220], PT ;  /* 0x00008800ff007a0c */ /* 0x000fe40003f25070 */
[----:B------:R-:W-:Y:S02]  /*0140*/  ISETP.NE.AND.EX P0, PT, RZ, c[0x0][0x21c], PT, P0 ;  /* 0x00008700ff007a0c */ /* 0x000fe40003f05300 */
[----:B------:R-:W-:Y:S02]  /*0150*/  ISETP.NE.AND.EX P1, PT, RZ, c[0x0][0x224], PT, P1 ;  /* 0x00008900ff007a0c */ /* 0x000fe40003f25310 */
[----:B------:R-:W-:Y:S01]  /*0160*/  SHF.L.U32 R24, R18, 0x4, RZ ;  /* 0x0000000412187819 */ /* 0x000fe200000006ff */
[----:B------:R-:W-:-:S08]  /*0170*/  HFMA2.MMA R3, -RZ, RZ, 0, 9.5367431640625e-07 ;  /* 0x00000010ff037435 */ /* 0x000fd000000001ff */
[----:B------:R-:W-:Y:S02]  /*0180*/  @P0 LEA R50, P5, R18, c[0x0][0x218], 0x4 ;  /* 0x0000860012320a11 */ /* 0x000fe400078a20ff */
[C---:B------:R-:W-:Y:S02]  /*0190*/  @P1 IADD3 R46, P6, R24.reuse, c[0x0][0x220], RZ ;  /* 0x00008800182e1a10 */ /* 0x040fe40007fde0ff */
[----:B------:R-:W-:Y:S02]  /*01a0*/  @P0 IADD3.X R51, RZ, c[0x0][0x21c], RZ, P5, !PT ;  /* 0x00008700ff330a10 */ /* 0x000fe40002ffe4ff */
[----:B------:R-:W-:Y:S01]  /*01b0*/  IADD3 R24, P5, R24, c[0x0][0x1b8], RZ ;  /* 0x00006e0018187a10 */ /* 0x000fe20007fbe0ff */
[----:B------:R-:W-:Y:S02]  /*01c0*/  @P1 IMAD.X R47, RZ, RZ, c[0x0][0x224], P6 ;  /* 0x00008900ff2f1624 */ /* 0x000fe400030e06ff */
[C---:B------:R-:W-:Y:S01]  /*01d0*/  IMAD.WIDE.U32 R2, R18.reuse, R3, c[0x0][0x1b0] ;  /* 0x00006c0012027625 */ /* 0x040fe200078e0003 */
[----:B------:R-:W-:Y:S01]  /*01e0*/  IADD3.X R25, RZ, c[0x0][0x1bc], RZ, P5, !PT ;  /* 0x00006f00ff197a10 */ /* 0x000fe20002ffe4ff */
[----:B------:R-:W5:Y:S04]  /*01f0*/  @P0 LDG.E.128 R48, [R50.64] ;  /* 0x0000000432300981 */ /* 0x000f68000c1e1d00 */
        /* <DEDUP_REMOVED lines=8> */
.L_x_4183:
[----:B0-----:R-:W-:Y:S05]  /*0280*/  BSYNC B0 ;  /* 0x0000000000007941 */ /* 0x001fea0003800000 */
.L_x_4182:
[----:B------:R-:W-:Y:S01]  /*0290*/  BSSY B0, `(.L_x_4184) ;  /* 0x0000018000007945 */ /* 0x000fe20003800000 */
[----:B------:R-:W-:Y:S05]  /*02a0*/  @!P2 BRA `(.L_x_4185) ;  /* 0x000001600000a947 */ /* 0x000fea0003800000 */
[----:B------:R-:W-:Y:S02]  /*02b0*/  ISETP.NE.U32.AND P0, PT, RZ, c[0x0][0x218], PT ;  /* 0x00008600ff007a0c */ /* 0x000fe40003f05070 */
[----:B------:R-:W-:-:S02]  /*02c0*/  ISETP.NE.U32.AND P1, PT, RZ, c[0x0][0x220], PT ;  /* 0x00008800ff007a0c */ /* 0x000fc40003f25070 */
[----:B------:R-:W-:Y:S02]  /*02d0*/  ISETP.NE.AND.EX P0, PT, RZ, c[0x0][0x21c], PT, P0 ;  /* 0x00008700ff007a0c */ /* 0x000fe40003f05300 */
[----:B------:R-:W-:Y:S02]  /*02e0*/  ISETP.NE.AND.EX P1, PT, RZ, c[0x0][0x224], PT, P1 ;  /* 0x00008900ff007a0c */ /* 0x000fe40003f25310 */
[----:B------:R-:W-:Y:S02]  /*02f0*/  SHF.L.U32 R28, R0, 0x4, RZ ;  /* 0x00000004001c7819 */ /* 0x000fe400000006ff */
[----:B------:R-:W-:Y:S02]  /*0300*/  SHF.R.U32.HI R4, RZ, 0x1c, R0 ;  /* 0x0000001cff047819 */ /* 0x000fe40000011600 */
[----:B------:R-:W-:-:S05]  /*0310*/  MOV R33, 0x10 ;  /* 0x0000001000217802 */ /* 0x000fca0000000f00 */
[----:B------:R-:W-:Y:S02]  /*0320*/  @P0 LEA R2, P5, R0, c[0x0][0x218], 0x4 ;  /* 0x0000860000020a11 */ /* 0x000fe400078a20ff */
[----:B------:R-:W-:Y:S02]  /*0330*/  @P1 IADD3 R38, P6, R28, c[0x0][0x220], RZ ;  /* 0x000088001c261a10 */ /* 0x000fe40007fde0ff */
[----:B------:R-:W-:Y:S02]  /*0340*/  @P0 LEA.HI.X R3, R0, c[0x0][0x21c], RZ, 0x4, P5 ;  /* 0x0000870000030a11 */ /* 0x000fe400028f24ff */
[----:B------:R-:W-:Y:S02]  /*0350*/  @P1 IADD3.X R39, R4, c[0x0][0x224], RZ, P6, !PT ;  /* 0x0000890004271a10 */ /* 0x000fe400037fe4ff */
[----:B------:R-:W-:Y:S01]  /*0360*/  IADD3 R28, P5, R28, c[0x0][0x1b8], RZ ;  /* 0x00006e001c1c7a10 */ /* 0x000fe20007fbe0ff */
[----:B------:R-:W-:Y:S01]  /*0370*/  IMAD.WIDE.U32 R32, R0, R33, c[0x0][0x1b0] ;  /* 0x00006c0000207625 */ /* 0x000fe200078e0021 */
[----:B------:R0:W5:Y:S02]  /*0380*/  @P0 LDG.E.128 R40, [R2.64] ;  /* 0x0000000402280981 */ /* 0x000164000c1e1d00 */
[----:B------:R-:W-:-:S02]  /*0390*/  IADD3.X R29, R4, c[0x0][0x1bc], RZ, P5, !PT ;  /* 0x00006f00041d7a10 */ /* 0x000fc40002ffe4ff */
[----:B------:R-:W5:Y:S04]  /*03a0*/  @P1 LDG.E.128 R36, [R38.64] ;  /* 0x0000000426241981 */ /* 0x000f68000c1e1d00 */
[----:B------:R-:W5:Y:S04]  /*03b0*/  LDG.E.128 R32, [R32.64] ;  /* 0x0000000420207981 */ /* 0x000f68000c1e1d00 */
[----:B------:R-:W5:Y:S01]  /*03c0*/  LDG.E.128 R28, [R28.64] ;  /* 0x000000041c1c7981 */ /* 0x000f62000c1e1d00 */
[----:B------:R-:W-:Y:S01]  /*03d0*/  @!P0 CS2R R40, SRZ ;  /* 0x0000000000288805 */ /* 0x000fe2000001ff00 */
[----:B------:R-:W-:Y:S01]  /*03e0*/  @!P0 CS2R R42, SRZ ;  /* 0x00000000002a8805 */ /* 0x000fe2000001ff00 */
[----:B------:R-:W-:Y:S01]  /*03f0*/  @!P1 CS2R R36, SRZ ;  /* 0x0000000000249805 */ /* 0x000fe2000001ff00 */
[----:B------:R-:W-:-:S02]  /*0400*/  @!P1 CS2R R38, SRZ ;  /* 0x0000000000269805 */ /* 0x000fc4000001ff00 */
.L_x_4185:
[----:B0-----:R-:W-:Y:S05]  /*0410*/  BSYNC B0 ;  /* 0x0000000000007941 */ /* 0x001fea0003800000 */
.L_x_4184:
        /* <DEDUP_REMOVED lines=66> */
.L_x_4229:
[----:B------:R-:W-:Y:S01]  /*0840*/  IMAD R52, R20, c[0x0][0x168], RZ ;  /* 0x00005a0014347a24 */ /* 0x000fe200078e02ff */
[----:B------:R-:W-:Y:S04]  /*0850*/  BSSY B0, `(.L_x_4186) ;  /* 0x000005b000007945 */ /* 0x000fe80003800000 */
[----:B------:R-:W-:-:S04]  /*0860*/  SHF.R.S32.HI R53, RZ, 0x1f, R52 ;  /* 0x0000001fff357819 */ /* 0x000fc80000011434 */
[----:B------:R-:W-:-:S04]  /*0870*/  LEA.HI R53, R53, R52, RZ, 0x3 ;  /* 0x0000003435357211 */ /* 0x000fc800078f18ff */
        /* <DEDUP_REMOVED lines=15> */
[----:B------:R0:W5:Y:S04]  /*0970*/  @P0 LDG.E.128 R32, [R38.64+0x10] ;  /* 0x0000100426200981 */ /* 0x000168000c1e1d00 */
[----:B------:R2:W5:Y:S01]  /*0980*/  @P1 LDG.E.128 R24, [R36.64] ;  /* 0x0000000424181981 */ /* 0x000562000c1e1d00 */
[----:B------:R-:W-:-:S04]  /*0990*/  ISETP.NE.U32.AND P1, PT, RZ, c[0x0][0x178], PT ;  /* 0x00005e00ff007a0c */ /* 0x000fc80003f25070 */
[----:B------:R-:W-:Y:S02]  /*09a0*/  ISETP.NE.AND.EX P1, PT, RZ, c[0x0][0x17c], PT, P1 ;  /* 0x00005f00ff007a0c */ /* 0x000fe40003f25310 */
[----:B--2---:R-:W-:-:S11]  /*09b0*/  PRMT R36, RZ, 0x5410, R40 ;  /* 0x00005410ff247816 */ /* 0x004fd60000000028 */
[----:B------:R-:W-:Y:S05]  /*09c0*/  @P1 BRA `(.L_x_4188) ;  /* 0x0000003000001947 */ /* 0x000fea0003800000 */
[----:B0-----:R-:W-:Y:S05]  /*09d0*/  @!P0 BRA `(.L_x_4189) ;  /* 0x0000005000008947 */ /* 0x001fea0003800000 */
[----:B-----5:R-:W-:Y:S01]  /*09e0*/  FADD.FTZ R36, R28, R36 ;  /* 0x000000241c247221 */ /* 0x020fe20000010000 */
[----:B------:R-:W-:Y:S05]  /*09f0*/  BRA `(.L_x_4189) ;  /* 0x0000003000007947 */ /* 0x000fea0003800000 */
.L_x_4188:
[----:B0----5:R-:W-:-:S05]  /*0a00*/  PRMT R37, RZ, 0x5410, R24 ;  /* 0x00005410ff257816 */ /* 0x021fca0000000018 */
[----:B------:R-:W-:-:S04]  /*0a10*/  FADD.FTZ R36, R37, R36 ;  /* 0x0000002425247221 */ /* 0x000fc80000010000 */
[----:B------:R-:W-:Y:S02]  /*0a20*/  @P0 FADD.FTZ R36, R28, R36 ;  /* 0x000000241c240221 */ /* 0x000fe40000010000 */
.L_x_4189:
[----:B------:R-:W-:Y:S01]  /*0a30*/  PRMT R37, RZ, 0x7610, R40 ;  /* 0x00007610ff257816 */ /* 0x000fe20000000028 */
[----:B------:R-:W-:Y:S05]  /*0a40*/  @P1 BRA `(.L_x_4190) ;  /* 0x0000003000001947 */ /* 0x000fea0003800000 */
[----:B------:R-:W-:Y:S05]  /*0a50*/  @!P0 BRA `(.L_x_4191) ;  /* 0x0000005000008947 */ /* 0x000fea0003800000 */
[----:B-----5:R-:W-:Y:S01]  /*0a60*/  FADD.FTZ R37, R29, R37 ;  /* 0x000000251d257221 */ /* 0x020fe20000010000 */
[----:B------:R-:W-:Y:S05]  /*0a70*/  BRA `(.L_x_4191) ;  /* 0x0000003000007947 */ /* 0x000fea0003800000 */
.L_x_4190:
[----:B-----5:R-:W-:-:S05]  /*0a80*/  PRMT R38, RZ, 0x7610, R24 ;  /* 0x00007610ff267816 */ /* 0x020fca0000000018 */
[----:B------:R-:W-:-:S04]  /*0a90*/  FADD.FTZ R37, R38, R37 ;  /* 0x0000002526257221 */ /* 0x000fc80000010000 */
[----:B------:R-:W-:Y:S02]  /*0aa0*/  @P0 FADD.FTZ R37, R29, R37 ;  /* 0x000000251d250221 */ /* 0x000fe40000010000 */
.L_x_4191:
[----:B------:R-:W-:Y:S01]  /*0ab0*/  PRMT R38, RZ, 0x5410, R41 ;  /* 0x00005410ff267816 */ /* 0x000fe20000000029 */
[----:B------:R-:W-:Y:S05]  /*0ac0*/  @P1 BRA `(.L_x_4192) ;  /* 0x0000003000001947 */ /* 0x000fea0003800000 */
[----:B------:R-:W-:Y:S05]  /*0ad0*/  @!P0 BRA `(.L_x_4193) ;  /* 0x0000005000008947 */ /* 0x000fea0003800000 */
[----:B-----5:R-:W-:Y:S01]  /*0ae0*/  FADD.FTZ R38, R30, R38 ;  /* 0x000000261e267221 */ /* 0x020fe20000010000 */
[----:B------:R-:W-:Y:S05]  /*0af0*/  BRA `(.L_x_4193) ;  /* 0x0000003000007947 */ /* 0x000fea0003800000 */
.L_x_4192:
[----:B-----5:R-:W-:-:S05]  /*0b00*/  PRMT R39, RZ, 0x5410, R25 ;  /* 0x00005410ff277816 */ /* 0x020fca0000000019 */
[----:B------:R-:W-:-:S04]  /*0b10*/  FADD.FTZ R38, R39, R38 ;  /* 0x0000002627267221 */ /* 0x000fc80000010000 */
[----:B------:R-:W-:Y:S02]  /*0b20*/  @P0 FADD.FTZ R38, R30, R38 ;  /* 0x000000261e260221 */ /* 0x000fe40000010000 */
.L_x_4193:
[----:B------:R-:W-:Y:S01]  /*0b30*/  PRMT R39, RZ, 0x7610, R41 ;  /* 0x00007610ff277816 */ /* 0x000fe20000000029 */
[----:B------:R-:W-:Y:S05]  /*0b40*/  @P1 BRA `(.L_x_4194) ;  /* 0x0000003000001947 */ /* 0x000fea0003800000 */
[----:B------:R-:W-:Y:S05]  /*0b50*/  @!P0 BRA `(.L_x_4195) ;  /* 0x0000005000008947 */ /* 0x000fea0003800000 */
[----:B-----5:R-:W-:Y:S01]  /*0b60*/  FADD.FTZ R39, R31, R39 ;  /* 0x000000271f277221 */ /* 0x020fe20000010000 */
[----:B------:R-:W-:Y:S05]  /*0b70*/  BRA `(.L_x_4195) ;  /* 0x0000003000007947 */ /* 0x000fea0003800000 */
.L_x_4194:
[----:B-----5:R-:W-:-:S05]  /*0b80*/  PRMT R40, RZ, 0x7610, R25 ;  /* 0x00007610ff287816 */ /* 0x020fca0000000019 */
[----:B------:R-:W-:-:S04]  /*0b90*/  FADD.FTZ R39, R40, R39 ;  /* 0x0000002728277221 */ /* 0x000fc80000010000 */
[----:B------:R-:W-:Y:S02]  /*0ba0*/  @P0 FADD.FTZ R39, R31, R39 ;  /* 0x000000271f270221 */ /* 0x000fe40000010000 */
.L_x_4195:
[----:B------:R-:W-:Y:S01]  /*0bb0*/  PRMT R40, RZ, 0x5410, R42 ;  /* 0x00005410ff287816 */ /* 0x000fe2000000002a */
[----:B------:R-:W-:Y:S05]  /*0bc0*/  @P1 BRA `(.L_x_4196) ;  /* 0x0000003000001947 */ /* 0x000fea0003800000 */
[----:B------:R-:W-:Y:S05]  /*0bd0*/  @!P0 BRA `(.L_x_4197) ;  /* 0x0000005000008947 */ /* 0x000fea0003800000 */
[----:B-----5:R-:W-:Y:S01]  /*0be0*/  FADD.FTZ R40, R32, R40 ;  /* 0x0000002820287221 */ /* 0x020fe20000010000 */
[----:B------:R-:W-:Y:S05]  /*0bf0*/  BRA `(.L_x_4197) ;  /* 0x0000003000007947 */ /* 0x000fea0003800000 */
.L_x_4196:
[----:B-----5:R-:W-:-:S05]  /*0c00*/  PRMT R41, RZ, 0x5410, R26 ;  /* 0x00005410ff297816 */ /* 0x020fca000000001a */
[----:B------:R-:W-:-:S04]  /*0c10*/  FADD.FTZ R40, R41, R40 ;  /* 0x0000002829287221 */ /* 0x000fc80000010000 */
[----:B------:R-:W-:Y:S02]  /*0c20*/  @P0 FADD.FTZ R40, R32, R40 ;  /* 0x0000002820280221 */ /* 0x000fe40000010000 */
.L_x_4197:
[----:B------:R-:W-:Y:S01]  /*0c30*/  PRMT R41, RZ, 0x7610, R42 ;  /* 0x00007610ff297816 */ /* 0x000fe2000000002a */
[----:B------:R-:W-:Y:S05]  /*0c40*/  @P1 BRA `(.L_x_4198) ;  /* 0x0000003000001947 */ /* 0x000fea0003800000 */
[----:B------:R-:W-:Y:S05]  /*0c50*/  @!P0 BRA `(.L_x_4199) ;  /* 0x0000005000008947 */ /* 0x000fea0003800000 */
[----:B-----5:R-:W-:Y:S01]  /*0c60*/  FADD.FTZ R41, R33, R41 ;  /* 0x0000002921297221 */ /* 0x020fe20000010000 */
[----:B------:R-:W-:Y:S05]  /*0c70*/  BRA `(.L_x_4199) ;  /* 0x0000003000007947 */ /* 0x000fea0003800000 */
.L_x_4198:
[----:B-----5:R-:W-:-:S05]  /*0c80*/  PRMT R42, RZ, 0x7610, R26 ;  /* 0x00007610ff2a7816 */ /* 0x020fca000000001a */
[----:B------:R-:W-:-:S04]  /*0c90*/  FADD.FTZ R41, R42, R41 ;  /* 0x000000292a297221 */ /* 0x000fc80000010000 */
[----:B------:R-:W-:Y:S02]  /*0ca0*/  @P0 FADD.FTZ R41, R33, R41 ;  /* 0x0000002921290221 */ /* 0x000fe40000010000 */
.L_x_4199:
[----:B------:R-:W-:Y:S01]  /*0cb0*/  PRMT R42, RZ, 0x5410, R43 ;  /* 0x00005410ff2a7816 */ /* 0x000fe2000000002b */
[----:B------:R-:W-:Y:S05]  /*0cc0*/  @P1 BRA `(.L_x_4200) ;  /* 0x0000003000001947 */ /* 0x000fea0003800000 */
[----:B------:R-:W-:Y:S05]  /*0cd0*/  @!P0 BRA `(.L_x_4201) ;  /* 0x0000005000008947 */ /* 0x000fea0003800000 */
[----:B-----5:R-:W-:Y:S01]  /*0ce0*/  FADD.FTZ R42, R34, R42 ;  /* 0x0000002a222a7221 */ /* 0x020fe20000010000 */
[----:B------:R-:W-:Y:S05]  /*0cf0*/  BRA `(.L_x_4201) ;  /* 0x0000003000007947 */ /* 0x000fea0003800000 */
.L_x_4200:
[----:B-----5:R-:W-:-:S05]  /*0d00*/  PRMT R53, RZ, 0x5410, R27 ;  /* 0x00005410ff357816 */ /* 0x020fca000000001b */
[----:B------:R-:W-:-:S04]  /*0d10*/  FADD.FTZ R42, R53, R42 ;  /* 0x0000002a352a7221 */ /* 0x000fc80000010000 */
[----:B------:R-:W-:Y:S02]  /*0d20*/  @P0 FADD.FTZ R42, R34, R42 ;  /* 0x0000002a222a0221 */ /* 0x000fe40000010000 */
.L_x_4201:
[----:B------:R-:W-:Y:S01]  /*0d30*/  PRMT R43, RZ, 0x7610, R43 ;  /* 0x00007610ff2b7816 */ /* 0x000fe2000000002b */
[----:B------:R-:W-:Y:S05]  /*0d40*/  @P1 BRA `(.L_x_4202) ;  /* 0x0000003000001947 */ /* 0x000fea0003800000 */
[----:B------:R-:W-:Y:S05]  /*0d50*/  @!P0 BRA `(.L_x_4203) ;  /* 0x0000005000008947 */ /* 0x000fea0003800000 */
[----:B-----5:R-:W-:Y:S01]  /*0d60*/  FADD.FTZ R43, R35, R43 ;  /* 0x0000002b232b7221 */ /* 0x020fe20000010000 */
[----:B------:R-:W-:Y:S05]  /*0d70*/  BRA `(.L_x_4203) ;  /* 0x0000003000007947 */ /* 0x000fea0003800000 */
.L_x_4202:
[----:B-----5:R-:W-:-:S05]  /*0d80*/  PRMT R52, RZ, 0x7610, R27 ;  /* 0x00007610ff347816 */ /* 0x020fca000000001b */
[----:B------:R-:W-:-:S04]  /*0d90*/  FADD.FTZ R43, R52, R43 ;  /* 0x0000002b342b7221 */ /* 0x000fc80000010000 */
[----:B------:R-:W-:Y:S02]  /*0da0*/  @P0 FADD.FTZ R43, R35, R43 ;  /* 0x0000002b232b0221 */ /* 0x000fe40000010000 */
.L_x_4203:
[C---:B------:R-:W-:Y:S02]  /*0db0*/  LEA R52, P0, R108.reuse, c[0x0][0x188], 0x5 ;  /* 0x000062006c347a11 */ /* 0x040fe400078028ff */
[C---:B------:R-:W-:Y:S02]  /*0dc0*/  IADD3 R54, R108.reuse, 0x20, RZ ;  /* 0x000000206c367810 */ /* 0x040fe40007ffe0ff */
[----:B------:R-:W-:-:S05]  /*0dd0*/  LEA.HI.X R53, R108, c[0x0][0x18c], RZ, 0x5, P0 ;  /* 0x000063006c357a11 */ /* 0x000fca00000f2cff */
[----:B------:R0:W-:Y:S04]  /*0de0*/  STG.E.128 [R52.64], R36 ;  /* 0x0000002434007986 */ /* 0x0001e8000c101d04 */
[----:B------:R0:W-:Y:S02]  /*0df0*/  STG.E.128 [R52.64+0x10], R40 ;  /* 0x0000102834007986 */ /* 0x0001e4000c101d04 */
.L_x_4187:
[----:B------:R-:W-:Y:S05]  /*0e00*/  BSYNC B0 ;  /* 0x0000000000007941 */ /* 0x000fea0003800000 */
.L_x_4186:
[----:B------:R-:W-:Y:S01]  /*0e10*/  BSSY B0, `(.L_x_4204) ;  /* 0x0000056000007945 */ /* 0x000fe20003800000 */
[----:B------:R-:W-:Y:S05]  /*0e20*/  @!P2 BRA `(.L_x_4205) ;  /* 0x000005400000a947 */ /* 0x000fea0003800000 */
[----:B------:R-:W-:Y:S01]  /*0e30*/  ISETP.NE.U32.AND P0, PT, RZ, c[0x0][0x178], PT ;  /* 0x00005e00ff007a0c */ /* 0x000fe20003f05070 */
[----:B------:R-:W-:Y:S01]  /*0e40*/  HFMA2.MMA R49, -RZ, RZ, 0, 9.5367431640625e-07 ;  /* 0x00000010ff317435 */ /* 0x000fe200000001ff */
[----:B------:R-:W-:Y:S02]  /*0e50*/  ISETP.NE.U32.AND P4, PT, RZ, c[0x0][0x180], PT ;  /* 0x00006000ff007a0c */ /* 0x000fe40003f85070 */
[----:B------:R-:W-:Y:S02]  /*0e60*/  ISETP.NE.AND.EX P1, PT, RZ, c[0x0][0x17c], PT, P0 ;  /* 0x00005f00ff007a0c */ /* 0x000fe40003f25300 */
[----:B------:R-:W-:-:S05]  /*0e70*/  ISETP.NE.AND.EX P0, PT, RZ, c[0x0][0x184], PT, P4 ;  /* 0x00006100ff007a0c */ /* 0x000fca0003f05340 */
[----:B------:R-:W-:-:S06]  /*0e80*/  IMAD.WIDE.U32 R48, R54, R49, c[0x0][0x170] ;  /* 0x00005c0036307625 */ /* 0x000fcc00078e0031 */
[----:B------:R-:W2:Y:S01]  /*0e90*/  LDG.E.128 R48, [R48.64] ;  /* 0x0000000430307981 */ /* 0x000ea2000c1e1d00 */
[C---:B------:R-:W-:Y:S02]  /*0ea0*/  @P1 LEA R44, P4, R54.reuse, c[0x0][0x178], 0x4 ;  /* 0x00005e00362c1a11 */ /* 0x040fe400078820ff */
[C---:B------:R-:W-:Y:S02]  /*0eb0*/  @P0 LEA R46, P5, R54.reuse, c[0x0][0x180], 0x5 ;  /* 0x00006000362e0a11 */ /* 0x040fe400078a28ff */
[C---:B------:R-:W-:Y:S02]  /*0ec0*/  @P1 LEA.HI.X R45, R54.reuse, c[0x0][0x17c], RZ, 0x4, P4 ;  /* 0x00005f00362d1a11 */ /* 0x040fe400020f24ff */
[----:B------:R-:W-:-:S03]  /*0ed0*/  @P0 LEA.HI.X R47, R54, c[0x0][0x184], RZ, 0x5, P5 ;  /* 0x00006100362f0a11 */ /* 0x000fc600028f2cff */
[----:B-----5:R2:W5:Y:S04]  /*0ee0*/  @P1 LDG.E.128 R24, [R44.64] ;  /* 0x000000042c181981 */ /* 0x020568000c1e1d00 */
[----:B------:R1:W5:Y:S04]  /*0ef0*/  @P0 LDG.E.128 R28, [R46.64] ;  /* 0x000000042e1c0981 */ /* 0x000368000c1e1d00 */
[----:B------:R1:W5:Y:S01]  /*0f00*/  @P0 LDG.E.128 R32, [R46.64+0x10] ;  /* 0x000010042e200981 */ /* 0x000362000c1e1d00 */
[----:B------:R-:W-:-:S04]  /*0f10*/  ISETP.NE.U32.AND P1, PT, RZ, c[0x0][0x178], PT ;  /* 0x00005e00ff007a0c */ /* 0x000fc80003f25070 */
[----:B------:R-:W-:Y:S02]  /*0f20*/  ISETP.NE.AND.EX P1, PT, RZ, c[0x0][0x17c], PT, P1 ;  /* 0x00005f00ff007a0c */ /* 0x000fe40003f25310 */
[----:B--2---:R-:W-:-:S11]  /*0f30*/  PRMT R44, RZ, 0x5410, R48 ;  /* 0x00005410ff2c7816 */ /* 0x004fd60000000030 */
[----:B------:R-:W-:Y:S05]  /*0f40*/  @P1 BRA `(.L_x_4206) ;  /* 0x0000003000001947 */ /* 0x000fea0003800000 */
[----:B-1----:R-:W-:Y:S05]  /*0f50*/  @!P0 BRA `(.L_x_4207) ;  /* 0x0000005000008947 */ /* 0x002fea0003800000 */
[----:B-----5:R-:W-:Y:S01]  /*0f60*/  FADD.FTZ R44, R28, R44 ;  /* 0x0000002c1c2c7221 */ /* 0x020fe20000010000 */
[----:B------:R-:W-:Y:S05]  /*0f70*/  BRA `(.L_x_4207) ;  /* 0x0000003000007947 */ /* 0x000fea0003800000 */
.L_x_4206:
[----:B-1---5:R-:W-:-:S05]  /*0f80*/  PRMT R45, RZ, 0x5410, R24 ;  /* 0x00005410ff2d7816 */ /* 0x022fca0000000018 */
[----:B------:R-:W-:-:S04]  /*0f90*/  FADD.FTZ R44, R45, R44 ;  /* 0x0000002c2d2c7221 */ /* 0x000fc80000010000 */
[----:B------:R-:W-:Y:S02]  /*0fa0*/  @P0 FADD.FTZ R44, R28, R44 ;  /* 0x0000002c1c2c0221 */ /* 0x000fe40000010000 */
.L_x_4207:
[----:B------:R-:W-:Y:S01]  /*0fb0*/  PRMT R45, RZ, 0x7610, R48 ;  /* 0x00007610ff2d7816 */ /* 0x000fe20000000030 */
[----:B------:R-:W-:Y:S05]  /*0fc0*/  @P1 BRA `(.L_x_4208) ;  /* 0x0000003000001947 */ /* 0x000fea0003800000 */
[----:B------:R-:W-:Y:S05]  /*0fd0*/  @!P0 BRA `(.L_x_4209) ;  /* 0x0000005000008947 */ /* 0x000fea0003800000 */
[----:B-----5:R-:W-:Y:S01]  /*0fe0*/  FADD.FTZ R45, R29, R45 ;  /* 0x0000002d1d2d7221 */ /* 0x020fe20000010000 */
[----:B------:R-:W-:Y:S05]  /*0ff0*/  BRA `(.L_x_4209) ;  /* 0x0000003000007947 */ /* 0x000fea0003800000 */
.L_x_4208:
[----:B-----5:R-:W-:-:S05]  /*1000*/  PRMT R46, RZ, 0x7610, R24 ;  /* 0x00007610ff2e7816 */ /* 0x020fca0000000018 */
[----:B------:R-:W-:-:S04]  /*1010*/  FADD.FTZ R45, R46, R45 ;  /* 0x0000002d2e2d7221 */ /* 0x000fc80000010000 */
[----:B------:R-:W-:Y:S02]  /*1020*/  @P0 FADD.FTZ R45, R29, R45 ;  /* 0x0000002d1d2d0221 */ /* 0x000fe40000010000 */
.L_x_4209:
[----:B------:R-:W-:Y:S01]  /*1030*/  PRMT R46, RZ, 0x5410, R49 ;  /* 0x00005410ff2e7816 */ /* 0x000fe20000000031 */
[----:B------:R-:W-:Y:S05]  /*1040*/  @P1 BRA `(.L_x_4210) ;  /* 0x0000003000001947 */ /* 0x000fea0003800000 */
[----:B------:R-:W-:Y:S05]  /*1050*/  @!P0 BRA `(.L_x_4211) ;  /* 0x0000005000008947 */ /* 0x000fea0003800000 */
[----:B-----5:R-:W-:Y:S01]  /*1060*/  FADD.FTZ R46, R30, R46 ;  /* 0x0000002e1e2e7221 */ /* 0x020fe20000010000 */
[----:B------:R-:W-:Y:S05]  /*1070*/  BRA `(.L_x_4211) ;  /* 0x0000003000007947 */ /* 0x000fea0003800000 */
.L_x_4210:
[----:B-----5:R-:W-:-:S05]  /*1080*/  PRMT R47, RZ, 0x5410, R25 ;  /* 0x00005410ff2f7816 */ /* 0x020fca0000000019 */
[----:B------:R-:W-:-:S04]  /*1090*/  FADD.FTZ R46, R47, R46 ;  /* 0x0000002e2f2e7221 */ /* 0x000fc80000010000 */
[----:B------:R-:W-:Y:S02]  /*10a0*/  @P0 FADD.FTZ R46, R30, R46 ;  /* 0x0000002e1e2e0221 */ /* 0x000fe40000010000 */
.L_x_4211:
[----:B------:R-:W-:Y:S01]  /*10b0*/  PRMT R47, RZ, 0x7610, R49 ;  /* 0x00007610ff2f7816 */ /* 0x000fe20000000031 */
[----:B------:R-:W-:Y:S05]  /*10c0*/  @P1 BRA `(.L_x_4212) ;  /* 0x0000003000001947 */ /* 0x000fea0003800000 */
[----:B------:R-:W-:Y:S05]  /*10d0*/  @!P0 BRA `(.L_x_4213) ;  /* 0x0000005000008947 */ /* 0x000fea0003800000 */
[----:B-----5:R-:W-:Y:S01]  /*10e0*/  FADD.FTZ R47, R31, R47 ;  /* 0x0000002f1f2f7221 */ /* 0x020fe20000010000 */
[----:B------:R-:W-:Y:S05]  /*10f0*/  BRA `(.L_x_4213) ;  /* 0x0000003000007947 */ /* 0x000fea0003800000 */
.L_x_4212:
[----:B-----5:R-:W-:-:S05]  /*1100*/  PRMT R48, RZ, 0x7610, R25 ;  /* 0x00007610ff307816 */ /* 0x020fca0000000019 */
[----:B------:R-:W-:-:S04]  /*1110*/  FADD.FTZ R47, R48, R47 ;  /* 0x0000002f302f7221 */ /* 0x000fc80000010000 */
[----:B------:R-:W-:Y:S02]  /*1120*/  @P0 FADD.FTZ R47, R31, R47 ;  /* 0x0000002f1f2f0221 */ /* 0x000fe40000010000 */
.L_x_4213:
[----:B------:R-:W-:Y:S01]  /*1130*/  PRMT R48, RZ, 0x5410, R50 ;  /* 0x00005410ff307816 */ /* 0x000fe20000000032 */
[----:B------:R-:W-:Y:S05]  /*1140*/  @P1 BRA `(.L_x_4214) ;  /* 0x0000003000001947 */ /* 0x000fea0003800000 */
[----:B------:R-:W-:Y:S05]  /*1150*/  @!P0 BRA `(.L_x_4215) ;  /* 0x0000005000008947 */ /* 0x000fea0003800000 */
[----:B-----5:R-:W-:Y:S01]  /*1160*/  FADD.FTZ R48, R32, R48 ;  /* 0x0000003020307221 */ /* 0x020fe20000010000 */
[----:B------:R-:W-:Y:S05]  /*1170*/  BRA `(.L_x_4215) ;  /* 0x0000003000007947 */ /* 0x000fea0003800000 */
.L_x_4214:
[----:B-----5:R-:W-:-:S05]  /*1180*/  PRMT R49, RZ, 0x5410, R26 ;  /* 0x00005410ff317816 */ /* 0x020fca000000001a */
[----:B------:R-:W-:-:S04]  /*1190*/  FADD.FTZ R48, R49, R48 ;  /* 0x0000003031307221 */ /* 0x000fc80000010000 */
[----:B------:R-:W-:Y:S02]  /*11a0*/  @P0 FADD.FTZ R48, R32, R48 ;  /* 0x0000003020300221 */ /* 0x000fe40000010000 */
.L_x_4215:
[----:B------:R-:W-:Y:S01]  /*11b0*/  PRMT R49, RZ, 0x7610, R50 ;  /* 0x00007610ff317816 */ /* 0x000fe20000000032 */
[----:B------:R-:W-:Y:S05]  /*11c0*/  @P1 BRA `(.L_x_4216) ;  /* 0x0000003000001947 */ /* 0x000fea0003800000 */
[----:B------:R-:W-:Y:S05]  /*11d0*/  @!P0 BRA `(.L_x_4217) ;  /* 0x0000005000008947 */ /* 0x000fea0003800000 */
[----:B-----5:R-:W-:Y:S01]  /*11e0*/  FADD.FTZ R49, R33, R49 ;  /* 0x0000003121317221 */ /* 0x020fe20000010000 */
[----:B------:R-:W-:Y:S05]  /*11f0*/  BRA `(.L_x_4217) ;  /* 0x0000003000007947 */ /* 0x000fea0003800000 */
.L_x_4216:
[----:B-----5:R-:W-:-:S05]  /*1200*/  PRMT R50, RZ, 0x7610, R26 ;  /* 0x00007610ff327816 */ /* 0x020fca000000001a */
[----:B------:R-:W-:-:S04]  /*1210*/  FADD.FTZ R49, R50, R49 ;  /* 0x0000003132317221 */ /* 0x000fc80000010000 */
[----:B------:R-:W-:Y:S02]  /*1220*/  @P0 FADD.FTZ R49, R33, R49 ;  /* 0x0000003121310221 */ /* 0x000fe40000010000 */
.L_x_4217:
[----:B------:R-:W-:Y:S01]  /*1230*/  PRMT R50, RZ, 0x5410, R51 ;  /* 0x00005410ff327816 */ /* 0x000fe20000000033 */
[----:B------:R-:W-:Y:S05]  /*1240*/  @P1 BRA `(.L_x_4218) ;  /* 0x0000003000001947 */ /* 0x000fea0003800000 */
[----:B------:R-:W-:Y:S05]  /*1250*/  @!P0 BRA `(.L_x_4219) ;  /* 0x0000005000008947 */ /* 0x000fea0003800000 */
[----:B-----5:R-:W-:Y:S01]  /*1260*/  FADD.FTZ R50, R34, R50 ;  /* 0x0000003222327221 */ /* 0x020fe20000010000 */
[----:B------:R-:W-:Y:S05]  /*1270*/  BRA `(.L_x_4219) ;  /* 0x0000003000007947 */ /* 0x000fea0003800000 */
.L_x_4218:
[----:B0----5:R-:W-:-:S05]  /*1280*/  PRMT R53, RZ, 0x5410, R27 ;  /* 0x00005410ff357816 */ /* 0x021fca000000001b */
[----:B------:R-:W-:-:S04]  /*1290*/  FADD.FTZ R50, R53, R50 ;  /* 0x0000003235327221 */ /* 0x000fc80000010000 */
[----:B------:R-:W-:Y:S02]  /*12a0*/  @P0 FADD.FTZ R50, R34, R50 ;  /* 0x0000003222320221 */ /* 0x000fe40000010000 */
.L_x_4219:
[----:B------:R-:W-:Y:S01]  /*12b0*/  PRMT R51, RZ, 0x7610, R51 ;  /* 0x00007610ff337816 */ /* 0x000fe20000000033 */
[----:B------:R-:W-:Y:S05]  /*12c0*/  @P1 BRA `(.L_x_4220) ;  /* 0x0000003000001947 */ /* 0x000fea0003800000 */
[----:B------:R-:W-:Y:S05]  /*12d0*/  @!P0 BRA `(.L_x_4221) ;  /* 0x0000005000008947 */ /* 0x000fea0003800000 */
[----:B-----5:R-:W-:Y:S01]  /*12e0*/  FADD.FTZ R51, R35, R51 ;  /* 0x0000003323337221 */ /* 0x020fe20000010000 */
[----:B------:R-:W-:Y:S05]  /*12f0*/  BRA `(.L_x_4221) ;  /* 0x0000003000007947 */ /* 0x000fea0003800000 */
.L_x_4220:
[----:B0----5:R-:W-:-:S05]  /*1300*/  PRMT R52, RZ, 0x7610, R27 ;  /* 0x00007610ff347816 */ /* 0x021fca000000001b */
[----:B------:R-:W-:-:S04]  /*1310*/  FADD.FTZ R51, R52, R51 ;  /* 0x0000003334337221 */ /* 0x000fc80000010000 */
[----:B------:R-:W-:Y:S02]  /*1320*/  @P0 FADD.FTZ R51, R35, R51 ;  /* 0x0000003323330221 */ /* 0x000fe40000010000 */
.L_x_4221:
[----:B0-----:R-:W-:-:S04]  /*1330*/  LEA R52, P0, R54, c[0x0][0x188], 0x5 ;  /* 0x0000620036347a11 */ /* 0x001fc800078028ff */
[----:B------:R-:W-:-:S05]  /*1340*/  LEA.HI.X R53, R54, c[0x0][0x18c], RZ, 0x5, P0 ;  /* 0x0000630036357a11 */ /* 0x000fca00000f2cff */
[----:B------:R0:W-:Y:S04]  /*1350*/  STG.E.128 [R52.64], R44 ;  /* 0x0000002c34007986 */ /* 0x0001e8000c101d04 */
[----:B------:R0:W-:Y:S02]  /*1360*/  STG.E.128 [R52.64+0x10], R48 ;  /* 0x0000103034007986 */ /* 0x0001e4000c101d04 */
.L_x_4205:
[----:B------:R-:W-:Y:S05]  /*1370*/  BSYNC B0 ;  /* 0x0000000000007941 */ /* 0x000fea0003800000 */
.L_x_4204:
[----:B0-----:R-:W-:Y:S01]  /*1380*/  FADD.FTZ R52, RZ, R36 ;  /* 0x00000024ff347221 */ /* 0x001fe20000010000 */
[----:B------:R-:W-:-:S03]  /*1390*/  ISETP.GT.U32.AND P0, PT, R19, 0x3f, PT ;  /* 0x0000003f1300780c */ /* 0x000fc60003f04070 */
        /* <DEDUP_REMOVED lines=18> */
.L_x_4230:
        /* <DEDUP_REMOVED lines=53> */
.L_x_4231:
[----:B------:R-:W-:Y:S01]  /*1810*/  FMUL.FTZ R52, R57, R57 ;  /* 0x0000003939347220 */ /* 0x000fe20000410000 */
[----:B------:R-:W-:Y:S01]  /*1820*/  ISETP.NE.AND P0, PT, RZ, UR6, PT ;  /* 0x00000006ff007c0c */ /* 0x000fe2000bf05270 */
[----:B01----:R-:W-:Y:S01]  /*1830*/  FADD.FTZ R59, R56, R59 ;  /* 0x0000003b383b7221 */ /* 0x003fe20000010000 */
[----:B------:R-:W-:Y:S01]  /*1840*/  MOV R54, c[0x0][0x1e0] ;  /* 0x0000780000367a02 */ /* 0x000fe20000000f00 */
[----:B------:R-:W-:Y:S01]  /*1850*/  BSSY B0, `(.L_x_4224) ;  /* 0x000003c000007945 */ /* 0x000fe20003800000 */
[----:B------:R-:W-:Y:S02]  /*1860*/  FSEL R53, R52, RZ, P0 ;  /* 0x000000ff34357208 */ /* 0x000fe40000000000 */
[----:B------:R-:W-:Y:S01]  /*1870*/  ISETP.NE.AND P1, PT, R18, RZ, PT ;  /* 0x000000ff1200720c */ /* 0x000fe20003f25270 */
[----:B------:R-:W-:Y:S01]  /*1880*/  FFMA.FTZ R52, R59, R54, c[0x0][0x228] ;  /* 0x00008a003b347623 */ /* 0x000fe20000010036 */
[----:B------:R-:W-:-:S03]  /*1890*/  FSEL R110, R57, RZ, !P0 ;  /* 0x000000ff396e7208 */ /* 0x000fc60004000000 */
[----:B------:R-:W-:-:S06]  /*18a0*/  FADD.FTZ R109, R52, R53 ;  /* 0x00000035346d7221 */ /* 0x000fcc0000010000 */
[----:B------:R-:W0:Y:S02]  /*18b0*/  MUFU.RSQ R109, R109 ;  /* 0x0000006d006d7308 */ /* 0x000e240000001400 */
[----:B------:R-:W-:Y:S02]  /*18c0*/  @!P1 MOV R55, 0x4 ;  /* 0x0000000400379802 */ /* 0x000fe40000000f00 */
[----:B------:R-:W-:-:S03]  /*18d0*/  @!P1 MOV R53, 0x4 ;  /* 0x0000000400359802 */ /* 0x000fc60000000f00 */
[----:B------:R-:W-:-:S04]  /*18e0*/  @!P1 IMAD.WIDE R54, R20, R55, c[0x0][0x1a0] ;  /* 0x0000680014369625 */ /* 0x000fc800078e0237 */
        /* <DEDUP_REMOVED lines=9> */
[--C-:B------:R-:W-:Y:S02]  /*1980*/  FADD.FTZ R116, R43, -R110.reuse ;  /* 0x8000006e2b747221 */ /* 0x100fe40000010000 */
[--C-:B------:R-:W-:Y:S02]  /*1990*/  FADD.FTZ R82, R40, -R110.reuse ;  /* 0x8000006e28527221 */ /* 0x100fe40000010000 */
[----:B------:R-:W-:Y:S02]  /*19a0*/  FADD.FTZ R112, R41, -R110 ;  /* 0x8000006e29707221 */ /* 0x000fe40000010000 */
[----:B------:R-:W-:-:S02]  /*19b0*/  FMUL.FTZ R58, R109, R52 ;  /* 0x000000346d3a7220 */ /* 0x000fc40000410000 */
[C---:B------:R-:W-:Y:S02]  /*19c0*/  FMUL.FTZ R56, R109.reuse, R56 ;  /* 0x000000386d387220 */ /* 0x040fe40000410000 */
[C---:B------:R-:W-:Y:S02]  /*19d0*/  FMUL.FTZ R59, R109.reuse, R54 ;  /* 0x000000366d3b7220 */ /* 0x040fe40000410000 */
[C---:B------:R-:W-:Y:S02]  /*19e0*/  FMUL.FTZ R57, R109.reuse, R80 ;  /* 0x000000506d397220 */ /* 0x040fe40000410000 */
[C---:B------:R-:W-:Y:S02]  /*19f0*/  FMUL.FTZ R114, R109.reuse, R114 ;  /* 0x000000726d727220 */ /* 0x040fe40000410000 */
[C---:B------:R-:W-:Y:S02]  /*1a00*/  FMUL.FTZ R116, R109.reuse, R116 ;  /* 0x000000746d747220 */ /* 0x040fe40000410000 */
[----:B------:R-:W-:-:S02]  /*1a10*/  FMUL.FTZ R81, R109, R82 ;  /* 0x000000526d517220 */ /* 0x000fc40000410000 */
[----:B------:R-:W-:Y:S02]  /*1a20*/  FMUL.FTZ R112, R109, R112 ;  /* 0x000000706d707220 */ /* 0x000fe40000410000 */
[----:B------:R-:W-:Y:S02]  /*1a30*/  FFMA.FTZ R52, R16, R58, R9 ;  /* 0x0000003a10347223 */ /* 0x000fe40000010009 */
        /* <DEDUP_REMOVED lines=29> */
.L_x_4225:
[----:B------:R-:W-:Y:S05]  /*1c10*/  BSYNC B0 ;  /* 0x0000000000007941 */ /* 0x000fea0003800000 */
.L_x_4224:
        /* <DEDUP_REMOVED lines=8> */
[--C-:B------:R-:W-:Y:S02]  /*1ca0*/  FADD.FTZ R114, R50, -R110.reuse ;  /* 0x8000006e32727221 */ /* 0x100fe40000010000 */
[C---:B------:R-:W-:Y:S02]  /*1cb0*/  FMUL.FTZ R58, R109.reuse, R52 ;  /* 0x000000346d3a7220 */ /* 0x040fe40000410000 */
[----:B------:R-:W-:Y:S02]  /*1cc0*/  FMUL.FTZ R56, R109, R56 ;  /* 0x000000386d387220 */ /* 0x000fe40000410000 */
        /* <DEDUP_REMOVED lines=21> */
[----:B------:R-:W-:Y:S01]  /*1e20*/  FFMA.FTZ R81, R94, R56, R101 ;  /* 0x000000385e517223 */ /* 0x000fe20000010065 */
[----:B------:R-:W-:Y:S01]  /*1e30*/  MOV R109, 0x10 ;  /* 0x00000010006d7802 */ /* 0x000fe20000000f00 */
[----:B------:R-:W-:Y:S02]  /*1e40*/  FFMA.FTZ R82, R93, R59, R102 ;  /* 0x0000003b5d527223 */ /* 0x000fe40000010066 */
[----:B------:R-:W-:Y:S01]  /*1e50*/  FFMA.FTZ R59, R97, R114, R106 ;  /* 0x00000072613b7223 */ /* 0x000fe2000001006a */
[----:B------:R-:W-:Y:S01]  /*1e60*/  F2FP.BF16.PACK_AB R56, R81, R80 ;  /* 0x000000505138723e */ /* 0x000fe200000010ff */
[----:B------:R-:W-:Y:S02]  /*1e70*/  FFMA.FTZ R110, R100, R110, R107 ;  /* 0x0000006e646e7223 */ /* 0x000fe4000001006b */
[----:B------:R-:W-:-:S02]  /*1e80*/  FFMA.FTZ R83, R98, R112, R105 ;  /* 0x0000007062537223 */ /* 0x000fc40000010069 */
[----:B------:R-:W-:Y:S01]  /*1e90*/  FFMA.FTZ R57, R96, R57, R103 ;  /* 0x0000003960397223 */ /* 0x000fe20000010067 */
[----:B------:R-:W-:Y:S01]  /*1ea0*/  F2FP.BF16.PACK_AB R59, R110, R59 ;  /* 0x0000003b6e3b723e */ /* 0x000fe200000010ff */
[CC--:B------:R-:W-:Y:S01]  /*1eb0*/  IMAD.WIDE.U32 R80, R108.reuse, R109.reuse, c[0x0][0x208] ;  /* 0x000082006c507625 */ /* 0x0c0fe200078e006d */
[----:B------:R-:W-:Y:S02]  /*1ec0*/  F2FP.BF16.PACK_AB R58, R83, R58 ;  /* 0x0000003a533a723e */ /* 0x000fe400000010ff */
[----:B------:R-:W-:Y:S01]  /*1ed0*/  F2FP.BF16.PACK_AB R57, R57, R82 ;  /* 0x000000523939723e */ /* 0x000fe200000010ff */
[----:B------:R-:W-:Y:S01]  /*1ee0*/  IMAD.WIDE.U32 R108, R108, R109, c[0x0][0x210] ;  /* 0x000084006c6c7625 */ /* 0x000fe200078e006d */
[----:B------:R0:W-:Y:S04]  /*1ef0*/  STG.E.128 [R80.64], R52 ;  /* 0x0000003450007986 */ /* 0x0001e8000c101d04 */
[----:B------:R0:W-:Y:S02]  /*1f00*/  STG.E.128 [R108.64], R56 ;  /* 0x000000386c007986 */ /* 0x0001e4000c101d04 */
.L_x_4227:
[----:B------:R-:W-:Y:S05]  /*1f10*/  BSYNC B0 ;  /* 0x0000000000007941 */ /* 0x000fea0003800000 */
.L_x_4226:
[----:B01----:R-:W-:-:S04]  /*1f20*/  IMAD.MOV.U32 R53, RZ, RZ, 0x4 ;  /* 0x00000004ff357424 */ /* 0x003fc800078e00ff */
[----:B------:R-:W-:-:S05]  /*1f30*/  IMAD R20, R53, c[0x0][0x160], R20 ;  /* 0x0000580035147a24 */ /* 0x000fca00078e0214 */
[----:B------:R-:W-:-:S13]  /*1f40*/  ISETP.GE.AND P0, PT, R20, c[0x0][0x164], PT ;  /* 0x0000590014007a0c */ /* 0x000fda0003f06270 */
[----:B-----5:R-:W-:Y:S01]  /*1f50*/  @P0 CALL.REL.NOINC `(.L_x_4228) ;  /* 0x0000001000000944 */ /* 0x020fe20003c00000 */
[----:B------:R-:W-:Y:S05]  /*1f60*/  BRA `(.L_x_4229) ;  /* 0xffffe8d000007947 */ /* 0x000fea000383ffff */
.L_x_4228:
[----:B------:R-:W-:Y:S05]  /*1f70*/  EXIT ;  /* 0x000000000000794d */ /* 0x000fea0003800000 */
.L_x_4222:
[----:B------:R-:W-:Y:S01]  /*1f80*/  HFMA2.MMA R56, -RZ, RZ, 0, 5.9604644775390625e-08 ;  /* 0x00000001ff387435 */ /* 0x000fe200000001ff */
[----:B------:R-:W-:Y:S02]  /*1f90*/  MOV R54, 0x1f ;  /* 0x0000001f00367802 */ /* 0x000fe40000000f00 */
[----:B------:R-:W-:Y:S02]  /*1fa0*/  MOV R81, 0xffffffff ;  /* 0xffffffff00517802 */ /* 0x000fe40000000f00 */
[----:B------:R-:W-:Y:S02]  /*1fb0*/  MOV R52, 0x1fd0 ;  /* 0x00001fd000347802 */ /* 0x000fe40000000f00 */
[----:B-----5:R-:W-:Y:S05]  /*1fc0*/  CALL.REL.NOINC `($__internal_24_$__cuda_sm70_shflsync_bfly_p) ;  /* 0x000005c000007944 */ /* 0x020fea0003c00000 */
[----:B-1----:R-:W-:Y:S01]  /*1fd0*/  MOV R52, R56 ;  /* 0x0000003800347202 */ /* 0x002fe20000000f00 */
[----:B0-----:R-:W-:Y:S05]  /*1fe0*/  BRA `(.L_x_4230) ;  /* 0xfffff4d000007947 */ /* 0x001fea000383ffff */
.L_x_4223:
[----:B------:R-:W-:Y:S01]  /*1ff0*/  HFMA2.MMA R56, -RZ, RZ, 0, 1.1920928955078125e-07 ;  /* 0x00000002ff387435 */ /* 0x000fe200000001ff */
[----:B0-----:R-:W-:Y:S01]  /*2000*/  MOV R55, R59 ;  /* 0x0000003b00377202 */ /* 0x001fe20000000f00 */
[----:B------:R-:W-:Y:S01]  /*2010*/  IMAD.MOV.U32 R54, RZ, RZ, 0x1f ;  /* 0x0000001fff367424 */ /* 0x000fe200078e00ff */
[----:B------:R-:W-:Y:S02]  /*2020*/  MOV R81, 0xffffffff ;  /* 0xffffffff00517802 */ /* 0x000fe40000000f00 */
[----:B------:R-:W-:-:S02]  /*2030*/  MOV R52, 0x2050 ;  /* 0x0000205000347802 */ /* 0x000fc40000000f00 */
[----:B-----5:R-:W-:Y:S05]  /*2040*/  CALL.REL.NOINC `($__internal_24_$__cuda_sm70_shflsync_bfly_p) ;  /* 0x0000054000007944 */ /* 0x020fea0003c00000 */
[----:B01----:R-:W-:Y:S01]  /*2050*/  FADD.FTZ R55, R59, R56 ;  /* 0x000000383b377221 */ /* 0x003fe20000010000 */
[----:B------:R-:W-:Y:S01]  /*2060*/  HFMA2.MMA R56, -RZ, RZ, 0, 2.384185791015625e-07 ;  /* 0x00000004ff387435 */ /* 0x000fe200000001ff */
[----:B------:R-:W-:-:S02]  /*2070*/  MOV R54, 0x1f ;  /* 0x0000001f00367802 */ /* 0x000fc40000000f00 */
[----:B------:R-:W-:Y:S02]  /*2080*/  MOV R81, 0xffffffff ;  /* 0xffffffff00517802 */ /* 0x000fe40000000f00 */
[----:B------:R-:W-:Y:S02]  /*2090*/  MOV R52, 0x20b0 ;  /* 0x000020b000347802 */ /* 0x000fe40000000f00 */
[----:B------:R-:W-:Y:S05]  /*20a0*/  CALL.REL.NOINC `($__internal_24_$__cuda_sm70_shflsync_bfly_p) ;  /* 0x000004e000007944 */ /* 0x000fea0003c00000 */
[----:B01----:R-:W-:Y:S01]  /*20b0*/  FADD.FTZ R55, R55, R56 ;  /* 0x0000003837377221 */ /* 0x003fe20000010000 */
[----:B------:R-:W-:Y:S01]  /*20c0*/  HFMA2.MMA R56, -RZ, RZ, 0, 4.76837158203125e-07 ;  /* 0x00000008ff387435 */ /* 0x000fe200000001ff */
[----:B------:R-:W-:Y:S01]  /*20d0*/  MOV R54, 0x1f ;  /* 0x0000001f00367802 */ /* 0x000fe20000000f00 */
[----:B------:R-:W-:Y:S01]  /*20e0*/  IMAD.MOV.U32 R81, RZ, RZ, -0x1 ;  /* 0xffffffffff517424 */ /* 0x000fe200078e00ff */
[----:B------:R-:W-:-:S03]  /*20f0*/  MOV R52, 0x2110 ;  /* 0x0000211000347802 */ /* 0x000fc60000000f00 */
[----:B------:R-:W-:Y:S05]  /*2100*/  CALL.REL.NOINC `($__internal_24_$__cuda_sm70_shflsync_bfly_p) ;  /* 0x0000048000007944 */ /* 0x000fea0003c00000 */
[----:B01----:R-:W-:Y:S01]  /*2110*/  FADD.FTZ R55, R55, R56 ;  /* 0x0000003837377221 */ /* 0x003fe20000010000 */
[----:B------:R-:W-:Y:S01]  /*2120*/  HFMA2.MMA R56, -RZ, RZ, 0, 9.5367431640625e-07 ;  /* 0x00000010ff387435 */ /* 0x000fe200000001ff */
[----:B------:R-:W-:Y:S02]  /*2130*/  MOV R54, 0x1f ;  /* 0x0000001f00367802 */ /* 0x000fe40000000f00 */
[----:B------:R-:W-:-:S02]  /*2140*/  MOV R81, 0xffffffff ;  /* 0xffffffff00517802 */ /* 0x000fc40000000f00 */
[----:B------:R-:W-:Y:S02]  /*2150*/  MOV R52, 0x2170 ;  /* 0x0000217000347802 */ /* 0x000fe40000000f00 */
[----:B------:R-:W-:Y:S05]  /*2160*/  CALL.REL.NOINC `($__internal_24_$__cuda_sm70_shflsync_bfly_p) ;  /* 0x0000042000007944 */ /* 0x000fea0003c00000 */
        /* <DEDUP_REMOVED lines=39> */
[----:B------:R-:W-:Y:S05]  /*23e0*/  CALL.REL.NOINC `($__internal_24_$__cuda_sm70_shflsync_bfly_p) ;  /* 0x000001a000007944 */ /* 0x000fea0003c00000 */
[----:B0-----:R-:W-:Y:S01]  /*23f0*/  HFMA2.MMA R54, -RZ, RZ, 0, 1.847743988037109375e-06 ;  /* 0x0000001fff367435 */ /* 0x001fe200000001ff */
[----:B-1----:R-:W-:Y:S01]  /*2400*/  FADD.FTZ R55, R55, R56 ;  /* 0x0000003837377221 */ /* 0x002fe20000010000 */
[----:B------:R-:W-:Y:S01]  /*2410*/  MOV R81, 0xffffffff ;  /* 0xffffffff00517802 */ /* 0x000fe20000000f00 */
[----:B------:R-:W-:Y:S01]  /*2420*/  IMAD.MOV.U32 R56, RZ, RZ, 0x2 ;  /* 0x00000002ff387424 */ /* 0x000fe200078e00ff */
[----:B------:R-:W-:Y:S02]  /*2430*/  MOV R52, 0x2450 ;  /* 0x0000245000347802 */ /* 0x000fe40000000f00 */
[----:B------:R-:W-:Y:S05]  /*2440*/  CALL.REL.NOINC `($__internal_24_$__cuda_sm70_shflsync_bfly_p) ;  /* 0x0000014000007944 */ /* 0x000fea0003c00000 */
[----:B01----:R-:W-:Y:S01]  /*2450*/  FADD.FTZ R55, R55, R56 ;  /* 0x0000003837377221 */ /* 0x003fe20000010000 */
[----:B------:R-:W-:Y:S01]  /*2460*/  HFMA2.MMA R56, -RZ, RZ, 0, 2.384185791015625e-07 ;  /* 0x00000004ff387435 */ /* 0x000fe200000001ff */
[----:B------:R-:W-:Y:S02]  /*2470*/  MOV R54, 0x1f ;  /* 0x0000001f00367802 */ /* 0x000fe40000000f00 */
[----:B------:R-:W-:Y:S02]  /*2480*/  MOV R81, 0xffffffff ;  /* 0xffffffff00517802 */ /* 0x000fe40000000f00 */
[----:B------:R-:W-:-:S02]  /*2490*/  MOV R52, 0x24b0 ;  /* 0x000024b000347802 */ /* 0x000fc40000000f00 */
[----:B------:R-:W-:Y:S05]  /*24a0*/  CALL.REL.NOINC `($__internal_24_$__cuda_sm70_shflsync_bfly_p) ;  /* 0x000000e000007944 */ /* 0x000fea0003c00000 */
[----:B01----:R-:W-:Y:S01]  /*24b0*/  FADD.FTZ R55, R55, R56 ;  /* 0x0000003837377221 */ /* 0x003fe20000010000 */
[----:B------:R-:W-:Y:S01]  /*24c0*/  HFMA2.MMA R56, -RZ, RZ, 0, 4.76837158203125e-07 ;  /* 0x00000008ff387435 */ /* 0x000fe200000001ff */
[----:B------:R-:W-:Y:S01]  /*24d0*/  IMAD.MOV.U32 R54, RZ, RZ, 0x1f ;  /* 0x0000001fff367424 */ /* 0x000fe200078e00ff */
[----:B------:R-:W-:-:S02]  /*24e0*/  MOV R81, 0xffffffff ;  /* 0xffffffff00517802 */ /* 0x000fc40000000f00 */
[----:B------:R-:W-:Y:S02]  /*24f0*/  MOV R52, 0x2510 ;  /* 0x0000251000347802 */ /* 0x000fe40000000f00 */
[----:B------:R-:W-:Y:S05]  /*2500*/  CALL.REL.NOINC `($__internal_24_$__cuda_sm70_shflsync_bfly_p) ;  /* 0x0000008000007944 */ /* 0x000fea0003c00000 */
[----:B-1----:R-:W-:Y:S01]  /*2510*/  FADD.FTZ R59, R55, R56 ;  /* 0x00000038373b7221 */ /* 0x002fe20000010000 */
[----:B------:R-:W-:Y:S01]  /*2520*/  HFMA2.MMA R56, -RZ, RZ, 0, 9.5367431640625e-07 ;  /* 0x00000010ff387435 */ /* 0x000fe200000001ff */
[----:B0-----:R-:W-:Y:S02]  /*2530*/  MOV R54, 0x1f ;  /* 0x0000001f00367802 */ /* 0x001fe40000000f00 */
[----:B------:R-:W-:Y:S02]  /*2540*/  MOV R81, 0xffffffff ;  /* 0xffffffff00517802 */ /* 0x000fe40000000f00 */
[----:B------:R-:W-:Y:S02]  /*2550*/  MOV R55, R59 ;  /* 0x0000003b00377202 */ /* 0x000fe40000000f00 */
[----:B------:R-:W-:Y:S02]  /*2560*/  MOV R52, 0x2580 ;  /* 0x0000258000347802 */ /* 0x000fe40000000f00 */
[----:B------:R-:W-:Y:S05]  /*2570*/  CALL.REL.NOINC `($__internal_24_$__cuda_sm70_shflsync_bfly_p) ;  /* 0x0000001000007944 */ /* 0x000fea0003c00000 */
[----:B01----:R-:W-:Y:S05]  /*2580*/  BRA `(.L_x_4231) ;  /* 0xfffff28000007947 */ /* 0x003fea000383ffff */
        .weak           $__internal_24_$__cuda_sm70_shflsync_bfly_p
        .type           $__internal_24_$__cuda_sm70_shflsync_bfly_p,@function
        .size           $__internal_24_$__cuda_sm70_shflsync_bfly_p,(.L_x_13564 - $__internal_24_$__cuda_sm70_shflsync_bfly_p)
$__internal_24_$__cuda_sm70_shflsync_bfly_p:
[----:B------:R-:W-:Y:S01]  /*2590*/  HFMA2.MMA R53, -RZ, RZ, 0, 0 ;  /* 0x00000000ff357435 */ /* 0x000fe200000001ff */
[----:B------:R-:W-:Y:S04]  /*25a0*/  WARPSYNC R81 ;  /* 0x0000005100007348 */ /* 0x000fe80003800000 */
[----:B------:R0:W1:Y:S01]  /*25b0*/  SHFL.BFLY PT, R56, R55, R56, R54 ;  /* 0x0c00003837387389 */ /* 0x00006200000e0036 */
[----:B------:R-:W-:Y:S05]  /*25c0*/  RET.REL.NODEC R52 `(_ZN10layer_norm31ln_parallel_residual_fwd_kernelINS_13Kernel_traitsI13__nv_bfloat16S2_fS2_fjLj512ELj1ELj4ELj1ELj16ENS_18Kernel_traits_baseILj512ES2_S2_fS2_fjLj128EEEEELb0ELb0ELb0EEEvNS_9FwdParamsE) ;  /* 0xffffda3034007950 */ /* 0x000fea0003c3ffff */
.L_x_4232:
        /* <DEDUP_REMOVED lines=11> */
.L_x_13564:


//--------------------- .text._ZN10layer_norm31ln_parallel_residual_fwd_kernelINS_13Kernel_traitsI13__nv_bfloat16S2_fS2_fjLj512ELj1ELj4ELj1ELj16ENS_18Kernel_traits_baseILj512ES2_S2_fS2_fjLj128EEEEELb0ELb0ELb1EEEvNS_9FwdParamsE --------------------------
	.section	.text._ZN10layer_norm31ln_parallel_residual_fwd_kernelINS_13Kernel_traitsI13__nv_bfloat16S2_fS2_fjLj512ELj1ELj4ELj1ELj16ENS_18Kernel_traits_baseILj512ES2_S2_fS2_fjLj128EEEEELb0ELb0ELb1EEEvNS_9FwdParamsE,"ax",@progbits
	.sectioninfo	@"SHI_REGISTERS=121"
	.align	128
        .global         _ZN10layer_norm31ln_parallel_residual_fwd_kernelINS_13Kernel_traitsI13__nv_bfloat16S2_fS2_fjLj512ELj1ELj4ELj1ELj16ENS_18Kernel_traits_baseILj512ES2_S2_fS2_fjLj128EEEEELb0ELb0ELb1EEEvNS_9FwdParamsE
        .type           _ZN10layer_norm31ln_parallel_residual_fwd_kernelINS_13Kernel_traitsI13__nv_bfloat16S2_fS2_fjLj512ELj1ELj4ELj1ELj16ENS_18Kernel_traits_baseILj512ES2_S2_fS2_fjLj128EEEEELb0ELb0ELb1EEEvNS_9FwdParamsE,@function
        .size           _ZN10layer_norm31ln_parallel_residual_fwd_kernelINS_13Kernel_traitsI13__nv_bfloat16S2_fS2_fjLj512ELj1ELj4ELj1ELj16ENS_18Kernel_traits_baseILj512ES2_S2_fS2_fjLj128EEEEELb0ELb0ELb1EEEvNS_9FwdParamsE,(.L_x_13565 - _ZN10layer_norm31ln_parallel_residual_fwd_kernelINS_13Kernel_traitsI13__nv_bfloat16S2_fS2_fjLj512ELj1ELj4ELj1ELj16ENS_18Kernel_traits_baseILj512ES2_S2_fS2_fjLj128EEEEELb0ELb0ELb1EEEvNS_9FwdParamsE)
        .other          _ZN10layer_norm31ln_parallel_residual_fwd_kernelINS_13Kernel_traitsI13__nv_bfloat16S2_fS2_fjLj512ELj1ELj4ELj1ELj16ENS_18Kernel_traits_baseILj512ES2_S2_fS2_fjLj128EEEEELb0ELb0ELb1EEEvNS_9FwdParamsE,@"STO_CUDA_ENTRY STV_DEFAULT"
_ZN10layer_norm31ln_parallel_residual_fwd_kernelINS_13Kernel_traitsI13__nv_bfloat16S2_fS2_fjLj512ELj1ELj4ELj1ELj16ENS_18Kernel_traits_baseILj512ES2_S2_fS2_fjLj128EEEEELb0ELb0ELb1EEEvNS_9FwdParamsE:
.text._ZN10layer_norm31ln_parallel_residual_fwd_kernelINS_13Kernel_traitsI13__nv_bfloat16S2_fS2_fjLj512ELj1ELj4ELj1ELj16ENS_18Kernel_traits_baseILj512ES2_S2_fS2_fjLj128EEEEELb0ELb0ELb1EEEvNS_9FwdParamsE:
[----:B------:R-:W-:Y:S02]  /*0000*/  MOV R1, c[0x0][0x28] ;  /* 0x00000a0000017a02 */ /* 0x000fe40000000f00 */
[----:B------:R-:W0:Y:S01]  /*0010*/  S2R R18, SR_TID.X ;  /* 0x0000000000127919 */ /* 0x000e220000002100 */
[----:B------:R-:W-:Y:S01]  /*0020*/  ULDC.64 UR4, c[0x0][0x118] ;  /* 0x0000460000047ab9 */ /* 0x000fe20000000a00 */
[----:B------:R-:W-:Y:S02]  /*0030*/  ISETP.NE.U32.AND P0, PT, RZ, c[0x0][0x218], PT ;  /* 0x00008600ff007a0c */ /* 0x000fe40003f05070 */
[----:B------:R-:W1:Y:S02]  /*0040*/  S2R R5, SR_CTAID.X ;  /* 0x0000000000057919 */ /* 0x000e640000002500 */
[----:B------:R-:W-:Y:S02]  /*0050*/  ISETP.NE.AND.EX P0, PT, RZ, c[0x0][0x21c], PT, P0 ;  /* 0x00008700ff007a0c */ /* 0x000fe40003f05300 */
[----:B0-----:R-:W-:-:S04]  /*0060*/  SHF.L.U32 R0, R18, 0x4, RZ ;  /* 0x0000000412007819 */ /* 0x001fc800000006ff */
[----:B------:R-:W-:-:S04]  /*0070*/  LOP3.LUT R0, R0, 0x1f0, RZ, 0xc0, !PT ;  /* 0x000001f000007812 */ /* 0x000fc800078ec0ff */
[----:B------:R-:W-:Y:S02]  /*0080*/  IADD3 R2, P1, R0, c[0x0][0x218], RZ ;  /* 0x0000860000027a10 */ /* 0x000fe40007f3e0ff */
[----:B------:R-:W-:Y:S02]  /*0090*/  LOP3.LUT R19, R18, 0x1f, RZ, 0xc0, !PT ;  /* 0x0000001f12137812 */ /* 0x000fe400078ec0ff */
[----:B------:R-:W-:Y:S02]  /*00a0*/  IADD3.X R3, RZ, c[0x0][0x21c], RZ, P1, !PT ;  /* 0x00008700ff037a10 */ /* 0x000fe40000ffe4ff */
[----:B------:R-:W-:Y:S02]  /*00b0*/  ISETP.NE.U32.AND P1, PT, RZ, c[0x0][0x220], PT ;  /* 0x00008800ff007a0c */ /* 0x000fe40003f25070 */
[----:B------:R-:W-:Y:S01]  /*00c0*/  SHF.L.U32 R4, R19, 0x4, RZ ;  /* 0x0000000413047819 */ /* 0x000fe200000006ff */
[----:B------:R0:W5:Y:S01]  /*00d0*/  @P0 LDG.E.128 R48, [R2.64] ;  /* 0x0000000402300981 */ /* 0x000162000c1e1d00 */
[----:B------:R-:W-:-:S02]  /*00e0*/  ISETP.NE.AND.EX P1, PT, RZ, c[0x0][0x224], PT, P1 ;  /* 0x00008900ff007a0c */ /* 0x000fc40003f25310 */
[----:B------:R-:W-:Y:S01]  /*00f0*/  IADD3 R6, P2, R4, c[0x0][0x220], RZ ;  /* 0x0000880004067a10 */ /* 0x000fe20007f5e0ff */
[----:B------:R0:W5:Y:S03]  /*0100*/  @P0 LDG.E.128 R20, [R2.64+0x200] ;  /* 0x0002000402140981 */ /* 0x000166000c1e1d00 */
[----:B------:R-:W-:-:S07]  /*0110*/  IADD3.X R7, RZ, c[0x0][0x224], RZ, P2, !PT ;  /* 0x00008900ff077a10 */ /* 0x000fce00017fe4ff */
[----:B------:R2:W5:Y:S01]  /*0120*/  @P1 LDG.E.128 R24, [R6.64] ;  /* 0x0000000406181981 */ /* 0x000562000c1e1d00 */
[----:B------:R-:W-:-:S03]  /*0130*/  SHF.R.U32.HI R18, RZ, 0x5, R18 ;  /* 0x00000005ff127819 */ /* 0x000fc60000011612 */
[----:B------:R2:W5:Y:S01]  /*0140*/  @P1 LDG.E.128 R28, [R6.64+0x200] ;  /* 0x00020004061c1981 */ /* 0x000562000c1e1d00 */
[----:B-1----:R-:W-:Y:S02]  /*0150*/  LEA R18, R5, R18, 0x2 ;  /* 0x0000001205127211 */ /* 0x002fe400078e10ff */
[----:B0-----:R-:W-:Y:S02]  /*0160*/  IADD3 R2, P3, R0, c[0x0][0x1b0], RZ ;  /* 0x00006c0000027a10 */ /* 0x001fe40007f7e0ff */
[----:B------:R-:W-:Y:S02]  /*0170*/  ISETP.GE.AND P2, PT, R18, c[0x0][0x164], PT ;  /* 0x0000590012007a0c */ /* 0x000fe40003f46270 */
[----:B------:R-:W-:Y:S02]  /*0180*/  IADD3.X R3, RZ, c[0x0][0x1b4], RZ, P3, !PT ;  /* 0x00006d00ff037a10 */ /* 0x000fe40001ffe4ff */
[----:B------:R-:W-:-:S09]  /*0190*/  IADD3 R4, P3, R4, c[0x0][0x1b8], RZ ;  /* 0x00006e0004047a10 */ /* 0x000fd20007f7e0ff */
[----:B------:R-:W-:Y:S05]  /*01a0*/  @P2 EXIT ;  /* 0x000000000000294d */ /* 0x000fea0003800000 */
[----:B--2---:R-:W-:Y:S01]  /*01b0*/  IADD3.X R5, RZ, c[0x0][0x1bc], RZ, P3, !PT ;  /* 0x00006f00ff057a10 */ /* 0x004fe20001ffe4ff */
[----:B------:R0:W2:Y:S04]  /*01c0*/  LDG.E.128 R32, [R2.64] ;  /* 0x0000000402207981 */ /* 0x0000a8000c1e1d00 */
[----:B------:R1:W3:Y:S04]  /*01d0*/  LDG.E.128 R36, [R4.64] ;  /* 0x0000000404247981 */ /* 0x0002e8000c1e1d00 */
[----:B------:R0:W4:Y:S04]  /*01e0*/  LDG.E.128 R40, [R2.64+0x200] ;  /* 0x0002000402287981 */ /* 0x000128000c1e1d00 */
[----:B------:R1:W3:Y:S01]  /*01f0*/  LDG.E.128 R44, [R4.64+0x200] ;  /* 0x00020004042c7981 */ /* 0x0002e2000c1e1d00 */
[----:B-----5:R-:W-:Y:S01]  /*0200*/  @!P0 CS2R R20, SRZ ;  /* 0x0000000000148805 */ /* 0x020fe2000001ff00 */
[----:B------:R-:W-:Y:S01]  /*0210*/  @!P0 CS2R R22, SRZ ;  /* 0x0000000000168805 */ /* 0x000fe2000001ff00 */
[----:B------:R-:W-:Y:S01]  /*0220*/  @!P0 CS2R R48, SRZ ;  /* 0x0000000000308805 */ /* 0x000fe2000001ff00 */
[----:B------:R-:W-:Y:S01]  /*0230*/  @!P0 CS2R R50, SRZ ;  /* 0x0000000000328805 */ /* 0x000fe2000001ff00 */
[----:B------:R-:W-:Y:S01]  /*0240*/  @!P1 CS2R R24, SRZ ;  /* 0x0000000000189805 */ /* 0x000fe2000001ff00 */
[----:B------:R-:W-:Y:S01]  /*0250*/  @!P1 CS2R R26, SRZ ;  /* 0x00000000001a9805 */ /* 0x000fe2000001ff00 */
[----:B------:R-:W-:Y:S01]  /*0260*/  @!P1 CS2R R28, SRZ ;  /* 0x00000000001c9805 */ /* 0x000fe2000001ff00 */
[----:B------:R-:W-:Y:S01]  /*0270*/  @!P1 CS2R R30, SRZ ;  /* 0x00000000001e9805 */ /* 0x000fe2000001ff00 */
[--C-:B------:R-:W-:Y:S01]  /*0280*/  PRMT R9, RZ, 0x5410, R20.reuse ;  /* 0x00005410ff097816 */ /* 0x100fe20000000014 */
[----:B------:R-:W-:Y:S01]  /*0290*/  ULDC.U8 UR6, c[0x0][0x1f0] ;  /* 0x00007c0000067ab9 */ /* 0x000fe20000000000 */
[----:B------:R-:W-:-:S02]  /*02a0*/  PRMT R8, RZ, 0x7610, R20 ;  /* 0x00007610ff087816 */ /* 0x000fc40000000014 */
[--C-:B------:R-:W-:Y:S02]  /*02b0*/  PRMT R7, RZ, 0x5410, R21.reuse ;  /* 0x00005410ff077816 */ /* 0x100fe40000000015 */
[----:B------:R-:W-:Y:S02]  /*02c0*/  PRMT R6, RZ, 0x7610, R21 ;  /* 0x00007610ff067816 */ /* 0x000fe40000000015 */
[--C-:B-1----:R-:W-:Y:S02]  /*02d0*/  PRMT R5, RZ, 0x5410, R22.reuse ;  /* 0x00005410ff057816 */ /* 0x102fe40000000016 */
[----:B------:R-:W-:Y:S02]  /*02e0*/  PRMT R4, RZ, 0x7610, R22 ;  /* 0x00007610ff047816 */ /* 0x000fe40000000016 */
[--C-:B0-----:R-:W-:Y:S02]  /*02f0*/  PRMT R3, RZ, 0x5410, R23.reuse ;  /* 0x00005410ff037816 */ /* 0x101fe40000000017 */
        /* <DEDUP_REMOVED lines=25> */
[--C-:B--2---:R-:W-:Y:S02]  /*0490*/  PRMT R62, RZ, 0x5410, R32.reuse ;  /* 0x00005410ff3e7816 */ /* 0x104fe40000000020 */
[----:B------:R-:W-:Y:S02]  /*04a0*/  PRMT R65, RZ, 0x7610, R32 ;  /* 0x00007610ff417816 */ /* 0x000fe40000000020 */
[--C-:B------:R-:W-:Y:S02]  /*04b0*/  PRMT R64, RZ, 0x5410, R33.reuse ;  /* 0x00005410ff407816 */ /* 0x100fe40000000021 */
[----:B------:R-:W-:Y:S02]  /*04c0*/  PRMT R67, RZ, 0x7610, R33 ;  /* 0x00007610ff437816 */ /* 0x000fe40000000021 */
[--C-:B------:R-:W-:Y:S02]  /*04d0*/  PRMT R66, RZ, 0x5410, R34.reuse ;  /* 0x00005410ff427816 */ /* 0x100fe40000000022 */
[----:B------:R-:W-:-:S02]  /*04e0*/  PRMT R69, RZ, 0x7610, R34 ;  /* 0x00007610ff457816 */ /* 0x000fc40000000022 */
[--C-:B------:R-:W-:Y:S02]  /*04f0*/  PRMT R68, RZ, 0x5410, R35.reuse ;  /* 0x00005410ff447816 */ /* 0x100fe40000000023 */
[----:B------:R-:W-:Y:S02]  /*0500*/  PRMT R73, RZ, 0x7610, R35 ;  /* 0x00007610ff497816 */ /* 0x000fe40000000023 */
[--C-:B---3--:R-:W-:Y:S02]  /*0510*/  PRMT R71, RZ, 0x5410, R36.reuse ;  /* 0x00005410ff477816 */ /* 0x108fe40000000024 */
[----:B------:R-:W-:Y:S02]  /*0520*/  PRMT R75, RZ, 0x7610, R36 ;  /* 0x00007610ff4b7816 */ /* 0x000fe40000000024 */
[--C-:B------:R-:W-:Y:S02]  /*0530*/  PRMT R70, RZ, 0x5410, R37.reuse ;  /* 0x00005410ff467816 */ /* 0x100fe40000000025 */
[----:B------:R-:W-:-:S02]  /*0540*/  PRMT R77, RZ, 0x7610, R37 ;  /* 0x00007610ff4d7816 */ /* 0x000fc40000000025 */
[--C-:B------:R-:W-:Y:S02]  /*0550*/  PRMT R72, RZ, 0x5410, R38.reuse ;  /* 0x00005410ff487816 */ /* 0x100fe40000000026 */
[----:B------:R-:W-:Y:S02]  /*0560*/  PRMT R81, RZ, 0x7610, R38 ;  /* 0x00007610ff517816 */ /* 0x000fe40000000026 */
[--C-:B------:R-:W-:Y:S02]  /*0570*/  PRMT R74, RZ, 0x5410, R39.reuse ;  /* 0x00005410ff4a7816 */ /* 0x100fe40000000027 */
[----:B------:R-:W-:Y:S02]  /*0580*/  PRMT R83, RZ, 0x7610, R39 ;  /* 0x00007610ff537816 */ /* 0x000fe40000000027 */
[--C-:B----4-:R-:W-:Y:S02]  /*0590*/  PRMT R76, RZ, 0x5410, R40.reuse ;  /* 0x00005410ff4c7816 */ /* 0x110fe40000000028 */
        /* <DEDUP_REMOVED lines=15> */
.L_x_4268:
[----:B------:R-:W-:Y:S01]  /*0690*/  IMAD R24, R18, c[0x0][0x168], RZ ;  /* 0x00005a0012187a24 */ /* 0x000fe200078e02ff */
[----:B------:R-:W-:Y:S01]  /*06a0*/  ISETP.NE.U32.AND P0, PT, RZ, c[0x0][0x178], PT ;  /* 0x00005e00ff007a0c */ /* 0x000fe20003f05070 */
[----:B------:R-:W-:Y:S01]  /*06b0*/  HFMA2.MMA R49, -RZ, RZ, 0, 9.5367431640625e-07 ;  /* 0x00000010ff317435 */ /* 0x000fe200000001ff */
[----:B------:R-:W-:Y:S02]  /*06c0*/  ISETP.NE.U32.AND P1, PT, RZ, c[0x0][0x180], PT ;  /* 0x00006000ff007a0c */ /* 0x000fe40003f25070 */
[----:B------:R-:W-:Y:S02]  /*06d0*/  SHF.R.S32.HI R25, RZ, 0x1f, R24 ;  /* 0x0000001fff197819 */ /* 0x000fe40000011418 */
[----:B------:R-:W-:Y:S02]  /*06e0*/  ISETP.NE.AND.EX P0, PT, RZ, c[0x0][0x17c], PT, P0 ;  /* 0x00005f00ff007a0c */ /* 0x000fe40003f05300 */
[----:B------:R-:W-:-:S02]  /*06f0*/  ISETP.NE.AND.EX P1, PT, RZ, c[0x0][0x184], PT, P1 ;  /* 0x00006100ff007a0c */ /* 0x000fc40003f25310 */
        /* <DEDUP_REMOVED lines=9> */
[----:B------:R0:W5:Y:S04]  /*0790*/  @P1 LDG.E.128 R40, [R26.64] ;  /* 0x000000041a281981 */ /* 0x000168000c1e1d00 */
[----:B------:R0:W5:Y:S01]  /*07a0*/  @P1 LDG.E.128 R36, [R26.64+0x10] ;  /* 0x000010041a241981 */ /* 0x000162000c1e1d00 */
[----:B------:R-:W-:-:S04]  /*07b0*/  ISETP.NE.U32.AND P2, PT, RZ, c[0x0][0x178], PT ;  /* 0x00005e00ff007a0c */ /* 0x000fc80003f45070 */
[----:B------:R-:W-:Y:S02]  /*07c0*/  ISETP.NE.AND.EX P2, PT, RZ, c[0x0][0x17c], PT, P2 ;  /* 0x00005f00ff007a0c */ /* 0x000fe40003f45320 */
[----:B--2---:R-:W-:-:S11]  /*07d0*/  PRMT R32, RZ, 0x5410, R28 ;  /* 0x00005410ff207816 */ /* 0x004fd6000000001c */
[----:B------:R-:W-:Y:S05]  /*07e0*/  @P2 BRA `(.L_x_4233) ;  /* 0x0000003000002947 */ /* 0x000fea0003800000 */
[----:B0-----:R-:W-:Y:S05]  /*07f0*/  @!P1 BRA `(.L_x_4234) ;  /* 0x0000005000009947 */ /* 0x001fea0003800000 */
[----:B-----5:R-:W-:Y:S01]  /*0800*/  FADD.FTZ R32, R40, R32 ;  /* 0x0000002028207221 */ /* 0x020fe20000010000 */
[----:B------:R-:W-:Y:S05]  /*0810*/  BRA `(.L_x_4234) ;  /* 0x0000003000007947 */ /* 0x000fea0003800000 */
.L_x_4233:
[----:B0----5:R-:W-:-:S05]  /*0820*/  PRMT R25, RZ, 0x5410, R44 ;  /* 0x00005410ff197816 */ /* 0x021fca000000002c */
[----:B------:R-:W-:-:S04]  /*0830*/  FADD.FTZ R32, R32, R25 ;  /* 0x0000001920207221 */ /* 0x000fc80000010000 */
[----:B------:R-:W-:Y:S02]  /*0840*/  @P1 FADD.FTZ R32, R40, R32 ;  /* 0x0000002028201221 */ /* 0x000fe40000010000 */
.L_x_4234:
[----:B------:R-:W-:Y:S01]  /*0850*/  PRMT R33, RZ, 0x7610, R28 ;  /* 0x00007610ff217816 */ /* 0x000fe2000000001c */
[----:B------:R-:W-:Y:S05]  /*0860*/  @P2 BRA `(.L_x_4235) ;  /* 0x0000003000002947 */ /* 0x000fea0003800000 */
[----:B------:R-:W-:Y:S05]  /*0870*/  @!P1 BRA `(.L_x_4236) ;  /* 0x0000005000009947 */ /* 0x000fea0003800000 */
[----:B-----5:R-:W-:Y:S01]  /*0880*/  FADD.FTZ R33, R41, R33 ;  /* 0x0000002129217221 */ /* 0x020fe20000010000 */
[----:B------:R-:W-:Y:S05]  /*0890*/  BRA `(.L_x_4236) ;  /* 0x0000003000007947 */ /* 0x000fea0003800000 */
.L_x_4235:
[----:B-----5:R-:W-:-:S05]  /*08a0*/  PRMT R24, RZ, 0x7610, R44 ;  /* 0x00007610ff187816 */ /* 0x020fca000000002c */
[----:B------:R-:W-:-:S04]  /*08b0*/  FADD.FTZ R33, R33, R24 ;  /* 0x0000001821217221 */ /* 0x000fc80000010000 */
[----:B------:R-:W-:Y:S02]  /*08c0*/  @P1 FADD.FTZ R33, R41, R33 ;  /* 0x0000002129211221 */ /* 0x000fe40000010000 */
.L_x_4236:
[----:B------:R-:W-:Y:S01]  /*08d0*/  PRMT R34, RZ, 0x5410, R29 ;  /* 0x00005410ff227816 */ /* 0x000fe2000000001d */
[----:B------:R-:W-:Y:S05]  /*08e0*/  @P2 BRA `(.L_x_4237) ;  /* 0x0000003000002947 */ /* 0x000fea0003800000 */
[----:B------:R-:W-:Y:S05]  /*08f0*/  @!P1 BRA `(.L_x_4238) ;  /* 0x0000005000009947 */ /* 0x000fea0003800000 */
[----:B-----5:R-:W-:Y:S01]  /*0900*/  FADD.FTZ R34, R42, R34 ;  /* 0x000000222a227221 */ /* 0x020fe20000010000 */
[----:B------:R-:W-:Y:S05]  /*0910*/  BRA `(.L_x_4238) ;  /* 0x0000003000007947 */ /* 0x000fea0003800000 */
.L_x_4237:
[----:B-----5:R-:W-:-:S05]  /*0920*/  PRMT R25, RZ, 0x5410, R45 ;  /* 0x00005410ff197816 */ /* 0x020fca000000002d */
[----:B------:R-:W-:-:S04]  /*0930*/  FADD.FTZ R34, R34, R25 ;  /* 0x0000001922227221 */ /* 0x000fc80000010000 */
[----:B------:R-:W-:Y:S02]  /*0940*/  @P1 FADD.FTZ R34, R42, R34 ;  /* 0x000000222a221221 */ /* 0x000fe40000010000 */
.L_x_4238:
[----:B------:R-:W-:Y:S01]  /*0950*/  PRMT R35, RZ, 0x7610, R29 ;  /* 0x00007610ff237816 */ /* 0x000fe2000000001d */
[----:B------:R-:W-:Y:S05]  /*0960*/  @P2 BRA `(.L_x_4239) ;  /* 0x0000003000002947 */ /* 0x000fea0003800000 */
[----:B------:R-:W-:Y:S05]  /*0970*/  @!P1 BRA `(.L_x_4240) ;  /* 0x0000005000009947 */ /* 0x000fea0003800000 */
[----:B-----5:R-:W-:Y:S01]  /*0980*/  FADD.FTZ R35, R43, R35 ;  /* 0x000000232b237221 */ /* 0x020fe20000010000 */
[----:B------:R-:W-:Y:S05]  /*0990*/  BRA `(.L_x_4240) ;  /* 0x0000003000007947 */ /* 0x000fea0003800000 */
.L_x_4239:
[----:B-----5:R-:W-:-:S05]  /*09a0*/  PRMT R24, RZ, 0x7610, R45 ;  /* 0x00007610ff187816 */ /* 0x020fca000000002d */
[----:B------:R-:W-:-:S04]  /*09b0*/  FADD.FTZ R35, R35, R24 ;  /* 0x0000001823237221 */ /* 0x000fc80000010000 */
[----:B------:R-:W-:Y:S02]  /*09c0*/  @P1 FADD.FTZ R35, R43, R35 ;  /* 0x000000232b231221 */ /* 0x000fe40000010000 */
.L_x_4240:
[----:B------:R-:W-:Y:S01]  /*09d0*/  PRMT R28, RZ, 0x5410, R30 ;  /* 0x00005410ff1c7816 */ /* 0x000fe2000000001e */
[----:B------:R-:W-:Y:S05]  /*09e0*/  @P2 BRA `(.L_x_4241) ;  /* 0x0000003000002947 */ /* 0x000fea0003800000 */
[----:B------:R-:W-:Y:S05]  /*09f0*/  @!P1 BRA `(.L_x_4242) ;  /* 0x0000005000009947 */ /* 0x000fea0003800000 */
[----:B-----5:R-:W-:Y:S01]  /*0a00*/  FADD.FTZ R28, R36, R28 ;  /* 0x0000001c241c7221 */ /* 0x020fe20000010000 */
[----:B------:R-:W-:Y:S05]  /*0a10*/  BRA `(.L_x_4242) ;  /* 0x0000003000007947 */ /* 0x000fea0003800000 */
.L_x_4241:
[----:B-----5:R-:W-:-:S05]  /*0a20*/  PRMT R25, RZ, 0x5410, R46 ;  /* 0x00005410ff197816 */ /* 0x020fca000000002e */
[----:B------:R-:W-:-:S04]  /*0a30*/  FADD.FTZ R28, R28, R25 ;  /* 0x000000191c1c7221 */ /* 0x000fc80000010000 */
[----:B------:R-:W-:Y:S02]  /*0a40*/  @P1 FADD.FTZ R28, R36, R28 ;  /* 0x0000001c241c1221 */ /* 0x000fe40000010000 */
.L_x_4242:
[----:B------:R-:W-:Y:S01]  /*0a50*/  PRMT R29, RZ, 0x7610, R30 ;  /* 0x00007610ff1d7816 */ /* 0x000fe2000000001e */
[----:B------:R-:W-:Y:S05]  /*0a60*/  @P2 BRA `(.L_x_4243) ;  /* 0x0000003000002947 */ /* 0x000fea0003800000 */
[----:B------:R-:W-:Y:S05]  /*0a70*/  @!P1 BRA `(.L_x_4244) ;  /* 0x0000005000009947 */ /* 0x000fea0003800000 */
[----:B-----5:R-:W-:Y:S01]  /*0a80*/  FADD.FTZ R29, R37, R29 ;  /* 0x0000001d251d7221 */ /* 0x020fe20000010000 */
[----:B------:R-:W-:Y:S05]  /*0a90*/  BRA `(.L_x_4244) ;  /* 0x0000003000007947 */ /* 0x000fea0003800000 */
.L_x_4243:
[----:B-----5:R-:W-:-:S05]  /*0aa0*/  PRMT R24, RZ, 0x7610, R46 ;  /* 0x00007610ff187816 */ /* 0x020fca000000002e */
[----:B------:R-:W-:-:S04]  /*0ab0*/  FADD.FTZ R29, R29, R24 ;  /* 0x000000181d1d7221 */ /* 0x000fc80000010000 */
[----:B------:R-:W-:Y:S02]  /*0ac0*/  @P1 FADD.FTZ R29, R37, R29 ;  /* 0x0000001d251d1221 */ /* 0x000fe40000010000 */
.L_x_4244:
[----:B------:R-:W-:Y:S01]  /*0ad0*/  PRMT R30, RZ, 0x5410, R31 ;  /* 0x00005410ff1e7816 */ /* 0x000fe2000000001f */
[----:B------:R-:W-:Y:S05]  /*0ae0*/  @P2 BRA `(.L_x_4245) ;  /* 0x0000003000002947 */ /* 0x000fea0003800000 */
[----:B------:R-:W-:Y:S05]  /*0af0*/  @!P1 BRA `(.L_x_4246) ;  /* 0x0000005000009947 */ /* 0x000fea0003800000 */
[----:B-----5:R-:W-:Y:S01]  /*0b00*/  FADD.FTZ R30, R38, R30 ;  /* 0x0000001e261e7221 */ /* 0x020fe20000010000 */
[----:B------:R-:W-:Y:S05]  /*0b10*/  BRA `(.L_x_4246) ;  /* 0x0000003000007947 */ /* 0x000fea0003800000 */
.L_x_4245:
[----:B-----5:R-:W-:-:S05]  /*0b20*/  PRMT R25, RZ, 0x5410, R47 ;  /* 0x00005410ff197816 */ /* 0x020fca000000002f */
[----:B------:R-:W-:-:S04]  /*0b30*/  FADD.FTZ R30, R30, R25 ;  /* 0x000000191e1e7221 */ /* 0x000fc80000010000 */
[----:B------:R-:W-:Y:S02]  /*0b40*/  @P1 FADD.FTZ R30, R38, R30 ;  /* 0x0000001e261e1221 */ /* 0x000fe40000010000 */
.L_x_4246:
[----:B------:R-:W-:Y:S01]  /*0b50*/  PRMT R31, RZ, 0x7610, R31 ;  /* 0x00007610ff1f7816 */ /* 0x000fe2000000001f */
[----:B------:R-:W-:Y:S05]  /*0b60*/  @P2 BRA `(.L_x_4247) ;  /* 0x0000003000002947 */ /* 0x000fea0003800000 */
[----:B------:R-:W-:Y:S05]  /*0b70*/  @!P1 BRA `(.L_x_4248) ;  /* 0x0000005000009947 */ /* 0x000fea0003800000 */
[----:B-----5:R-:W-:Y:S01]  /*0b80*/  FADD.FTZ R31, R39, R31 ;  /* 0x0000001f271f7221 */ /* 0x020fe20000010000 */
[----:B------:R-:W-:Y:S05]  /*0b90*/  BRA `(.L_x_4248) ;  /* 0x0000003000007947 */ /* 0x000fea0003800000 */
.L_x_4247:
[----:B-----5:R-:W-:-:S05]  /*0ba0*/  PRMT R24, RZ, 0x7610, R47 ;  /* 0x00007610ff187816 */ /* 0x020fca000000002f */
[----:B------:R-:W-:-:S04]  /*0bb0*/  FADD.FTZ R31, R31, R24 ;  /* 0x000000181f1f7221 */ /* 0x000fc80000010000 */
[----:B------:R-:W-:Y:S02]  /*0bc0*/  @P1 FADD.FTZ R31, R39, R31 ;  /* 0x0000001f271f1221 */ /* 0x000fe40000010000 */
.L_x_4248:
[C---:B------:R-:W-:Y:S02]  /*0bd0*/  IADD3 R96, R98.reuse, 0x20, RZ ;  /* 0x0000002062607810 */ /* 0x040fe40007ffe0ff */
[----:B------:R-:W-:Y:S02]  /*0be0*/  LEA R78, P3, R98, c[0x0][0x188], 0x5 ;  /* 0x00006200624e7a11 */ /* 0x000fe400078628ff */
[C---:B------:R-:W-:Y:S01]  /*0bf0*/  @P1 LEA R26, P4, R96.reuse, c[0x0][0x180], 0x5 ;  /* 0x00006000601a1a11 */ /* 0x040fe200078828ff */
[----:B------:R-:W-:Y:S01]  /*0c00*/  IMAD.WIDE.U32 R48, R96, R49, c[0x0][0x170] ;  /* 0x00005c0060307625 */ /* 0x000fe200078e0031 */
[----:B------:R-:W-:Y:S02]  /*0c10*/  LEA.HI.X R79, R98, c[0x0][0x18c], RZ, 0x5, P3 ;  /* 0x00006300624f7a11 */ /* 0x000fe400018f2cff */
[C---:B------:R-:W-:Y:S02]  /*0c20*/  @P1 LEA.HI.X R27, R96.reuse, c[0x0][0x184], RZ, 0x5, P4 ;  /* 0x00006100601b1a11 */ /* 0x040fe400020f2cff */
[C---:B------:R-:W-:Y:S01]  /*0c30*/  @P0 LEA R24, P3, R96.reuse, c[0x0][0x178], 0x4 ;  /* 0x00005e0060180a11 */ /* 0x040fe200078620ff */
[----:B------:R0:W-:Y:S03]  /*0c40*/  STG.E.128 [R78.64], R32 ;  /* 0x000000204e007986 */ /* 0x0001e6000c101d04 */
[----:B------:R-:W-:Y:S01]  /*0c50*/  @P0 LEA.HI.X R25, R96, c[0x0][0x17c], RZ, 0x4, P3 ;  /* 0x00005f0060190a11 */ /* 0x000fe200018f24ff */
[----:B------:R0:W-:Y:S04]  /*0c60*/  STG.E.128 [R78.64+0x10], R28 ;  /* 0x0000101c4e007986 */ /* 0x0001e8000c101d04 */
[----:B------:R-:W2:Y:S04]  /*0c70*/  LDG.E.128 R48, [R48.64] ;  /* 0x0000000430307981 */ /* 0x000ea8000c1e1d00 */
[----:B-----5:R0:W5:Y:S04]  /*0c80*/  @P1 LDG.E.128 R40, [R26.64] ;  /* 0x000000041a281981 */ /* 0x020168000c1e1d00 */
[----:B------:R0:W5:Y:S04]  /*0c90*/  @P1 LDG.E.128 R36, [R26.64+0x10] ;  /* 0x000010041a241981 */ /* 0x000168000c1e1d00 */
[----:B------:R2:W5:Y:S02]  /*0ca0*/  @P0 LDG.E.128 R44, [R24.64] ;  /* 0x00000004182c0981 */ /* 0x000564000c1e1d00 */
[----:B--2---:R-:W-:Y:S01]  /*0cb0*/  PRMT R24, RZ, 0x5410, R48 ;  /* 0x00005410ff187816 */ /* 0x004fe20000000030 */
[----:B------:R-:W-:Y:S05]  /*0cc0*/  @P2 BRA `(.L_x_4249) ;  /* 0x0000003000002947 */ /* 0x000fea0003800000 */
[----:B0-----:R-:W-:Y:S05]  /*0cd0*/  @!P1 BRA `(.L_x_4250) ;  /* 0x0000005000009947 */ /* 0x001fea0003800000 */
[----:B-----5:R-:W-:Y:S01]  /*0ce0*/  FADD.FTZ R24, R40, R24 ;  /* 0x0000001828187221 */ /* 0x020fe20000010000 */
[----:B------:R-:W-:Y:S05]  /*0cf0*/  BRA `(.L_x_4250) ;  /* 0x0000003000007947 */ /* 0x000fea0003800000 */
.L_x_4249:
[----:B0----5:R-:W-:-:S05]  /*0d00*/  PRMT R25, RZ, 0x5410, R44 ;  /* 0x00005410ff197816 */ /* 0x021fca000000002c */
[----:B------:R-:W-:-:S04]  /*0d10*/  FADD.FTZ R24, R25, R24 ;  /* 0x0000001819187221 */ /* 0x000fc80000010000 */
[----:B------:R-:W-:Y:S02]  /*0d20*/  @P1 FADD.FTZ R24, R40, R24 ;  /* 0x0000001828181221 */ /* 0x000fe40000010000 */
.L_x_4250:
[----:B------:R-:W-:Y:S01]  /*0d30*/  PRMT R25, RZ, 0x7610, R48 ;  /* 0x00007610ff197816 */ /* 0x000fe20000000030 */
[----:B------:R-:W-:Y:S05]  /*0d40*/  @P2 BRA `(.L_x_4251) ;  /* 0x0000003000002947 */ /* 0x000fea0003800000 */
[----:B------:R-:W-:Y:S05]  /*0d50*/  @!P1 BRA `(.L_x_4252) ;  /* 0x0000005000009947 */ /* 0x000fea0003800000 */
[----:B-----5:R-:W-:Y:S01]  /*0d60*/  FADD.FTZ R25, R41, R25 ;  /* 0x0000001929197221 */ /* 0x020fe20000010000 */
[----:B------:R-:W-:Y:S05]  /*0d70*/  BRA `(.L_x_4252) ;  /* 0x0000003000007947 */ /* 0x000fea0003800000 */
.L_x_4251:
[----:B-----5:R-:W-:-:S05]  /*0d80*/  PRMT R26, RZ, 0x7610, R44 ;  /* 0x00007610ff1a7816 */ /* 0x020fca000000002c */
[----:B------:R-:W-:-:S04]  /*0d90*/  FADD.FTZ R25, R26, R25 ;  /* 0x000000191a197221 */ /* 0x000fc80000010000 */
[----:B------:R-:W-:Y:S02]  /*0da0*/  @P1 FADD.FTZ R25, R41, R25 ;  /* 0x0000001929191221 */ /* 0x000fe40000010000 */
.L_x_4252:
[----:B------:R-:W-:Y:S01]  /*0db0*/  PRMT R26, RZ, 0x5410, R49 ;  /* 0x00005410ff1a7816 */ /* 0x000fe20000000031 */
[----:B------:R-:W-:Y:S05]  /*0dc0*/  @P2 BRA `(.L_x_4253) ;  /* 0x0000003000002947 */ /* 0x000fea0003800000 */
[----:B------:R-:W-:Y:S05]  /*0dd0*/  @!P1 BRA `(.L_x_4254) ;  /* 0x0000005000009947 */ /* 0x000fea0003800000 */
[----:B-----5:R-:W-:Y:S01]  /*0de0*/  FADD.FTZ R26, R42, R26 ;  /* 0x0000001a2a1a7221 */ /* 0x020fe20000010000 */
[----:B------:R-:W-:Y:S05]  /*0df0*/  BRA `(.L_x_4254) ;  /* 0x0000003000007947 */ /* 0x000fea0003800000 */
.L_x_4253:
[----:B-----5:R-:W-:-:S05]  /*0e00*/  PRMT R27, RZ, 0x5410, R45 ;  /* 0x00005410ff1b7816 */ /* 0x020fca000000002d */
[----:B------:R-:W-:-:S04]  /*0e10*/  FADD.FTZ R26, R27, R26 ;  /* 0x0000001a1b1a7221 */ /* 0x000fc80000010000 */
[----:B------:R-:W-:Y:S02]  /*0e20*/  @P1 FADD.FTZ R26, R42, R26 ;  /* 0x0000001a2a1a1221 */ /* 0x000fe40000010000 */
.L_x_4254:
[----:B------:R-:W-:Y:S01]  /*0e30*/  PRMT R27, RZ, 0x7610, R49 ;  /* 0x00007610ff1b7816 */ /* 0x000fe20000000031 */
[----:B------:R-:W-:Y:S05]  /*0e40*/  @P2 BRA `(.L_x_4255) ;  /* 0x0000003000002947 */ /* 0x000fea0003800000 */
[----:B------:R-:W-:Y:S05]  /*0e50*/  @!P1 BRA `(.L_x_4256) ;  /* 0x0000005000009947 */ /* 0x000fea0003800000 */
[----:B-----5:R-:W-:Y:S01]  /*0e60*/  FADD.FTZ R27, R43, R27 ;  /* 0x0000001b2b1b7221 */ /* 0x020fe20000010000 */
[----:B------:R-:W-:Y:S05]  /*0e70*/  BRA `(.L_x_4256) ;  /* 0x0000003000007947 */ /* 0x000fea0003800000 */
.L_x_4255:
[----:B-----5:R-:W-:-:S05]  /*0e80*/  PRMT R48, RZ, 0x7610, R45 ;  /* 0x00007610ff307816 */ /* 0x020fca000000002d */
[----:B------:R-:W-:-:S04]  /*0e90*/  FADD.FTZ R27, R48, R27 ;  /* 0x0000001b301b7221 */ /* 0x000fc80000010000 */
[----:B------:R-:W-:Y:S02]  /*0ea0*/  @P1 FADD.FTZ R27, R43, R27 ;  /* 0x0000001b2b1b1221 */ /* 0x000fe40000010000 */
.L_x_4256:
[----:B------:R-:W-:Y:S01]  /*0eb0*/  PRMT R48, RZ, 0x5410, R50 ;  /* 0x00005410ff307816 */ /* 0x000fe20000000032 */
[----:B------:R-:W-:Y:S05]  /*0ec0*/  @P2 BRA `(.L_x_4257) ;  /* 0x0000003000002947 */ /* 0x000fea0003800000 */
[----:B------:R-:W-:Y:S05]  /*0ed0*/  @!P1 BRA `(.L_x_4258) ;  /* 0x0000005000009947 */ /* 0x000fea0003800000 */
[----:B-----5:R-:W-:Y:S01]  /*0ee0*/  FADD.FTZ R48, R36, R48 ;  /* 0x0000003024307221 */ /* 0x020fe20000010000 */
[----:B------:R-:W-:Y:S05]  /*0ef0*/  BRA `(.L_x_4258) ;  /* 0x0000003000007947 */ /* 0x000fea0003800000 */
.L_x_4257:
[----:B-----5:R-:W-:-:S05]  /*0f00*/  PRMT R49, RZ, 0x5410, R46 ;  /* 0x00005410ff317816 */ /* 0x020fca000000002e */
[----:B------:R-:W-:-:S04]  /*0f10*/  FADD.FTZ R48, R49, R48 ;  /* 0x0000003031307221 */ /* 0x000fc80000010000 */
[----:B------:R-:W-:Y:S02]  /*0f20*/  @P1 FADD.FTZ R48, R36, R48 ;  /* 0x0000003024301221 */ /* 0x000fe40000010000 */
.L_x_4258:
[----:B------:R-:W-:Y:S01]  /*0f30*/  PRMT R49, RZ, 0x7610, R50 ;  /* 0x00007610ff317816 */ /* 0x000fe20000000032 */
[----:B------:R-:W-:Y:S05]  /*0f40*/  @P2 BRA `(.L_x_4259) ;  /* 0x0000003000002947 */ /* 0x000fea0003800000 */
[----:B------:R-:W-:Y:S05]  /*0f50*/  @!P1 BRA `(.L_x_4260) ;  /* 0x0000005000009947 */ /* 0x000fea0003800000 */
[----:B-----5:R-:W-:Y:S01]  /*0f60*/  FADD.FTZ R49, R37, R49 ;  /* 0x0000003125317221 */ /* 0x020fe20000010000 */
[----:B------:R-:W-:Y:S05]  /*0f70*/  BRA `(.L_x_4260) ;  /* 0x0000003000007947 */ /* 0x000fea0003800000 */
.L_x_4259:
[----:B-----5:R-:W-:-:S05]  /*0f80*/  PRMT R50, RZ, 0x7610, R46 ;  /* 0x00007610ff327816 */ /* 0x020fca000000002e */
[----:B------:R-:W-:-:S04]  /*0f90*/  FADD.FTZ R49, R50, R49 ;  /* 0x0000003132317221 */ /* 0x000fc80000010000 */
[----:B------:R-:W-:Y:S02]  /*0fa0*/  @P1 FADD.FTZ R49, R37, R49 ;  /* 0x0000003125311221 */ /* 0x000fe40000010000 */
.L_x_4260:
[----:B------:R-:W-:Y:S01]  /*0fb0*/  PRMT R50, RZ, 0x5410, R51 ;  /* 0x00005410ff327816 */ /* 0x000fe20000000033 */
[----:B------:R-:W-:Y:S05]  /*0fc0*/  @P2 BRA `(.L_x_4261) ;  /* 0x0000003000002947 */ /* 0x000fea0003800000 */
[----:B------:R-:W-:Y:S05]  /*0fd0*/  @!P1 BRA `(.L_x_4262) ;  /* 0x0000005000009947 */ /* 0x000fea0003800000 */
[----:B-----5:R-:W-:Y:S01]  /*0fe0*/  FADD.FTZ R50, R38, R50 ;  /* 0x0000003226327221 */ /* 0x020fe20000010000 */
[----:B------:R-:W-:Y:S05]  /*0ff0*/  BRA `(.L_x_4262) ;  /* 0x0000003000007947 */ /* 0x000fea0003800000 */
.L_x_4261:
[----:B-----5:R-:W-:-:S05]  /*1000*/  PRMT R79, RZ, 0x5410, R47 ;  /* 0x00005410ff4f7816 */ /* 0x020fca000000002f */
[----:B------:R-:W-:-:S04]  /*1010*/  FADD.FTZ R50, R79, R50 ;  /* 0x000000324f327221 */ /* 0x000fc80000010000 */
[----:B------:R-:W-:Y:S02]  /*1020*/  @P1 FADD.FTZ R50, R38, R50 ;  /* 0x0000003226321221 */ /* 0x000fe40000010000 */
.L_x_4262:
[----:B------:R-:W-:Y:S01]  /*1030*/  PRMT R51, RZ, 0x7610, R51 ;  /* 0x00007610ff337816 */ /* 0x000fe20000000033 */
[----:B------:R-:W-:Y:S05]  /*1040*/  @P2 BRA `(.L_x_4263) ;  /* 0x0000003000002947 */ /* 0x000fea0003800000 */
[----:B------:R-:W-:Y:S05]  /*1050*/  @!P1 BRA `(.L_x_4264) ;  /* 0x0000005000009947 */ /* 0x000fea0003800000 */
[----:B-----5:R-:W-:Y:S01]  /*1060*/  FADD.FTZ R51, R39, R51 ;  /* 0x0000003327337221 */ /* 0x020fe20000010000 */
[----:B------:R-:W-:Y:S05]  /*1070*/  BRA `(.L_x_4264) ;  /* 0x0000003000007947 */ /* 0x000fea0003800000 */
.L_x_4263:
[----:B-----5:R-:W-:-:S05]  /*1080*/  PRMT R78, RZ, 0x7610, R47 ;  /* 0x00007610ff4e7816 */ /* 0x020fca000000002f */
[----:B------:R-:W-:-:S04]  /*1090*/  FADD.FTZ R51, R78, R51 ;  /* 0x000000334e337221 */ /* 0x000fc80000010000 */
[----:B------:R-:W-:Y:S02]  /*10a0*/  @P1 FADD.FTZ R51, R39, R51 ;  /* 0x0000003327331221 */ /* 0x000fe40000010000 */
.L_x_4264:
        /* <DEDUP_REMOVED lines=9> */
[----:B------:R-:W-:-:S03]  /*1140*/  LEA R78, P0, R96, c[0x0][0x188], 0x5 ;  /* 0x00006200604e7a11 */ /* 0x000fc600078028ff */
[----:B------:R-:W-:Y:S01]  /*1150*/  FADD.FTZ R100, R79, R24 ;  /* 0x000000184f647221 */ /* 0x000fe20000010000 */
[----:B------:R-:W-:-:S03]  /*1160*/  LEA.HI.X R79, R96, c[0x0][0x18c], RZ, 0x5, P0 ;  /* 0x00006300604f7a11 */ /* 0x000fc600000f2cff */
[----:B------:R-:W-:Y:S02]  /*1170*/  FADD.FTZ R99, R100, R25 ;  /* 0x0000001964637221 */ /* 0x000fe40000010000 */
[----:B------:R0:W-:Y:S02]  /*1180*/  STG.E.128 [R78.64], R24 ;  /* 0x000000184e007986 */ /* 0x0001e4000c101d04 */
[----:B------:R-:W-:Y:S02]  /*1190*/  FADD.FTZ R100, R99, R26 ;  /* 0x0000001a63647221 */ /* 0x000fe40000010000 */
[----:B------:R0:W-:Y:S02]  /*11a0*/  STG.E.128 [R78.64+0x10], R48 ;  /* 0x000010304e007986 */ /* 0x0001e4000c101d04 */
[----:B------:R-:W-:-:S04]  /*11b0*/  FADD.FTZ R99, R100, R27 ;  /* 0x0000001b64637221 */ /* 0x000fc80000010000 */
[----:B------:R-:W-:-:S04]  /*11c0*/  FADD.FTZ R100, R99, R48 ;  /* 0x0000003063647221 */ /* 0x000fc80000010000 */
[----:B------:R-:W-:-:S04]  /*11d0*/  FADD.FTZ R99, R100, R49 ;  /* 0x0000003164637221 */ /* 0x000fc80000010000 */
[----:B------:R-:W-:-:S04]  /*11e0*/  FADD.FTZ R100, R99, R50 ;  /* 0x0000003263647221 */ /* 0x000fc80000010000 */
[----:B------:R-:W-:Y:S01]  /*11f0*/  FADD.FTZ R101, R100, R51 ;  /* 0x0000003364657221 */ /* 0x000fe20000010000 */
[----:B------:R-:W-:Y:S05]  /*1200*/  BRA.DIV ~URZ, `(.L_x_4265) ;  /* 0x00000a827f007947 */ /* 0x000fea000b800000 */
[----:B0-----:R0:W1:Y:S02]  /*1210*/  SHFL.BFLY PT, R78, R101, 0x1, 0x1f ;  /* 0x0c201f00654e7f89 */ /* 0x00106400000e0000 */
.L_x_4269:
        /* <DEDUP_REMOVED lines=52> */
.L_x_4270:
[C---:B------:R-:W-:Y:S01]  /*1560*/  FMUL.FTZ R78, R103.reuse, R103 ;  /* 0x00000067674e7220 */ /* 0x040fe20000410000 */
[----:B------:R-:W-:Y:S01]  /*1570*/  ISETP.NE.AND P0, PT, RZ, UR6, PT ;  /* 0x00000006ff007c0c */ /* 0x000fe2000bf05270 */
[----:B-1----:R-:W-:Y:S01]  /*1580*/  FADD.FTZ R102, R102, R101 ;  /* 0x0000006566667221 */ /* 0x002fe20000010000 */
[----:B------:R-:W-:Y:S02]  /*1590*/  MOV R99, c[0x0][0x1e0] ;  /* 0x0000780000637a02 */ /* 0x000fe40000000f00 */
[----:B------:R-:W-:Y:S02]  /*15a0*/  FSEL R79, R78, RZ, P0 ;  /* 0x000000ff4e4f7208 */ /* 0x000fe40000000000 */
[----:B------:R-:W-:Y:S01]  /*15b0*/  FSEL R106, R103, RZ, !P0 ;  /* 0x000000ff676a7208 */ /* 0x000fe20004000000 */
[----:B------:R-:W-:Y:S01]  /*15c0*/  FFMA.FTZ R78, R102, R99, c[0x0][0x228] ;  /* 0x00008a00664e7623 */ /* 0x000fe20000010063 */
[----:B------:R-:W-:-:S03]  /*15d0*/  HFMA2.MMA R99, -RZ, RZ, 0, 2.384185791015625e-07 ;  /* 0x00000004ff637435 */ /* 0x000fc600000001ff */
[----:B0-----:R-:W-:Y:S02]  /*15e0*/  FADD.FTZ R101, R78, R79 ;  /* 0x0000004f4e657221 */ /* 0x001fe40000010000 */
[C---:B------:R-:W-:Y:S02]  /*15f0*/  FADD.FTZ R104, -R106.reuse, R32 ;  /* 0x000000206a687221 */ /* 0x040fe40000010100 */
[C---:B------:R-:W-:Y:S02]  /*1600*/  FADD.FTZ R108, -R106.reuse, R33 ;  /* 0x000000216a6c7221 */ /* 0x040fe40000010100 */
[----:B------:R-:W0:Y:S01]  /*1610*/  MUFU.RSQ R101, R101 ;  /* 0x0000006500657308 */ /* 0x000e220000001400 */
[----:B------:R-:W-:Y:S02]  /*1620*/  FADD.FTZ R102, -R106, R26 ;  /* 0x0000001a6a667221 */ /* 0x000fe40000010100 */
[----:B------:R-:W-:-:S04]  /*1630*/  @!P1 IMAD.WIDE R78, R18, R99, c[0x0][0x1a0] ;  /* 0x00006800124e9625 */ /* 0x000fc800078e0263 */
[C---:B------:R-:W-:Y:S01]  /*1640*/  FADD.FTZ R110, -R106.reuse, R34 ;  /* 0x000000226a6e7221 */ /* 0x040fe20000010100 */
[----:B------:R1:W-:Y:S01]  /*1650*/  @!P1 STG.E [R78.64], R103 ;  /* 0x000000674e009986 */ /* 0x0003e2000c101904 */
[C---:B------:R-:W-:Y:S02]  /*1660*/  FADD.FTZ R114, -R106.reuse, R28 ;  /* 0x0000001c6a727221 */ /* 0x040fe40000010100 */
[C---:B------:R-:W-:Y:S02]  /*1670*/  FADD.FTZ R34, -R106.reuse, R27 ;  /* 0x0000001b6a227221 */ /* 0x040fe40000010100 */
[C---:B------:R-:W-:Y:S02]  /*1680*/  FADD.FTZ R112, -R106.reuse, R35 ;  /* 0x000000236a707221 */ /* 0x040fe40000010100 */
[----:B------:R-:W-:Y:S02]  /*1690*/  FADD.FTZ R116, -R106, R29 ;  /* 0x0000001d6a747221 */ /* 0x000fe40000010100 */
[----:B0-----:R-:W-:-:S02]  /*16a0*/  FMUL.FTZ R26, R101, R104 ;  /* 0x00000068651a7220 */ /* 0x001fc40000410000 */
[----:B------:R-:W-:Y:S01]  /*16b0*/  FMUL.FTZ R33, R101, R108 ;  /* 0x0000006c65217220 */ /* 0x000fe20000410000 */
[----:B-1----:R-:W-:Y:S01]  /*16c0*/  SHF.L.U32 R78, R98, 0x4, RZ ;  /* 0x00000004624e7819 */ /* 0x002fe200000006ff */
[----:B------:R-:W-:Y:S01]  /*16d0*/  FFMA.FTZ R28, R62, R26, R17 ;  /* 0x0000001a3e1c7223 */ /* 0x000fe20000010011 */
[----:B------:R-:W-:Y:S01]  /*16e0*/  SHF.R.U32.HI R98, RZ, 0x1c, R98 ;  /* 0x0000001cff627819 */ /* 0x000fe20000011662 */
[----:B------:R-:W-:Y:S02]  /*16f0*/  FFMA.FTZ R27, R65, R33, R16 ;  /* 0x00000021411b7223 */ /* 0x000fe40000010010 */
[C---:B------:R-:W-:Y:S02]  /*1700*/  FADD.FTZ R30, -R106.reuse, R30 ;  /* 0x0000001e6a1e7221 */ /* 0x040fe40000010100 */
[C---:B------:R-:W-:Y:S01]  /*1710*/  FADD.FTZ R118, -R106.reuse, R31 ;  /* 0x0000001f6a767221 */ /* 0x040fe20000010100 */
[----:B------:R-:W-:Y:S01]  /*1720*/  F2FP.BF16.PACK_AB R28, R27, R28 ;  /* 0x0000001c1b1c723e */ /* 0x000fe200000010ff */
[----:B------:R-:W-:-:S02]  /*1730*/  FADD.FTZ R32, -R106, R24 ;  /* 0x000000186a207221 */ /* 0x000fc40000010100 */
[----:B------:R-:W-:Y:S02]  /*1740*/  FADD.FTZ R100, -R106, R25 ;  /* 0x000000196a647221 */ /* 0x000fe40000010100 */
[----:B------:R-:W-:-:S04]  /*1750*/  @!P1 IMAD.WIDE R24, R18, R99, c[0x0][0x1a8] ;  /* 0x00006a0012189625 */ /* 0x000fc800078e0263 */
[C---:B------:R-:W-:Y:S01]  /*1760*/  FMUL.FTZ R79, R101.reuse, R110 ;  /* 0x0000006e654f7220 */ /* 0x040fe20000410000 */
[----:B------:R0:W-:Y:S01]  /*1770*/  @!P1 STG.E [R24.64], R101 ;  /* 0x0000006518009986 */ /* 0x0001e2000c101904 */
[C---:B------:R-:W-:Y:S02]  /*1780*/  FMUL.FTZ R35, R101.reuse, R112 ;  /* 0x0000007065237220 */ /* 0x040fe40000410000 */
[C---:B------:R-:W-:Y:S02]  /*1790*/  FMUL.FTZ R103, R101.reuse, R114 ;  /* 0x0000007265677220 */ /* 0x040fe40000410000 */
[C---:B------:R-:W-:Y:S02]  /*17a0*/  FMUL.FTZ R105, R101.reuse, R116 ;  /* 0x0000007465697220 */ /* 0x040fe40000410000 */
[C---:B------:R-:W-:Y:S02]  /*17b0*/  FMUL.FTZ R27, R101.reuse, R30 ;  /* 0x0000001e651b7220 */ /* 0x040fe40000410000 */
[----:B------:R-:W-:-:S02]  /*17c0*/  FMUL.FTZ R118, R101, R118 ;  /* 0x0000007665767220 */ /* 0x000fc40000410000 */
[----:B------:R-:W-:Y:S01]  /*17d0*/  FFMA.FTZ R29, R64, R79, R15 ;  /* 0x0000004f401d7223 */ /* 0x000fe2000001000f */
[----:B0-----:R-:W-:Y:S01]  /*17e0*/  IADD3 R24, P0, R78, c[0x0][0x208], RZ ;  /* 0x000082004e187a10 */ /* 0x001fe20007f1e0ff */
[----:B------:R-:W-:Y:S02]  /*17f0*/  FFMA.FTZ R30, R67, R35, R14 ;  /* 0x00000023431e7223 */ /* 0x000fe4000001000e */
[----:B------:R-:W-:Y:S02]  /*1800*/  FFMA.FTZ R25, R66, R103, R13 ;  /* 0x0000006742197223 */ /* 0x000fe4000001000d */
[----:B------:R-:W-:Y:S01]  /*1810*/  FFMA.FTZ R108, R69, R105, R12 ;  /* 0x00000069456c7223 */ /* 0x000fe2000001000c */
[----:B------:R-:W-:Y:S01]  /*1820*/  F2FP.BF16.PACK_AB R29, R30, R29 ;  /* 0x0000001d1e1d723e */ /* 0x000fe200000010ff */
[----:B------:R-:W-:Y:S02]  /*1830*/  FFMA.FTZ R31, R68, R27, R11 ;  /* 0x0000001b441f7223 */ /* 0x000fe4000001000b */
[----:B------:R-:W-:Y:S01]  /*1840*/  FFMA.FTZ R110, R73, R118, R10 ;  /* 0x00000076496e7223 */ /* 0x000fe2000001000a */
[----:B------:R-:W-:Y:S01]  /*1850*/  F2FP.BF16.PACK_AB R30, R108, R25 ;  /* 0x000000196c1e723e */ /* 0x000fe200000010ff */
[----:B------:R-:W-:Y:S01]  /*1860*/  FADD.FTZ R48, -R106, R48 ;  /* 0x000000306a307221 */ /* 0x000fe20000010100 */
[----:B------:R-:W-:Y:S01]  /*1870*/  IADD3.X R25, R98, c[0x0][0x20c], RZ, P0, !PT ;  /* 0x0000830062197a10 */ /* 0x000fe200007fe4ff */
[----:B------:R-:W-:Y:S01]  /*1880*/  FADD.FTZ R104, -R106, R49 ;  /* 0x000000316a687221 */ /* 0x000fe20000010100 */
[----:B------:R-:W-:Y:S01]  /*1890*/  F2FP.BF16.PACK_AB R31, R110, R31 ;  /* 0x0000001f6e1f723e */ /* 0x000fe200000010ff */
[----:B------:R-:W-:Y:S01]  /*18a0*/  FADD.FTZ R50, -R106, R50 ;  /* 0x000000326a327221 */ /* 0x000fe20000010100 */
[----:B------:R-:W-:Y:S01]  /*18b0*/  IADD3 R78, P0, R78, c[0x0][0x210], RZ ;  /* 0x000084004e4e7a10 */ /* 0x000fe20007f1e0ff */
[----:B------:R-:W-:-:S02]  /*18c0*/  FADD.FTZ R106, -R106, R51 ;  /* 0x000000336a6a7221 */ /* 0x000fc40000010100 */
[C---:B------:R-:W-:Y:S01]  /*18d0*/  FMUL.FTZ R102, R101.reuse, R102 ;  /* 0x0000006665667220 */ /* 0x040fe20000410000 */
[----:B------:R0:W-:Y:S01]  /*18e0*/  STG.E.128 [R24.64], R28 ;  /* 0x0000001c18007986 */ /* 0x0001e2000c101d04 */
[C---:B------:R-:W-:Y:S02]  /*18f0*/  FMUL.FTZ R51, R101.reuse, R34 ;  /* 0x0000002265337220 */ /* 0x040fe40000410000 */
[C---:B------:R-:W-:Y:S02]  /*1900*/  FMUL.FTZ R32, R101.reuse, R32 ;  /* 0x0000002065207220 */ /* 0x040fe40000410000 */
[C---:B------:R-:W-:Y:S02]  /*1910*/  FMUL.FTZ R49, R101.reuse, R100 ;  /* 0x0000006465317220 */ /* 0x040fe40000410000 */
[C---:B------:R-:W-:Y:S02]  /*1920*/  FMUL.FTZ R48, R101.reuse, R48 ;  /* 0x0000003065307220 */ /* 0x040fe40000410000 */
[----:B------:R-:W-:-:S02]  /*1930*/  FMUL.FTZ R104, R101, R104 ;  /* 0x0000006865687220 */ /* 0x000fc40000410000 */
[C---:B------:R-:W-:Y:S02]  /*1940*/  FMUL.FTZ R107, R101.reuse, R50 ;  /* 0x00000032656b7220 */ /* 0x040fe40000410000 */
[----:B------:R-:W-:Y:S02]  /*1950*/  FMUL.FTZ R106, R101, R106 ;  /* 0x0000006a656a7220 */ /* 0x000fe40000410000 */
[----:B------:R-:W-:Y:S02]  /*1960*/  FFMA.FTZ R50, R77, R35, R22 ;  /* 0x000000234d327223 */ /* 0x000fe40000010016 */
[----:B------:R-:W-:Y:S02]  /*1970*/  FFMA.FTZ R101, R80, R102, R7 ;  /* 0x0000006650657223 */ /* 0x000fe40000010007 */
[----:B0-----:R-:W-:Y:S02]  /*1980*/  FFMA.FTZ R30, R87, R51, R6 ;  /* 0x00000033571e7223 */ /* 0x001fe40000010006 */
[----:B------:R-:W-:-:S02]  /*1990*/  FFMA.FTZ R79, R70, R79, R21 ;  /* 0x0000004f464f7223 */ /* 0x000fc40000010015 */
[----:B------:R-:W-:Y:S01]  /*19a0*/  FFMA.FTZ R35, R76, R32, R9 ;  /* 0x000000204c237223 */ /* 0x000fe20000010009 */
        /* <DEDUP_REMOVED lines=8> */
[----:B------:R-:W-:Y:S01]  /*1a30*/  SHF.R.U32.HI R100, RZ, 0x1c, R96 ;  /* 0x0000001cff647819 */ /* 0x000fe20000011660 */
        /* <DEDUP_REMOVED lines=8> */
[----:B------:R-:W-:Y:S01]  /*1ac0*/  FFMA.FTZ R27, R74, R27, R53 ;  /* 0x0000001b4a1b7223 */ /* 0x000fe20000010035 */
[----:B------:R-:W-:Y:S01]  /*1ad0*/  SHF.L.U32 R50, R96, 0x4, RZ ;  /* 0x0000000460327819 */ /* 0x000fe200000006ff */
[----:B------:R-:W-:Y:S01]  /*1ae0*/  FFMA.FTZ R118, R83, R118, R54 ;  /* 0x0000007653767223 */ /* 0x000fe20000010036 */
[----:B------:R-:W-:Y:S01]  /*1af0*/  F2FP.BF16.PACK_AB R34, R33, R34 ;  /* 0x000000222122723e */ /* 0x000fe200000010ff */
[----:B------:R-:W-:Y:S01]  /*1b00*/  FFMA.FTZ R26, R72, R103, R23 ;  /* 0x00000067481a7223 */ /* 0x000fe20000010017 */
[C---:B------:R-:W-:Y:S01]  /*1b10*/  IADD3 R48, P1, R50.reuse, c[0x0][0x208], RZ ;  /* 0x0000820032307a10 */ /* 0x040fe20007f3e0ff */
[----:B------:R-:W-:Y:S01]  /*1b20*/  FFMA.FTZ R105, R81, R105, R52 ;  /* 0x0000006951697223 */ /* 0x000fe20000010034 */
[----:B------:R-:W-:Y:S01]  /*1b30*/  IADD3 R50, P2, R50, c[0x0][0x210], RZ ;  /* 0x0000840032327a10 */ /* 0x000fe20007f5e0ff */
[----:B------:R-:W-:Y:S01]  /*1b40*/  FFMA.FTZ R96, R90, R51, R59 ;  /* 0x000000335a607223 */ /* 0x000fe2000001003b */
[----:B------:R-:W-:Y:S01]  /*1b50*/  F2FP.BF16.PACK_AB R27, R118, R27 ;  /* 0x0000001b761b723e */ /* 0x000fe200000010ff */
[----:B------:R-:W-:Y:S01]  /*1b60*/  FFMA.FTZ R32, R86, R32, R55 ;  /* 0x0000002056207223 */ /* 0x000fe20000010037 */
[----:B------:R-:W-:Y:S01]  /*1b70*/  F2FP.BF16.PACK_AB R26, R105, R26 ;  /* 0x0000001a691a723e */ /* 0x000fe200000010ff */
[----:B------:R-:W-:Y:S01]  /*1b80*/  FFMA.FTZ R51, R88, R49, R57 ;  /* 0x0000003158337223 */ /* 0x000fe20000010039 */
[----:B------:R-:W-:Y:S01]  /*1b90*/  IADD3.X R49, R100, c[0x0][0x20c], RZ, P1, !PT ;  /* 0x0000830064317a10 */ /* 0x000fe20000ffe4ff */
[----:B------:R-:W-:-:S02]  /*1ba0*/  FFMA.FTZ R107, R97, R107, R60 ;  /* 0x0000006b616b7223 */ /* 0x000fc4000001003c */
[----:B------:R-:W-:Y:S01]  /*1bb0*/  FFMA.FTZ R106, R94, R106, R63 ;  /* 0x0000006a5e6a7223 */ /* 0x000fe2000001003f */
[----:B------:R-:W-:Y:S01]  /*1bc0*/  F2FP.BF16.PACK_AB R32, R51, R32 ;  /* 0x000000203320723e */ /* 0x000fe200000010ff */
[----:B------:R-:W-:Y:S01]  /*1bd0*/  FFMA.FTZ R33, R93, R102, R56 ;  /* 0x000000665d217223 */ /* 0x000fe20000010038 */
[----:B------:R-:W-:Y:S01]  /*1be0*/  IADD3.X R51, R100, c[0x0][0x214], RZ, P2, !PT ;  /* 0x0000850064337a10 */ /* 0x000fe200017fe4ff */
[----:B------:R0:W-:Y:S01]  /*1bf0*/  STG.E.128 [R78.64], R24 ;  /* 0x000000184e007986 */ /* 0x0001e2000c101d04 */
[----:B------:R-:W-:Y:S01]  /*1c00*/  F2FP.BF16.PACK_AB R35, R106, R107 ;  /* 0x0000006b6a23723e */ /* 0x000fe200000010ff */
[----:B------:R-:W-:Y:S01]  /*1c10*/  IMAD R18, R99, c[0x0][0x160], R18 ;  /* 0x0000580063127a24 */ /* 0x000fe200078e0212 */
[----:B------:R-:W-:Y:S01]  /*1c20*/  F2FP.BF16.PACK_AB R33, R96, R33 ;  /* 0x000000216021723e */ /* 0x000fe200000010ff */
[----:B------:R0:W-:Y:S03]  /*1c30*/  STG.E.128 [R48.64], R28 ;  /* 0x0000001c30007986 */ /* 0x0001e6000c101d04 */
[----:B------:R-:W-:Y:S01]  /*1c40*/  ISETP.GE.AND P0, PT, R18, c[0x0][0x164], PT ;  /* 0x0000590012007a0c */ /* 0x000fe20003f06270 */
[----:B------:R0:W-:-:S12]  /*1c50*/  STG.E.128 [R50.64], R32 ;  /* 0x0000002032007986 */ /* 0x0001d8000c101d04 */
[----:B0----5:R-:W-:Y:S01]  /*1c60*/  @P0 CALL.REL.NOINC `(.L_x_4267) ;  /* 0x0000001000000944 */ /* 0x021fe20003c00000 */
[----:B------:R-:W-:Y:S05]  /*1c70*/  BRA `(.L_x_4268) ;  /* 0xffffea1000007947 */ /* 0x000fea000383ffff */
.L_x_4267:
[----:B------:R-:W-:Y:S05]  /*1c80*/  EXIT ;  /* 0x000000000000794d */ /* 0x000fea0003800000 */
.L_x_4265:
[----:B0-----:R-:W-:Y:S01]  /*1c90*/  HFMA2.MMA R99, -RZ, RZ, 0, 1.847743988037109375e-06 ;  /* 0x0000001fff637435 */ /* 0x001fe200000001ff */
[----:B------:R-:W-:Y:S02]  /*1ca0*/  MOV R102, 0x1 ;  /* 0x0000000100667802 */ /* 0x000fe40000000f00 */
[----:B------:R-:W-:Y:S02]  /*1cb0*/  MOV R100, 0xffffffff ;  /* 0xffffffff00647802 */ /* 0x000fe40000000f00 */
[----:B------:R-:W-:Y:S02]  /*1cc0*/  MOV R78, 0x1ce0 ;  /* 0x00001ce0004e7802 */ /* 0x000fe40000000f00 */
[----:B-----5:R-:W-:Y:S05]  /*1cd0*/  CALL.REL.NOINC `($__internal_25_$__cuda_sm70_shflsync_bfly_p) ;  /* 0x0000059000007944 */ /* 0x020fea0003c00000 */
[----:B-1----:R-:W-:Y:S01]  /*1ce0*/  MOV R78, R102 ;  /* 0x00000066004e7202 */ /* 0x002fe20000000f00 */
[----:B0-----:R-:W-:Y:S05]  /*1cf0*/  BRA `(.L_x_4269) ;  /* 0xfffff52000007947 */ /* 0x001fea000383ffff */
.L_x_4266:
[----:B------:R-:W-:Y:S01]  /*1d00*/  HFMA2.MMA R102, -RZ, RZ, 0, 1.1920928955078125e-07 ;  /* 0x00000002ff667435 */ /* 0x000fe200000001ff */
[----:B------:R-:W-:Y:S02]  /*1d10*/  MOV R99, 0x1f ;  /* 0x0000001f00637802 */ /* 0x000fe40000000f00 */
[----:B------:R-:W-:Y:S02]  /*1d20*/  MOV R100, 0xffffffff ;  /* 0xffffffff00647802 */ /* 0x000fe40000000f00 */
[----:B------:R-:W-:-:S02]  /*1d30*/  MOV R78, 0x1d50 ;  /* 0x00001d50004e7802 */ /* 0x000fc40000000f00 */
[----:B-----5:R-:W-:Y:S05]  /*1d40*/  CALL.REL.NOINC `($__internal_25_$__cuda_sm70_shflsync_bfly_p) ;  /* 0x0000052000007944 */ /* 0x020fea0003c00000 */
[----:B01----:R-:W-:Y:S01]  /*1d50*/  FADD.FTZ R101, R101, R102 ;  /* 0x0000006665657221 */ /* 0x003fe20000010000 */
[----:B------:R-:W-:Y:S01]  /*1d60*/  HFMA2.MMA R102, -RZ, RZ, 0, 2.384185791015625e-07 ;  /* 0x00000004ff667435 */ /* 0x000fe200000001ff */
[----:B------:R-:W-:-:S02]  /*1d70*/  MOV R99, 0x1f ;  /* 0x0000001f00637802 */ /* 0x000fc40000000f00 */
[----:B------:R-:W-:Y:S02]  /*1d80*/  MOV R100, 0xffffffff ;  /* 0xffffffff00647802 */ /* 0x000fe40000000f00 */
[----:B------:R-:W-:Y:S02]  /*1d90*/  MOV R78, 0x1db0 ;  /* 0x00001db0004e7802 */ /* 0x000fe40000000f00 */
[----:B------:R-:W-:Y:S05]  /*1da0*/  CALL.REL.NOINC `($__internal_25_$__cuda_sm70_shflsync_bfly_p) ;  /* 0x000004c000007944 */ /* 0x000fea0003c00000 */
[----:B01----:R-:W-:Y:S01]  /*1db0*/  FADD.FTZ R101, R101, R102 ;  /* 0x0000006665657221 */ /* 0x003fe20000010000 */
[----:B------:R-:W-:Y:S01]  /*1dc0*/  HFMA2.MMA R102, -RZ, RZ, 0, 4.76837158203125e-07 ;  /* 0x00000008ff667435 */ /* 0x000fe200000001ff */
[----:B------:R-:W-:Y:S02]  /*1dd0*/  MOV R99, 0x1f ;  /* 0x0000001f00637802 */ /* 0x000fe40000000f00 */
[----:B------:R-:W-:Y:S02]  /*1de0*/  MOV R100, 0xffffffff ;  /* 0xffffffff00647802 */ /* 0x000fe40000000f00 */
[----:B------:R-:W-:Y:S02]  /*1df0*/  MOV R78, 0x1e10 ;  /* 0x00001e10004e7802 */ /* 0x000fe40000000f00 */
[----:B------:R-:W-:Y:S05]  /*1e00*/  CALL.REL.NOINC `($__internal_25_$__cuda_sm70_shflsync_bfly_p) ;  /* 0x0000046000007944 */ /* 0x000fea0003c00000 */
[----:B01----:R-:W-:Y:S01]  /*1e10*/  FADD.FTZ R101, R101, R102 ;  /* 0x0000006665657221 */ /* 0x003fe20000010000 */
[----:B------:R-:W-:Y:S01]  /*1e20*/  HFMA2.MMA R102, -RZ, RZ, 0, 9.5367431640625e-07 ;  /* 0x00000010ff667435 */ /* 0x000fe200000001ff */
[----:B------:R-:W-:-:S02]  /*1e30*/  MOV R99, 0x1f ;  /* 0x0000001f00637802 */ /* 0x000fc40000000f00 */
[----:B------:R-:W-:Y:S02]  /*1e40*/  MOV R100, 0xffffffff ;  /* 0xffffffff00647802 */ /* 0x000fe40000000f00 */
[----:B------:R-:W-:Y:S02]  /*1e50*/  MOV R78, 0x1e70 ;  /* 0x00001e70004e7802 */ /* 0x000fe40000000f00 */
[----:B------:R-:W-:Y:S05]  /*1e60*/  CALL.REL.NOINC `($__internal_25_$__cuda_sm70_shflsync_bfly_p) ;  /* 0x0000040000007944 */ /* 0x000fea0003c00000 */
        /* <DEDUP_REMOVED lines=38> */
[----:B------:R-:W-:Y:S05]  /*20d0*/  CALL.REL.NOINC `($__internal_25_$__cuda_sm70_shflsync_bfly_p) ;  /* 0x0000019000007944 */ /* 0x000fea0003c00000 */
[----:B01----:R-:W-:Y:S01]  /*20e0*/  FADD.FTZ R101, R101, R102 ;  /* 0x0000006665657221 */ /* 0x003fe20000010000 */
[----:B------:R-:W-:Y:S01]  /*20f0*/  HFMA2.MMA R102, -RZ, RZ, 0, 1.1920928955078125e-07 ;  /* 0x00000002ff667435 */ /* 0x000fe200000001ff */
[----:B------:R-:W-:Y:S02]  /*2100*/  MOV R99, 0x1f ;  /* 0x0000001f00637802 */ /* 0x000fe40000000f00 */
[----:B------:R-:W-:Y:S02]  /*2110*/  MOV R100, 0xffffffff ;  /* 0xffffffff00647802 */ /* 0x000fe40000000f00 */
[----:B------:R-:W-:Y:S02]  /*2120*/  MOV R78, 0x2140 ;  /* 0x00002140004e7802 */ /* 0x000fe40000000f00 */
[----:B------:R-:W-:Y:S05]  /*2130*/  CALL.REL.NOINC `($__internal_25_$__cuda_sm70_shflsync_bfly_p) ;  /* 0x0000013000007944 */ /* 0x000fea0003c00000 */
[----:B01----:R-:W-:Y:S01]  /*2140*/  FADD.FTZ R101, R101, R102 ;  /* 0x0000006665657221 */ /* 0x003fe20000010000 */
[----:B------:R-:W-:Y:S01]  /*2150*/  HFMA2.MMA R102, -RZ, RZ, 0, 2.384185791015625e-07 ;  /* 0x00000004ff667435 */ /* 0x000fe200000001ff */
[----:B------:R-:W-:Y:S02]  /*2160*/  MOV R99, 0x1f ;  /* 0x0000001f00637802 */ /* 0x000fe40000000f00 */
[----:B------:R-:W-:-:S02]  /*2170*/  MOV R100, 0xffffffff ;  /* 0xffffffff00647802 */ /* 0x000fc40000000f00 */
        /* <DEDUP_REMOVED lines=10> */
[----:B------:R-:W-:Y:S02]  /*2220*/  MOV R99, 0x1f ;  /* 0x0000001f00637802 */ /* 0x000fe40000000f00 */
[----:B------:R-:W-:-:S02]  /*2230*/  MOV R100, 0xffffffff ;  /* 0xffffffff00647802 */ /* 0x000fc40000000f00 */
[----:B------:R-:W-:Y:S02]  /*2240*/  MOV R78, 0x2260 ;  /* 0x00002260004e7802 */ /* 0x000fe40000000f00 */
[----:B------:R-:W-:Y:S05]  /*2250*/  CALL.REL.NOINC `($__internal_25_$__cuda_sm70_shflsync_bfly_p) ;  /* 0x0000001000007944 */ /* 0x000fea0003c00000 */
[----:B01----:R-:W-:Y:S05]  /*2260*/  BRA `(.L_x_4270) ;  /* 0xfffff2f000007947 */ /* 0x003fea000383ffff */
        .weak           $__internal_25_$__cuda_sm70_shflsync_bfly_p
        .type           $__internal_25_$__cuda_sm70_shflsync_bfly_p,@function
        .size           $__internal_25_$__cuda_sm70_shflsync_bfly_p,(.L_x_13565 - $__internal_25_$__cuda_sm70_shflsync_bfly_p)
$__internal_25_$__cuda_sm70_shflsync_bfly_p:
[----:B------:R-:W-:Y:S01]  /*2270*/  HFMA2.MMA R79, -RZ, RZ, 0, 0 ;  /* 0x00000000ff4f7435 */ /* 0x000fe200000001ff */
[----:B------:R-:W-:Y:S04]  /*2280*/  WARPSYNC R100 ;  /* 0x0000006400007348 */ /* 0x000fe80003800000 */
[----:B------:R0:W1:Y:S01]  /*2290*/  SHFL.BFLY PT, R102, R101, R102, R99 ;  /* 0x0c00006665667389 */ /* 0x00006200000e0063 */
[----:B------:R-:W-:Y:S05]  /*22a0*/  RET.REL.NODEC R78 `(_ZN10layer_norm31ln_parallel_residual_fwd_kernelINS_13Kernel_traitsI13__nv_bfloat16S2_fS2_fjLj512ELj1ELj4ELj1ELj16ENS_18Kernel_traits_baseILj512ES2_S2_fS2_fjLj128EEEEELb0ELb0ELb1EEEvNS_9FwdParamsE) ;  /* 0xffffdd504e007950 */ /* 0x000fea0003c3ffff */
.L_x_4271:
        /* <DEDUP_REMOVED lines=13> */
.L_x_13565:


//--------------------- .text._ZN10layer_norm31ln_parallel_residual_fwd_kernelINS_13Kernel_traitsI13__nv_bfloat16S2_fS2_fjLj512ELj1ELj4ELj1ELj16ENS_18Kernel_traits_baseILj512ES2_S2_fS2_fjLj128EEEEELb0ELb1ELb0EEEvNS_9FwdParamsE --------------------------
	.section	.text._ZN10layer_norm31ln_parallel_residual_fwd_kernelINS_13Kernel_traitsI13__nv_bfloat16S2_fS2_fjLj512ELj1ELj4ELj1ELj16ENS_18Kernel_traits_baseILj512ES2_S2_fS2_fjLj128EEEEELb0ELb1ELb0EEEvNS_9FwdParamsE,"ax",@progbits
	.sectioninfo	@"SHI_REGISTERS=79"
	.align	128
        .global         _ZN10layer_norm31ln_parallel_residual_fwd_kernelINS_13Kernel_traitsI13__nv_bfloat16S2_fS2_fjLj512ELj1ELj4ELj1ELj16ENS_18Kernel_traits_baseILj512ES2_S2_fS2_fjLj128EEEEELb0ELb1ELb0EEEvNS_9FwdParamsE
        .type           _ZN10layer_norm31ln_parallel_residual_fwd_kernelINS_13Kernel_traitsI13__nv_bfloat16S2_fS2_fjLj512ELj1ELj4ELj1ELj16ENS_18Kernel_traits_baseILj512ES2_S2_fS2_fjLj128EEEEELb0ELb1ELb0EEEvNS_9FwdParamsE,@function
        .size           _ZN10layer_norm31ln_parallel_residual_fwd_kernelINS_13Kernel_traitsI13__nv_bfloat16S2_fS2_fjLj512ELj1ELj4ELj1ELj16ENS_18Kernel_traits_baseILj512ES2_S2_fS2_fjLj128EEEEELb0ELb1ELb0EEEvNS_9FwdParamsE,(.L_x_13566 - _ZN10layer_norm31ln_parallel_residual_fwd_kernelINS_13Kernel_traitsI13__nv_bfloat16S2_fS2_fjLj512ELj1ELj4ELj1ELj16ENS_18Kernel_traits_baseILj512ES2_S2_fS2_fjLj128EEEEELb0ELb1ELb0EEEvNS_9FwdParamsE)
        .other          _ZN10layer_norm31ln_parallel_residual_fwd_kernelINS_13Kernel_traitsI13__nv_bfloat16S2_fS2_fjLj512ELj1ELj4ELj1ELj16ENS_18Kernel_traits_baseILj512ES2_S2_fS2_fjLj128EEEEELb0ELb1ELb0EEEvNS_9FwdParamsE,@"STO_CUDA_ENTRY STV_DEFAULT"
_ZN10layer_norm31ln_parallel_residual_fwd_kernelINS_13Kernel_traitsI13__nv_bfloat16S2_fS2_fjLj512ELj1ELj4ELj1ELj16ENS_18Kernel_traits_baseILj512ES2_S2_fS2_fjLj128EEEEELb0ELb1ELb0EEEvNS_9FwdParamsE:
.text._ZN10layer_norm31ln_parallel_residual_fwd_kernelINS_13Kernel_traitsI13__nv_bfloat16S2_fS2_fjLj512ELj1ELj4ELj1ELj16ENS_18Kernel_traits_baseILj512ES2_S2_fS2_fjLj128EEEEELb0ELb1ELb0EEEvNS_9FwdParamsE:
        /* <DEDUP_REMOVED lines=28> */
.L_x_4273:
[----:B0-----:R-:W-:Y:S05]  /*01c0*/  BSYNC B0 ;  /* 0x0000000000007941 */ /* 0x001fea0003800000 */
.L_x_4272:
        /* <DEDUP_REMOVED lines=12> */
.L_x_4275:
[----:B0-----:R-:W-:Y:S05]  /*0290*/  BSYNC B0 ;  /* 0x0000000000007941 */ /* 0x001fea0003800000 */
.L_x_4274:
        /* <DEDUP_REMOVED lines=34> */
.L_x_4319:
        /* <DEDUP_REMOVED lines=30> */
.L_x_4278:
[----:B0----5:R-:W-:-:S05]  /*06a0*/  PRMT R25, RZ, 0x5410, R12 ;  /* 0x00005410ff197816 */ /* 0x021fca000000000c */
[----:B------:R-:W-:-:S04]  /*06b0*/  FADD.FTZ R24, R25, R24 ;  /* 0x0000001819187221 */ /* 0x000fc80000010000 */
[----:B------:R-:W-:Y:S02]  /*06c0*/  @P0 FADD.FTZ R24, R16, R24 ;  /* 0x0000001810180221 */ /* 0x000fe40000010000 */
.L_x_4279:
[----:B------:R-:W-:Y:S01]  /*06d0*/  PRMT R25, RZ, 0x7610, R28 ;  /* 0x00007610ff197816 */ /* 0x000fe2000000001c */
[----:B------:R-:W-:Y:S05]  /*06e0*/  @P1 BRA `(.L_x_4280) ;  /* 0x0000003000001947 */ /* 0x000fea0003800000 */
[----:B------:R-:W-:Y:S05]  /*06f0*/  @!P0 BRA `(.L_x_4281) ;  /* 0x0000005000008947 */ /* 0x000fea0003800000 */
[----:B-----5:R-:W-:Y:S01]  /*0700*/  FADD.FTZ R25, R17, R25 ;  /* 0x0000001911197221 */ /* 0x020fe20000010000 */
[----:B------:R-:W-:Y:S05]  /*0710*/  BRA `(.L_x_4281) ;  /* 0x0000003000007947 */ /* 0x000fea0003800000 */
.L_x_4280:
[----:B-----5:R-:W-:-:S05]  /*0720*/  PRMT R26, RZ, 0x7610, R12 ;  /* 0x00007610ff1a7816 */ /* 0x020fca000000000c */
[----:B------:R-:W-:-:S04]  /*0730*/  FADD.FTZ R25, R26, R25 ;  /* 0x000000191a197221 */ /* 0x000fc80000010000 */
[----:B------:R-:W-:Y:S02]  /*0740*/  @P0 FADD.FTZ R25, R17, R25 ;  /* 0x0000001911190221 */ /* 0x000fe40000010000 */
.L_x_4281:
[----:B------:R-:W-:Y:S01]  /*0750*/  PRMT R26, RZ, 0x5410, R29 ;  /* 0x00005410ff1a7816 */ /* 0x000fe2000000001d */
[----:B------:R-:W-:Y:S05]  /*0760*/  @P1 BRA `(.L_x_4282) ;  /* 0x0000003000001947 */ /* 0x000fea0003800000 */
[----:B------:R-:W-:Y:S05]  /*0770*/  @!P0 BRA `(.L_x_4283) ;  /* 0x0000005000008947 */ /* 0x000fea0003800000 */
[----:B-----5:R-:W-:Y:S01]  /*0780*/  FADD.FTZ R26, R18, R26 ;  /* 0x0000001a121a7221 */ /* 0x020fe20000010000 */
[----:B------:R-:W-:Y:S05]  /*0790*/  BRA `(.L_x_4283) ;  /* 0x0000003000007947 */ /* 0x000fea0003800000 */
.L_x_4282:
[----:B-----5:R-:W-:-:S05]  /*07a0*/  PRMT R27, RZ, 0x5410, R13 ;  /* 0x00005410ff1b7816 */ /* 0x020fca000000000d */
[----:B------:R-:W-:-:S04]  /*07b0*/  FADD.FTZ R26, R27, R26 ;  /* 0x0000001a1b1a7221 */ /* 0x000fc80000010000 */
[----:B------:R-:W-:Y:S02]  /*07c0*/  @P0 FADD.FTZ R26, R18, R26 ;  /* 0x0000001a121a0221 */ /* 0x000fe40000010000 */
.L_x_4283:
[----:B------:R-:W-:Y:S01]  /*07d0*/  PRMT R27, RZ, 0x7610, R29 ;  /* 0x00007610ff1b7816 */ /* 0x000fe2000000001d */
[----:B------:R-:W-:Y:S05]  /*07e0*/  @P1 BRA `(.L_x_4284) ;  /* 0x0000003000001947 */ /* 0x000fea0003800000 */
[----:B------:R-:W-:Y:S05]  /*07f0*/  @!P0 BRA `(.L_x_4285) ;  /* 0x0000005000008947 */ /* 0x000fea0003800000 */
[----:B-----5:R-:W-:Y:S01]  /*0800*/  FADD.FTZ R27, R19, R27 ;  /* 0x0000001b131b7221 */ /* 0x020fe20000010000 */
[----:B------:R-:W-:Y:S05]  /*0810*/  BRA `(.L_x_4285) ;  /* 0x0000003000007947 */ /* 0x000fea0003800000 */
.L_x_4284:
[----:B-----5:R-:W-:-:S05]  /*0820*/  PRMT R28, RZ, 0x7610, R13 ;  /* 0x00007610ff1c7816 */ /* 0x020fca000000000d */
[----:B------:R-:W-:-:S04]  /*0830*/  FADD.FTZ R27, R28, R27 ;  /* 0x0000001b1c1b7221 */ /* 0x000fc80000010000 */
[----:B------:R-:W-:Y:S02]  /*0840*/  @P0 FADD.FTZ R27, R19, R27 ;  /* 0x0000001b131b0221 */ /* 0x000fe40000010000 */
.L_x_4285:
[----:B------:R-:W-:Y:S01]  /*0850*/  PRMT R28, RZ, 0x5410, R30 ;  /* 0x00005410ff1c7816 */ /* 0x000fe2000000001e */
[----:B------:R-:W-:Y:S05]  /*0860*/  @P1 BRA `(.L_x_4286) ;  /* 0x0000003000001947 */ /* 0x000fea0003800000 */
[----:B------:R-:W-:Y:S05]  /*0870*/  @!P0 BRA `(.L_x_4287) ;  /* 0x0000005000008947 */ /* 0x000fea0003800000 */
[----:B-----5:R-:W-:Y:S01]  /*0880*/  FADD.FTZ R28, R20, R28 ;  /* 0x0000001c141c7221 */ /* 0x020fe20000010000 */
[----:B------:R-:W-:Y:S05]  /*0890*/  BRA `(.L_x_4287) ;  /* 0x0000003000007947 */ /* 0x000fea0003800000 */
.L_x_4286:
[----:B-----5:R-:W-:-:S05]  /*08a0*/  PRMT R29, RZ, 0x5410, R14 ;  /* 0x00005410ff1d7816 */ /* 0x020fca000000000e */
[----:B------:R-:W-:-:S04]  /*08b0*/  FADD.FTZ R28, R29, R28 ;  /* 0x0000001c1d1c7221 */ /* 0x000fc80000010000 */
[----:B------:R-:W-:Y:S02]  /*08c0*/  @P0 FADD.FTZ R28, R20, R28 ;  /* 0x0000001c141c0221 */ /* 0x000fe40000010000 */
.L_x_4287:
[----:B------:R-:W-:Y:S01]  /*08d0*/  PRMT R29, RZ, 0x7610, R30 ;  /* 0x00007610ff1d7816 */ /* 0x000fe2000000001e */
[----:B------:R-:W-:Y:S05]  /*08e0*/  @P1 BRA `(.L_x_4288) ;  /* 0x0000003000001947 */ /* 0x000fea0003800000 */
[----:B------:R-:W-:Y:S05]  /*08f0*/  @!P0 BRA `(.L_x_4289) ;  /* 0x0000005000008947 */ /* 0x000fea0003800000 */
[----:B-----5:R-:W-:Y:S01]  /*0900*/  FADD.FTZ R29, R21, R29 ;  /* 0x0000001d151d7221 */ /* 0x020fe20000010000 */
[----:B------:R-:W-:Y:S05]  /*0910*/  BRA `(.L_x_4289) ;  /* 0x0000003000007947 */ /* 0x000fea0003800000 */
.L_x_4288:
[----:B-----5:R-:W-:-:S05]  /*0920*/  PRMT R30, RZ, 0x7610, R14 ;  /* 0x00007610ff1e7816 */ /* 0x020fca000000000e */
[----:B------:R-:W-:-:S04]  /*0930*/  FADD.FTZ R29, R30, R29 ;  /* 0x0000001d1e1d7221 */ /* 0x000fc80000010000 */
[----:B------:R-:W-:Y:S02]  /*0940*/  @P0 FADD.FTZ R29, R21, R29 ;  /* 0x0000001d151d0221 */ /* 0x000fe40000010000 */
.L_x_4289:
[----:B------:R-:W-:Y:S01]  /*0950*/  PRMT R30, RZ, 0x5410, R31 ;  /* 0x00005410ff1e7816 */ /* 0x000fe2000000001f */
[----:B------:R-:W-:Y:S05]  /*0960*/  @P1 BRA `(.L_x_4290) ;  /* 0x0000003000001947 */ /* 0x000fea0003800000 */
[----:B------:R-:W-:Y:S05]  /*0970*/  @!P0 BRA `(.L_x_4291) ;  /* 0x0000005000008947 */ /* 0x000fea0003800000 */
[----:B-----5:R-:W-:Y:S01]  /*0980*/  FADD.FTZ R30, R22, R30 ;  /* 0x0000001e161e7221 */ /* 0x020fe20000010000 */
[----:B------:R-:W-:Y:S05]  /*0990*/  BRA `(.L_x_4291) ;  /* 0x0000003000007947 */ /* 0x000fea0003800000 */
.L_x_4290:
[----:B-----5:R-:W-:-:S05]  /*09a0*/  PRMT R41, RZ, 0x5410, R15 ;  /* 0x00005410ff297816 */ /* 0x020fca000000000f */
[----:B------:R-:W-:-:S04]  /*09b0*/  FADD.FTZ R30, R41, R30 ;  /* 0x0000001e291e7221 */ /* 0x000fc80000010000 */
[----:B------:R-:W-:Y:S02]  /*09c0*/  @P0 FADD.FTZ R30, R22, R30 ;  /* 0x0000001e161e0221 */ /* 0x000fe40000010000 */
.L_x_4291:
[----:B------:R-:W-:Y:S01]  /*09d0*/  PRMT R31, RZ, 0x7610, R31 ;  /* 0x00007610ff1f7816 */ /* 0x000fe2000000001f */
[----:B------:R-:W-:Y:S05]  /*09e0*/  @P1 BRA `(.L_x_4292) ;  /* 0x0000003000001947 */ /* 0x000fea0003800000 */
[----:B------:R-:W-:Y:S05]  /*09f0*/  @!P0 BRA `(.L_x_4293) ;  /* 0x0000005000008947 */ /* 0x000fea0003800000 */
[----:B-----5:R-:W-:Y:S01]  /*0a00*/  FADD.FTZ R31, R23, R31 ;  /* 0x0000001f171f7221 */ /* 0x020fe20000010000 */
[----:B------:R-:W-:Y:S05]  /*0a10*/  BRA `(.L_x_4293) ;  /* 0x0000003000007947 */ /* 0x000fea0003800000 */
.L_x_4292:
[----:B-----5:R-:W-:-:S05]  /*0a20*/  PRMT R40, RZ, 0x7610, R15 ;  /* 0x00007610ff287816 */ /* 0x020fca000000000f */
[----:B------:R-:W-:-:S04]  /*0a30*/  FADD.FTZ R31, R40, R31 ;  /* 0x0000001f281f7221 */ /* 0x000fc80000010000 */
[----:B------:R-:W-:Y:S02]  /*0a40*/  @P0 FADD.FTZ R31, R23, R31 ;  /* 0x0000001f171f0221 */ /* 0x000fe40000010000 */
.L_x_4293:
[C---:B------:R-:W-:Y:S02]  /*0a50*/  LEA R40, P0, R66.reuse, c[0x0][0x188], 0x5 ;  /* 0x0000620042287a11 */ /* 0x040fe400078028ff */
[C---:B------:R-:W-:Y:S02]  /*0a60*/  IADD3 R43, R66.reuse, 0x20, RZ ;  /* 0x00000020422b7810 */ /* 0x040fe40007ffe0ff */
[----:B------:R-:W-:-:S05]  /*0a70*/  LEA.HI.X R41, R66, c[0x0][0x18c], RZ, 0x5, P0 ;  /* 0x0000630042297a11 */ /* 0x000fca00000f2cff */
[----:B------:R0:W-:Y:S04]  /*0a80*/  STG.E.128 [R40.64], R24 ;  /* 0x0000001828007986 */ /* 0x0001e8000c101d04 */
[----:B------:R0:W-:Y:S02]  /*0a90*/  STG.E.128 [R40.64+0x10], R28 ;  /* 0x0000101c28007986 */ /* 0x0001e4000c101d04 */
.L_x_4277:
[----:B------:R-:W-:Y:S05]  /*0aa0*/  BSYNC B0 ;  /* 0x0000000000007941 */ /* 0x000fea0003800000 */
.L_x_4276:
[----:B------:R-:W-:Y:S01]  /*0ab0*/  BSSY B0, `(.L_x_4294) ;  /* 0x0000056000007945 */ /* 0x000fe20003800000 */
[----:B------:R-:W-:Y:S05]  /*0ac0*/  @!P3 BRA `(.L_x_4295) ;  /* 0x000005400000b947 */ /* 0x000fea0003800000 */
[----:B------:R-:W-:Y:S02]  /*0ad0*/  ISETP.NE.U32.AND P0, PT, RZ, c[0x0][0x180], PT ;  /* 0x00006000ff007a0c */ /* 0x000fe40003f05070 */
[----:B------:R-:W-:Y:S02]  /*0ae0*/  MOV R36, 0x10 ;  /* 0x0000001000247802 */ /* 0x000fe40000000f00 */
        /* <DEDUP_REMOVED lines=9> */
[----:B------:R-:W-:-:S03]  /*0b80*/  @P1 LEA.HI.X R33, R43, c[0x0][0x17c], RZ, 0x4, P4 ;  /* 0x00005f002b211a11 */ /* 0x000fc600020f24ff */
[----:B------:R1:W5:Y:S04]  /*0b90*/  @P0 LDG.E.128 R20, [R34.64+0x10] ;  /* 0x0000100422140981 */ /* 0x000368000c1e1d00 */
[----:B------:R2:W5:Y:S01]  /*0ba0*/  @P1 LDG.E.128 R12, [R32.64] ;  /* 0x00000004200c1981 */ /* 0x000562000c1e1d00 */
[----:B------:R-:W-:-:S04]  /*0bb0*/  ISETP.NE.U32.AND P1, PT, RZ, c[0x0][0x178], PT ;  /* 0x00005e00ff007a0c */ /* 0x000fc80003f25070 */
[----:B------:R-:W-:Y:S02]  /*0bc0*/  ISETP.NE.AND.EX P1, PT, RZ, c[0x0][0x17c], PT, P1 ;  /* 0x00005f00ff007a0c */ /* 0x000fe40003f25310 */
[----:B--2---:R-:W-:-:S11]  /*0bd0*/  PRMT R32, RZ, 0x5410, R36 ;  /* 0x00005410ff207816 */ /* 0x004fd60000000024 */
[----:B------:R-:W-:Y:S05]  /*0be0*/  @P1 BRA `(.L_x_4296) ;  /* 0x0000003000001947 */ /* 0x000fea0003800000 */
[----:B-1----:R-:W-:Y:S05]  /*0bf0*/  @!P0 BRA `(.L_x_4297) ;  /* 0x0000005000008947 */ /* 0x002fea0003800000 */
[----:B-----5:R-:W-:Y:S01]  /*0c00*/  FADD.FTZ R32, R16, R32 ;  /* 0x0000002010207221 */ /* 0x020fe20000010000 */
[----:B------:R-:W-:Y:S05]  /*0c10*/  BRA `(.L_x_4297) ;  /* 0x0000003000007947 */ /* 0x000fea0003800000 */
.L_x_4296:
[----:B-1---5:R-:W-:-:S05]  /*0c20*/  PRMT R33, RZ, 0x5410, R12 ;  /* 0x00005410ff217816 */ /* 0x022fca000000000c */
[----:B------:R-:W-:-:S04]  /*0c30*/  FADD.FTZ R32, R33, R32 ;  /* 0x0000002021207221 */ /* 0x000fc80000010000 */
[----:B------:R-:W-:Y:S02]  /*0c40*/  @P0 FADD.FTZ R32, R16, R32 ;  /* 0x0000002010200221 */ /* 0x000fe40000010000 */
.L_x_4297:
[----:B------:R-:W-:Y:S01]  /*0c50*/  PRMT R33, RZ, 0x7610, R36 ;  /* 0x00007610ff217816 */ /* 0x000fe20000000024 */
[----:B------:R-:W-:Y:S05]  /*0c60*/  @P1 BRA `(.L_x_4298) ;  /* 0x0000003000001947 */ /* 0x000fea0003800000 */
[----:B------:R-:W-:Y:S05]  /*0c70*/  @!P0 BRA `(.L_x_4299) ;  /* 0x0000005000008947 */ /* 0x000fea0003800000 */
[----:B-----5:R-:W-:Y:S01]  /*0c80*/  FADD.FTZ R33, R17, R33 ;  /* 0x0000002111217221 */ /* 0x020fe20000010000 */
[----:B------:R-:W-:Y:S05]  /*0c90*/  BRA `(.L_x_4299) ;  /* 0x0000003000007947 */ /* 0x000fea0003800000 */
.L_x_4298:
[----:B-----5:R-:W-:-:S05]  /*0ca0*/  PRMT R34, RZ, 0x7610, R12 ;  /* 0x00007610ff227816 */ /* 0x020fca000000000c */
[----:B------:R-:W-:-:S04]  /*0cb0*/  FADD.FTZ R33, R34, R33 ;  /* 0x0000002122217221 */ /* 0x000fc80000010000 */
[----:B------:R-:W-:Y:S02]  /*0cc0*/  @P0 FADD.FTZ R33, R17, R33 ;  /* 0x0000002111210221 */ /* 0x000fe40000010000 */
.L_x_4299:
[----:B------:R-:W-:Y:S01]  /*0cd0*/  PRMT R34, RZ, 0x5410, R37 ;  /* 0x00005410ff227816 */ /* 0x000fe20000000025 */
[----:B------:R-:W-:Y:S05]  /*0ce0*/  @P1 BRA `(.L_x_4300) ;  /* 0x0000003000001947 */ /* 0x000fea0003800000 */
[----:B------:R-:W-:Y:S05]  /*0cf0*/  @!P0 BRA `(.L_x_4301) ;  /* 0x0000005000008947 */ /* 0x000fea0003800000 */
[----:B-----5:R-:W-:Y:S01]  /*0d00*/  FADD.FTZ R34, R18, R34 ;  /* 0x0000002212227221 */ /* 0x020fe20000010000 */
[----:B------:R-:W-:Y:S05]  /*0d10*/  BRA `(.L_x_4301) ;  /* 0x0000003000007947 */ /* 0x000fea0003800000 */
.L_x_4300:
[----:B-----5:R-:W-:-:S05]  /*0d20*/  PRMT R35, RZ, 0x5410, R13 ;  /* 0x00005410ff237816 */ /* 0x020fca000000000d */
[----:B------:R-:W-:-:S04]  /*0d30*/  FADD.FTZ R34, R35, R34 ;  /* 0x0000002223227221 */ /* 0x000fc80000010000 */
[----:B------:R-:W-:Y:S02]  /*0d40*/  @P0 FADD.FTZ R34, R18, R34 ;  /* 0x0000002212220221 */ /* 0x000fe40000010000 */
.L_x_4301:
[----:B------:R-:W-:Y:S01]  /*0d50*/  PRMT R35, RZ, 0x7610, R37 ;  /* 0x00007610ff237816 */ /* 0x000fe20000000025 */
[----:B------:R-:W-:Y:S05]  /*0d60*/  @P1 BRA `(.L_x_4302) ;  /* 0x0000003000001947 */ /* 0x000fea0003800000 */
[----:B------:R-:W-:Y:S05]  /*0d70*/  @!P0 BRA `(.L_x_4303) ;  /* 0x0000005000008947 */ /* 0x000fea0003800000 */
[----:B-----5:R-:W-:Y:S01]  /*0d80*/  FADD.FTZ R35, R19, R35 ;  /* 0x0000002313237221 */ /* 0x020fe20000010000 */
[----:B------:R-:W-:Y:S05]  /*0d90*/  BRA `(.L_x_4303) ;  /* 0x0000003000007947 */ /* 0x000fea0003800000 */
.L_x_4302:
[----:B-----5:R-:W-:-:S05]  /*0da0*/  PRMT R36, RZ, 0x7610, R13 ;  /* 0x00007610ff247816 */ /* 0x020fca000000000d */
[----:B------:R-:W-:-:S04]  /*0db0*/  FADD.FTZ R35, R36, R35 ;  /* 0x0000002324237221 */ /* 0x000fc80000010000 */
[----:B------:R-:W-:Y:S02]  /*0dc0*/  @P0 FADD.FTZ R35, R19, R35 ;  /* 0x0000002313230221 */ /* 0x000fe40000010000 */
.L_x_4303:
[----:B------:R-:W-:Y:S01]  /*0dd0*/  PRMT R36, RZ, 0x5410, R38 ;  /* 0x00005410ff247816 */ /* 0x000fe20000000026 */
[----:B------:R-:W-:Y:S05]  /*0de0*/  @P1 BRA `(.L_x_4304) ;  /* 0x0000003000001947 */ /* 0x000fea0003800000 */
[----:B------:R-:W-:Y:S05]  /*0df0*/  @!P0 BRA `(.L_x_4305) ;  /* 0x0000005000008947 */ /* 0x000fea0003800000 */
[----:B-----5:R-:W-:Y:S01]  /*0e00*/  FADD.FTZ R36, R20, R36 ;  /* 0x0000002414247221 */ /* 0x020fe20000010000 */
[----:B------:R-:W-:Y:S05]  /*0e10*/  BRA `(.L_x_4305) ;  /* 0x0000003000007947 */ /* 0x000fea0003800000 */
.L_x_4304:
[----:B-----5:R-:W-:-:S05]  /*0e20*/  PRMT R37, RZ, 0x5410, R14 ;  /* 0x00005410ff257816 */ /* 0x020fca000000000e */
[----:B------:R-:W-:-:S04]  /*0e30*/  FADD.FTZ R36, R37, R36 ;  /* 0x0000002425247221 */ /* 0x000fc80000010000 */
[----:B------:R-:W-:Y:S02]  /*0e40*/  @P0 FADD.FTZ R36, R20, R36 ;  /* 0x0000002414240221 */ /* 0x000fe40000010000 */
.L_x_4305:
[----:B------:R-:W-:Y:S01]  /*0e50*/  PRMT R37, RZ, 0x7610, R38 ;  /* 0x00007610ff257816 */ /* 0x000fe20000000026 */
[----:B------:R-:W-:Y:S05]  /*0e60*/  @P1 BRA `(.L_x_4306) ;  /* 0x0000003000001947 */ /* 0x000fea0003800000 */
[----:B------:R-:W-:Y:S05]  /*0e70*/  @!P0 BRA `(.L_x_4307) ;  /* 0x0000005000008947 */ /* 0x000fea0003800000 */
[----:B-----5:R-:W-:Y:S01]  /*0e80*/  FADD.FTZ R37, R21, R37 ;  /* 0x0000002515257221 */ /* 0x020fe20000010000 */
[----:B------:R-:W-:Y:S05]  /*0e90*/  BRA `(.L_x_4307) ;  /* 0x0000003000007947 */ /* 0x000fea0003800000 */
.L_x_4306:
[----:B-----5:R-:W-:-:S05]  /*0ea0*/  PRMT R38, RZ, 0x7610, R14 ;  /* 0x00007610ff267816 */ /* 0x020fca000000000e */
[----:B------:R-:W-:-:S04]  /*0eb0*/  FADD.FTZ R37, R38, R37 ;  /* 0x0000002526257221 */ /* 0x000fc80000010000 */
[----:B------:R-:W-:Y:S02]  /*0ec0*/  @P0 FADD.FTZ R37, R21, R37 ;  /* 0x0000002515250221 */ /* 0x000fe40000010000 */
.L_x_4307:
[----:B------:R-:W-:Y:S01]  /*0ed0*/  PRMT R38, RZ, 0x5410, R39 ;  /* 0x00005410ff267816 */ /* 0x000fe20000000027 */
[----:B------:R-:W-:Y:S05]  /*0ee0*/  @P1 BRA `(.L_x_4308) ;  /* 0x0000003000001947 */ /* 0x000fea0003800000 */
[----:B------:R-:W-:Y:S05]  /*0ef0*/  @!P0 BRA `(.L_x_4309) ;  /* 0x0000005000008947 */ /* 0x000fea0003800000 */
[----:B-----5:R-:W-:Y:S01]  /*0f00*/  FADD.FTZ R38, R22, R38 ;  /* 0x0000002616267221 */ /* 0x020fe20000010000 */
[----:B------:R-:W-:Y:S05]  /*0f10*/  BRA `(.L_x_4309) ;  /* 0x0000003000007947 */ /* 0x000fea0003800000 */
.L_x_4308:
[----:B0----5:R-:W-:-:S05]  /*0f20*/  PRMT R41, RZ, 0x5410, R15 ;  /* 0x00005410ff297816 */ /* 0x021fca000000000f */
[----:B------:R-:W-:-:S04]  /*0f30*/  FADD.FTZ R38, R41, R38 ;  /* 0x0000002629267221 */ /* 0x000fc80000010000 */
[----:B------:R-:W-:Y:S02]  /*0f40*/  @P0 FADD.FTZ R38, R22, R38 ;  /* 0x0000002616260221 */ /* 0x000fe40000010000 */
.L_x_4309:
[----:B------:R-:W-:Y:S01]  /*0f50*/  PRMT R39, RZ, 0x7610, R39 ;  /* 0x00007610ff277816 */ /* 0x000fe20000000027 */
[----:B------:R-:W-:Y:S05]  /*0f60*/  @P1 BRA `(.L_x_4310) ;  /* 0x0000003000001947 */ /* 0x000fea0003800000 */
[----:B------:R-:W-:Y:S05]  /*0f70*/  @!P0 BRA `(.L_x_4311) ;  /* 0x0000005000008947 */ /* 0x000fea0003800000 */
[----:B-----5:R-:W-:Y:S01]  /*0f80*/  FADD.FTZ R39, R23, R39 ;  /* 0x0000002717277221 */ /* 0x020fe20000010000 */
[----:B------:R-:W-:Y:S05]  /*0f90*/  BRA `(.L_x_4311) ;  /* 0x0000003000007947 */ /* 0x000fea0003800000 */
.L_x_4310:
[----:B0----5:R-:W-:-:S05]  /*0fa0*/  PRMT R40, RZ, 0x7610, R15 ;  /* 0x00007610ff287816 */ /* 0x021fca000000000f */
[----:B------:R-:W-:-:S04]  /*0fb0*/  FADD.FTZ R39, R40, R39 ;  /* 0x0000002728277221 */ /* 0x000fc80000010000 */
[----:B------:R-:W-:Y:S02]  /*0fc0*/  @P0 FADD.FTZ R39, R23, R39 ;  /* 0x0000002717270221 */ /* 0x000fe40000010000 */
.L_x_4311:
[----:B0-----:R-:W-:-:S04]  /*0fd0*/  LEA R40, P0, R43, c[0x0][0x188], 0x5 ;  /* 0x000062002b287a11 */ /* 0x001fc800078028ff */
[----:B------:R-:W-:-:S05]  /*0fe0*/  LEA.HI.X R41, R43, c[0x0][0x18c], RZ, 0x5, P0 ;  /* 0x000063002b297a11 */ /* 0x000fca00000f2cff */
[----:B------:R0:W-:Y:S04]  /*0ff0*/  STG.E.128 [R40.64], R32 ;  /* 0x0000002028007986 */ /* 0x0001e8000c101d04 */
[----:B------:R0:W-:Y:S02]  /*1000*/  STG.E.128 [R40.64+0x10], R36 ;  /* 0x0000102428007986 */ /* 0x0001e4000c101d04 */
.L_x_4295:
[----:B------:R-:W-:Y:S05]  /*1010*/  BSYNC B0 ;  /* 0x0000000000007941 */ /* 0x000fea0003800000 */
.L_x_4294:
        /* <DEDUP_REMOVED lines=21> */
.L_x_4320:
        /* <DEDUP_REMOVED lines=53> */
.L_x_4321:
        /* <DEDUP_REMOVED lines=22> */
[----:B------:R-:W-:Y:S02]  /*1620*/  FFMA.FTZ R41, R8, R42, R45 ;  /* 0x0000002a08297223 */ /* 0x000fe4000001002d */
[--C-:B------:R-:W-:Y:S02]  /*1630*/  FADD.FTZ R42, R26, -R70.reuse ;  /* 0x800000461a2a7221 */ /* 0x100fe40000010000 */
[--C-:B0-----:R-:W-:Y:S01]  /*1640*/  FADD.FTZ R72, R28, -R70.reuse ;  /* 0x800000461c487221 */ /* 0x101fe20000010000 */
[----:B------:R-:W-:Y:S01]  /*1650*/  F2FP.BF16.PACK_AB R40, R41, R40 ;  /* 0x000000282928723e */ /* 0x000fe200000010ff */
[----:B------:R-:W-:-:S02]  /*1660*/  FADD.FTZ R74, R29, -R70 ;  /* 0x800000461d4a7221 */ /* 0x000fc40000010000 */
[--C-:B------:R-:W-:Y:S02]  /*1670*/  FADD.FTZ R76, R30, -R70.reuse ;  /* 0x800000461e4c7221 */ /* 0x100fe40000010000 */
[----:B------:R-:W-:Y:S02]  /*1680*/  FADD.FTZ R41, R31, -R70 ;  /* 0x800000461f297221 */ /* 0x000fe40000010000 */
        /* <DEDUP_REMOVED lines=11> */
[----:B------:R-:W-:-:S03]  /*1740*/  FADD.FTZ R68, R27, -R70 ;  /* 0x800000461b447221 */ /* 0x000fc60000010000 */
[----:B------:R-:W-:Y:S01]  /*1750*/  F2FP.BF16.PACK_AB R43, R69, R76 ;  /* 0x0000004c452b723e */ /* 0x000fe200000010ff */
[----:B------:R-:W-:Y:S01]  /*1760*/  FMUL.FTZ R68, R71, R68 ;  /* 0x0000004447447220 */ /* 0x000fe20000410000 */
[----:B------:R-:W-:-:S03]  /*1770*/  HFMA2.MMA R69, -RZ, RZ, 0, 9.5367431640625e-07 ;  /* 0x00000010ff457435 */ /* 0x000fc600000001ff */
[----:B------:R-:W-:-:S05]  /*1780*/  FFMA.FTZ R68, R6, R68, R47 ;  /* 0x0000004406447223 */ /* 0x000fca000001002f */
[----:B------:R-:W-:Y:S02]  /*1790*/  F2FP.BF16.PACK_AB R41, R68, R41 ;  /* 0x000000294429723e */ /* 0x000fe400000010ff */
[C---:B------:R-:W-:Y:S01]  /*17a0*/  IMAD.WIDE.U32 R68, R66.reuse, R69, c[0x0][0x208] ;  /* 0x0000820042447625 */ /* 0x040fe200078e0045 */
[----:B------:R-:W-:-:S04]  /*17b0*/  IADD3 R66, R66, 0x20, RZ ;  /* 0x0000002042427810 */ /* 0x000fc80007ffe0ff */
[----:B------:R0:W-:Y:S03]  /*17c0*/  STG.E.128 [R68.64], R40 ;  /* 0x0000002844007986 */ /* 0x0001e6000c101d04 */
.L_x_4315:
[----:B------:R-:W-:Y:S05]  /*17d0*/  BSYNC B0 ;  /* 0x0000000000007941 */ /* 0x000fea0003800000 */
.L_x_4314:
[----:B------:R-:W-:Y:S01]  /*17e0*/  BSSY B0, `(.L_x_4316) ;  /* 0x0000021000007945 */ /* 0x000fe20003800000 */
[----:B------:R-:W-:Y:S05]  /*17f0*/  @!P3 BRA `(.L_x_4317) ;  /* 0x000001f00000b947 */ /* 0x000fea0003800000 */
[--C-:B0-----:R-:W-:Y:S02]  /*1800*/  FADD.FTZ R68, R32, -R70.reuse ;  /* 0x8000004620447221 */ /* 0x101fe40000010000 */
[--C-:B--2---:R-:W-:Y:S02]  /*1810*/  FADD.FTZ R40, R33, -R70.reuse ;  /* 0x8000004621287221 */ /* 0x104fe40000010000 */
        /* <DEDUP_REMOVED lines=11> */
[----:B------:R-:W-:Y:S02]  /*18d0*/  FFMA.FTZ R74, R58, R70, R67 ;  /* 0x000000463a4a7223 */ /* 0x000fe40000010043 */
        /* <DEDUP_REMOVED lines=12> */
[----:B------:R-:W-:-:S02]  /*19a0*/  MOV R71, 0x10 ;  /* 0x0000001000477802 */ /* 0x000fc40000000f00 */
[----:B------:R-:W-:Y:S02]  /*19b0*/  F2FP.BF16.PACK_AB R40, R69, R68 ;  /* 0x000000444528723e */ /* 0x000fe400000010ff */
[----:B------:R-:W-:Y:S01]  /*19c0*/  F2FP.BF16.PACK_AB R43, R74, R43 ;  /* 0x0000002b4a2b723e */ /* 0x000fe200000010ff */
[----:B------:R-:W-:-:S05]  /*19d0*/  IMAD.WIDE.U32 R68, R66, R71, c[0x0][0x208] ;  /* 0x0000820042447625 */ /* 0x000fca00078e0047 */
[----:B------:R0:W-:Y:S02]  /*19e0*/  STG.E.128 [R68.64], R40 ;  /* 0x0000002844007986 */ /* 0x0001e4000c101d04 */
.L_x_4317:
[----:B------:R-:W-:Y:S05]  /*19f0*/  BSYNC B0 ;  /* 0x0000000000007941 */ /* 0x000fea0003800000 */
.L_x_4316:
[----:B0-2---:R-:W-:-:S10]  /*1a00*/  HFMA2.MMA R40, -RZ, RZ, 0, 2.384185791015625e-07 ;  /* 0x00000004ff287435 */ /* 0x005fd400000001ff */
[----:B------:R-:W-:-:S05]  /*1a10*/  IMAD R11, R40, c[0x0][0x160], R11 ;  /* 0x00005800280b7a24 */ /* 0x000fca00078e020b */
[----:B------:R-:W-:-:S13]  /*1a20*/  ISETP.GE.AND P0, PT, R11, c[0x0][0x164], PT ;  /* 0x000059000b007a0c */ /* 0x000fda0003f06270 */
[----:B-----5:R-:W-:Y:S01]  /*1a30*/  @P0 CALL.REL.NOINC `(.L_x_4318) ;  /* 0x0000001000000944 */ /* 0x020fe20003c00000 */
[----:B------:R-:W-:Y:S05]  /*1a40*/  BRA `(.L_x_4319) ;  /* 0xffffea7000007947 */ /* 0x000fea000383ffff */
.L_x_4318:
[----:B------:R-:W-:Y:S05]  /*1a50*/  EXIT ;  /* 0x000000000000794d */ /* 0x000fea0003800000 */
.L_x_4312:
[----:B------:R-:W-:Y:S01]  /*1a60*/  HFMA2.MMA R68, -RZ, RZ, 0, 1.847743988037109375e-06 ;  /* 0x0000001fff447435 */ /* 0x000fe200000001ff */
[----:B------:R-:W-:Y:S02]  /*1a70*/  MOV R70, 0x1 ;  /* 0x0000000100467802 */ /* 0x000fe40000000f00 */
[----:B------:R-:W-:Y:S02]  /*1a80*/  MOV R71, 0xffffffff ;  /* 0xffffffff00477802 */ /* 0x000fe40000000f00 */
[----:B------:R-:W-:Y:S02]  /*1a90*/  MOV R40, 0x1ab0 ;  /* 0x00001ab000287802 */ /* 0x000fe40000000f00 */
[----:B-----5:R-:W-:Y:S05]  /*1aa0*/  CALL.REL.NOINC `($__internal_26_$__cuda_sm70_shflsync_bfly_p) ;  /* 0x000005c000007944 */ /* 0x020fea0003c00000 */
[----:B01----:R-:W-:Y:S05]  /*1ab0*/  BRA `(.L_x_4320) ;  /* 0xfffff6b000007947 */ /* 0x003fea000383ffff */
.L_x_4313:
[----:B------:R-:W-:Y:S01]  /*1ac0*/  HFMA2.MMA R70, -RZ, RZ, 0, 1.1920928955078125e-07 ;  /* 0x00000002ff467435 */ /* 0x000fe200000001ff */
[----:B0-----:R-:W-:Y:S02]  /*1ad0*/  MOV R43, R72 ;  /* 0x00000048002b7202 */ /* 0x001fe40000000f00 */
[----:B------:R-:W-:Y:S02]  /*1ae0*/  MOV R68, 0x1f ;  /* 0x0000001f00447802 */ /* 0x000fe40000000f00 */
[----:B------:R-:W-:-:S02]  /*1af0*/  MOV R71, 0xffffffff ;  /* 0xffffffff00477802 */ /* 0x000fc40000000f00 */
[----:B------:R-:W-:Y:S02]  /*1b00*/  MOV R40, 0x1b20 ;  /* 0x00001b2000287802 */ /* 0x000fe40000000f00 */
[----:B-----5:R-:W-:Y:S05]  /*1b10*/  CALL.REL.NOINC `($__internal_26_$__cuda_sm70_shflsync_bfly_p) ;  /* 0x0000055000007944 */ /* 0x020fea0003c00000 */
[----:B0-----:R-:W-:Y:S01]  /*1b20*/  HFMA2.MMA R70, -RZ, RZ, 0, 2.384185791015625e-07 ;  /* 0x00000004ff467435 */ /* 0x001fe200000001ff */
[----:B-1----:R-:W-:Y:S01]  /*1b30*/  FADD.FTZ R43, R72, R71 ;  /* 0x00000047482b7221 */ /* 0x002fe20000010000 */
[----:B------:R-:W-:Y:S02]  /*1b40*/  MOV R68, 0x1f ;  /* 0x0000001f00447802 */ /* 0x000fe40000000f00 */
[----:B------:R-:W-:Y:S02]  /*1b50*/  MOV R71, 0xffffffff ;  /* 0xffffffff00477802 */ /* 0x000fe40000000f00 */
[----:B------:R-:W-:Y:S02]  /*1b60*/  MOV R40, 0x1b80 ;  /* 0x00001b8000287802 */ /* 0x000fe40000000f00 */
[----:B------:R-:W-:Y:S05]  /*1b70*/  CALL.REL.NOINC `($__internal_26_$__cuda_sm70_shflsync_bfly_p) ;  /* 0x000004f000007944 */ /* 0x000fea0003c00000 */
[----:B0-----:R-:W-:Y:S01]  /*1b80*/  HFMA2.MMA R70, -RZ, RZ, 0, 4.76837158203125e-07 ;  /* 0x00000008ff467435 */ /* 0x001fe200000001ff */
[----:B-1----:R-:W-:Y:S01]  /*1b90*/  FADD.FTZ R43, R43, R71 ;  /* 0x000000472b2b7221 */ /* 0x002fe20000010000 */
[----:B------:R-:W-:Y:S02]  /*1ba0*/  MOV R68, 0x1f ;  /* 0x0000001f00447802 */ /* 0x000fe40000000f00 */
[----:B------:R-:W-:-:S02]  /*1bb0*/  MOV R71, 0xffffffff ;  /* 0xffffffff00477802 */ /* 0x000fc40000000f00 */
[----:B------:R-:W-:Y:S02]  /*1bc0*/  MOV R40, 0x1be0 ;  /* 0x00001be000287802 */ /* 0x000fe40000000f00 */
[----:B------:R-:W-:Y:S05]  /*1bd0*/  CALL.REL.NOINC `($__internal_26_$__cuda_sm70_shflsync_bfly_p) ;  /* 0x0000049000007944 */ /* 0x000fea0003c00000 */
[----:B0-----:R-:W-:Y:S01]  /*1be0*/  HFMA2.MMA R70, -RZ, RZ, 0, 9.5367431640625e-07 ;  /* 0x00000010ff467435 */ /* 0x001fe200000001ff */
[----:B-1----:R-:W-:Y:S01]  /*1bf0*/  FADD.FTZ R43, R43, R71 ;  /* 0x000000472b2b7221 */ /* 0x002fe20000010000 */
[----:B------:R-:W-:Y:S02]  /*1c00*/  MOV R68, 0x1f ;  /* 0x0000001f00447802 */ /* 0x000fe40000000f00 */
[----:B------:R-:W-:Y:S02]  /*1c10*/  MOV R71, 0xffffffff ;  /* 0xffffffff00477802 */ /* 0x000fe40000000f00 */
[----:B------:R-:W-:Y:S02]  /*1c20*/  MOV R40, 0x1c40 ;  /* 0x00001c4000287802 */ /* 0x000fe40000000f00 */
[----:B------:R-:W-:Y:S05]  /*1c30*/  CALL.REL.NOINC `($__internal_26_$__cuda_sm70_shflsync_bfly_p) ;  /* 0x0000043000007944 */ /* 0x000fea0003c00000 */
        /* <DEDUP_REMOVED lines=40> */
[----:B------:R-:W-:Y:S05]  /*1ec0*/  CALL.REL.NOINC `($__internal_26_$__cuda_sm70_shflsync_bfly_p) ;  /* 0x000001a000007944 */ /* 0x000fea0003c00000 */
[----:B0-----:R-:W-:Y:S01]  /*1ed0*/  HFMA2.MMA R70, -RZ, RZ, 0, 1.1920928955078125e-07 ;  /* 0x00000002ff467435 */ /* 0x001fe200000001ff */
[----:B-1----:R-:W-:Y:S01]  /*1ee0*/  FADD.FTZ R43, R42, R71 ;  /* 0x000000472a2b7221 */ /* 0x002fe20000010000 */
[----:B------:R-:W-:Y:S02]  /*1ef0*/  MOV R68, 0x1f ;  /* 0x0000001f00447802 */ /* 0x000fe40000000f00 */
[----:B------:R-:W-:Y:S02]  /*1f00*/  MOV R71, 0xffffffff ;  /* 0xffffffff00477802 */ /* 0x000fe40000000f00 */
[----:B------:R-:W-:Y:S02]  /*1f10*/  MOV R40, 0x1f30 ;  /* 0x00001f3000287802 */ /* 0x000fe40000000f00 */
[----:B------:R-:W-:Y:S05]  /*1f20*/  CALL.REL.NOINC `($__internal_26_$__cuda_sm70_shflsync_bfly_p) ;  /* 0x0000014000007944 */ /* 0x000fea0003c00000 */
[----:B0-----:R-:W-:Y:S01]  /*1f30*/  HFMA2.MMA R70, -RZ, RZ, 0, 2.384185791015625e-07 ;  /* 0x00000004ff467435 */ /* 0x001fe200000001ff */
[----:B-1----:R-:W-:Y:S01]  /*1f40*/  FADD.FTZ R43, R43, R71 ;  /* 0x000000472b2b7221 */ /* 0x002fe20000010000 */
[----:B------:R-:W-:Y:S02]  /*1f50*/  MOV R68, 0x1f ;  /* 0x0000001f00447802 */ /* 0x000fe40000000f00 */
[----:B------:R-:W-:-:S02]  /*1f60*/  MOV R71, 0xffffffff ;  /* 0xffffffff00477802 */ /* 0x000fc40000000f00 */
[----:B------:R-:W-:Y:S02]  /*1f70*/  MOV R40, 0x1f90 ;  /* 0x00001f9000287802 */ /* 0x000fe40000000f00 */
[----:B------:R-:W-:Y:S05]  /*1f80*/  CALL.REL.NOINC `($__internal_26_$__cuda_sm70_shflsync_bfly_p) ;  /* 0x000000e000007944 */ /* 0x000fea0003c00000 */
[----:B0-----:R-:W-:Y:S01]  /*1f90*/  HFMA2.MMA R70, -RZ, RZ, 0, 4.76837158203125e-07 ;  /* 0x00000008ff467435 */ /* 0x001fe200000001ff */
[----:B-1----:R-:W-:Y:S01]  /*1fa0*/  FADD.FTZ R43, R43, R71 ;  /* 0x000000472b2b7221 */ /* 0x002fe20000010000 */
[----:B------:R-:W-:Y:S02]  /*1fb0*/  MOV R68, 0x1f ;  /* 0x0000001f00447802 */ /* 0x000fe40000000f00 */
[----:B------:R-:W-:Y:S02]  /*1fc0*/  MOV R71, 0xffffffff ;  /* 0xffffffff00477802 */ /* 0x000fe40000000f00 */
[----:B------:R-:W-:Y:S02]  /*1fd0*/  MOV R40, 0x1ff0 ;  /* 0x00001ff000287802 */ /* 0x000fe40000000f00 */
[----:B------:R-:W-:Y:S05]  /*1fe0*/  CALL.REL.NOINC `($__internal_26_$__cuda_sm70_shflsync_bfly_p) ;  /* 0x0000008000007944 */ /* 0x000fea0003c00000 */
[----:B-1----:R-:W-:Y:S01]  /*1ff0*/  FADD.FTZ R72, R43, R71 ;  /* 0x000000472b487221 */ /* 0x002fe20000010000 */
[----:B0-----:R-:W-:Y:S01]  /*2000*/  HFMA2.MMA R70, -RZ, RZ, 0, 9.5367431640625e-07 ;  /* 0x00000010ff467435 */ /* 0x001fe200000001ff */
[----:B------:R-:W-:Y:S02]  /*2010*/  MOV R68, 0x1f ;  /* 0x0000001f00447802 */ /* 0x000fe40000000f00 */
[----:B------:R-:W-:-:S02]  /*2020*/  MOV R71, 0xffffffff ;  /* 0xffffffff00477802 */ /* 0x000fc40000000f00 */
[----:B------:R-:W-:Y:S02]  /*2030*/  MOV R43, R72 ;  /* 0x00000048002b7202 */ /* 0x000fe40000000f00 */
[----:B------:R-:W-:Y:S02]  /*2040*/  MOV R40, 0x2060 ;  /* 0x0000206000287802 */ /* 0x000fe40000000f00 */
[----:B------:R-:W-:Y:S05]  /*2050*/  CALL.REL.NOINC `($__internal_26_$__cuda_sm70_shflsync_bfly_p) ;  /* 0x0000001000007944 */ /* 0x000fea0003c00000 */
[----:B01----:R-:W-:Y:S05]  /*2060*/  BRA `(.L_x_4321) ;  /* 0xfffff45000007947 */ /* 0x003fea000383ffff */
        .weak           $__internal_26_$__cuda_sm70_shflsync_bfly_p
        .type           $__internal_26_$__cuda_sm70_shflsync_bfly_p,@function
        .size           $__internal_26_$__cuda_sm70_shflsync_bfly_p,(.L_x_13566 - $__internal_26_$__cuda_sm70_shflsync_bfly_p)
$__internal_26_$__cuda_sm70_shflsync_bfly_p:
[----:B------:R-:W-:Y:S01]  /*2070*/  HFMA2.MMA R41, -RZ, RZ, 0, 0 ;  /* 0x00000000ff297435 */ /* 0x000fe200000001ff */
[----:B------:R-:W-:Y:S04]  /*2080*/  WARPSYNC R71 ;  /* 0x0000004700007348 */ /* 0x000fe80003800000 */
[----:B------:R0:W1:Y:S01]  /*2090*/  SHFL.BFLY PT, R71, R43, R70, R68 ;  /* 0x0c0000462b477389 */ /* 0x00006200000e0044 */
[----:B------:R-:W-:Y:S05]  /*20a0*/  RET.REL.NODEC R40 `(_ZN10layer_norm31ln_parallel_residual_fwd_kernelINS_13Kernel_traitsI13__nv_bfloat16S2_fS2_fjLj512ELj1ELj4ELj1ELj16ENS_18Kernel_traits_baseILj512ES2_S2_fS2_fjLj128EEEEELb0ELb1ELb0EEEvNS_9FwdParamsE) ;  /* 0xffffdf5028007950 */ /* 0x000fea0003c3ffff */
.L_x_4322:
        /* <DEDUP_REMOVED lines=13> */
.L_x_13566:


//--------------------- .text._ZN10layer_norm31ln_parallel_residual_fwd_kernelINS_13Kernel_traitsI13__nv_bfloat16S2_fS2_fjLj512ELj1ELj4ELj1ELj16ENS_18Kernel_traits_baseILj512ES2_S2_fS2_fjLj128EEEEELb0ELb1ELb1EEEvNS_9FwdParamsE --------------------------
	.section	.text._ZN10layer_norm31ln_parallel_residual_fwd_kernelINS_13Kernel_traitsI13__nv_bfloat16S2_fS2_fjLj512ELj1ELj4ELj1ELj16ENS_18Kernel_traits_baseILj512ES2_S2_fS2_fjLj128EEEEELb0ELb1ELb1EEEvNS_9FwdParamsE,"ax",@progbits
	.sectioninfo	@"SHI_REGISTERS=72"
	.align	128
        .global         _ZN10layer_norm31ln_parallel_residual_fwd_kernelINS_13Kernel_traitsI13__nv_bfloat16S2_fS2_fjLj512ELj1ELj4ELj1ELj16ENS_18Kernel_traits_baseILj512ES2_S2_fS2_fjLj128EEEEELb0ELb1ELb1EEEvNS_9FwdParamsE
        .type           _ZN10layer_norm31ln_parallel_residual_fwd_kernelINS_13Kernel_traitsI13__nv_bfloat16S2_fS2_fjLj512ELj1ELj4ELj1ELj16ENS_18Kernel_traits_baseILj512ES2_S2_fS2_fjLj128EEEEELb0ELb1ELb1EEEvNS_9FwdParamsE,@function
        .size           _ZN10layer_norm31ln_parallel_residual_fwd_kernelINS_13Kernel_traitsI13__nv_bfloat16S2_fS2_fjLj512ELj1ELj4ELj1ELj16ENS_18Kernel_traits_baseILj512ES2_S2_fS2_fjLj128EEEEELb0ELb1ELb1EEEvNS_9FwdParamsE,(.L_x_13567 - _ZN10layer_norm31ln_parallel_residual_fwd_kernelINS_13Kernel_traitsI13__nv_bfloat16S2_fS2_fjLj512ELj1ELj4ELj1ELj16ENS_18Kernel_traits_baseILj512ES2_S2_fS2_fjLj128EEEEELb0ELb1ELb1EEEvNS_9FwdParamsE)
        .other          _ZN10layer_norm31ln_parallel_residual_fwd_kernelINS_13Kernel_traitsI13__nv_bfloat16S2_fS2_fjLj512ELj1ELj4ELj1ELj16ENS_18Kernel_traits_baseILj512ES2_S2_fS2_fjLj128EEEEELb0ELb1ELb1EEEvNS_9FwdParamsE,@"STO_CUDA_ENTRY STV_DEFAULT"
_ZN10layer_norm31ln_parallel_residual_fwd_kernelINS_13Kernel_traitsI13__nv_bfloat16S2_fS2_fjLj512ELj1ELj4ELj1ELj16ENS_18Kernel_traits_baseILj512ES2_S2_fS2_fjLj128EEEEELb0ELb1ELb1EEEvNS_9FwdParamsE:
.text._ZN10layer_norm31ln_parallel_residual_fwd_kernelINS_13Kernel_traitsI13__nv_bfloat16S2_fS2_fjLj512ELj1ELj4ELj1ELj16ENS_18Kernel_traits_baseILj512ES2_S2_fS2_fjLj128EEEEELb0ELb1ELb1EEEvNS_9FwdParamsE:
        /* <DEDUP_REMOVED lines=20> */
[----:B-----5:R-:W-:Y:S01]  /*0140*/  @!P0 CS2R R48, SRZ ;  /* 0x0000000000308805 */ /* 0x020fe2000001ff00 */
[----:B------:R-:W-:Y:S01]  /*0150*/  @!P0 CS2R R50, SRZ ;  /* 0x0000000000328805 */ /* 0x000fe2000001ff00 */
[----:B------:R-:W-:Y:S01]  /*0160*/  @!P0 CS2R R12, SRZ ;  /* 0x00000000000c8805 */ /* 0x000fe2000001ff00 */
[----:B------:R-:W-:Y:S01]  /*0170*/  @!P0 CS2R R14, SRZ ;  /* 0x00000000000e8805 */ /* 0x000fe2000001ff00 */
[----:B------:R-:W-:Y:S01]  /*0180*/  LOP3.LUT R55, R55, 0x1f, RZ, 0xc0, !PT ;  /* 0x0000001f37377812 */ /* 0x000fe200078ec0ff */
[----:B------:R-:W-:Y:S01]  /*0190*/  ULDC.U8 UR6, c[0x0][0x1f0] ;  /* 0x00007c0000067ab9 */ /* 0x000fe20000000000 */
[----:B------:R-:W-:-:S02]  /*01a0*/  PRMT R47, RZ, 0x5410, R49 ;  /* 0x00005410ff2f7816 */ /* 0x000fc40000000031 */
[----:B------:R-:W-:Y:S02]  /*01b0*/  PRMT R52, RZ, 0x7610, R49 ;  /* 0x00007610ff347816 */ /* 0x000fe40000000031 */
[--C-:B------:R-:W-:Y:S02]  /*01c0*/  PRMT R49, RZ, 0x5410, R50.reuse ;  /* 0x00005410ff317816 */ /* 0x100fe40000000032 */
[----:B------:R-:W-:Y:S02]  /*01d0*/  PRMT R53, RZ, 0x7610, R50 ;  /* 0x00007610ff357816 */ /* 0x000fe40000000032 */
[----:B------:R-:W-:Y:S02]  /*01e0*/  PRMT R0, RZ, 0x5410, R48 ;  /* 0x00005410ff007816 */ /* 0x000fe40000000030 */
[----:B------:R-:W-:Y:S02]  /*01f0*/  PRMT R50, RZ, 0x5410, R51 ;  /* 0x00005410ff327816 */ /* 0x000fe40000000033 */
[----:B------:R-:W-:-:S02]  /*0200*/  PRMT R45, RZ, 0x5410, R12 ;  /* 0x00005410ff2d7816 */ /* 0x000fc4000000000c */
[----:B------:R-:W-:Y:S02]  /*0210*/  PRMT R44, RZ, 0x7610, R12 ;  /* 0x00007610ff2c7816 */ /* 0x000fe4000000000c */
[--C-:B------:R-:W-:Y:S02]  /*0220*/  PRMT R7, RZ, 0x5410, R13.reuse ;  /* 0x00005410ff077816 */ /* 0x100fe4000000000d */
[----:B------:R-:W-:Y:S02]  /*0230*/  PRMT R6, RZ, 0x7610, R13 ;  /* 0x00007610ff067816 */ /* 0x000fe4000000000d */
[--C-:B------:R-:W-:Y:S02]  /*0240*/  PRMT R5, RZ, 0x5410, R14.reuse ;  /* 0x00005410ff057816 */ /* 0x100fe4000000000e */
[----:B------:R-:W-:Y:S02]  /*0250*/  PRMT R4, RZ, 0x7610, R14 ;  /* 0x00007610ff047816 */ /* 0x000fe4000000000e */
[----:B0-----:R-:W-:-:S02]  /*0260*/  PRMT R3, RZ, 0x5410, R15 ;  /* 0x00005410ff037816 */ /* 0x001fc4000000000f */
[----:B------:R-:W-:Y:S02]  /*0270*/  PRMT R2, RZ, 0x7610, R15 ;  /* 0x00007610ff027816 */ /* 0x000fe4000000000f */
[----:B------:R-:W-:Y:S02]  /*0280*/  PRMT R48, RZ, 0x7610, R48 ;  /* 0x00007610ff307816 */ /* 0x000fe40000000030 */
[----:B------:R-:W-:Y:S02]  /*0290*/  PRMT R51, RZ, 0x7610, R51 ;  /* 0x00007610ff337816 */ /* 0x000fe40000000033 */
[--C-:B--2---:R-:W-:Y:S02]  /*02a0*/  PRMT R56, RZ, 0x5410, R38.reuse ;  /* 0x00005410ff387816 */ /* 0x104fe40000000026 */
[----:B------:R-:W-:Y:S02]  /*02b0*/  PRMT R59, RZ, 0x7610, R38 ;  /* 0x00007610ff3b7816 */ /* 0x000fe40000000026 */
[----:B---3--:R-:W-:-:S02]  /*02c0*/  PRMT R57, RZ, 0x5410, R8 ;  /* 0x00005410ff397816 */ /* 0x008fc40000000008 */
[----:B------:R-:W-:Y:S02]  /*02d0*/  PRMT R61, RZ, 0x7610, R8 ;  /* 0x00007610ff3d7816 */ /* 0x000fe40000000008 */
[----:B------:R-:W-:Y:S02]  /*02e0*/  PRMT R54, RZ, 0x5410, R37 ;  /* 0x00005410ff367816 */ /* 0x000fe40000000025 */
[----:B------:R-:W-:Y:S02]  /*02f0*/  PRMT R8, RZ, 0x5410, R9 ;  /* 0x00005410ff087816 */ /* 0x000fe40000000009 */
[----:B------:R-:W-:Y:S02]  /*0300*/  PRMT R38, RZ, 0x5410, R10 ;  /* 0x00005410ff267816 */ /* 0x000fe4000000000a */
[----:B------:R-:W-:Y:S02]  /*0310*/  PRMT R37, RZ, 0x7610, R37 ;  /* 0x00007610ff257816 */ /* 0x000fe40000000025 */
[----:B------:R-:W-:-:S02]  /*0320*/  PRMT R9, RZ, 0x7610, R9 ;  /* 0x00007610ff097816 */ /* 0x000fc40000000009 */
[----:B------:R-:W-:Y:S02]  /*0330*/  PRMT R10, RZ, 0x7610, R10 ;  /* 0x00007610ff0a7816 */ /* 0x000fe4000000000a */
.L_x_4358:
[----:B------:R-:W-:Y:S01]  /*0340*/  IMAD R12, R46, c[0x0][0x168], RZ ;  /* 0x00005a002e0c7a24 */ /* 0x000fe200078e02ff */
[----:B------:R-:W-:Y:S01]  /*0350*/  ISETP.NE.U32.AND P0, PT, RZ, c[0x0][0x178], PT ;  /* 0x00005e00ff007a0c */ /* 0x000fe20003f05070 */
[----:B------:R-:W-:Y:S01]  /*0360*/  HFMA2.MMA R41, -RZ, RZ, 0, 9.5367431640625e-07 ;  /* 0x00000010ff297435 */ /* 0x000fe200000001ff */
        /* <DEDUP_REMOVED lines=22> */
.L_x_4323:
[----:B0----5:R-:W-:-:S05]  /*04d0*/  PRMT R13, RZ, 0x5410, R32 ;  /* 0x00005410ff0d7816 */ /* 0x021fca0000000020 */
[----:B------:R-:W-:-:S04]  /*04e0*/  FADD.FTZ R20, R20, R13 ;  /* 0x0000000d14147221 */ /* 0x000fc80000010000 */
[----:B------:R-:W-:Y:S02]  /*04f0*/  @P1 FADD.FTZ R20, R28, R20 ;  /* 0x000000141c141221 */ /* 0x000fe40000010000 */
.L_x_4324:
[----:B------:R-:W-:Y:S01]  /*0500*/  PRMT R21, RZ, 0x7610, R16 ;  /* 0x00007610ff157816 */ /* 0x000fe20000000010 */
[----:B------:R-:W-:Y:S05]  /*0510*/  @P2 BRA `(.L_x_4325) ;  /* 0x0000003000002947 */ /* 0x000fea0003800000 */
[----:B------:R-:W-:Y:S05]  /*0520*/  @!P1 BRA `(.L_x_4326) ;  /* 0x0000005000009947 */ /* 0x000fea0003800000 */
[----:B-----5:R-:W-:Y:S01]  /*0530*/  FADD.FTZ R21, R29, R21 ;  /* 0x000000151d157221 */ /* 0x020fe20000010000 */
[----:B------:R-:W-:Y:S05]  /*0540*/  BRA `(.L_x_4326) ;  /* 0x0000003000007947 */ /* 0x000fea0003800000 */
.L_x_4325:
[----:B-----5:R-:W-:-:S05]  /*0550*/  PRMT R12, RZ, 0x7610, R32 ;  /* 0x00007610ff0c7816 */ /* 0x020fca0000000020 */
[----:B------:R-:W-:-:S04]  /*0560*/  FADD.FTZ R21, R21, R12 ;  /* 0x0000000c15157221 */ /* 0x000fc80000010000 */
[----:B------:R-:W-:Y:S02]  /*0570*/  @P1 FADD.FTZ R21, R29, R21 ;  /* 0x000000151d151221 */ /* 0x000fe40000010000 */
.L_x_4326:
[----:B------:R-:W-:Y:S01]  /*0580*/  PRMT R22, RZ, 0x5410, R17 ;  /* 0x00005410ff167816 */ /* 0x000fe20000000011 */
[----:B------:R-:W-:Y:S05]  /*0590*/  @P2 BRA `(.L_x_4327) ;  /* 0x0000003000002947 */ /* 0x000fea0003800000 */
[----:B------:R-:W-:Y:S05]  /*05a0*/  @!P1 BRA `(.L_x_4328) ;  /* 0x0000005000009947 */ /* 0x000fea0003800000 */
[----:B-----5:R-:W-:Y:S01]  /*05b0*/  FADD.FTZ R22, R30, R22 ;  /* 0x000000161e167221 */ /* 0x020fe20000010000 */
[----:B------:R-:W-:Y:S05]  /*05c0*/  BRA `(.L_x_4328) ;  /* 0x0000003000007947 */ /* 0x000fea0003800000 */
.L_x_4327:
[----:B-----5:R-:W-:-:S05]  /*05d0*/  PRMT R13, RZ, 0x5410, R33 ;  /* 0x00005410ff0d7816 */ /* 0x020fca0000000021 */
[----:B------:R-:W-:-:S04]  /*05e0*/  FADD.FTZ R22, R22, R13 ;  /* 0x0000000d16167221 */ /* 0x000fc80000010000 */
[----:B------:R-:W-:Y:S02]  /*05f0*/  @P1 FADD.FTZ R22, R30, R22 ;  /* 0x000000161e161221 */ /* 0x000fe40000010000 */
.L_x_4328:
[----:B------:R-:W-:Y:S01]  /*0600*/  PRMT R23, RZ, 0x7610, R17 ;  /* 0x00007610ff177816 */ /* 0x000fe20000000011 */
[----:B------:R-:W-:Y:S05]  /*0610*/  @P2 BRA `(.L_x_4329) ;  /* 0x0000003000002947 */ /* 0x000fea0003800000 */
[----:B------:R-:W-:Y:S05]  /*0620*/  @!P1 BRA `(.L_x_4330) ;  /* 0x0000005000009947 */ /* 0x000fea0003800000 */
[----:B-----5:R-:W-:Y:S01]  /*0630*/  FADD.FTZ R23, R31, R23 ;  /* 0x000000171f177221 */ /* 0x020fe20000010000 */
[----:B------:R-:W-:Y:S05]  /*0640*/  BRA `(.L_x_4330) ;  /* 0x0000003000007947 */ /* 0x000fea0003800000 */
.L_x_4329:
[----:B-----5:R-:W-:-:S05]  /*0650*/  PRMT R12, RZ, 0x7610, R33 ;  /* 0x00007610ff0c7816 */ /* 0x020fca0000000021 */
[----:B------:R-:W-:-:S04]  /*0660*/  FADD.FTZ R23, R23, R12 ;  /* 0x0000000c17177221 */ /* 0x000fc80000010000 */
[----:B------:R-:W-:Y:S02]  /*0670*/  @P1 FADD.FTZ R23, R31, R23 ;  /* 0x000000171f171221 */ /* 0x000fe40000010000 */
.L_x_4330:
[----:B------:R-:W-:Y:S01]  /*0680*/  PRMT R16, RZ, 0x5410, R18 ;  /* 0x00005410ff107816 */ /* 0x000fe20000000012 */
[----:B------:R-:W-:Y:S05]  /*0690*/  @P2 BRA `(.L_x_4331) ;  /* 0x0000003000002947 */ /* 0x000fea0003800000 */
[----:B------:R-:W-:Y:S05]  /*06a0*/  @!P1 BRA `(.L_x_4332) ;  /* 0x0000005000009947 */ /* 0x000fea0003800000 */
[----:B-----5:R-:W-:Y:S01]  /*06b0*/  FADD.FTZ R16, R24, R16 ;  /* 0x0000001018107221 */ /* 0x020fe20000010000 */
[----:B------:R-:W-:Y:S05]  /*06c0*/  BRA `(.L_x_4332) ;  /* 0x0000003000007947 */ /* 0x000fea0003800000 */
.L_x_4331:
[----:B-----5:R-:W-:-:S05]  /*06d0*/  PRMT R13, RZ, 0x5410, R34 ;  /* 0x00005410ff0d7816 */ /* 0x020fca0000000022 */
[----:B------:R-:W-:-:S04]  /*06e0*/  FADD.FTZ R16, R16, R13 ;  /* 0x0000000d10107221 */ /* 0x000fc80000010000 */
[----:B------:R-:W-:Y:S02]  /*06f0*/  @P1 FADD.FTZ R16, R24, R16 ;  /* 0x0000001018101221 */ /* 0x000fe40000010000 */
.L_x_4332:
[----:B------:R-:W-:Y:S01]  /*0700*/  PRMT R17, RZ, 0x7610, R18 ;  /* 0x00007610ff117816 */ /* 0x000fe20000000012 */
[----:B------:R-:W-:Y:S05]  /*0710*/  @P2 BRA `(.L_x_4333) ;  /* 0x0000003000002947 */ /* 0x000fea0003800000 */
[----:B------:R-:W-:Y:S05]  /*0720*/  @!P1 BRA `(.L_x_4334) ;  /* 0x0000005000009947 */ /* 0x000fea0003800000 */
[----:B-----5:R-:W-:Y:S01]  /*0730*/  FADD.FTZ R17, R25, R17 ;  /* 0x0000001119117221 */ /* 0x020fe20000010000 */
[----:B------:R-:W-:Y:S05]  /*0740*/  BRA `(.L_x_4334) ;  /* 0x0000003000007947 */ /* 0x000fea0003800000 */
.L_x_4333:
[----:B-----5:R-:W-:-:S05]  /*0750*/  PRMT R12, RZ, 0x7610, R34 ;  /* 0x00007610ff0c7816 */ /* 0x020fca0000000022 */
[----:B------:R-:W-:-:S04]  /*0760*/  FADD.FTZ R17, R17, R12 ;  /* 0x0000000c11117221 */ /* 0x000fc80000010000 */
[----:B------:R-:W-:Y:S02]  /*0770*/  @P1 FADD.FTZ R17, R25, R17 ;  /* 0x0000001119111221 */ /* 0x000fe40000010000 */
.L_x_4334:
[----:B------:R-:W-:Y:S01]  /*0780*/  PRMT R18, RZ, 0x5410, R19 ;  /* 0x00005410ff127816 */ /* 0x000fe20000000013 */
[----:B------:R-:W-:Y:S05]  /*0790*/  @P2 BRA `(.L_x_4335) ;  /* 0x0000003000002947 */ /* 0x000fea0003800000 */
[----:B------:R-:W-:Y:S05]  /*07a0*/  @!P1 BRA `(.L_x_4336) ;  /* 0x0000005000009947 */ /* 0x000fea0003800000 */
[----:B-----5:R-:W-:Y:S01]  /*07b0*/  FADD.FTZ R18, R26, R18 ;  /* 0x000000121a127221 */ /* 0x020fe20000010000 */
[----:B------:R-:W-:Y:S05]  /*07c0*/  BRA `(.L_x_4336) ;  /* 0x0000003000007947 */ /* 0x000fea0003800000 */
.L_x_4335:
[----:B-----5:R-:W-:-:S05]  /*07d0*/  PRMT R13, RZ, 0x5410, R35 ;  /* 0x00005410ff0d7816 */ /* 0x020fca0000000023 */
[----:B------:R-:W-:-:S04]  /*07e0*/  FADD.FTZ R18, R18, R13 ;  /* 0x0000000d12127221 */ /* 0x000fc80000010000 */
[----:B------:R-:W-:Y:S02]  /*07f0*/  @P1 FADD.FTZ R18, R26, R18 ;  /* 0x000000121a121221 */ /* 0x000fe40000010000 */
.L_x_4336:
[----:B------:R-:W-:Y:S01]  /*0800*/  PRMT R19, RZ, 0x7610, R19 ;  /* 0x00007610ff137816 */ /* 0x000fe20000000013 */
[----:B------:R-:W-:Y:S05]  /*0810*/  @P2 BRA `(.L_x_4337) ;  /* 0x0000003000002947 */ /* 0x000fea0003800000 */
[----:B------:R-:W-:Y:S05]  /*0820*/  @!P1 BRA `(.L_x_4338) ;  /* 0x0000005000009947 */ /* 0x000fea0003800000 */
[----:B-----5:R-:W-:Y:S01]  /*0830*/  FADD.FTZ R19, R27, R19 ;  /* 0x000000131b137221 */ /* 0x020fe20000010000 */
[----:B------:R-:W-:Y:S05]  /*0840*/  BRA `(.L_x_4338) ;  /* 0x0000003000007947 */ /* 0x000fea0003800000 */
.L_x_4337:
[----:B-----5:R-:W-:-:S05]  /*0850*/  PRMT R12, RZ, 0x7610, R35 ;  /* 0x00007610ff0c7816 */ /* 0x020fca0000000023 */
[----:B------:R-:W-:-:S04]  /*0860*/  FADD.FTZ R19, R19, R12 ;  /* 0x0000000c13137221 */ /* 0x000fc80000010000 */
[----:B------:R-:W-:Y:S02]  /*0870*/  @P1 FADD.FTZ R19, R27, R19 ;  /* 0x000000131b131221 */ /* 0x000fe40000010000 */
.L_x_4338:
        /* <DEDUP_REMOVED lines=19> */
.L_x_4339:
[----:B0----5:R-:W-:-:S05]  /*09b0*/  PRMT R13, RZ, 0x5410, R32 ;  /* 0x00005410ff0d7816 */ /* 0x021fca0000000020 */
[----:B------:R-:W-:-:S04]  /*09c0*/  FADD.FTZ R12, R13, R12 ;  /* 0x0000000c0d0c7221 */ /* 0x000fc80000010000 */
[----:B------:R-:W-:Y:S02]  /*09d0*/  @P1 FADD.FTZ R12, R28, R12 ;  /* 0x0000000c1c0c1221 */ /* 0x000fe40000010000 */
.L_x_4340:
[----:B------:R-:W-:Y:S01]  /*09e0*/  PRMT R13, RZ, 0x7610, R40 ;  /* 0x00007610ff0d7816 */ /* 0x000fe20000000028 */
[----:B------:R-:W-:Y:S05]  /*09f0*/  @P2 BRA `(.L_x_4341) ;  /* 0x0000003000002947 */ /* 0x000fea0003800000 */
[----:B------:R-:W-:Y:S05]  /*0a00*/  @!P1 BRA `(.L_x_4342) ;  /* 0x0000005000009947 */ /* 0x000fea0003800000 */
[----:B-----5:R-:W-:Y:S01]  /*0a10*/  FADD.FTZ R13, R29, R13 ;  /* 0x0000000d1d0d7221 */ /* 0x020fe20000010000 */
[----:B------:R-:W-:Y:S05]  /*0a20*/  BRA `(.L_x_4342) ;  /* 0x0000003000007947 */ /* 0x000fea0003800000 */
.L_x_4341:
[----:B-----5:R-:W-:-:S05]  /*0a30*/  PRMT R14, RZ, 0x7610, R32 ;  /* 0x00007610ff0e7816 */ /* 0x020fca0000000020 */
[----:B------:R-:W-:-:S04]  /*0a40*/  FADD.FTZ R13, R14, R13 ;  /* 0x0000000d0e0d7221 */ /* 0x000fc80000010000 */
[----:B------:R-:W-:Y:S02]  /*0a50*/  @P1 FADD.FTZ R13, R29, R13 ;  /* 0x0000000d1d0d1221 */ /* 0x000fe40000010000 */
.L_x_4342:
[----:B------:R-:W-:Y:S01]  /*0a60*/  PRMT R14, RZ, 0x5410, R41 ;  /* 0x00005410ff0e7816 */ /* 0x000fe20000000029 */
[----:B------:R-:W-:Y:S05]  /*0a70*/  @P2 BRA `(.L_x_4343) ;  /* 0x0000003000002947 */ /* 0x000fea0003800000 */
[----:B------:R-:W-:Y:S05]  /*0a80*/  @!P1 BRA `(.L_x_4344) ;  /* 0x0000005000009947 */ /* 0x000fea0003800000 */
[----:B-----5:R-:W-:Y:S01]  /*0a90*/  FADD.FTZ R14, R30, R14 ;  /* 0x0000000e1e0e7221 */ /* 0x020fe20000010000 */
[----:B------:R-:W-:Y:S05]  /*0aa0*/  BRA `(.L_x_4344) ;  /* 0x0000003000007947 */ /* 0x000fea0003800000 */
.L_x_4343:
[----:B-----5:R-:W-:-:S05]  /*0ab0*/  PRMT R15, RZ, 0x5410, R33 ;  /* 0x00005410ff0f7816 */ /* 0x020fca0000000021 */
[----:B------:R-:W-:-:S04]  /*0ac0*/  FADD.FTZ R14, R15, R14 ;  /* 0x0000000e0f0e7221 */ /* 0x000fc80000010000 */
[----:B------:R-:W-:Y:S02]  /*0ad0*/  @P1 FADD.FTZ R14, R30, R14 ;  /* 0x0000000e1e0e1221 */ /* 0x000fe40000010000 */
.L_x_4344:
[----:B------:R-:W-:Y:S01]  /*0ae0*/  PRMT R15, RZ, 0x7610, R41 ;  /* 0x00007610ff0f7816 */ /* 0x000fe20000000029 */
[----:B------:R-:W-:Y:S05]  /*0af0*/  @P2 BRA `(.L_x_4345) ;  /* 0x0000003000002947 */ /* 0x000fea0003800000 */
[----:B------:R-:W-:Y:S05]  /*0b00*/  @!P1 BRA `(.L_x_4346) ;  /* 0x0000005000009947 */ /* 0x000fea0003800000 */
[----:B-----5:R-:W-:Y:S01]  /*0b10*/  FADD.FTZ R15, R31, R15 ;  /* 0x0000000f1f0f7221 */ /* 0x020fe20000010000 */
[----:B------:R-:W-:Y:S05]  /*0b20*/  BRA `(.L_x_4346) ;  /* 0x0000003000007947 */ /* 0x000fea0003800000 */
.L_x_4345:
[----:B-----5:R-:W-:-:S05]  /*0b30*/  PRMT R40, RZ, 0x7610, R33 ;  /* 0x00007610ff287816 */ /* 0x020fca0000000021 */
[----:B------:R-:W-:-:S04]  /*0b40*/  FADD.FTZ R15, R40, R15 ;  /* 0x0000000f280f7221 */ /* 0x000fc80000010000 */
[----:B------:R-:W-:Y:S02]  /*0b50*/  @P1 FADD.FTZ R15, R31, R15 ;  /* 0x0000000f1f0f1221 */ /* 0x000fe40000010000 */
.L_x_4346:
[----:B------:R-:W-:Y:S01]  /*0b60*/  PRMT R40, RZ, 0x5410, R42 ;  /* 0x00005410ff287816 */ /* 0x000fe2000000002a */
[----:B------:R-:W-:Y:S05]  /*0b70*/  @P2 BRA `(.L_x_4347) ;  /* 0x0000003000002947 */ /* 0x000fea0003800000 */
[----:B------:R-:W-:Y:S05]  /*0b80*/  @!P1 BRA `(.L_x_4348) ;  /* 0x0000005000009947 */ /* 0x000fea0003800000 */
[----:B-----5:R-:W-:Y:S01]  /*0b90*/  FADD.FTZ R40, R24, R40 ;  /* 0x0000002818287221 */ /* 0x020fe20000010000 */
[----:B------:R-:W-:Y:S05]  /*0ba0*/  BRA `(.L_x_4348) ;  /* 0x0000003000007947 */ /* 0x000fea0003800000 */
.L_x_4347:
[----:B-----5:R-:W-:-:S05]  /*0bb0*/  PRMT R41, RZ, 0x5410, R34 ;  /* 0x00005410ff297816 */ /* 0x020fca0000000022 */
[----:B------:R-:W-:-:S04]  /*0bc0*/  FADD.FTZ R40, R41, R40 ;  /* 0x0000002829287221 */ /* 0x000fc80000010000 */
[----:B------:R-:W-:Y:S02]  /*0bd0*/  @P1 FADD.FTZ R40, R24, R40 ;  /* 0x0000002818281221 */ /* 0x000fe40000010000 */
.L_x_4348:
[----:B------:R-:W-:Y:S01]  /*0be0*/  PRMT R41, RZ, 0x7610, R42 ;  /* 0x00007610ff297816 */ /* 0x000fe2000000002a */
[----:B------:R-:W-:Y:S05]  /*0bf0*/  @P2 BRA `(.L_x_4349) ;  /* 0x0000003000002947 */ /* 0x000fea0003800000 */
[----:B------:R-:W-:Y:S05]  /*0c00*/  @!P1 BRA `(.L_x_4350) ;  /* 0x0000005000009947 */ /* 0x000fea0003800000 */
[----:B-----5:R-:W-:Y:S01]  /*0c10*/  FADD.FTZ R41, R25, R41 ;  /* 0x0000002919297221 */ /* 0x020fe20000010000 */
[----:B------:R-:W-:Y:S05]  /*0c20*/  BRA `(.L_x_4350) ;  /* 0x0000003000007947 */ /* 0x000fea0003800000 */
.L_x_4349:
[----:B-----5:R-:W-:-:S05]  /*0c30*/  PRMT R42, RZ, 0x7610, R34 ;  /* 0x00007610ff2a7816 */ /* 0x020fca0000000022 */
[----:B------:R-:W-:-:S04]  /*0c40*/  FADD.FTZ R41, R42, R41 ;  /* 0x000000292a297221 */ /* 0x000fc80000010000 */
[----:B------:R-:W-:Y:S02]  /*0c50*/  @P1 FADD.FTZ R41, R25, R41 ;  /* 0x0000002919291221 */ /* 0x000fe40000010000 */
.L_x_4350:
[----:B------:R-:W-:Y:S01]  /*0c60*/  PRMT R42, RZ, 0x5410, R43 ;  /* 0x00005410ff2a7816 */ /* 0x000fe2000000002b */
[----:B------:R-:W-:Y:S05]  /*0c70*/  @P2 BRA `(.L_x_4351) ;  /* 0x0000003000002947 */ /* 0x000fea0003800000 */
[----:B------:R-:W-:Y:S05]  /*0c80*/  @!P1 BRA `(.L_x_4352) ;  /* 0x0000005000009947 */ /* 0x000fea0003800000 */
[----:B-----5:R-:W-:Y:S01]  /*0c90*/  FADD.FTZ R42, R26, R42 ;  /* 0x0000002a1a2a7221 */ /* 0x020fe20000010000 */
[----:B------:R-:W-:Y:S05]  /*0ca0*/  BRA `(.L_x_4352) ;  /* 0x0000003000007947 */ /* 0x000fea0003800000 */
.L_x_4351:
[----:B-----5:R-:W-:-:S05]  /*0cb0*/  PRMT R63, RZ, 0x5410, R35 ;  /* 0x00005410ff3f7816 */ /* 0x020fca0000000023 */
[----:B------:R-:W-:-:S04]  /*0cc0*/  FADD.FTZ R42, R63, R42 ;  /* 0x0000002a3f2a7221 */ /* 0x000fc80000010000 */
[----:B------:R-:W-:Y:S02]  /*0cd0*/  @P1 FADD.FTZ R42, R26, R42 ;  /* 0x0000002a1a2a1221 */ /* 0x000fe40000010000 */
.L_x_4352:
[----:B------:R-:W-:Y:S01]  /*0ce0*/  PRMT R43, RZ, 0x7610, R43 ;  /* 0x00007610ff2b7816 */ /* 0x000fe2000000002b */
[----:B------:R-:W-:Y:S05]  /*0cf0*/  @P2 BRA `(.L_x_4353) ;  /* 0x0000003000002947 */ /* 0x000fea0003800000 */
[----:B------:R-:W-:Y:S05]  /*0d00*/  @!P1 BRA `(.L_x_4354) ;  /* 0x0000005000009947 */ /* 0x000fea0003800000 */
[----:B-----5:R-:W-:Y:S01]  /*0d10*/  FADD.FTZ R43, R27, R43 ;  /* 0x0000002b1b2b7221 */ /* 0x020fe20000010000 */
[----:B------:R-:W-:Y:S05]  /*0d20*/  BRA `(.L_x_4354) ;  /* 0x0000003000007947 */ /* 0x000fea0003800000 */
.L_x_4353:
[----:B-----5:R-:W-:-:S05]  /*0d30*/  PRMT R62, RZ, 0x7610, R35 ;  /* 0x00007610ff3e7816 */ /* 0x020fca0000000023 */
[----:B------:R-:W-:-:S04]  /*0d40*/  FADD.FTZ R43, R62, R43 ;  /* 0x0000002b3e2b7221 */ /* 0x000fc80000010000 */
[----:B------:R-:W-:Y:S02]  /*0d50*/  @P1 FADD.FTZ R43, R27, R43 ;  /* 0x0000002b1b2b1221 */ /* 0x000fe40000010000 */
.L_x_4354:
[----:B------:R-:W-:Y:S01]  /*0d60*/  FADD.FTZ R64, RZ, R20 ;  /* 0x00000014ff407221 */ /* 0x000fe20000010000 */
[----:B------:R-:W-:Y:S02]  /*0d70*/  LEA R62, P0, R60, c[0x0][0x188], 0x5 ;  /* 0x000062003c3e7a11 */ /* 0x000fe400078028ff */
[----:B------:R-:W-:Y:S01]  /*0d80*/  ISETP.NE.AND P1, PT, R55, RZ, PT ;  /* 0x000000ff3700720c */ /* 0x000fe20003f25270 */
[----:B------:R-:W-:Y:S01]  /*0d90*/  FADD.FTZ R65, R64, R21 ;  /* 0x0000001540417221 */ /* 0x000fe20000010000 */
[----:B------:R-:W-:-:S03]  /*0da0*/  LEA.HI.X R63, R60, c[0x0][0x18c], RZ, 0x5, P0 ;  /* 0x000063003c3f7a11 */ /* 0x000fc600000f2cff */
[----:B------:R-:W-:Y:S02]  /*0db0*/  FADD.FTZ R64, R65, R22 ;  /* 0x0000001641407221 */ /* 0x000fe40000010000 */
[----:B------:R-:W-:Y:S02]  /*0dc0*/  STG.E.128 [R62.64], R12 ;  /* 0x0000000c3e007986 */ /* 0x000fe4000c101d04 */
[----:B------:R-:W-:Y:S02]  /*0dd0*/  FADD.FTZ R65, R64, R23 ;  /* 0x0000001740417221 */ /* 0x000fe40000010000 */
[----:B------:R0:W-:Y:S02]  /*0de0*/  STG.E.128 [R62.64+0x10], R40 ;  /* 0x000010283e007986 */ /* 0x0001e4000c101d04 */
[----:B------:R-:W-:-:S04]  /*0df0*/  FADD.FTZ R64, R65, R16 ;  /* 0x0000001041407221 */ /* 0x000fc80000010000 */
        /* <DEDUP_REMOVED lines=9> */
[----:B------:R-:W-:-:S04]  /*0e90*/  FADD.FTZ R62, R63, R42 ;  /* 0x0000002a3f3e7221 */ /* 0x000fc80000010000 */
[----:B------:R-:W-:Y:S01]  /*0ea0*/  FADD.FTZ R62, R62, R43 ;  /* 0x0000002b3e3e7221 */ /* 0x000fe20000010000 */
[----:B------:R-:W-:Y:S05]  /*0eb0*/  BRA.DIV ~URZ, `(.L_x_4355) ;  /* 0x000008c27f007947 */ /* 0x000fea000b800000 */
[----:B------:R0:W1:Y:S02]  /*0ec0*/  SHFL.BFLY PT, R66, R62, 0x1, 0x1f ;  /* 0x0c201f003e427f89 */ /* 0x00006400000e0000 */
.L_x_4359:
[----:B-1----:R-:W-:Y:S01]  /*0ed0*/  FADD.FTZ R67, R62, R66 ;  /* 0x000000423e437221 */ /* 0x002fe20000010000 */
[----:B------:R-:W-:Y:S05]  /*0ee0*/  BRA.DIV ~URZ, `(.L_x_4356) ;  /* 0x000009027f007947 */ /* 0x000fea000b800000 */
[----:B0-----:R-:W0:Y:S02]  /*0ef0*/  SHFL.BFLY PT, R62, R67, 0x2, 0x1f ;  /* 0x0c401f00433e7f89 */ /* 0x001e2400000e0000 */
        /* <DEDUP_REMOVED lines=11> */
[----:B------:R-:W-:Y:S02]  /*0fb0*/  FADD.FTZ R63, -R62, R22 ;  /* 0x000000163e3f7221 */ /* 0x000fe40000010100 */
        /* <DEDUP_REMOVED lines=37> */
.L_x_4360:
[----:B01----:R-:W-:Y:S01]  /*1210*/  FADD.FTZ R67, R66, R67 ;  /* 0x0000004342437221 */ /* 0x003fe20000010000 */
[----:B------:R-:W-:Y:S02]  /*1220*/  MOV R66, c[0x0][0x1e0] ;  /* 0x0000780000427a02 */ /* 0x000fe40000000f00 */
[----:B------:R-:W-:Y:S02]  /*1230*/  ISETP.NE.AND P0, PT, RZ, UR6, PT ;  /* 0x00000006ff007c0c */ /* 0x000fe4000bf05270 */
[----:B------:R-:W-:Y:S01]  /*1240*/  MOV R63, 0x4 ;  /* 0x00000004003f7802 */ /* 0x000fe20000000f00 */
[----:B------:R-:W-:Y:S02]  /*1250*/  FFMA.FTZ R66, R67, R66, c[0x0][0x228] ;  /* 0x00008a0043427623 */ /* 0x000fe40000010042 */
[----:B------:R-:W-:Y:S02]  /*1260*/  FMUL.FTZ R67, R62, R62 ;  /* 0x0000003e3e437220 */ /* 0x000fe40000410000 */
[----:B------:R-:W-:-:S03]  /*1270*/  @!P1 IMAD.WIDE R64, R46, R63, c[0x0][0x1a0] ;  /* 0x000068002e409625 */ /* 0x000fc600078e023f */
[----:B------:R-:W-:Y:S02]  /*1280*/  FSEL R67, R67, RZ, P0 ;  /* 0x000000ff43437208 */ /* 0x000fe40000000000 */
[----:B------:R0:W-:Y:S03]  /*1290*/  @!P1 STG.E [R64.64], R62 ;  /* 0x0000003e40009986 */ /* 0x0001e6000c101904 */
[----:B------:R-:W-:Y:S01]  /*12a0*/  FADD.FTZ R68, R66, R67 ;  /* 0x0000004342447221 */ /* 0x000fe20000010000 */
[----:B------:R-:W-:-:S05]  /*12b0*/  FSEL R66, R62, RZ, !P0 ;  /* 0x000000ff3e427208 */ /* 0x000fca0004000000 */
[C---:B------:R-:W-:Y:S02]  /*12c0*/  FADD.FTZ R67, -R66.reuse, R20 ;  /* 0x0000001442437221 */ /* 0x040fe40000010100 */
[----:B------:R-:W1:Y:S01]  /*12d0*/  MUFU.RSQ R20, R68 ;  /* 0x0000004400147308 */ /* 0x000e620000001400 */
[C---:B------:R-:W-:Y:S02]  /*12e0*/  FADD.FTZ R18, -R66.reuse, R18 ;  /* 0x0000001242127221 */ /* 0x040fe40000010100 */
[C---:B0-----:R-:W-:Y:S02]  /*12f0*/  FADD.FTZ R62, -R66.reuse, R19 ;  /* 0x00000013423e7221 */ /* 0x041fe40000010100 */
[C---:B------:R-:W-:Y:S01]  /*1300*/  FADD.FTZ R69, -R66.reuse, R13 ;  /* 0x0000000d42457221 */ /* 0x040fe20000010100 */
[----:B------:R-:W-:Y:S01]  /*1310*/  PRMT R13, RZ, 0x5410, R39 ;  /* 0x00005410ff0d7816 */ /* 0x000fe20000000027 */
[C---:B------:R-:W-:Y:S02]  /*1320*/  FADD.FTZ R19, -R66.reuse, R14 ;  /* 0x0000000e42137221 */ /* 0x040fe40000010100 */
[----:B------:R-:W-:-:S02]  /*1330*/  FADD.FTZ R65, -R66, R22 ;  /* 0x0000001642417221 */ /* 0x000fc40000010100 */
[C---:B------:R-:W-:Y:S02]  /*1340*/  FADD.FTZ R22, -R66.reuse, R23 ;  /* 0x0000001742167221 */ /* 0x040fe40000010100 */
[C---:B------:R-:W-:Y:S02]  /*1350*/  FADD.FTZ R16, -R66.reuse, R16 ;  /* 0x0000001042107221 */ /* 0x040fe40000010100 */
[----:B------:R-:W-:Y:S02]  /*1360*/  FADD.FTZ R17, -R66, R17 ;  /* 0x0000001142117221 */ /* 0x000fe40000010100 */
[----:B-1----:R-:W-:Y:S01]  /*1370*/  FMUL.FTZ R14, R20, R18 ;  /* 0x00000012140e7220 */ /* 0x002fe20000410000 */
[----:B------:R-:W-:Y:S01]  /*1380*/  PRMT R18, RZ, 0x5410, R11 ;  /* 0x00005410ff127816 */ /* 0x000fe2000000000b */
[----:B------:R-:W-:Y:S02]  /*1390*/  FADD.FTZ R23, -R66, R12 ;  /* 0x0000000c42177221 */ /* 0x000fe40000010100 */
[----:B------:R-:W-:Y:S01]  /*13a0*/  FFMA.FTZ R14, R14, R13, R3 ;  /* 0x0000000d0e0e7223 */ /* 0x000fe20000010003 */
[----:B------:R-:W-:Y:S01]  /*13b0*/  PRMT R13, RZ, 0x7610, R39 ;  /* 0x00007610ff0d7816 */ /* 0x000fe20000000027 */
[----:B------:R-:W-:-:S02]  /*13c0*/  FADD.FTZ R12, -R66, R15 ;  /* 0x0000000f420c7221 */ /* 0x000fc40000010100 */
[C---:B------:R-:W-:Y:S02]  /*13d0*/  FMUL.FTZ R15, R20.reuse, R62 ;  /* 0x0000003e140f7220 */ /* 0x040fe40000410000 */
[C---:B------:R-:W-:Y:S02]  /*13e0*/  FMUL.FTZ R16, R20.reuse, R16 ;  /* 0x0000001014107220 */ /* 0x040fe40000410000 */
[----:B------:R-:W-:Y:S02]  /*13f0*/  FMUL.FTZ R17, R20, R17 ;  /* 0x0000001114117220 */ /* 0x000fe40000410000 */
[----:B------:R-:W-:Y:S02]  /*1400*/  FFMA.FTZ R15, R15, R13, R2 ;  /* 0x0000000d0f0f7223 */ /* 0x000fe40000010002 */
[----:B------:R-:W-:Y:S02]  /*1410*/  FFMA.FTZ R16, R56, R16, R5 ;  /* 0x0000001038107223 */ /* 0x000fe40000010005 */
[----:B------:R-:W-:Y:S01]  /*1420*/  FFMA.FTZ R17, R59, R17, R4 ;  /* 0x000000113b117223 */ /* 0x000fe20000010004 */
[----:B------:R-:W-:Y:S01]  /*1430*/  F2FP.BF16.PACK_AB R15, R15, R14 ;  /* 0x0000000e0f0f723e */ /* 0x000fe200000010ff */
[----:B------:R-:W-:-:S02]  /*1440*/  FADD.FTZ R21, -R66, R21 ;  /* 0x0000001542157221 */ /* 0x000fc40000010100 */
[C---:B------:R-:W-:Y:S01]  /*1450*/  FMUL.FTZ R65, R20.reuse, R65 ;  /* 0x0000004114417220 */ /* 0x040fe20000410000 */
[----:B------:R-:W-:Y:S01]  /*1460*/  F2FP.BF16.PACK_AB R14, R17, R16 ;  /* 0x00000010110e723e */ /* 0x000fe200000010ff */
[C---:B------:R-:W-:Y:S01]  /*1470*/  FMUL.FTZ R16, R20.reuse, R67 ;  /* 0x0000004314107220 */ /* 0x040fe20000410000 */
[--C-:B------:R-:W-:Y:S01]  /*1480*/  PRMT R17, RZ, 0x5410, R36.reuse ;  /* 0x00005410ff117816 */ /* 0x100fe20000000024 */
[----:B------:R-:W-:Y:S02]  /*1490*/  FMUL.FTZ R22, R20, R22 ;  /* 0x0000001614167220 */ /* 0x000fe40000410000 */
[----:B------:R-:W-:Y:S02]  /*14a0*/  FFMA.FTZ R13, R54, R65, R7 ;  /* 0x00000041360d7223 */ /* 0x000fe40000010007 */
[----:B------:R-:W-:Y:S01]  /*14b0*/  FFMA.FTZ R16, R16, R17, R45 ;  /* 0x0000001110107223 */ /* 0x000fe2000001002d */
[----:B------:R-:W-:Y:S01]  /*14c0*/  PRMT R17, RZ, 0x7610, R36 ;  /* 0x00007610ff117816 */ /* 0x000fe20000000024 */
[----:B------:R-:W-:-:S02]  /*14d0*/  FFMA.FTZ R22, R37, R22, R6 ;  /* 0x0000001625167223 */ /* 0x000fc40000010006 */
[----:B------:R-:W-:Y:S02]  /*14e0*/  FMUL.FTZ R21, R20, R21 ;  /* 0x0000001514157220 */ /* 0x000fe40000410000 */
[----:B------:R-:W-:Y:S01]  /*14f0*/  FADD.FTZ R42, -R66, R42 ;  /* 0x0000002a422a7221 */ /* 0x000fe20000010100 */
[----:B------:R-:W-:Y:S01]  /*1500*/  F2FP.BF16.PACK_AB R13, R22, R13 ;  /* 0x0000000d160d723e */ /* 0x000fe200000010ff */
[C---:B------:R-:W-:Y:S02]  /*1510*/  FADD.FTZ R43, -R66.reuse, R43 ;  /* 0x0000002b422b7221 */ /* 0x040fe40000010100 */
[C---:B------:R-:W-:Y:S02]  /*1520*/  FADD.FTZ R40, -R66.reuse, R40 ;  /* 0x0000002842287221 */ /* 0x040fe40000010100 */
[----:B------:R-:W-:Y:S02]  /*1530*/  FADD.FTZ R41, -R66, R41 ;  /* 0x0000002942297221 */ /* 0x000fe40000010100 */
[----:B------:R-:W-:Y:S01]  /*1540*/  FFMA.FTZ R17, R21, R17, R44 ;  /* 0x0000001115117223 */ /* 0x000fe2000001002c */
[----:B------:R-:W-:Y:S01]  /*1550*/  PRMT R21, RZ, 0x7610, R11 ;  /* 0x00007610ff157816 */ /* 0x000fe2000000000b */
[----:B------:R-:W-:-:S02]  /*1560*/  FMUL.FTZ R65, R20, R42 ;  /* 0x0000002a14417220 */ /* 0x000fc40000410000 */
        /* <DEDUP_REMOVED lines=13> */
[C---:B------:R-:W-:Y:S01]  /*1640*/  FMUL.FTZ R23, R20.reuse, R23 ;  /* 0x0000001714177220 */ /* 0x040fe20000410000 */
[----:B------:R-:W-:Y:S01]  /*1650*/  F2FP.BF16.PACK_AB R18, R41, R40 ;  /* 0x000000282912723e */ /* 0x000fe200000010ff */
[----:B------:R-:W-:Y:S01]  /*1660*/  FMUL.FTZ R69, R20, R69 ;  /* 0x0000004514457220 */ /* 0x000fe20000410000 */
[----:B------:R-:W-:Y:S01]  /*1670*/  F2FP.BF16.PACK_AB R17, R22, R21 ;  /* 0x000000151611723e */ /* 0x000fe200000010ff */
[----:B------:R-:W-:Y:S01]  /*1680*/  FFMA.FTZ R16, R57, R23, R0 ;  /* 0x0000001739107223 */ /* 0x000fe20000010000 */
[----:B------:R-:W-:Y:S01]  /*1690*/  LEA R40, P0, R58, c[0x0][0x208], 0x4 ;  /* 0x000082003a287a11 */ /* 0x000fe200078020ff */
[----:B------:R-:W-:Y:S01]  /*16a0*/  FFMA.FTZ R69, R61, R69, R48 ;  /* 0x000000453d457223 */ /* 0x000fe20000010030 */
[----:B------:R-:W-:Y:S01]  /*16b0*/  LEA R22, P2, R60, c[0x0][0x208], 0x4 ;  /* 0x000082003c167a11 */ /* 0x000fe200078420ff */
[----:B------:R-:W-:Y:S01]  /*16c0*/  @!P1 IMAD.WIDE R42, R46, R63, c[0x0][0x1a8] ;  /* 0x00006a002e2a9625 */ /* 0x000fe200078e023f */
[----:B------:R-:W-:-:S02]  /*16d0*/  LEA.HI.X R41, R58, c[0x0][0x20c], RZ, 0x4, P0 ;  /* 0x000083003a297a11 */ /* 0x000fc400000f24ff */
[----:B------:R-:W-:Y:S01]  /*16e0*/  LEA.HI.X R23, R60, c[0x0][0x20c], RZ, 0x4, P2 ;  /* 0x000083003c177a11 */ /* 0x000fe200010f24ff */
[----:B------:R-:W-:Y:S01]  /*16f0*/  IMAD R46, R63, c[0x0][0x160], R46 ;  /* 0x000058003f2e7a24 */ /* 0x000fe200078e022e */
[----:B------:R-:W-:Y:S01]  /*1700*/  F2FP.BF16.PACK_AB R16, R69, R16 ;  /* 0x000000104510723e */ /* 0x000fe200000010ff */
[----:B------:R0:W-:Y:S03]  /*1710*/  @!P1 STG.E [R42.64], R20 ;  /* 0x000000142a009986 */ /* 0x0001e6000c101904 */
[----:B------:R-:W-:Y:S01]  /*1720*/  ISETP.GE.AND P0, PT, R46, c[0x0][0x164], PT ;  /* 0x000059002e007a0c */ /* 0x000fe20003f06270 */
[----:B------:R0:W-:Y:S04]  /*1730*/  STG.E.128 [R40.64], R12 ;  /* 0x0000000c28007986 */ /* 0x0001e8000c101d04 */
[----:B------:R0:W-:Y:S08]  /*1740*/  STG.E.128 [R22.64], R16 ;  /* 0x0000001016007986 */ /* 0x0001f0000c101d04 */
[----:B0----5:R-:W-:Y:S01]  /*1750*/  @P0 CALL.REL.NOINC `(.L_x_4357) ;  /* 0x0000001000000944 */ /* 0x021fe20003c00000 */
[----:B------:R-:W-:Y:S05]  /*1760*/  BRA `(.L_x_4358) ;  /* 0xffffebd000007947 */ /* 0x000fea000383ffff */
.L_x_4357:
[----:B------:R-:W-:Y:S05]  /*1770*/  EXIT ;  /* 0x000000000000794d */ /* 0x000fea0003800000 */
.L_x_4355:
[----:B------:R-:W-:Y:S01]  /*1780*/  HFMA2.MMA R65, -RZ, RZ, 0, 5.9604644775390625e-08 ;  /* 0x00000001ff417435 */ /* 0x000fe200000001ff */
[----:B------:R-:W-:-:S02]  /*1790*/  MOV R67, R62 ;  /* 0x0000003e00437202 */ /* 0x000fc40000000f00 */
[----:B------:R-:W-:Y:S02]  /*17a0*/  MOV R66, 0x1f ;  /* 0x0000001f00427802 */ /* 0x000fe40000000f00 */
[----:B------:R-:W-:Y:S02]  /*17b0*/  MOV R63, 0xffffffff ;  /* 0xffffffff003f7802 */ /* 0x000fe40000000f00 */
[----:B------:R-:W-:Y:S02]  /*17c0*/  MOV R64, 0x17e0 ;  /* 0x000017e000407802 */ /* 0x000fe40000000f00 */
[----:B-----5:R-:W-:Y:S05]  /*17d0*/  CALL.REL.NOINC `($__internal_27_$__cuda_sm70_shflsync_bfly_p) ;  /* 0x0000058000007944 */ /* 0x020fea0003c00000 */
[----:B01----:R-:W-:Y:S05]  /*17e0*/  BRA `(.L_x_4359) ;  /* 0xfffff6e000007947 */ /* 0x003fea000383ffff */
.L_x_4356:
[----:B------:R-:W-:Y:S01]  /*17f0*/  HFMA2.MMA R65, -RZ, RZ, 0, 1.1920928955078125e-07 ;  /* 0x00000002ff417435 */ /* 0x000fe200000001ff */
[----:B------:R-:W-:Y:S02]  /*1800*/  MOV R66, 0x1f ;  /* 0x0000001f00427802 */ /* 0x000fe40000000f00 */
[----:B------:R-:W-:Y:S02]  /*1810*/  MOV R63, 0xffffffff ;  /* 0xffffffff003f7802 */ /* 0x000fe40000000f00 */
[----:B------:R-:W-:Y:S02]  /*1820*/  MOV R64, 0x1840 ;  /* 0x0000184000407802 */ /* 0x000fe40000000f00 */
[----:B0----5:R-:W-:Y:S05]  /*1830*/  CALL.REL.NOINC `($__internal_27_$__cuda_sm70_shflsync_bfly_p) ;  /* 0x0000052000007944 */ /* 0x021fea0003c00000 */
[----:B0-----:R-:W-:Y:S01]  /*1840*/  HFMA2.MMA R65, -RZ, RZ, 0, 2.384185791015625e-07 ;  /* 0x00000004ff417435 */ /* 0x001fe200000001ff */
[----:B-1----:R-:W-:Y:S01]  /*1850*/  FADD.FTZ R67, R67, R66 ;  /* 0x0000004243437221 */ /* 0x002fe20000010000 */
[----:B------:R-:W-:-:S02]  /*1860*/  MOV R66, 0x1f ;  /* 0x0000001f00427802 */ /* 0x000fc40000000f00 */
[----:B------:R-:W-:Y:S02]  /*1870*/  MOV R63, 0xffffffff ;  /* 0xffffffff003f7802 */ /* 0x000fe40000000f00 */
[----:B------:R-:W-:Y:S02]  /*1880*/  MOV R64, 0x18a0 ;  /* 0x000018a000407802 */ /* 0x000fe40000000f00 */
[----:B------:R-:W-:Y:S05]  /*1890*/  CALL.REL.NOINC `($__internal_27_$__cuda_sm70_shflsync_bfly_p) ;  /* 0x000004c000007944 */ /* 0x000fea0003c00000 */
[----:B0-----:R-:W-:Y:S01]  /*18a0*/  HFMA2.MMA R65, -RZ, RZ, 0, 4.76837158203125e-07 ;  /* 0x00000008ff417435 */ /* 0x001fe200000001ff */
[----:B-1----:R-:W-:Y:S01]  /*18b0*/  FADD.FTZ R67, R67, R66 ;  /* 0x0000004243437221 */ /* 0x002fe20000010000 */
[----:B------:R-:W-:Y:S02]  /*18c0*/  MOV R66, 0x1f ;  /* 0x0000001f00427802 */ /* 0x000fe40000000f00 */
[----:B------:R-:W-:Y:S02]  /*18d0*/  MOV R63, 0xffffffff ;  /* 0xffffffff003f7802 */ /* 0x000fe40000000f00 */
[----:B------:R-:W-:Y:S02]  /*18e0*/  MOV R64, 0x1900 ;  /* 0x0000190000407802 */ /* 0x000fe40000000f00 */
[----:B------:R-:W-:Y:S05]  /*18f0*/  CALL.REL.NOINC `($__internal_27_$__cuda_sm70_shflsync_bfly_p) ;  /* 0x0000046000007944 */ /* 0x000fea0003c00000 */
[----:B0-----:R-:W-:Y:S01]  /*1900*/  HFMA2.MMA R65, -RZ, RZ, 0, 9.5367431640625e-07 ;  /* 0x00000010ff417435 */ /* 0x001fe200000001ff */
[----:B-1----:R-:W-:Y:S01]  /*1910*/  FADD.FTZ R67, R67, R66 ;  /* 0x0000004243437221 */ /* 0x002fe20000010000 */
[----:B------:R-:W-:-:S02]  /*1920*/  MOV R66, 0x1f ;  /* 0x0000001f00427802 */ /* 0x000fc40000000f00 */
[----:B------:R-:W-:Y:S02]  /*1930*/  MOV R63, 0xffffffff ;  /* 0xffffffff003f7802 */ /* 0x000fe40000000f00 */
[----:B------:R-:W-:Y:S02]  /*1940*/  MOV R64, 0x1960 ;  /* 0x0000196000407802 */ /* 0x000fe40000000f00 */
[----:B------:R-:W-:Y:S05]  /*1950*/  CALL.REL.NOINC `($__internal_27_$__cuda_sm70_shflsync_bfly_p) ;  /* 0x0000040000007944 */ /* 0x000fea0003c00000 */
[----:B-1----:R-:W-:Y:S01]  /*1960*/  FADD.FTZ R62, R67, R66 ;  /* 0x00000042433e7221 */ /* 0x002fe20000010000 */
[----:B0-----:R-:W-:Y:S01]  /*1970*/  HFMA2.MMA R65, -RZ, RZ, 0, 5.9604644775390625e-08 ;  /* 0x00000001ff417435 */ /* 0x001fe200000001ff */
[----:B------:R-:W-:Y:S02]  /*1980*/  MOV R66, 0x1f ;  /* 0x0000001f00427802 */ /* 0x000fe40000000f00 */
[----:B------:R-:W-:-:S04]  /*1990*/  FMUL.FTZ R62, R62, c[0x0][0x1e0] ;  /* 0x000078003e3e7a20 */ /* 0x000fc80000410000 */
        /* <DEDUP_REMOVED lines=33> */
[----:B------:R-:W-:Y:S02]  /*1bb0*/  MOV R64, 0x1bd0 ;  /* 0x00001bd000407802 */ /* 0x000fe40000000f00 */
[----:B------:R-:W-:Y:S05]  /*1bc0*/  CALL.REL.NOINC `($__internal_27_$__cuda_sm70_shflsync_bfly_p) ;  /* 0x0000019000007944 */ /* 0x000fea0003c00000 */
[----:B0-----:R-:W-:Y:S01]  /*1bd0*/  HFMA2.MMA R65, -RZ, RZ, 0, 1.1920928955078125e-07 ;  /* 0x00000002ff417435 */ /* 0x001fe200000001ff */
[----:B-1----:R-:W-:Y:S01]  /*1be0*/  FADD.FTZ R67, R67, R66 ;  /* 0x0000004243437221 */ /* 0x002fe20000010000 */
[----:B------:R-:W-:Y:S02]  /*1bf0*/  MOV R66, 0x1f ;  /* 0x0000001f00427802 */ /* 0x000fe40000000f00 */
[----:B------:R-:W-:Y:S02]  /*1c00*/  MOV R63, 0xffffffff ;  /* 0xffffffff003f7802 */ /* 0x000fe40000000f00 */
[----:B------:R-:W-:Y:S02]  /*1c10*/  MOV R64, 0x1c30 ;  /* 0x00001c3000407802 */ /* 0x000fe40000000f00 */
[----:B------:R-:W-:Y:S05]  /*1c20*/  CALL.REL.NOINC `($__internal_27_$__cuda_sm70_shflsync_bfly_p) ;  /* 0x0000013000007944 */ /* 0x000fea0003c00000 */
        /* <DEDUP_REMOVED lines=18> */
[----:B01----:R-:W-:Y:S05]  /*1d50*/  BRA `(.L_x_4360) ;  /* 0xfffff4b000007947 */ /* 0x003fea000383ffff */
        .weak           $__internal_27_$__cuda_sm70_shflsync_bfly_p
        .type           $__internal_27_$__cuda_sm70_shflsync_bfly_p,@function
        .size           $__internal_27_$__cuda_sm70_shflsync_bfly_p,(.L_x_13567 - $__internal_27_$__cuda_sm70_shflsync_bfly_p)
$__internal_27_$__cuda_sm70_shflsync_bfly_p:
[----:B------:R-:W-:Y:S01]  /*1d60*/  HFMA2.MMA R69, -RZ, RZ, 0, 0 ;  /* 0x00000000ff457435 */ /* 0x000fe200000001ff */
[----:B------:R-:W-:Y:S01]  /*1d70*/  MOV R68, R64 ;  /* 0x0000004000447202 */ /* 0x000fe20000000f00 */
[----:B------:R-:W-:Y:S04]  /*1d80*/  WARPSYNC R63 ;  /* 0x0000003f00007348 */ /* 0x000fe80003800000 */
[----:B------:R0:W1:Y:S01]  /*1d90*/  SHFL.BFLY PT, R66, R67, R65, R66 ;  /* 0x0c00004143427389 */ /* 0x00006200000e0042 */
[----:B------:R-:W-:Y:S05]  /*1da0*/  RET.REL.NODEC R68 `(_ZN10layer_norm31ln_parallel_residual_fwd_kernelINS_13Kernel_traitsI13__nv_bfloat16S2_fS2_fjLj512ELj1ELj4ELj1ELj16ENS_18Kernel_traits_baseILj512ES2_S2_fS2_fjLj128EEEEELb0ELb1ELb1EEEvNS_9FwdParamsE) ;  /* 0xffffe25044007950 */ /* 0x000fea0003c3ffff */
.L_x_4361:
        /* <DEDUP_REMOVED lines=13> */
.L_x_13567:


//--------------------- .text._ZN10layer_norm31ln_parallel_residual_fwd_kernelINS_13Kernel_traitsI13__nv_bfloat16S2_fS2_fjLj512ELj1ELj4ELj1ELj16ENS_18Kernel_traits_baseILj512ES2_S2_fS2_fjLj128EEEEELb1ELb0ELb0EEEvNS_9FwdParamsE --------------------------
	.section	.text._ZN10layer_norm31ln_parallel_residual_fwd_kernelINS_13Kernel_traitsI13__nv_bfloat16S2_fS2_fjLj512ELj1ELj4ELj1ELj16ENS_18Kernel_traits_baseILj512ES2_S2_fS2_fjLj128EEEEELb1ELb0ELb0EEEvNS_9FwdParamsE,"ax",@progbits
	.sectioninfo	@"SHI_REGISTERS=139"
	.align	128
        .global         _ZN10layer_norm31ln_parallel_residual_fwd_kernelINS_13Kernel_traitsI13__nv_bfloat16S2_fS2_fjLj512ELj1ELj4ELj1ELj16ENS_18Kernel_traits_baseILj512ES2_S2_fS2_fjLj128EEEEELb1ELb0ELb0EEEvNS_9FwdParamsE
        .type           _ZN10layer_norm31ln_parallel_residual_fwd_kernelINS_13Kernel_traitsI13__nv_bfloat16S2_fS2_fjLj512ELj1ELj4ELj1ELj16ENS_18Kernel_traits_baseILj512ES2_S2_fS2_fjLj128EEEEELb1ELb0ELb0EEEvNS_9FwdParamsE,@function
        .size           _ZN10layer_norm31ln_parallel_residual_fwd_kernelINS_13Kernel_traitsI13__nv_bfloat16S2_fS2_fjLj512ELj1ELj4ELj1ELj16ENS_18Kernel_traits_baseILj512ES2_S2_fS2_fjLj128EEEEELb1ELb0ELb0EEEvNS_9FwdParamsE,(.L_x_13568 - _ZN10layer_norm31ln_parallel_residual_fwd_kernelINS_13Kernel_traitsI13__nv_bfloat16S2_fS2_fjLj512ELj1ELj4ELj1ELj16ENS_18Kernel_traits_baseILj512ES2_S2_fS2_fjLj128EEEEELb1ELb0ELb0EEEvNS_9FwdParamsE)
        .other          _ZN10layer_norm31ln_parallel_residual_fwd_kernelINS_13Kernel_traitsI13__nv_bfloat16S2_fS2_fjLj512ELj1ELj4ELj1ELj16ENS_18Kernel_traits_baseILj512ES2_S2_fS2_fjLj128EEEEELb1ELb0ELb0EEEvNS_9FwdParamsE,@"STO_CUDA_ENTRY STV_DEFAULT"
_ZN10layer_norm31ln_parallel_residual_fwd_kernelINS_13Kernel_traitsI13__nv_bfloat16S2_fS2_fjLj512ELj1ELj4ELj1ELj16ENS_18Kernel_traits_baseILj512ES2_S2_fS2_fjLj128EEEEELb1ELb0ELb0EEEvNS_9FwdParamsE:
.text._ZN10layer_norm31ln_parallel_residual_fwd_kernelINS_13Kernel_traitsI13__nv_bfloat16S2_fS2_fjLj512ELj1ELj4ELj1ELj16ENS_18Kernel_traits_baseILj512ES2_S2_fS2_fjLj128EEEEELb1ELb0ELb0EEEvNS_9FwdParamsE:
        /* <DEDUP_REMOVED lines=47> */
[----:B------:R-:W-:Y:S01]  /*02f0*/  IMAD.SHL.U32 R28, R36, 0x10, RZ ;  /* 0x00000010241c7824 */ /* 0x000fe200078e00ff */
[----:B------:R-:W-:Y:S02]  /*0300*/  ISETP.NE.U32.AND P1, PT, RZ, c[0x0][0x220], PT ;  /* 0x00008800ff007a0c */ /* 0x000fe40003f25070 */
[----:B------:R-:W-:-:S02]  /*0310*/  ISETP.NE.AND.EX P0, PT, RZ, c[0x0][0x21c], PT, P0 ;  /* 0x00008700ff007a0c */ /* 0x000fc40003f05300 */
        /* <DEDUP_REMOVED lines=19> */
.L_x_4363:
[----:B------:R-:W-:Y:S05]  /*0450*/  BSYNC B0 ;  /* 0x0000000000007941 */ /* 0x000fea0003800000 */
.L_x_4362:
        /* <DEDUP_REMOVED lines=24> */
.L_x_4365:
[----:B0-----:R-:W-:Y:S05]  /*05e0*/  BSYNC B0 ;  /* 0x0000000000007941 */ /* 0x001fea0003800000 */
.L_x_4364:
        /* <DEDUP_REMOVED lines=32> */
[C---:B------:R-:W-:Y:S01]  /*07f0*/  IMAD.HI.U32 R10, R11.reuse, -0x2daee0ad, RZ ;  /* 0xd2511f530b0a7827 */ /* 0x040fe200078e00ff */
        /* <DEDUP_REMOVED lines=8> */
[--C-:B------:R-:W-:Y:S01]  /*0880*/  PRMT R10, RZ, 0x5410, R14.reuse ;  /* 0x00005410ff0a7816 */ /* 0x100fe2000000000e */
        /* <DEDUP_REMOVED lines=20> */
[C---:B------:R-:W-:Y:S01]  /*09d0*/  IMAD.HI.U32 R56, R55.reuse, -0x326172a9, RZ ;  /* 0xcd9e8d5737387827 */ /* 0x040fe200078e00ff */
        /* <DEDUP_REMOVED lines=15> */
[----:B------:R-:W-:Y:S02]  /*0ad0*/  PRMT R27, RZ, 0x7610, R30 ;  /* 0x00007610ff1b7816 */ /* 0x000fe4000000001e */
[----:B------:R-:W-:-:S02]  /*0ae0*/  PRMT R28, RZ, 0x5410, R31 ;  /* 0x00005410ff1c7816 */ /* 0x000fc4000000001f */
[----:B------:R-:W-:Y:S02]  /*0af0*/  PRMT R29, RZ, 0x7610, R31 ;  /* 0x00007610ff1d7816 */ /* 0x000fe4000000001f */
[--C-:B------:R-:W-:Y:S02]  /*0b00*/  PRMT R31, RZ, 0x5410, R48.reuse ;  /* 0x00005410ff1f7816 */ /* 0x100fe40000000030 */
[----:B------:R-:W-:Y:S01]  /*0b10*/  PRMT R30, RZ, 0x7610, R48 ;  /* 0x00007610ff1e7816 */ /* 0x000fe20000000030 */
[----:B------:R-:W-:Y:S01]  /*0b20*/  IMAD.HI.U32 R48, R57, -0x326172a9, RZ ;  /* 0xcd9e8d5739307827 */ /* 0x000fe200078e00ff */
[----:B------:R-:W-:Y:S02]  /*0b30*/  LOP3.LUT R49, R49, UR20, R54, 0x96, !PT ;  /* 0x0000001431317c12 */ /* 0x000fe4000f8e9636 */
[----:B------:R-:W-:Y:S01]  /*0b40*/  PRMT R81, RZ, 0x5410, R39 ;  /* 0x00005410ff517816 */ /* 0x000fe20000000027 */
[----:B------:R-:W-:Y:S01]  /*0b50*/  IMAD R57, R57, -0x326172a9, RZ ;  /* 0xcd9e8d5739397824 */ /* 0x000fe200078e02ff */
[----:B------:R-:W-:Y:S01]  /*0b60*/  LOP3.LUT R48, R48, UR19, R55, 0x96, !PT ;  /* 0x0000001330307c12 */ /* 0x000fe2000f8e9637 */
        /* <DEDUP_REMOVED lines=8> */
[----:B------:R-:W-:Y:S01]  /*0bf0*/  IMAD.WIDE.U32 R36, R36, -0x2daee0ad, RZ ;  /* 0xd2511f5324247825 */ /* 0x000fe200078e00ff */
        /* <DEDUP_REMOVED lines=10> */
[--C-:B------:R-:W-:Y:S02]  /*0ca0*/  PRMT R84, RZ, 0x5410, R44.reuse ;  /* 0x00005410ff547816 */ /* 0x100fe4000000002c */
[----:B------:R-:W-:Y:S01]  /*0cb0*/  PRMT R85, RZ, 0x7610, R44 ;  /* 0x00007610ff557816 */ /* 0x000fe2000000002c */
[C---:B------:R-:W-:Y:S01]  /*0cc0*/  IMAD.HI.U32 R127, R38.reuse, -0x2daee0ad, RZ ;  /* 0xd2511f53267f7827 */ /* 0x040fe200078e00ff */
[----:B------:R-:W-:Y:S02]  /*0cd0*/  LOP3.LUT R126, R129, UR25, R33, 0x96, !PT ;  /* 0x00000019817e7c12 */ /* 0x000fe4000f8e9621 */
[--C-:B------:R-:W-:Y:S01]  /*0ce0*/  PRMT R86, RZ, 0x5410, R45.reuse ;  /* 0x00005410ff567816 */ /* 0x100fe2000000002d */
[----:B------:R-:W-:Y:S01]  /*0cf0*/  IMAD R130, R38, -0x2daee0ad, RZ ;  /* 0xd2511f5326827824 */ /* 0x000fe200078e02ff */
        /* <DEDUP_REMOVED lines=21> */
.L_x_4635:
        /* <DEDUP_REMOVED lines=24> */
[----:B------:R0:W5:Y:S04]  /*0fd0*/  @P0 LDG.E.128 R36, [R46.64] ;  /* 0x000000062e240981 */ /* 0x000168000c1e1d00 */
[----:B------:R0:W5:Y:S01]  /*0fe0*/  @P0 LDG.E.128 R40, [R46.64+0x10] ;  /* 0x000010062e280981 */ /* 0x000162000c1e1d00 */
        /* <DEDUP_REMOVED lines=11> */
.L_x_4370:
[----:B0-----:R-:W-:Y:S02]  /*10a0*/  IMAD.MOV.U32 R64, RZ, RZ, R128 ;  /* 0x000000ffff407224 */ /* 0x001fe400078e0080 */
.L_x_4371:
[----:B------:R-:W-:Y:S05]  /*10b0*/  BSYNC B2 ;  /* 0x0000000000027941 */ /* 0x000fea0003800000 */
.L_x_4369:
        /* <DEDUP_REMOVED lines=16> */
.L_x_4375:
[----:B------:R-:W-:Y:S05]  /*11c0*/  BSYNC B3 ;  /* 0x0000000000037941 */ /* 0x000fea0003800000 */
.L_x_4374:
        /* <DEDUP_REMOVED lines=42> */
.L_x_4373:
[----:B------:R-:W-:Y:S05]  /*1470*/  BSYNC B2 ;  /* 0x0000000000027941 */ /* 0x000fea0003800000 */
.L_x_4372:
        /* <DEDUP_REMOVED lines=13> */
[----:B------:R-:W-:Y:S02]  /*1550*/  IMAD.MOV.U32 R46, RZ, RZ, R60 ;  /* 0x000000ffff2e7224 */ /* 0x000fe400078e003c */
[----:B------:R-:W-:Y:S01]  /*1560*/  FADD.FTZ R44, R36, R44 ;  /* 0x0000002c242c7221 */ /* 0x000fe20000010000 */
[----:B------:R-:W-:Y:S05]  /*1570*/  BRA `(.L_x_4377) ;  /* 0x0000053000007947 */ /* 0x000fea0003800000 */
.L_x_4376:
        /* <DEDUP_REMOVED lines=12> */
.L_x_4379:
[----:B------:R-:W-:Y:S02]  /*1640*/  IMAD.MOV.U32 R45, RZ, RZ, R128 ;  /* 0x000000ffff2d7224 */ /* 0x000fe400078e0080 */
.L_x_4380:
[----:B------:R-:W-:Y:S05]  /*1650*/  BSYNC B2 ;  /* 0x0000000000027941 */ /* 0x000fea0003800000 */
.L_x_4378:
        /* <DEDUP_REMOVED lines=16> */
.L_x_4384:
[----:B------:R-:W-:Y:S05]  /*1760*/  BSYNC B3 ;  /* 0x0000000000037941 */ /* 0x000fea0003800000 */
.L_x_4383:
        /* <DEDUP_REMOVED lines=42> */
.L_x_4382:
[----:B------:R-:W-:Y:S05]  /*1a10*/  BSYNC B2 ;  /* 0x0000000000027941 */ /* 0x000fea0003800000 */
.L_x_4381:
[----:B------:R0:W1:Y:S02]  /*1a20*/  I2F.U32 R60, R45 ;  /* 0x0000002d003c7306 */ /* 0x0000640000201000 */
[----:B0-----:R-:W-:-:S05]  /*1a30*/  PRMT R45, RZ, 0x5410, R32 ;  /* 0x00005410ff2d7816 */ /* 0x001fca0000000020 */
[----:B------:R-:W-:Y:S02]  /*1a40*/  FMUL.FTZ R47, R45, c[0x0][0x1e8] ;  /* 0x00007a002d2f7a20 */ /* 0x000fe40000410000 */
[----:B-1----:R-:W-:-:S05]  /*1a50*/  FFMA.FTZ R60, R60, R119, 1.1641532182693481445e-10 ;  /* 0x2f0000003c3c7423 */ /* 0x002fca0000010077 */
[----:B------:R-:W-:-:S04]  /*1a60*/  FSETP.GTU.FTZ.AND P2, PT, R60, c[0x0][0x1e4], PT ;  /* 0x000079003c007a0b */ /* 0x000fc80003f5c000 */
[----:B------:R-:W-:Y:S02]  /*1a70*/  FSEL R47, R47, RZ, !P2 ;  /* 0x000000ff2f2f7208 */ /* 0x000fe40005000000 */
[----:B------:R-:W-:-:S03]  /*1a80*/  SEL R110, RZ, 0x1, P2 ;  /* 0x00000001ff6e7807 */ /* 0x000fc60001000000 */
[----:B------:R-:W-:-:S04]  /*1a90*/  FADD.FTZ R44, R47, R44 ;  /* 0x0000002c2f2c7221 */ /* 0x000fc80000010000 */
[----:B------:R-:W-:Y:S02]  /*1aa0*/  @P0 FADD.FTZ R44, R36, R44 ;  /* 0x0000002c242c0221 */ /* 0x000fe40000010000 */
.L_x_4377:
        /* <DEDUP_REMOVED lines=12> */
.L_x_4386:
[----:B------:R-:W-:Y:S02]  /*1b70*/  IMAD.MOV.U32 R66, RZ, RZ, R128 ;  /* 0x000000ffff427224 */ /* 0x000fe400078e0080 */
.L_x_4387:
[----:B------:R-:W-:Y:S05]  /*1b80*/  BSYNC B2 ;  /* 0x0000000000027941 */ /* 0x000fea0003800000 */
.L_x_4385:
        /* <DEDUP_REMOVED lines=16> */
.L_x_4391:
[----:B------:R-:W-:Y:S05]  /*1c90*/  BSYNC B3 ;  /* 0x0000000000037941 */ /* 0x000fea0003800000 */
.L_x_4390:
        /* <DEDUP_REMOVED lines=42> */
.L_x_4389:
[----:B------:R-:W-:Y:S05]  /*1f40*/  BSYNC B2 ;  /* 0x0000000000027941 */ /* 0x000fea0003800000 */
.L_x_4388:
        /* <DEDUP_REMOVED lines=13> */
.L_x_4392:
        /* <DEDUP_REMOVED lines=12> */
.L_x_4395:
[----:B------:R-:W-:Y:S02]  /*20e0*/  IMAD.MOV.U32 R48, RZ, RZ, R128 ;  /* 0x000000ffff307224 */ /* 0x000fe400078e0080 */
.L_x_4396:
[----:B------:R-:W-:Y:S05]  /*20f0*/  BSYNC B2 ;  /* 0x0000000000027941 */ /* 0x000fea0003800000 */
.L_x_4394:
        /* <DEDUP_REMOVED lines=16> */
.L_x_4400:
[----:B------:R-:W-:Y:S05]  /*2200*/  BSYNC B3 ;  /* 0x0000000000037941 */ /* 0x000fea0003800000 */
.L_x_4399:
        /* <DEDUP_REMOVED lines=42> */
.L_x_4398:
[----:B------:R-:W-:Y:S05]  /*24b0*/  BSYNC B2 ;  /* 0x0000000000027941 */ /* 0x000fea0003800000 */
.L_x_4397:
[----:B------:R-:W0:Y:S02]  /*24c0*/  I2F.U32 R48, R48 ;  /* 0x0000003000307306 */ /* 0x000e240000201000 */
[----:B0-----:R-:W-:Y:S01]  /*24d0*/  FFMA.FTZ R47, R48, R119, 1.1641532182693481445e-10 ;  /* 0x2f000000302f7423 */ /* 0x001fe20000010077 */
[----:B------:R-:W-:-:S04]  /*24e0*/  PRMT R48, RZ, 0x7610, R32 ;  /* 0x00007610ff307816 */ /* 0x000fc80000000020 */
[----:B------:R-:W-:Y:S01]  /*24f0*/  FSETP.GTU.FTZ.AND P2, PT, R47, c[0x0][0x1e4], PT ;  /* 0x000079002f007a0b */ /* 0x000fe20003f5c000 */
[----:B------:R-:W-:-:S03]  /*2500*/  FMUL.FTZ R60, R48, c[0x0][0x1e8] ;  /* 0x00007a00303c7a20 */ /* 0x000fc60000410000 */
[----:B------:R-:W-:Y:S02]  /*2510*/  SEL R111, RZ, 0x1, P2 ;  /* 0x00000001ff6f7807 */ /* 0x000fe40001000000 */
[----:B------:R-:W-:-:S05]  /*2520*/  FSEL R60, R60, RZ, !P2 ;  /* 0x000000ff3c3c7208 */ /* 0x000fca0005000000 */
[----:B------:R-:W-:-:S04]  /*2530*/  FADD.FTZ R45, R60, R45 ;  /* 0x0000002d3c2d7221 */ /* 0x000fc80000010000 */
[----:B------:R-:W-:Y:S02]  /*2540*/  @P0 FADD.FTZ R45, R37, R45 ;  /* 0x0000002d252d0221 */ /* 0x000fe40000010000 */
.L_x_4393:
        /* <DEDUP_REMOVED lines=12> */
.L_x_4402:
[----:B------:R-:W-:Y:S02]  /*2610*/  IMAD.MOV.U32 R48, RZ, RZ, R128 ;  /* 0x000000ffff307224 */ /* 0x000fe400078e0080 */
.L_x_4403:
[----:B------:R-:W-:Y:S05]  /*2620*/  BSYNC B2 ;  /* 0x0000000000027941 */ /* 0x000fea0003800000 */
.L_x_4401:
        /* <DEDUP_REMOVED lines=16> */
.L_x_4407:
[----:B------:R-:W-:Y:S05]  /*2730*/  BSYNC B3 ;  /* 0x0000000000037941 */ /* 0x000fea0003800000 */
.L_x_4406:
        /* <DEDUP_REMOVED lines=42> */
.L_x_4405:
[----:B------:R-:W-:Y:S05]  /*29e0*/  BSYNC B2 ;  /* 0x0000000000027941 */ /* 0x000fea0003800000 */
.L_x_4404:
        /* <DEDUP_REMOVED lines=13> */
.L_x_4408:
        /* <DEDUP_REMOVED lines=12> */
.L_x_4411:
[----:B------:R-:W-:Y:S02]  /*2b80*/  IMAD.MOV.U32 R47, RZ, RZ, R128 ;  /* 0x000000ffff2f7224 */ /* 0x000fe400078e0080 */
.L_x_4412:
[----:B------:R-:W-:Y:S05]  /*2b90*/  BSYNC B2 ;  /* 0x0000000000027941 */ /* 0x000fea0003800000 */
.L_x_4410:
        /* <DEDUP_REMOVED lines=16> */
.L_x_4416:
[----:B------:R-:W-:Y:S05]  /*2ca0*/  BSYNC B3 ;  /* 0x0000000000037941 */ /* 0x000fea0003800000 */
.L_x_4415:
        /* <DEDUP_REMOVED lines=42> */
.L_x_4414:
[----:B------:R-:W-:Y:S05]  /*2f50*/  BSYNC B2 ;  /* 0x0000000000027941 */ /* 0x000fea0003800000 */
.L_x_4413:
        /* <DEDUP_REMOVED lines=9> */
.L_x_4409:
        /* <DEDUP_REMOVED lines=12> */
.L_x_4418:
[----:B------:R-:W-:Y:S02]  /*30b0*/  IMAD.MOV.U32 R48, RZ, RZ, R128 ;  /* 0x000000ffff307224 */ /* 0x000fe400078e0080 */
.L_x_4419:
[----:B------:R-:W-:Y:S05]  /*30c0*/  BSYNC B2 ;  /* 0x0000000000027941 */ /* 0x000fea0003800000 */
.L_x_4417:
        /* <DEDUP_REMOVED lines=16> */
.L_x_4423:
[----:B------:R-:W-:Y:S05]  /*31d0*/  BSYNC B3 ;  /* 0x0000000000037941 */ /* 0x000fea0003800000 */
.L_x_4422:
        /* <DEDUP_REMOVED lines=43> */
.L_x_4421:
[----:B------:R-:W-:Y:S05]  /*3490*/  BSYNC B2 ;  /* 0x0000000000027941 */ /* 0x000fea0003800000 */
.L_x_4420:
        /* <DEDUP_REMOVED lines=13> */
.L_x_4424:
        /* <DEDUP_REMOVED lines=12> */
.L_x_4427:
[----:B------:R-:W-:Y:S02]  /*3630*/  IMAD.MOV.U32 R66, RZ, RZ, R128 ;  /* 0x000000ffff427224 */ /* 0x000fe400078e0080 */
.L_x_4428:
[----:B------:R-:W-:Y:S05]  /*3640*/  BSYNC B2 ;  /* 0x0000000000027941 */ /* 0x000fea0003800000 */
.L_x_4426:
        /* <DEDUP_REMOVED lines=16> */
.L_x_4432:
[----:B------:R-:W-:Y:S05]  /*3750*/  BSYNC B3 ;  /* 0x0000000000037941 */ /* 0x000fea0003800000 */
.L_x_4431:
        /* <DEDUP_REMOVED lines=42> */
.L_x_4430:
[----:B------:R-:W-:Y:S05]  /*3a00*/  BSYNC B2 ;  /* 0x0000000000027941 */ /* 0x000fea0003800000 */
.L_x_4429:
[----:B------:R-:W0:Y:S01]  /*3a10*/  I2F.U32 R60, R66 ;  /* 0x00000042003c7306 */ /* 0x000e220000201000 */
[----:B------:R-:W-:-:S05]  /*3a20*/  PRMT R49, RZ, 0x7610, R33 ;  /* 0x00007610ff317816 */ /* 0x000fca0000000021 */
[----:B------:R-:W-:Y:S02]  /*3a30*/  FMUL.FTZ R49, R49, c[0x0][0x1e8] ;  /* 0x00007a0031317a20 */ /* 0x000fe40000410000 */
[----:B0-----:R-:W-:-:S05]  /*3a40*/  FFMA.FTZ R60, R60, R119, 1.1641532182693481445e-10 ;  /* 0x2f0000003c3c7423 */ /* 0x001fca0000010077 */
[----:B------:R-:W-:-:S04]  /*3a50*/  FSETP.GTU.FTZ.AND P2, PT, R60, c[0x0][0x1e4], PT ;  /* 0x000079003c007a0b */ /* 0x000fc80003f5c000 */
[----:B------:R-:W-:Y:S02]  /*3a60*/  FSEL R60, R49, RZ, !P2 ;  /* 0x000000ff313c7208 */ /* 0x000fe40005000000 */
[----:B------:R-:W-:-:S03]  /*3a70*/  SEL R113, RZ, 0x1, P2 ;  /* 0x00000001ff717807 */ /* 0x000fc60001000000 */
[----:B------:R-:W-:-:S04]  /*3a80*/  FADD.FTZ R47, R60, R47 ;  /* 0x0000002f3c2f7221 */ /* 0x000fc80000010000 */
[----:B------:R-:W-:Y:S02]  /*3a90*/  @P0 FADD.FTZ R47, R39, R47 ;  /* 0x0000002f272f0221 */ /* 0x000fe40000010000 */
.L_x_4425:
        /* <DEDUP_REMOVED lines=12> */
.L_x_4434:
[----:B------:R-:W-:Y:S02]  /*3b60*/  IMAD.MOV.U32 R66, RZ, RZ, R128 ;  /* 0x000000ffff427224 */ /* 0x000fe400078e0080 */
.L_x_4435:
[----:B------:R-:W-:Y:S05]  /*3b70*/  BSYNC B2 ;  /* 0x0000000000027941 */ /* 0x000fea0003800000 */
.L_x_4433:
        /* <DEDUP_REMOVED lines=16> */
.L_x_4439:
[----:B------:R-:W-:Y:S05]  /*3c80*/  BSYNC B3 ;  /* 0x0000000000037941 */ /* 0x000fea0003800000 */
.L_x_4438:
        /* <DEDUP_REMOVED lines=43> */
.L_x_4437:
[----:B------:R-:W-:Y:S05]  /*3f40*/  BSYNC B2 ;  /* 0x0000000000027941 */ /* 0x000fea0003800000 */
.L_x_4436:
        /* <DEDUP_REMOVED lines=9> */
[----:B------:R-:W-:Y:S02]  /*3fe0*/  IMAD.MOV.U32 R61, RZ, RZ, R60 ;  /* 0x000000ffff3d7224 */ /* 0x000fe400078e003c */
[----:B------:R-:W-:Y:S01]  /*3ff0*/  FADD.FTZ R48, R40, R48 ;  /* 0x0000003028307221 */ /* 0x000fe20000010000 */
[----:B------:R-:W-:Y:S05]  /*4000*/  BRA `(.L_x_4441) ;  /* 0x0000054000007947 */ /* 0x000fea0003800000 */
.L_x_4440:
        /* <DEDUP_REMOVED lines=12> */
.L_x_4443:
[----:B------:R-:W-:Y:S02]  /*40d0*/  IMAD.MOV.U32 R49, RZ, RZ, R128 ;  /* 0x000000ffff317224 */ /* 0x000fe400078e0080 */
.L_x_4444:
[----:B------:R-:W-:Y:S05]  /*40e0*/  BSYNC B2 ;  /* 0x0000000000027941 */ /* 0x000fea0003800000 */
.L_x_4442:
        /* <DEDUP_REMOVED lines=16> */
.L_x_4448:
[----:B------:R-:W-:Y:S05]  /*41f0*/  BSYNC B3 ;  /* 0x0000000000037941 */ /* 0x000fea0003800000 */
.L_x_4447:
        /* <DEDUP_REMOVED lines=43> */
.L_x_4446:
[----:B------:R-:W-:Y:S05]  /*44b0*/  BSYNC B2 ;  /* 0x0000000000027941 */ /* 0x000fea0003800000 */
.L_x_4445:
        /* <DEDUP_REMOVED lines=9> */
.L_x_4441:
        /* <DEDUP_REMOVED lines=12> */
.L_x_4450:
[----:B------:R-:W-:Y:S02]  /*4610*/  IMAD.MOV.U32 R125, RZ, RZ, R128 ;  /* 0x000000ffff7d7224 */ /* 0x000fe400078e0080 */
.L_x_4451:
[----:B------:R-:W-:Y:S05]  /*4620*/  BSYNC B2 ;  /* 0x0000000000027941 */ /* 0x000fea0003800000 */
.L_x_4449:
        /* <DEDUP_REMOVED lines=16> */
.L_x_4455:
[----:B------:R-:W-:Y:S05]  /*4730*/  BSYNC B3 ;  /* 0x0000000000037941 */ /* 0x000fea0003800000 */
.L_x_4454:
        /* <DEDUP_REMOVED lines=43> */
.L_x_4453:
[----:B------:R-:W-:Y:S05]  /*49f0*/  BSYNC B2 ;  /* 0x0000000000027941 */ /* 0x000fea0003800000 */
.L_x_4452:
        /* <DEDUP_REMOVED lines=12> */
.L_x_4456:
        /* <DEDUP_REMOVED lines=12> */
.L_x_4459:
[----:B------:R-:W-:Y:S02]  /*4b80*/  IMAD.MOV.U32 R50, RZ, RZ, R128 ;  /* 0x000000ffff327224 */ /* 0x000fe400078e0080 */
.L_x_4460:
[----:B------:R-:W-:Y:S05]  /*4b90*/  BSYNC B2 ;  /* 0x0000000000027941 */ /* 0x000fea0003800000 */
.L_x_4458:
        /* <DEDUP_REMOVED lines=16> */
.L_x_4464:
[----:B------:R-:W-:Y:S05]  /*4ca0*/  BSYNC B3 ;  /* 0x0000000000037941 */ /* 0x000fea0003800000 */
.L_x_4463:
        /* <DEDUP_REMOVED lines=43> */
.L_x_4462:
[----:B------:R-:W-:Y:S05]  /*4f60*/  BSYNC B2 ;  /* 0x0000000000027941 */ /* 0x000fea0003800000 */
.L_x_4461:
        /* <DEDUP_REMOVED lines=9> */
.L_x_4457:
        /* <DEDUP_REMOVED lines=12> */
.L_x_4466:
[----:B------:R-:W-:Y:S02]  /*50c0*/  IMAD.MOV.U32 R125, RZ, RZ, R128 ;  /* 0x000000ffff7d7224 */ /* 0x000fe400078e0080 */
.L_x_4467:
[----:B------:R-:W-:Y:S05]  /*50d0*/  BSYNC B2 ;  /* 0x0000000000027941 */ /* 0x000fea0003800000 */
.L_x_4465:
        /* <DEDUP_REMOVED lines=16> */
.L_x_4471:
[----:B------:R-:W-:Y:S05]  /*51e0*/  BSYNC B3 ;  /* 0x0000000000037941 */ /* 0x000fea0003800000 */
.L_x_4470:
        /* <DEDUP_REMOVED lines=43> */
.L_x_4469:
[----:B------:R-:W-:Y:S05]  /*54a0*/  BSYNC B2 ;  /* 0x0000000000027941 */ /* 0x000fea0003800000 */
.L_x_4468:
        /* <DEDUP_REMOVED lines=12> */
.L_x_4472:
        /* <DEDUP_REMOVED lines=12> */
.L_x_4475:
[----:B------:R-:W-:Y:S02]  /*5630*/  IMAD.MOV.U32 R125, RZ, RZ, R128 ;  /* 0x000000ffff7d7224 */ /* 0x000fe400078e0080 */
.L_x_4476:
[----:B------:R-:W-:Y:S05]  /*5640*/  BSYNC B2 ;  /* 0x0000000000027941 */ /* 0x000fea0003800000 */
.L_x_4474:
        /* <DEDUP_REMOVED lines=16> */
.L_x_4480:
[----:B------:R-:W-:Y:S05]  /*5750*/  BSYNC B3 ;  /* 0x0000000000037941 */ /* 0x000fea0003800000 */
.L_x_4479:
        /* <DEDUP_REMOVED lines=43> */
.L_x_4478:
[----:B------:R-:W-:Y:S05]  /*5a10*/  BSYNC B2 ;  /* 0x0000000000027941 */ /* 0x000fea0003800000 */
.L_x_4477:
        /* <DEDUP_REMOVED lines=9> */
.L_x_4473:
        /* <DEDUP_REMOVED lines=12> */
.L_x_4482:
[----:B------:R-:W-:Y:S02]  /*5b70*/  IMAD.MOV.U32 R125, RZ, RZ, R128 ;  /* 0x000000ffff7d7224 */ /* 0x000fe400078e0080 */
.L_x_4483:
[----:B------:R-:W-:Y:S05]  /*5b80*/  BSYNC B2 ;  /* 0x0000000000027941 */ /* 0x000fea0003800000 */
.L_x_4481:
        /* <DEDUP_REMOVED lines=16> */
.L_x_4487:
[----:B------:R-:W-:Y:S05]  /*5c90*/  BSYNC B3 ;  /* 0x0000000000037941 */ /* 0x000fea0003800000 */
.L_x_4486:
        /* <DEDUP_REMOVED lines=43> */
.L_x_4485:
[----:B------:R-:W-:Y:S05]  /*5f50*/  BSYNC B2 ;  /* 0x0000000000027941 */ /* 0x000fea0003800000 */
.L_x_4484:
        /* <DEDUP_REMOVED lines=12> */
.L_x_4488:
        /* <DEDUP_REMOVED lines=12> */
.L_x_4491:
[----:B------:R-:W-:Y:S02]  /*60e0*/  IMAD.MOV.U32 R125, RZ, RZ, R128 ;  /* 0x000000ffff7d7224 */ /* 0x000fe400078e0080 */
.L_x_4492:
[----:B------:R-:W-:Y:S05]  /*60f0*/  BSYNC B2 ;  /* 0x0000000000027941 */ /* 0x000fea0003800000 */
.L_x_4490:
        /* <DEDUP_REMOVED lines=16> */
.L_x_4496:
[----:B------:R-:W-:Y:S05]  /*6200*/  BSYNC B3 ;  /* 0x0000000000037941 */ /* 0x000fea0003800000 */
.L_x_4495:
        /* <DEDUP_REMOVED lines=43> */
.L_x_4494:
[----:B------:R-:W-:Y:S05]  /*64c0*/  BSYNC B2 ;  /* 0x0000000000027941 */ /* 0x000fea0003800000 */
.L_x_4493:
        /* <DEDUP_REMOVED lines=9> */
.L_x_4489:
[----:B------:R-:W-:Y:S02]  /*6560*/  SEL R63, RZ, 0x1000000, P5 ;  /* 0x01000000ff3f7807 */ /* 0x000fe40002800000 */
[----:B------:R-:W-:Y:S02]  /*6570*/  SEL R61, RZ, 0x10000, P4 ;  /* 0x00010000ff3d7807 */ /* 0x000fe40002000000 */
[----:B------:R-:W-:Y:S02]  /*6580*/  ISETP.NE.AND P0, PT, R123, RZ, PT ;  /* 0x000000ff7b00720c */ /* 0x000fe40003f05270 */
[----:B------:R-:W-:Y:S02]  /*6590*/  ISETP.NE.AND P5, PT, R122, RZ, PT ;  /* 0x000000ff7a00720c */ /* 0x000fe40003fa5270 */
[----:B------:R-:W-:Y:S02]  /*65a0*/  ISETP.NE.AND P4, PT, R124, RZ, PT ;  /* 0x000000ff7c00720c */ /* 0x000fe40003f85270 */
[----:B------:R-:W-:-:S02]  /*65b0*/  SEL R66, RZ, 0x100, P3 ;  /* 0x00000100ff427807 */ /* 0x000fc40001800000 */
[----:B------:R-:W-:Y:S02]  /*65c0*/  SEL R64, RZ, 0x1, P4 ;  /* 0x00000001ff407807 */ /* 0x000fe40002000000 */
[----:B------:R-:W-:Y:S02]  /*65d0*/  SEL R60, RZ, 0x1, P5 ;  /* 0x00000001ff3c7807 */ /* 0x000fe40002800000 */
[----:B------:R-:W-:Y:S01]  /*65e0*/  SEL R62, RZ, 0x1, P0 ;  /* 0x00000001ff3e7807 */ /* 0x000fe20000000000 */
[----:B------:R-:W-:Y:S01]  /*65f0*/  IMAD.WIDE.U32 R64, R64, 0x1000000, RZ ;  /* 0x0100000040407825 */ /* 0x000fe200078e00ff */
[----:B------:R-:W-:Y:S02]  /*6600*/  LOP3.LUT R66, R66, R63, R61, 0xfe, !PT ;  /* 0x0000003f42427212 */ /* 0x000fe400078efe3d */
[----:B------:R-:W-:Y:S01]  /*6610*/  ISETP.NE.AND P1, PT, R120, RZ, PT ;  /* 0x000000ff7800720c */ /* 0x000fe20003f25270 */
[----:B------:R-:W-:Y:S01]  /*6620*/  IMAD.WIDE.U32 R60, R60, 0x10000, RZ ;  /* 0x000100003c3c7825 */ /* 0x000fe200078e00ff */
[----:B------:R-:W-:-:S02]  /*6630*/  SEL R119, RZ, 0x1, P2 ;  /* 0x00000001ff777807 */ /* 0x000fc40001000000 */
[----:B------:R-:W-:Y:S01]  /*6640*/  ISETP.NE.AND P6, PT, R121, RZ, PT ;  /* 0x000000ff7900720c */ /* 0x000fe20003fc5270 */
[----:B------:R-:W-:Y:S01]  /*6650*/  IMAD.WIDE.U32 R62, R62, 0x100, RZ ;  /* 0x000001003e3e7825 */ /* 0x000fe200078e00ff */
[----:B------:R-:W-:Y:S02]  /*6660*/  LOP3.LUT R119, R65, R66, R119, 0xfe, !PT ;  /* 0x0000004241777212 */ /* 0x000fe400078efe77 */
[----:B------:R-:W-:Y:S01]  /*6670*/  SEL R67, RZ, 0x1, P1 ;  /* 0x00000001ff437807 */ /* 0x000fe20000800000 */
[C---:B------:R-:W-:Y:S01]  /*6680*/  IMAD.SHL.U32 R120, R109.reuse, 0x8, RZ ;  /* 0x000000086d787824 */ /* 0x040fe200078e00ff */
[----:B------:R-:W-:Y:S02]  /*6690*/  LOP3.LUT R62, R62, R64, R60, 0xfe, !PT ;  /* 0x000000403e3e7212 */ /* 0x000fe400078efe3c */
[C---:B------:R-:W-:Y:S02]  /*66a0*/  LEA R64, P0, R109.reuse, c[0x0][0x188], 0x5 ;  /* 0x000062006d407a11 */ /* 0x040fe400078028ff */
[----:B------:R-:W-:-:S02]  /*66b0*/  SHF.L.U64.HI R121, R109, 0x3, RZ ;  /* 0x000000036d797819 */ /* 0x000fc400000102ff */
[----:B------:R-:W-:Y:S02]  /*66c0*/  IADD3 R60, P1, R120, c[0x0][0x190], RZ ;  /* 0x00006400783c7a10 */ /* 0x000fe40007f3e0ff */
[----:B------:R-:W-:Y:S02]  /*66d0*/  LEA.HI.X R65, R109, c[0x0][0x18c], RZ, 0x5, P0 ;  /* 0x000063006d417a11 */ /* 0x000fe400000f2cff */
[----:B------:R-:W-:Y:S02]  /*66e0*/  LOP3.LUT R63, R63, R119, R61, 0xfe, !PT ;  /* 0x000000773f3f7212 */ /* 0x000fe400078efe3d */
[----:B------:R-:W-:Y:S01]  /*66f0*/  IADD3.X R61, R121, c[0x0][0x194], RZ, P1, !PT ;  /* 0x00006500793d7a10 */ /* 0x000fe20000ffe4ff */
[----:B------:R0:W-:Y:S01]  /*6700*/  STG.E.128 [R64.64], R44 ;  /* 0x0000002c40007986 */ /* 0x0001e2000c101d06 */
[----:B------:R-:W-:-:S03]  /*6710*/  LOP3.LUT R62, R62, R67, RZ, 0xfc, !PT ;  /* 0x000000433e3e7212 */ /* 0x000fc600078efcff */
[----:B------:R0:W-:Y:S04]  /*6720*/  STG.E.128 [R64.64+0x10], R48 ;  /* 0x0000103040007986 */ /* 0x0001e8000c101d06 */
        /* <DEDUP_REMOVED lines=10> */
[----:B------:R-:W-:Y:S02]  /*67d0*/  LOP3.LUT R62, R111, 0xff, RZ, 0xc0, !PT ;  /* 0x000000ff6f3e7812 */ /* 0x000fe400078ec0ff */
[----:B------:R-:W-:Y:S01]  /*67e0*/  LOP3.LUT R61, R60, 0xff00, R61, 0xf8, !PT ;  /* 0x0000ff003c3d7812 */ /* 0x000fe200078ef83d */
[----:B------:R-:W-:Y:S01]  /*67f0*/  IMAD.WIDE.U32 R64, R64, 0x10000, RZ ;  /* 0x0001000040407825 */ /* 0x000fe200078e00ff */
[----:B------:R-:W-:-:S02]  /*6800*/  IADD3 R60, P0, R120, c[0x0][0x198], RZ ;  /* 0x00006600783c7a10 */ /* 0x000fc40007f1e0ff */
[----:B------:R-:W-:Y:S01]  /*6810*/  LOP3.LUT R61, R61, 0xff, R114, 0xf8, !PT ;  /* 0x000000ff3d3d7812 */ /* 0x000fe200078ef872 */
[----:B------:R-:W-:-:S03]  /*6820*/  IMAD.WIDE.U32 R62, R62, 0x100, RZ ;  /* 0x000001003e3e7825 */ /* 0x000fc600078e00ff */
[----:B------:R-:W-:Y:S02]  /*6830*/  LOP3.LUT R65, R65, R61, R67, 0xfe, !PT ;  /* 0x0000003d41417212 */ /* 0x000fe400078efe43 */
[----:B------:R-:W-:Y:S02]  /*6840*/  LOP3.LUT R119, R62, R66, R64, 0xfe, !PT ;  /* 0x000000423e777212 */ /* 0x000fe400078efe40 */
[----:B------:R-:W-:Y:S02]  /*6850*/  IADD3.X R61, R121, c[0x0][0x19c], RZ, P0, !PT ;  /* 0x00006700793d7a10 */ /* 0x000fe400007fe4ff */
[----:B------:R-:W-:Y:S02]  /*6860*/  LOP3.LUT R62, R119, 0xff, R110, 0xf8, !PT ;  /* 0x000000ff773e7812 */ /* 0x000fe400078ef86e */
[----:B------:R-:W-:-:S05]  /*6870*/  LOP3.LUT R63, R65, R63, RZ, 0xfc, !PT ;  /* 0x0000003f413f7212 */ /* 0x000fca00078efcff */
[----:B------:R0:W-:Y:S02]  /*6880*/  STG.E.64 [R60.64], R62 ;  /* 0x0000003e3c007986 */ /* 0x0001e4000c101b06 */
.L_x_4497:
[----:B------:R-:W-:Y:S02]  /*6890*/  IADD3 R120, R109, 0x20, RZ ;  /* 0x000000206d787810 */ /* 0x000fe40007ffe0ff */
.L_x_4368:
[----:B------:R-:W-:Y:S05]  /*68a0*/  BSYNC B1 ;  /* 0x0000000000017941 */ /* 0x000fea0003800000 */
.L_x_4367:
[----:B------:R-:W-:Y:S01]  /*68b0*/  ISETP.NE.AND P0, PT, R70, RZ, PT ;  /* 0x000000ff4600720c */ /* 0x000fe20003f05270 */
[----:B------:R-:W-:-:S12]  /*68c0*/  BSSY B1, `(.L_x_4498) ;  /* 0x00005a2000017945 */ /* 0x000fd80003800000 */
        /* <DEDUP_REMOVED lines=18> */
[----:B0-----:R-:W-:-:S11]  /*69f0*/  IADD3 R60, R129, 0x1, RZ ;  /* 0x00000001813c7810 */ /* 0x001fd60007ffe0ff */
        /* <DEDUP_REMOVED lines=9> */
.L_x_4501:
[----:B-1----:R-:W-:Y:S02]  /*6a90*/  IMAD.MOV.U32 R64, RZ, RZ, R128 ;  /* 0x000000ffff407224 */ /* 0x002fe400078e0080 */
.L_x_4502:
[----:B------:R-:W-:Y:S05]  /*6aa0*/  BSYNC B2 ;  /* 0x0000000000027941 */ /* 0x000fea0003800000 */
.L_x_4500:
        /* <DEDUP_REMOVED lines=16> */
.L_x_4506:
[----:B------:R-:W-:Y:S05]  /*6bb0*/  BSYNC B3 ;  /* 0x0000000000037941 */ /* 0x000fea0003800000 */
.L_x_4505:
        /* <DEDUP_REMOVED lines=42> */
.L_x_4504:
[----:B------:R-:W-:Y:S05]  /*6e60*/  BSYNC B2 ;  /* 0x0000000000027941 */ /* 0x000fea0003800000 */
.L_x_4503:
        /* <DEDUP_REMOVED lines=16> */
.L_x_4507:
        /* <DEDUP_REMOVED lines=12> */
.L_x_4510:
[----:B------:R-:W-:Y:S02]  /*7030*/  IMAD.MOV.U32 R53, RZ, RZ, R128 ;  /* 0x000000ffff357224 */ /* 0x000fe400078e0080 */
.L_x_4511:
[----:B------:R-:W-:Y:S05]  /*7040*/  BSYNC B2 ;  /* 0x0000000000027941 */ /* 0x000fea0003800000 */
.L_x_4509:
        /* <DEDUP_REMOVED lines=16> */
.L_x_4515:
[----:B------:R-:W-:Y:S05]  /*7150*/  BSYNC B3 ;  /* 0x0000000000037941 */ /* 0x000fea0003800000 */
.L_x_4514:
        /* <DEDUP_REMOVED lines=42> */
.L_x_4513:
[----:B------:R-:W-:Y:S05]  /*7400*/  BSYNC B2 ;  /* 0x0000000000027941 */ /* 0x000fea0003800000 */
.L_x_4512:
        /* <DEDUP_REMOVED lines=9> */
.L_x_4508:
        /* <DEDUP_REMOVED lines=12> */
.L_x_4517:
[----:B------:R-:W-:Y:S02]  /*7560*/  IMAD.MOV.U32 R66, RZ, RZ, R128 ;  /* 0x000000ffff427224 */ /* 0x000fe400078e0080 */
.L_x_4518:
[----:B------:R-:W-:Y:S05]  /*7570*/  BSYNC B2 ;  /* 0x0000000000027941 */ /* 0x000fea0003800000 */
.L_x_4516:
        /* <DEDUP_REMOVED lines=16> */
.L_x_4522:
[----:B------:R-:W-:Y:S05]  /*7680*/  BSYNC B3 ;  /* 0x0000000000037941 */ /* 0x000fea0003800000 */
.L_x_4521:
        /* <DEDUP_REMOVED lines=42> */
.L_x_4520:
[----:B------:R-:W-:Y:S05]  /*7930*/  BSYNC B2 ;  /* 0x0000000000027941 */ /* 0x000fea0003800000 */
.L_x_4519:
        /* <DEDUP_REMOVED lines=13> */
.L_x_4523:
        /* <DEDUP_REMOVED lines=12> */
.L_x_4526:
[----:B------:R-:W-:Y:S02]  /*7ad0*/  IMAD.MOV.U32 R56, RZ, RZ, R128 ;  /* 0x000000ffff387224 */ /* 0x000fe400078e0080 */
.L_x_4527:
[----:B------:R-:W-:Y:S05]  /*7ae0*/  BSYNC B2 ;  /* 0x0000000000027941 */ /* 0x000fea0003800000 */
.L_x_4525:
        /* <DEDUP_REMOVED lines=16> */
.L_x_4531:
[----:B------:R-:W-:Y:S05]  /*7bf0*/  BSYNC B3 ;  /* 0x0000000000037941 */ /* 0x000fea0003800000 */
.L_x_4530:
        /* <DEDUP_REMOVED lines=42> */
.L_x_4529:
[----:B------:R-:W-:Y:S05]  /*7ea0*/  BSYNC B2 ;  /* 0x0000000000027941 */ /* 0x000fea0003800000 */
.L_x_4528:
        /* <DEDUP_REMOVED lines=9> */
.L_x_4524:
        /* <DEDUP_REMOVED lines=12> */
.L_x_4533:
[----:B------:R-:W-:Y:S02]  /*8000*/  IMAD.MOV.U32 R56, RZ, RZ, R128 ;  /* 0x000000ffff387224 */ /* 0x000fe400078e0080 */
.L_x_4534:
[----:B------:R-:W-:Y:S05]  /*8010*/  BSYNC B2 ;  /* 0x0000000000027941 */ /* 0x000fea0003800000 */
.L_x_4532:
        /* <DEDUP_REMOVED lines=16> */
.L_x_4538:
[----:B------:R-:W-:Y:S05]  /*8120*/  BSYNC B3 ;  /* 0x0000000000037941 */ /* 0x000fea0003800000 */
.L_x_4537:
        /* <DEDUP_REMOVED lines=42> */
.L_x_4536:
[----:B------:R-:W-:Y:S05]  /*83d0*/  BSYNC B2 ;  /* 0x0000000000027941 */ /* 0x000fea0003800000 */
.L_x_4535:
        /* <DEDUP_REMOVED lines=13> */
.L_x_4539:
        /* <DEDUP_REMOVED lines=12> */
.L_x_4542:
[----:B------:R-:W-:Y:S02]  /*8570*/  IMAD.MOV.U32 R55, RZ, RZ, R128 ;  /* 0x000000ffff377224 */ /* 0x000fe400078e0080 */
.L_x_4543:
[----:B------:R-:W-:Y:S05]  /*8580*/  BSYNC B2 ;  /* 0x0000000000027941 */ /* 0x000fea0003800000 */
.L_x_4541:
        /* <DEDUP_REMOVED lines=16> */
.L_x_4547:
[----:B------:R-:W-:Y:S05]  /*8690*/  BSYNC B3 ;  /* 0x0000000000037941 */ /* 0x000fea0003800000 */
.L_x_4546:
        /* <DEDUP_REMOVED lines=43> */
.L_x_4545:
[----:B------:R-:W-:Y:S05]  /*8950*/  BSYNC B2 ;  /* 0x0000000000027941 */ /* 0x000fea0003800000 */
.L_x_4544:
        /* <DEDUP_REMOVED lines=9> */
.L_x_4540:
        /* <DEDUP_REMOVED lines=12> */
.L_x_4549:
[----:B------:R-:W-:Y:S02]  /*8ab0*/  IMAD.MOV.U32 R56, RZ, RZ, R128 ;  /* 0x000000ffff387224 */ /* 0x000fe400078e0080 */
.L_x_4550:
[----:B------:R-:W-:Y:S05]  /*8ac0*/  BSYNC B2 ;  /* 0x0000000000027941 */ /* 0x000fea0003800000 */
.L_x_4548:
        /* <DEDUP_REMOVED lines=16> */
.L_x_4554:
[----:B------:R-:W-:Y:S05]  /*8bd0*/  BSYNC B3 ;  /* 0x0000000000037941 */ /* 0x000fea0003800000 */
.L_x_4553:
        /* <DEDUP_REMOVED lines=43> */
.L_x_4552:
[----:B------:R-:W-:Y:S05]  /*8e90*/  BSYNC B2 ;  /* 0x0000000000027941 */ /* 0x000fea0003800000 */
.L_x_4551:
        /* <DEDUP_REMOVED lines=13> */
.L_x_4555:
        /* <DEDUP_REMOVED lines=12> */
.L_x_4558:
[----:B------:R-:W-:Y:S02]  /*9030*/  IMAD.MOV.U32 R66, RZ, RZ, R128 ;  /* 0x000000ffff427224 */ /* 0x000fe400078e0080 */
.L_x_4559:
[----:B------:R-:W-:Y:S05]  /*9040*/  BSYNC B2 ;  /* 0x0000000000027941 */ /* 0x000fea0003800000 */
.L_x_4557:
        /* <DEDUP_REMOVED lines=16> */
.L_x_4563:
[----:B------:R-:W-:Y:S05]  /*9150*/  BSYNC B3 ;  /* 0x0000000000037941 */ /* 0x000fea0003800000 */
.L_x_4562:
        /* <DEDUP_REMOVED lines=43> */
.L_x_4561:
[----:B------:R-:W-:Y:S05]  /*9410*/  BSYNC B2 ;  /* 0x0000000000027941 */ /* 0x000fea0003800000 */
.L_x_4560:
        /* <DEDUP_REMOVED lines=9> */
.L_x_4556:
        /* <DEDUP_REMOVED lines=12> */
.L_x_4565:
[----:B------:R-:W-:Y:S02]  /*9570*/  IMAD.MOV.U32 R66, RZ, RZ, R128 ;  /* 0x000000ffff427224 */ /* 0x000fe400078e0080 */
.L_x_4566:
[----:B------:R-:W-:Y:S05]  /*9580*/  BSYNC B2 ;  /* 0x0000000000027941 */ /* 0x000fea0003800000 */
.L_x_4564:
        /* <DEDUP_REMOVED lines=16> */
.L_x_4570:
[----:B------:R-:W-:Y:S05]  /*9690*/  BSYNC B3 ;  /* 0x0000000000037941 */ /* 0x000fea0003800000 */
.L_x_4569:
        /* <DEDUP_REMOVED lines=43> */
.L_x_4568:
[----:B------:R-:W-:Y:S05]  /*9950*/  BSYNC B2 ;  /* 0x0000000000027941 */ /* 0x000fea0003800000 */
.L_x_4567:
        /* <DEDUP_REMOVED lines=12> */
.L_x_4571:
        /* <DEDUP_REMOVED lines=12> */
.L_x_4574:
[----:B------:R-:W-:Y:S02]  /*9ae0*/  IMAD.MOV.U32 R57, RZ, RZ, R128 ;  /* 0x000000ffff397224 */ /* 0x000fe400078e0080 */
.L_x_4575:
[----:B------:R-:W-:Y:S05]  /*9af0*/  BSYNC B2 ;  /* 0x0000000000027941 */ /* 0x000fea0003800000 */
.L_x_4573:
        /* <DEDUP_REMOVED lines=16> */
.L_x_4579:
[----:B------:R-:W-:Y:S05]  /*9c00*/  BSYNC B3 ;  /* 0x0000000000037941 */ /* 0x000fea0003800000 */
.L_x_4578:
        /* <DEDUP_REMOVED lines=43> */
.L_x_4577:
[----:B------:R-:W-:Y:S05]  /*9ec0*/  BSYNC B2 ;  /* 0x0000000000027941 */ /* 0x000fea0003800000 */
.L_x_4576:
        /* <DEDUP_REMOVED lines=9> */
.L_x_4572:
        /* <DEDUP_REMOVED lines=12> */
.L_x_4581:
[----:B------:R-:W-:Y:S02]  /*a020*/  IMAD.MOV.U32 R129, RZ, RZ, R128 ;  /* 0x000000ffff817224 */ /* 0x000fe400078e0080 */
.L_x_4582:
[----:B------:R-:W-:Y:S05]  /*a030*/  BSYNC B2 ;  /* 0x0000000000027941 */ /* 0x000fea0003800000 */
.L_x_4580:
        /* <DEDUP_REMOVED lines=16> */
.L_x_4586:
[----:B------:R-:W-:Y:S05]  /*a140*/  BSYNC B3 ;  /* 0x0000000000037941 */ /* 0x000fea0003800000 */
.L_x_4585:
        /* <DEDUP_REMOVED lines=44> */
.L_x_4584:
[----:B------:R-:W-:Y:S05]  /*a410*/  BSYNC B2 ;  /* 0x0000000000027941 */ /* 0x000fea0003800000 */
.L_x_4583:
        /* <DEDUP_REMOVED lines=12> */
.L_x_4587:
        /* <DEDUP_REMOVED lines=12> */
.L_x_4590:
[----:B------:R-:W-:Y:S02]  /*a5a0*/  IMAD.MOV.U32 R58, RZ, RZ, R128 ;  /* 0x000000ffff3a7224 */ /* 0x000fe400078e0080 */
.L_x_4591:
[----:B------:R-:W-:Y:S05]  /*a5b0*/  BSYNC B2 ;  /* 0x0000000000027941 */ /* 0x000fea0003800000 */
.L_x_4589:
        /* <DEDUP_REMOVED lines=16> */
.L_x_4595:
[----:B------:R-:W-:Y:S05]  /*a6c0*/  BSYNC B3 ;  /* 0x0000000000037941 */ /* 0x000fea0003800000 */
.L_x_4594:
        /* <DEDUP_REMOVED lines=43> */
.L_x_4593:
[----:B------:R-:W-:Y:S05]  /*a980*/  BSYNC B2 ;  /* 0x0000000000027941 */ /* 0x000fea0003800000 */
.L_x_4592:
        /* <DEDUP_REMOVED lines=9> */
.L_x_4588:
        /* <DEDUP_REMOVED lines=12> */
.L_x_4597:
[----:B------:R-:W-:Y:S02]  /*aae0*/  IMAD.MOV.U32 R129, RZ, RZ, R128 ;  /* 0x000000ffff817224 */ /* 0x000fe400078e0080 */
.L_x_4598:
[----:B------:R-:W-:Y:S05]  /*aaf0*/  BSYNC B2 ;  /* 0x0000000000027941 */ /* 0x000fea0003800000 */
.L_x_4596:
        /* <DEDUP_REMOVED lines=16> */
.L_x_4602:
[----:B------:R-:W-:Y:S05]  /*ac00*/  BSYNC B3 ;  /* 0x0000000000037941 */ /* 0x000fea0003800000 */
.L_x_4601:
        /* <DEDUP_REMOVED lines=44> */
.L_x_4600:
[----:B------:R-:W-:Y:S05]  /*aed0*/  BSYNC B2 ;  /* 0x0000000000027941 */ /* 0x000fea0003800000 */
.L_x_4599:
        /* <DEDUP_REMOVED lines=12> */
.L_x_4603:
        /* <DEDUP_REMOVED lines=12> */
.L_x_4606:
[----:B------:R-:W-:Y:S02]  /*b060*/  IMAD.MOV.U32 R129, RZ, RZ, R128 ;  /* 0x000000ffff817224 */ /* 0x000fe400078e0080 */
.L_x_4607:
[----:B------:R-:W-:Y:S05]  /*b070*/  BSYNC B2 ;  /* 0x0000000000027941 */ /* 0x000fea0003800000 */
.L_x_4605:
        /* <DEDUP_REMOVED lines=16> */
.L_x_4611:
[----:B------:R-:W-:Y:S05]  /*b180*/  BSYNC B3 ;  /* 0x0000000000037941 */ /* 0x000fea0003800000 */
.L_x_4610:
        /* <DEDUP_REMOVED lines=44> */
.L_x_4609:
[----:B------:R-:W-:Y:S05]  /*b450*/  BSYNC B2 ;  /* 0x0000000000027941 */ /* 0x000fea0003800000 */
.L_x_4608:
        /* <DEDUP_REMOVED lines=9> */
.L_x_4604:
        /* <DEDUP_REMOVED lines=12> */
.L_x_4613:
[----:B------:R-:W-:Y:S02]  /*b5b0*/  IMAD.MOV.U32 R129, RZ, RZ, R128 ;  /* 0x000000ffff817224 */ /* 0x000fe400078e0080 */
.L_x_4614:
[----:B------:R-:W-:Y:S05]  /*b5c0*/  BSYNC B2 ;  /* 0x0000000000027941 */ /* 0x000fea0003800000 */
.L_x_4612:
        /* <DEDUP_REMOVED lines=16> */
.L_x_4618:
[----:B------:R-:W-:Y:S05]  /*b6d0*/  BSYNC B3 ;  /* 0x0000000000037941 */ /* 0x000fea0003800000 */
.L_x_4617:
        /* <DEDUP_REMOVED lines=44> */
.L_x_4616:
[----:B------:R-:W-:Y:S05]  /*b9a0*/  BSYNC B2 ;  /* 0x0000000000027941 */ /* 0x000fea0003800000 */
.L_x_4615:
        /* <DEDUP_REMOVED lines=12> */
.L_x_4619:
        /* <DEDUP_REMOVED lines=12> */
.L_x_4622:
[----:B------:R-:W-:Y:S02]  /*bb30*/  IMAD.MOV.U32 R131, RZ, RZ, R128 ;  /* 0x000000ffff837224 */ /* 0x000fe400078e0080 */
.L_x_4623:
[----:B------:R-:W-:Y:S05]  /*bb40*/  BSYNC B2 ;  /* 0x0000000000027941 */ /* 0x000fea0003800000 */
.L_x_4621:
        /* <DEDUP_REMOVED lines=16> */
.L_x_4627:
[----:B------:R-:W-:Y:S05]  /*bc50*/  BSYNC B3 ;  /* 0x0000000000037941 */ /* 0x000fea0003800000 */
.L_x_4626:
        /* <DEDUP_REMOVED lines=43> */
.L_x_4625:
[----:B------:R-:W-:Y:S05]  /*bf10*/  BSYNC B2 ;  /* 0x0000000000027941 */ /* 0x000fea0003800000 */
.L_x_4624:
        /* <DEDUP_REMOVED lines=9> */
.L_x_4620:
[----:B------:R-:W-:Y:S02]  /*bfb0*/  SEL R61, RZ, 0x10000, P4 ;  /* 0x00010000ff3d7807 */ /* 0x000fe40002000000 */
[----:B------:R-:W-:Y:S02]  /*bfc0*/  ISETP.NE.AND P4, PT, R125, RZ, PT ;  /* 0x000000ff7d00720c */ /* 0x000fe40003f85270 */
[----:B------:R-:W-:Y:S02]  /*bfd0*/  SEL R63, RZ, 0x1000000, P5 ;  /* 0x01000000ff3f7807 */ /* 0x000fe40002800000 */
[----:B------:R-:W-:Y:S02]  /*bfe0*/  ISETP.NE.AND P0, PT, R124, RZ, PT ;  /* 0x000000ff7c00720c */ /* 0x000fe40003f05270 */
[----:B------:R-:W-:Y:S02]  /*bff0*/  ISETP.NE.AND P5, PT, R123, RZ, PT ;  /* 0x000000ff7b00720c */ /* 0x000fe40003fa5270 */
[----:B------:R-:W-:-:S02]  /*c000*/  SEL R64, RZ, 0x1, P4 ;  /* 0x00000001ff407807 */ /* 0x000fc40002000000 */
[----:B------:R-:W-:Y:S02]  /*c010*/  SEL R66, RZ, 0x100, P3 ;  /* 0x00000100ff427807 */ /* 0x000fe40001800000 */
[----:B------:R-:W-:Y:S01]  /*c020*/  SEL R62, RZ, 0x1, P5 ;  /* 0x00000001ff3e7807 */ /* 0x000fe20002800000 */
[----:B------:R-:W-:Y:S01]  /*c030*/  IMAD.WIDE.U32 R64, R64, 0x1000000, RZ ;  /* 0x0100000040407825 */ /* 0x000fe200078e00ff */
[----:B------:R-:W-:Y:S02]  /*c040*/  SEL R60, RZ, 0x1, P0 ;  /* 0x00000001ff3c7807 */ /* 0x000fe40000000000 */
[----:B------:R-:W-:Y:S01]  /*c050*/  LOP3.LUT R66, R66, R63, R61, 0xfe, !PT ;  /* 0x0000003f42427212 */ /* 0x000fe200078efe3d */
[----:B------:R-:W-:Y:S01]  /*c060*/  IMAD.WIDE.U32 R62, R62, 0x10000, RZ ;  /* 0x000100003e3e7825 */ /* 0x000fe200078e00ff */
[----:B------:R-:W-:Y:S02]  /*c070*/  SEL R119, RZ, 0x1, P2 ;  /* 0x00000001ff777807 */ /* 0x000fe40001000000 */
[----:B------:R-:W-:Y:S01]  /*c080*/  ISETP.NE.AND P1, PT, R121, RZ, PT ;  /* 0x000000ff7900720c */ /* 0x000fe20003f25270 */
[----:B------:R-:W-:Y:S01]  /*c090*/  IMAD.WIDE.U32 R60, R60, 0x100, RZ ;  /* 0x000001003c3c7825 */ /* 0x000fe200078e00ff */
[----:B------:R-:W-:-:S02]  /*c0a0*/  LOP3.LUT R119, R65, R66, R119, 0xfe, !PT ;  /* 0x0000004241777212 */ /* 0x000fc400078efe77 */
[----:B------:R-:W-:Y:S01]  /*c0b0*/  SEL R67, RZ, 0x1, P1 ;  /* 0x00000001ff437807 */ /* 0x000fe20000800000 */
[----:B------:R-:W-:Y:S01]  /*c0c0*/  IMAD.SHL.U32 R66, R120, 0x8, RZ ;  /* 0x0000000878427824 */ /* 0x000fe200078e00ff */
[----:B------:R-:W-:Y:S02]  /*c0d0*/  LOP3.LUT R62, R60, R64, R62, 0xfe, !PT ;  /* 0x000000403c3e7212 */ /* 0x000fe400078efe3e */
[----:B------:R-:W-:Y:S02]  /*c0e0*/  LEA R64, P0, R120, c[0x0][0x188], 0x5 ;  /* 0x0000620078407a11 */ /* 0x000fe400078028ff */
[----:B------:R-:W-:Y:S02]  /*c0f0*/  SHF.R.U32.HI R121, RZ, 0x1d, R120 ;  /* 0x0000001dff797819 */ /* 0x000fe40000011678 */
[----:B------:R-:W-:Y:S02]  /*c100*/  IADD3 R60, P1, R66, c[0x0][0x190], RZ ;  /* 0x00006400423c7a10 */ /* 0x000fe40007f3e0ff */
[----:B------:R-:W-:-:S02]  /*c110*/  LEA.HI.X R65, R120, c[0x0][0x18c], RZ, 0x5, P0 ;  /* 0x0000630078417a11 */ /* 0x000fc400000f2cff */
[----:B------:R-:W-:Y:S02]  /*c120*/  LOP3.LUT R63, R61, R119, R63, 0xfe, !PT ;  /* 0x000000773d3f7212 */ /* 0x000fe400078efe3f */
[----:B------:R-:W-:Y:S01]  /*c130*/  IADD3.X R61, R121, c[0x0][0x194], RZ, P1, !PT ;  /* 0x00006500793d7a10 */ /* 0x000fe20000ffe4ff */
[----:B------:R0:W-:Y:S01]  /*c140*/  STG.E.128 [R64.64], R52 ;  /* 0x0000003440007986 */ /* 0x0001e2000c101d06 */
[----:B------:R-:W-:Y:S02]  /*c150*/  LOP3.LUT R62, R62, R67, RZ, 0xfc, !PT ;  /* 0x000000433e3e7212 */ /* 0x000fe400078efcff */
[----:B------:R-:W-:Y:S01]  /*c160*/  ISETP.NE.AND P6, PT, R122, RZ, PT ;  /* 0x000000ff7a00720c */ /* 0x000fe20003fc5270 */
[----:B------:R0:W-:Y:S04]  /*c170*/  STG.E.128 [R64.64+0x10], R56 ;  /* 0x0000103840007986 */ /* 0x0001e8000c101d06 */
[----:B------:R0:W-:Y:S08]  /*c180*/  STG.E.64 [R60.64], R62 ;  /* 0x0000003e3c007986 */ /* 0x0001f0000c101b06 */
[----:B------:R-:W-:Y:S05]  /*c190*/  @!P6 BRA `(.L_x_4499) ;  /* 0x000001400000e947 */ /* 0x000fea0003800000 */
[----:B0-----:R-:W-:Y:S01]  /*c1a0*/  IMAD.U32 R61, R116, 0x10000, RZ ;  /* 0x00010000743d7824 */ /* 0x001fe200078e00ff */
[----:B------:R-:W-:-:S02]  /*c1b0*/  LOP3.LUT R60, R117, 0xffff, RZ, 0xc0, !PT ;  /* 0x0000ffff753c7812 */ /* 0x000fc400078ec0ff */
[----:B------:R-:W-:Y:S02]  /*c1c0*/  PRMT R63, R115, 0x7104, RZ ;  /* 0x00007104733f7816 */ /* 0x000fe400000000ff */
[----:B------:R-:W-:Y:S02]  /*c1d0*/  LOP3.LUT R61, R61, 0xff0000, RZ, 0xc0, !PT ;  /* 0x00ff00003d3d7812 */ /* 0x000fe400078ec0ff */
[----:B------:R-:W-:Y:S02]  /*c1e0*/  LOP3.LUT R64, R113, 0xff, RZ, 0xc0, !PT ;  /* 0x000000ff71407812 */ /* 0x000fe400078ec0ff */
[----:B------:R-:W-:Y:S02]  /*c1f0*/  PRMT R60, R61, 0x4210, R60 ;  /* 0x000042103d3c7816 */ /* 0x000fe4000000003c */
[----:B------:R-:W-:Y:S01]  /*c200*/  LOP3.LUT R62, R112, 0xff, RZ, 0xc0, !PT ;  /* 0x000000ff703e7812 */ /* 0x000fe200078ec0ff */
[----:B------:R-:W-:Y:S01]  /*c210*/  IMAD.WIDE.U32 R64, R64, 0x1000000, RZ ;  /* 0x0100000040407825 */ /* 0x000fe200078e00ff */
[----:B------:R-:W-:-:S02]  /*c220*/  LOP3.LUT R61, R111, 0xff, RZ, 0xc0, !PT ;  /* 0x000000ff6f3d7812 */ /* 0x000fc400078ec0ff */
[----:B------:R-:W-:Y:S01]  /*c230*/  LOP3.LUT R67, R60, 0xff00, R63, 0xf8, !PT ;  /* 0x0000ff003c437812 */ /* 0x000fe200078ef83f */
[----:B------:R-:W-:Y:S01]  /*c240*/  IMAD.WIDE.U32 R62, R62, 0x10000, RZ ;  /* 0x000100003e3e7825 */ /* 0x000fe200078e00ff */
[----:B------:R-:W-:Y:S02]  /*c250*/  IADD3 R66, P0, R66, c[0x0][0x198], RZ ;  /* 0x0000660042427a10 */ /* 0x000fe40007f1e0ff */
        /* <DEDUP_REMOVED lines=8> */
.L_x_4499:
[----:B------:R-:W-:Y:S05]  /*c2e0*/  BSYNC B1 ;  /* 0x0000000000017941 */ /* 0x000fea0003800000 */
.L_x_4498:
        /* <DEDUP_REMOVED lines=22> */
.L_x_4636:
        /* <DEDUP_REMOVED lines=54> */
.L_x_4637:
[C---:B------:R-:W-:Y:S01]  /*c7b0*/  FMUL.FTZ R60, R65.reuse, R65 ;  /* 0x00000041413c7220 */ /* 0x040fe20000410000 */
        /* <DEDUP_REMOVED lines=63> */
.L_x_4631:
[----:B------:R-:W-:Y:S05]  /*cbb0*/  BSYNC B1 ;  /* 0x0000000000017941 */ /* 0x000fea0003800000 */
.L_x_4630:
[----:B------:R-:W-:Y:S01]  /*cbc0*/  ISETP.NE.AND P0, PT, R70, RZ, PT ;  /* 0x000000ff4600720c */ /* 0x000fe20003f05270 */
[----:B------:R-:W-:-:S12]  /*cbd0*/  BSSY B1, `(.L_x_4632) ;  /* 0x000002f000017945 */ /* 0x000fd80003800000 */
        /* <DEDUP_REMOVED lines=37> */
[----:B------:R-:W-:-:S02]  /*ce30*/  FFMA.FTZ R125, R99, R122, R108 ;  /* 0x0000007a637d7223 */ /* 0x000fc4000001006c */
[----:B------:R-:W-:Y:S02]  /*ce40*/  FFMA.FTZ R123, R97, R124, R106 ;  /* 0x0000007c617b7223 */ /* 0x000fe4000001006a */
[----:B------:R-:W-:Y:S01]  /*ce50*/  IMAD.MOV.U32 R120, RZ, RZ, 0x10 ;  /* 0x00000010ff787424 */ /* 0x000fe200078e00ff */
[----:B------:R-:W-:Y:S02]  /*ce60*/  F2FP.BF16.PACK_AB R67, R125, R132 ;  /* 0x000000847d43723e */ /* 0x000fe400000010ff */
[----:B------:R-:W-:Y:S01]  /*ce70*/  F2FP.BF16.PACK_AB R66, R123, R66 ;  /* 0x000000427b42723e */ /* 0x000fe200000010ff */
[----:B------:R-:W-:-:S04]  /*ce80*/  IMAD.WIDE.U32 R118, R109, R120, c[0x0][0x208] ;  /* 0x000082006d767625 */ /* 0x000fc800078e0078 */
[----:B------:R-:W-:Y:S01]  /*ce90*/  IMAD.WIDE.U32 R120, R109, R120, c[0x0][0x210] ;  /* 0x000084006d787625 */ /* 0x000fe200078e0078 */
[----:B------:R0:W-:Y:S04]  /*cea0*/  STG.E.128 [R118.64], R60 ;  /* 0x0000003c76007986 */ /* 0x0001e8000c101d06 */
[----:B------:R0:W-:Y:S02]  /*ceb0*/  STG.E.128 [R120.64], R64 ;  /* 0x0000004078007986 */ /* 0x0001e4000c101d06 */
.L_x_4633:
[----:B------:R-:W-:Y:S05]  /*cec0*/  BSYNC B1 ;  /* 0x0000000000017941 */ /* 0x000fea0003800000 */
.L_x_4632:
[----:B01----:R-:W-:-:S04]  /*ced0*/  IMAD.MOV.U32 R60, RZ, RZ, 0x4 ;  /* 0x00000004ff3c7424 */ /* 0x003fc800078e00ff */
[----:B------:R-:W-:-:S05]  /*cee0*/  IMAD R3, R60, c[0x0][0x160], R3 ;  /* 0x000058003c037a24 */ /* 0x000fca00078e0203 */
[----:B------:R-:W-:-:S13]  /*cef0*/  ISETP.GE.AND P0, PT, R3, c[0x0][0x164], PT ;  /* 0x0000590003007a0c */ /* 0x000fda0003f06270 */
[----:B------:R-:W-:Y:S01]  /*cf00*/  @P0 CALL.REL.NOINC `(.L_x_4634) ;  /* 0x0000001000000944 */ /* 0x000fe20003c00000 */
[----:B------:R-:W-:Y:S05]  /*cf10*/  BRA `(.L_x_4635) ;  /* 0xffff3f3000007947 */ /* 0x000fea000383ffff */
.L_x_4634:
[----:B------:R-:W-:Y:S05]  /*cf20*/  BSYNC B0 ;  /* 0x0000000000007941 */ /* 0x000fea0003800000 */
.L_x_4366:
[----:B------:R-:W-:Y:S05]  /*cf30*/  EXIT ;  /* 0x000000000000794d */ /* 0x000fea0003800000 */
.L_x_4628:
[----:B------:R-:W-:Y:S01]  /*cf40*/  IMAD.MOV.U32 R64, RZ, RZ, 0x1 ;  /* 0x00000001ff407424 */ /* 0x000fe200078e00ff */
[----:B------:R-:W-:Y:S01]  /*cf50*/  MOV R60, 0xcf90 ;  /* 0x0000cf90003c7802 */ /* 0x000fe20000000f00 */
[----:B------:R-:W-:Y:S02]  /*cf60*/  IMAD.MOV.U32 R62, RZ, RZ, 0x1f ;  /* 0x0000001fff3e7424 */ /* 0x000fe400078e00ff */
[----:B------:R-:W-:Y:S02]  /*cf70*/  IMAD.MOV.U32 R119, RZ, RZ, -0x1 ;  /* 0xffffffffff777424 */ /* 0x000fe400078e00ff */
[----:B------:R-:W-:Y:S05]  /*cf80*/  CALL.REL.NOINC `($__internal_28_$__cuda_sm70_shflsync_bfly_p) ;  /* 0x000005d000007944 */ /* 0x000fea0003c00000 */
[----:B-1----:R-:W-:Y:S01]  /*cf90*/  IMAD.MOV.U32 R60, RZ, RZ, R64 ;  /* 0x000000ffff3c7224 */ /* 0x002fe200078e0040 */
[----:B0-----:R-:W-:Y:S05]  /*cfa0*/  BRA `(.L_x_4636) ;  /* 0xfffff4a000007947 */ /* 0x001fea000383ffff */
.L_x_4629:
[----:B0-----:R-:W-:Y:S01]  /*cfb0*/  IMAD.MOV.U32 R63, RZ, RZ, R67 ;  /* 0x000000ffff3f7224 */ /* 0x001fe200078e0043 */
[----:B------:R-:W-:Y:S01]  /*cfc0*/  MOV R60, 0xd010 ;  /* 0x0000d010003c7802 */ /* 0x000fe20000000f00 */
[----:B------:R-:W-:Y:S02]  /*cfd0*/  IMAD.MOV.U32 R64, RZ, RZ, 0x2 ;  /* 0x00000002ff407424 */ /* 0x000fe400078e00ff */
[----:B------:R-:W-:Y:S02]  /*cfe0*/  IMAD.MOV.U32 R62, RZ, RZ, 0x1f ;  /* 0x0000001fff3e7424 */ /* 0x000fe400078e00ff */
[----:B------:R-:W-:-:S02]  /*cff0*/  IMAD.MOV.U32 R119, RZ, RZ, -0x1 ;  /* 0xffffffffff777424 */ /* 0x000fc400078e00ff */
[----:B------:R-:W-:Y:S05]  /*d000*/  CALL.REL.NOINC `($__internal_28_$__cuda_sm70_shflsync_bfly_p) ;  /* 0x0000055000007944 */ /* 0x000fea0003c00000 */
[----:B01----:R-:W-:Y:S01]  /*d010*/  FADD.FTZ R63, R67, R64 ;  /* 0x00000040433f7221 */ /* 0x003fe20000010000 */
[----:B------:R-:W-:Y:S01]  /*d020*/  MOV R60, 0xd070 ;  /* 0x0000d070003c7802 */ /* 0x000fe20000000f00 */
[----:B------:R-:W-:-:S02]  /*d030*/  IMAD.MOV.U32 R64, RZ, RZ, 0x4 ;  /* 0x00000004ff407424 */ /* 0x000fc400078e00ff */
[----:B------:R-:W-:Y:S02]  /*d040*/  IMAD.MOV.U32 R62, RZ, RZ, 0x1f ;  /* 0x0000001fff3e7424 */ /* 0x000fe400078e00ff */
[----:B------:R-:W-:Y:S02]  /*d050*/  IMAD.MOV.U32 R119, RZ, RZ, -0x1 ;  /* 0xffffffffff777424 */ /* 0x000fe400078e00ff */
[----:B------:R-:W-:Y:S05]  /*d060*/  CALL.REL.NOINC `($__internal_28_$__cuda_sm70_shflsync_bfly_p) ;  /* 0x000004f000007944 */ /* 0x000fea0003c00000 */
[----:B01----:R-:W-:Y:S01]  /*d070*/  FADD.FTZ R63, R63, R64 ;  /* 0x000000403f3f7221 */ /* 0x003fe20000010000 */
[----:B------:R-:W-:Y:S01]  /*d080*/  MOV R60, 0xd0d0 ;  /* 0x0000d0d0003c7802 */ /* 0x000fe20000000f00 */
[----:B------:R-:W-:Y:S02]  /*d090*/  IMAD.MOV.U32 R64, RZ, RZ, 0x8 ;  /* 0x00000008ff407424 */ /* 0x000fe400078e00ff */
[----:B------:R-:W-:Y:S02]  /*d0a0*/  IMAD.MOV.U32 R62, RZ, RZ, 0x1f ;  /* 0x0000001fff3e7424 */ /* 0x000fe400078e00ff */
[----:B------:R-:W-:Y:S02]  /*d0b0*/  IMAD.MOV.U32 R119, RZ, RZ, -0x1 ;  /* 0xffffffffff777424 */ /* 0x000fe400078e00ff */
[----:B------:R-:W-:Y:S05]  /*d0c0*/  CALL.REL.NOINC `($__internal_28_$__cuda_sm70_shflsync_bfly_p) ;  /* 0x0000049000007944 */ /* 0x000fea0003c00000 */
[----:B01----:R-:W-:Y:S01]  /*d0d0*/  FADD.FTZ R63, R63, R64 ;  /* 0x000000403f3f7221 */ /* 0x003fe20000010000 */
[----:B------:R-:W-:Y:S01]  /*d0e0*/  MOV R60, 0xd130 ;  /* 0x0000d130003c7802 */ /* 0x000fe20000000f00 */
[----:B------:R-:W-:-:S02]  /*d0f0*/  IMAD.MOV.U32 R64, RZ, RZ, 0x10 ;  /* 0x00000010ff407424 */ /* 0x000fc400078e00ff */
[----:B------:R-:W-:Y:S02]  /*d100*/  IMAD.MOV.U32 R62, RZ, RZ, 0x1f ;  /* 0x0000001fff3e7424 */ /* 0x000fe400078e00ff */
[----:B------:R-:W-:Y:S02]  /*d110*/  IMAD.MOV.U32 R119, RZ, RZ, -0x1 ;  /* 0xffffffffff777424 */ /* 0x000fe400078e00ff */
[----:B------:R-:W-:Y:S05]  /*d120*/  CALL.REL.NOINC `($__internal_28_$__cuda_sm70_shflsync_bfly_p) ;  /* 0x0000043000007944 */ /* 0x000fea0003c00000 */
        /* <DEDUP_REMOVED lines=49> */
[----:B------:R-:W-:Y:S02]  /*d440*/  IMAD.MOV.U32 R64, RZ, RZ, 0x4 ;  /* 0x00000004ff407424 */ /* 0x000fe400078e00ff */
[----:B------:R-:W-:-:S02]  /*d450*/  IMAD.MOV.U32 R62, RZ, RZ, 0x1f ;  /* 0x0000001fff3e7424 */ /* 0x000fc400078e00ff */
        /* <DEDUP_REMOVED lines=8> */
[----:B-1----:R-:W-:Y:S01]  /*d4e0*/  FADD.FTZ R67, R63, R64 ;  /* 0x000000403f437221 */ /* 0x002fe20000010000 */
[----:B------:R-:W-:Y:S01]  /*d4f0*/  MOV R60, 0xd550 ;  /* 0x0000d550003c7802 */ /* 0x000fe20000000f00 */
[----:B------:R-:W-:Y:S02]  /*d500*/  IMAD.MOV.U32 R64, RZ, RZ, 0x10 ;  /* 0x00000010ff407424 */ /* 0x000fe400078e00ff */
[----:B0-----:R-:W-:-:S02]  /*d510*/  IMAD.MOV.U32 R62, RZ, RZ, 0x1f ;  /* 0x0000001fff3e7424 */ /* 0x001fc400078e00ff */
[----:B------:R-:W-:Y:S02]  /*d520*/  IMAD.MOV.U32 R119, RZ, RZ, -0x1 ;  /* 0xffffffffff777424 */ /* 0x000fe400078e00ff */
[----:B------:R-:W-:Y:S02]  /*d530*/  IMAD.MOV.U32 R63, RZ, RZ, R67 ;  /* 0x000000ffff3f7224 */ /* 0x000fe400078e0043 */
[----:B------:R-:W-:Y:S05]  /*d540*/  CALL.REL.NOINC `($__internal_28_$__cuda_sm70_shflsync_bfly_p) ;  /* 0x0000001000007944 */ /* 0x000fea0003c00000 */
[----:B01----:R-:W-:Y:S05]  /*d550*/  BRA `(.L_x_4637) ;  /* 0xfffff25000007947 */ /* 0x003fea000383ffff */
        .weak           $__internal_28_$__cuda_sm70_shflsync_bfly_p
        .type           $__internal_28_$__cuda_sm70_shflsync_bfly_p,@function
        .size           $__internal_28_$__cuda_sm70_shflsync_bfly_p,(.L_x_13568 - $__internal_28_$__cuda_sm70_shflsync_bfly_p)
$__internal_28_$__cuda_sm70_shflsync_bfly_p:
[----:B------:R-:W-:Y:S01]  /*d560*/  IMAD.MOV.U32 R61, RZ, RZ, 0x0 ;  /* 0x00000000ff3d7424 */ /* 0x000fe200078e00ff */
[----:B------:R-:W-:Y:S04]  /*d570*/  WARPSYNC R119 ;  /* 0x0000007700007348 */ /* 0x000fe80003800000 */
[----:B------:R0:W1:Y:S01]  /*d580*/  SHFL.BFLY PT, R64, R63, R64, R62 ;  /* 0x0c0000403f407389 */ /* 0x00006200000e003e */
[----:B------:R-:W-:Y:S05]  /*d590*/  RET.REL.NODEC R60 `(_ZN10layer_norm31ln_parallel_residual_fwd_kernelINS_13Kernel_traitsI13__nv_bfloat16S2_fS2_fjLj512ELj1ELj4ELj1ELj16ENS_18Kernel_traits_baseILj512ES2_S2_fS2_fjLj128EEEEELb1ELb0ELb0EEEvNS_9FwdParamsE) ;  /* 0xffff2a603c007950 */ /* 0x000fea0003c3ffff */
.L_x_4638:
        /* <DEDUP_REMOVED lines=14> */
.L_x_13568:


//--------------------- .text._ZN10layer_norm31ln_parallel_residual_fwd_kernelINS_13Kernel_traitsI13__nv_bfloat16S2_fS2_fjLj512ELj1ELj4ELj1ELj16ENS_18Kernel_traits_baseILj512ES2_S2_fS2_fjLj128EEEEELb1ELb0ELb1EEEvNS_9FwdParamsE --------------------------
	.section	.text._ZN10layer_norm31ln_parallel_residual_fwd_kernelINS_13Kernel_traitsI13__nv_bfloat16S2_fS2_fjLj512ELj1ELj4ELj1ELj16ENS_18Kernel_traits_baseILj512ES2_S2_fS2_fjLj128EEEEELb1ELb0ELb1EEEvNS_9FwdParamsE,"ax",@progbits
	.sectioninfo	@"SHI_REGISTERS=125"
	.align	128
        .global         _ZN10layer_norm31ln_parallel_residual_fwd_kernelINS_13Kernel_traitsI13__nv_bfloat16S2_fS2_fjLj512ELj1ELj4ELj1ELj16ENS_18Kernel_traits_baseILj512ES2_S2_fS2_fjLj128EEEEELb1ELb0ELb1EEEvNS_9FwdParamsE
        .type           _ZN10layer_norm31ln_parallel_residual_fwd_kernelINS_13Kernel_traitsI13__nv_bfloat16S2_fS2_fjLj512ELj1ELj4ELj1ELj16ENS_18Kernel_traits_baseILj512ES2_S2_fS2_fjLj128EEEEELb1ELb0ELb1EEEvNS_9FwdParamsE,@function
        .size           _ZN10layer_norm31ln_parallel_residual_fwd_kernelINS_13Kernel_traitsI13__nv_bfloat16S2_fS2_fjLj512ELj1ELj4ELj1ELj16ENS_18Kernel_traits_baseILj512ES2_S2_fS2_fjLj128EEEEELb1ELb0ELb1EEEvNS_9FwdParamsE,(.L_x_13569 - _ZN10layer_norm31ln_parallel_residual_fwd_kernelINS_13Kernel_traitsI13__nv_bfloat16S2_fS2_fjLj512ELj1ELj4ELj1ELj16ENS_18Kernel_traits_baseILj512ES2_S2_fS2_fjLj128EEEEELb1ELb0ELb1EEEvNS_9FwdParamsE)
        .other          _ZN10layer_norm31ln_parallel_residual_fwd_kernelINS_13Kernel_traitsI13__nv_bfloat16S2_fS2_fjLj512ELj1ELj4ELj1ELj16ENS_18Kernel_traits_baseILj512ES2_S2_fS2_fjLj128EEEEELb1ELb0ELb1EEEvNS_9FwdParamsE,@"STO_CUDA_ENTRY STV_DEFAULT"
_ZN10layer_norm31ln_parallel_residual_fwd_kernelINS_13Kernel_traitsI13__nv_bfloat16S2_fS2_fjLj512ELj1ELj4ELj1ELj16ENS_18Kernel_traits_baseILj512ES2_S2_fS2_fjLj128EEEEELb1ELb0ELb1EEEvNS_9FwdParamsE:
.text._ZN10layer_norm31ln_parallel_residual_fwd_kernelINS_13Kernel_traitsI13__nv_bfloat16S2_fS2_fjLj512ELj1ELj4ELj1ELj16ENS_18Kernel_traits_baseILj512ES2_S2_fS2_fjLj128EEEEELb1ELb0ELb1EEEvNS_9FwdParamsE:
        /* <DEDUP_REMOVED lines=49> */
[----:B------:R-:W-:Y:S01]  /*0310*/  UIADD3 UR10, UR5, -0x4498517b, URZ ;  /* 0xbb67ae85050a7890 */ /* 0x000fe2000fffe03f */
[----:B------:R1:W5:Y:S01]  /*0320*/  LDG.E.128 R44, [R12.64+0x200] ;  /* 0x000200060c2c7981 */ /* 0x000362000c1e1d00 */
[C---:B------:R-:W-:Y:S01]  /*0330*/  IMAD.HI.U32 R2, R19.reuse, -0x2daee0ad, RZ ;  /* 0xd2511f5313027827 */ /* 0x040fe200078e00ff */
[----:B------:R-:W-:Y:S01]  /*0340*/  UIADD3 UR9, UR4, -0x61c88647, URZ ;  /* 0x9e3779b904097890 */ /* 0x000fe2000fffe03f */
[----:B------:R-:W-:Y:S01]  /*0350*/  @!P0 CS2R R10, SRZ ;  /* 0x00000000000a8805 */ /* 0x000fe2000001ff00 */
[----:B------:R-:W-:Y:S01]  /*0360*/  UIADD3 UR11, UR4, 0x3c6ef372, URZ ;  /* 0x3c6ef372040b7890 */ /* 0x000fe2000fffe03f */
[----:B------:R-:W-:Y:S01]  /*0370*/  IMAD R4, R19, -0x2daee0ad, RZ ;  /* 0xd2511f5313047824 */ /* 0x000fe200078e02ff */
[----:B------:R-:W-:Y:S01]  /*0380*/  LOP3.LUT R2, R2, UR5, RZ, 0x3c, !PT ;  /* 0x0000000502027c12 */ /* 0x000fe2000f8e3cff */
[C---:B------:R-:W-:Y:S01]  /*0390*/  IMAD.HI.U32 R5, R3.reuse, -0x2daee0ad, RZ ;  /* 0xd2511f5303057827 */ /* 0x040fe200078e00ff */
[----:B------:R-:W-:Y:S01]  /*03a0*/  UIADD3 UR12, UR5, 0x76cf5d0a, URZ ;  /* 0x76cf5d0a050c7890 */ /* 0x000fe2000fffe03f */
[----:B------:R-:W-:Y:S01]  /*03b0*/  @!P0 CS2R R28, SRZ ;  /* 0x00000000001c8805 */ /* 0x000fe2000001ff00 */
[----:B------:R-:W-:Y:S01]  /*03c0*/  UIADD3 UR14, UR5, 0x32370b8f, URZ ;  /* 0x32370b8f050e7890 */ /* 0x000fe2000fffe03f */
[----:B------:R-:W-:Y:S01]  /*03d0*/  IMAD R3, R3, -0x2daee0ad, RZ ;  /* 0xd2511f5303037824 */ /* 0x000fe200078e02ff */
[----:B0-----:R-:W-:Y:S01]  /*03e0*/  LOP3.LUT R6, R5, UR10, R4, 0x96, !PT ;  /* 0x0000000a05067c12 */ /* 0x001fe2000f8e9604 */
        /* <DEDUP_REMOVED lines=12> */
[C---:B-1----:R-:W-:Y:S01]  /*04b0*/  IMAD.HI.U32 R12, R4.reuse, -0x2daee0ad, RZ ;  /* 0xd2511f53040c7827 */ /* 0x042fe200078e00ff */
        /* <DEDUP_REMOVED lines=30> */
[----:B------:R-:W-:Y:S01]  /*06a0*/  @!P1 CS2R R22, SRZ ;  /* 0x0000000000169805 */ /* 0x000fe2000001ff00 */
[----:B------:R-:W-:Y:S01]  /*06b0*/  BSSY B0, `(.L_x_4639) ;  /* 0x0000c2d000007945 */ /* 0x000fe20003800000 */
[----:B------:R-:W-:Y:S01]  /*06c0*/  PRMT R14, RZ, 0x5410, R30 ;  /* 0x00005410ff0e7816 */ /* 0x000fe2000000001e */
        /* <DEDUP_REMOVED lines=24> */
[----:B------:R-:W-:Y:S01]  /*0850*/  PRMT R13, RZ, 0x7610, R29 ;  /* 0x00007610ff0d7816 */ /* 0x000fe2000000001d */
[----:B------:R-:W-:Y:S01]  /*0860*/  IMAD.HI.U32 R29, R17, -0x326172a9, RZ ;  /* 0xcd9e8d57111d7827 */ /* 0x000fe200078e00ff */
[----:B------:R-:W-:Y:S02]  /*0870*/  PRMT R9, RZ, 0x7610, R11 ;  /* 0x00007610ff097816 */ /* 0x000fe4000000000b */
[----:B------:R-:W-:Y:S01]  /*0880*/  PRMT R10, RZ, 0x5410, R28 ;  /* 0x00005410ff0a7816 */ /* 0x000fe2000000001c */
[----:B------:R-:W-:Y:S01]  /*0890*/  IMAD.HI.U32 R35, R34, -0x326172a9, RZ ;  /* 0xcd9e8d5722237827 */ /* 0x000fe200078e00ff */
[----:B------:R-:W-:-:S02]  /*08a0*/  LOP3.LUT R29, R29, UR21, R18, 0x96, !PT ;  /* 0x000000151d1d7c12 */ /* 0x000fc4000f8e9612 */
[----:B------:R-:W-:Y:S01]  /*08b0*/  PRMT R11, RZ, 0x7610, R28 ;  /* 0x00007610ff0b7816 */ /* 0x000fe2000000001c */
[----:B------:R-:W-:Y:S01]  /*08c0*/  IMAD R28, R17, -0x326172a9, RZ ;  /* 0xcd9e8d57111c7824 */ /* 0x000fe200078e02ff */
[----:B------:R-:W-:Y:S01]  /*08d0*/  PRMT R15, RZ, 0x7610, R30 ;  /* 0x00007610ff0f7816 */ /* 0x000fe2000000001e */
[----:B------:R-:W-:Y:S01]  /*08e0*/  IMAD.WIDE.U32 R80, R29, -0x2daee0ad, RZ ;  /* 0xd2511f531d507825 */ /* 0x000fe200078e00ff */
[----:B------:R-:W-:Y:S02]  /*08f0*/  PRMT R16, RZ, 0x5410, R31 ;  /* 0x00005410ff107816 */ /* 0x000fe4000000001f */
[----:B------:R-:W-:Y:S01]  /*0900*/  LOP3.LUT R28, R35, UR23, R28, 0x96, !PT ;  /* 0x00000017231c7c12 */ /* 0x000fe2000f8e961c */
[----:B------:R-:W-:Y:S01]  /*0910*/  IMAD R29, R34, -0x326172a9, RZ ;  /* 0xcd9e8d57221d7824 */ /* 0x000fe200078e02ff */
[----:B------:R-:W-:Y:S01]  /*0920*/  LOP3.LUT R33, R81, UR24, R33, 0x96, !PT ;  /* 0x0000001851217c12 */ /* 0x000fe2000f8e9621 */
[----:B------:R-:W-:Y:S01]  /*0930*/  IMAD.MOV.U32 R77, RZ, RZ, RZ ;  /* 0x000000ffff4d7224 */ /* 0x000fe200078e00ff */
[----:B------:R-:W-:Y:S01]  /*0940*/  PRMT R17, RZ, 0x7610, R31 ;  /* 0x00007610ff117816 */ /* 0x000fe2000000001f */
[----:B------:R-:W-:Y:S01]  /*0950*/  IMAD.HI.U32 R25, R28, -0x2daee0ad, RZ ;  /* 0xd2511f531c197827 */ /* 0x000fe200078e00ff */
[----:B------:R-:W-:-:S02]  /*0960*/  PRMT R18, RZ, 0x5410, R24 ;  /* 0x00005410ff127816 */ /* 0x000fc40000000018 */
[--C-:B------:R-:W-:Y:S01]  /*0970*/  PRMT R70, RZ, 0x5410, R26.reuse ;  /* 0x00005410ff467816 */ /* 0x100fe2000000001a */
[----:B------:R-:W-:Y:S01]  /*0980*/  IMAD.WIDE.U32 R84, R33, -0x326172a9, RZ ;  /* 0xcd9e8d5721547825 */ /* 0x000fe200078e00ff */
[----:B------:R-:W-:Y:S02]  /*0990*/  PRMT R71, RZ, 0x7610, R26 ;  /* 0x00007610ff477816 */ /* 0x000fe4000000001a */
[--C-:B------:R-:W-:Y:S01]  /*09a0*/  PRMT R72, RZ, 0x5410, R27.reuse ;  /* 0x00005410ff487816 */ /* 0x100fe2000000001b */
[----:B------:R-:W-:Y:S01]  /*09b0*/  IMAD R86, R28, -0x2daee0ad, RZ ;  /* 0xd2511f531c567824 */ /* 0x000fe200078e02ff */
[----:B------:R-:W-:Y:S02]  /*09c0*/  PRMT R73, RZ, 0x7610, R27 ;  /* 0x00007610ff497816 */ /* 0x000fe4000000001b */
[----:B------:R-:W-:Y:S02]  /*09d0*/  LOP3.LUT R80, R25, UR26, R80, 0x96, !PT ;  /* 0x0000001a19507c12 */ /* 0x000fe4000f8e9650 */
[----:B------:R-:W-:-:S02]  /*09e0*/  LOP3.LUT R82, R85, UR25, R29, 0x96, !PT ;  /* 0x0000001955527c12 */ /* 0x000fc4000f8e961d */
[--C-:B------:R-:W-:Y:S02]  /*09f0*/  PRMT R74, RZ, 0x5410, R20.reuse ;  /* 0x00005410ff4a7816 */ /* 0x100fe40000000014 */
[----:B------:R-:W-:Y:S02]  /*0a00*/  PRMT R75, RZ, 0x7610, R20 ;  /* 0x00007610ff4b7816 */ /* 0x000fe40000000014 */
[----:B------:R-:W-:Y:S02]  /*0a10*/  LOP3.LUT R81, R32, 0x3, RZ, 0xc0, !PT ;  /* 0x0000000320517812 */ /* 0x000fe400078ec0ff */
[--C-:B------:R-:W-:Y:S02]  /*0a20*/  PRMT R76, RZ, 0x5410, R21.reuse ;  /* 0x00005410ff4c7816 */ /* 0x100fe40000000015 */
[----:B------:R-:W-:Y:S02]  /*0a30*/  PRMT R78, RZ, 0x7610, R21 ;  /* 0x00007610ff4e7816 */ /* 0x000fe40000000015 */
[----:B------:R-:W-:-:S02]  /*0a40*/  PRMT R79, RZ, 0x5410, R22 ;  /* 0x00005410ff4f7816 */ /* 0x000fc40000000016 */
[----:B------:R-:W-:Y:S02]  /*0a50*/  PRMT R88, RZ, 0x7610, R22 ;  /* 0x00007610ff587816 */ /* 0x000fe40000000016 */
[--C-:B------:R-:W-:Y:S02]  /*0a60*/  PRMT R89, RZ, 0x5410, R23.reuse ;  /* 0x00005410ff597816 */ /* 0x100fe40000000017 */
[----:B------:R-:W-:Y:S02]  /*0a70*/  PRMT R90, RZ, 0x7610, R23 ;  /* 0x00007610ff5a7816 */ /* 0x000fe40000000017 */
.L_x_4901:
[----:B------:R-:W-:Y:S01]  /*0a80*/  ISETP.NE.U32.AND P0, PT, RZ, c[0x0][0x180], PT ;  /* 0x00006000ff007a0c */ /* 0x000fe20003f05070 */
[----:B------:R-:W-:Y:S01]  /*0a90*/  IMAD R20, R66, c[0x0][0x168], RZ ;  /* 0x00005a0042147a24 */ /* 0x000fe200078e02ff */
[----:B------:R-:W-:Y:S01]  /*0aa0*/  ISETP.NE.U32.AND P1, PT, RZ, c[0x0][0x178], PT ;  /* 0x00005e00ff007a0c */ /* 0x000fe20003f25070 */
[----:B------:R-:W-:Y:S01]  /*0ab0*/  IMAD.MOV.U32 R105, RZ, RZ, 0x10 ;  /* 0x00000010ff697424 */ /* 0x000fe200078e00ff */
[----:B------:R-:W-:Y:S02]  /*0ac0*/  ISETP.NE.AND.EX P0, PT, RZ, c[0x0][0x184], PT, P0 ;  /* 0x00006100ff007a0c */ /* 0x000fe40003f05300 */
[----:B------:R-:W-:-:S02]  /*0ad0*/  SHF.R.S32.HI R21, RZ, 0x1f, R20 ;  /* 0x0000001fff157819 */ /* 0x000fc40000011414 */
[----:B------:R-:W-:Y:S02]  /*0ae0*/  ISETP.NE.AND.EX P2, PT, RZ, c[0x0][0x17c], PT, P1 ;  /* 0x00005f00ff007a0c */ /* 0x000fe40003f45310 */
[----:B------:R-:W-:-:S07]  /*0af0*/  LEA.HI R21, R21, R20, RZ, 0x3 ;  /* 0x0000001415157211 */ /* 0x000fce00078f18ff */
[----:B------:R-:W-:Y:S01]  /*0b00*/  @P0 IMAD.MOV.U32 R25, RZ, RZ, 0x20 ;  /* 0x00000020ff190424 */ /* 0x000fe200078e00ff */
[----:B------:R-:W-:Y:S02]  /*0b10*/  LEA.HI.SX32 R100, R21, R0, 0x1d ;  /* 0x0000000015647211 */ /* 0x000fe400078feaff */
[----:B------:R-:W-:Y:S01]  /*0b20*/  ISETP.NE.AND P1, PT, R81, 0x1, PT ;  /* 0x000000015100780c */ /* 0x000fe20003f25270 */
[----:B------:R-:W-:Y:S01]  /*0b30*/  BSSY B1, `(.L_x_4640) ;  /* 0x0000014000017945 */ /* 0x000fe20003800000 */
[----:B------:R-:W-:Y:S01]  /*0b40*/  P2R R101, PR, RZ, 0x4 ;  /* 0x00000004ff657803 */ /* 0x000fe20000000000 */
[----:B------:R-:W-:-:S04]  /*0b50*/  IMAD.WIDE.U32 R20, R100, R105, c[0x0][0x170] ;  /* 0x00005c0064147625 */ /* 0x000fc800078e0069 */
[C---:B------:R-:W-:Y:S02]  /*0b60*/  @P2 IMAD.WIDE.U32 R26, R100.reuse, R105, c[0x0][0x178] ;  /* 0x00005e00641a2625 */ /* 0x040fe400078e0069 */
[----:B-----5:R-:W5:Y:S02]  /*0b70*/  LDG.E.128 R20, [R20.64] ;  /* 0x0000000614147981 */ /* 0x020f64000c1e1d00 */
[----:B------:R-:W-:Y:S02]  /*0b80*/  @P0 IMAD.WIDE.U32 R24, R100, R25, c[0x0][0x180] ;  /* 0x0000600064180625 */ /* 0x000fe400078e0019 */
[----:B------:R0:W5:Y:S04]  /*0b90*/  @P2 LDG.E.128 R40, [R26.64] ;  /* 0x000000061a282981 */ /* 0x000168000c1e1d00 */
[----:B------:R0:W5:Y:S04]  /*0ba0*/  @P0 LDG.E.128 R36, [R24.64] ;  /* 0x0000000618240981 */ /* 0x000168000c1e1d00 */
[----:B------:R0:W5:Y:S01]  /*0bb0*/  @P0 LDG.E.128 R32, [R24.64+0x10] ;  /* 0x0000100618200981 */ /* 0x000162000c1e1d00 */
[----:B------:R-:W-:Y:S01]  /*0bc0*/  IADD3 R30, R81, 0x1, RZ ;  /* 0x00000001511e7810 */ /* 0x000fe20007ffe0ff */
        /* <DEDUP_REMOVED lines=9> */
.L_x_4641:
[----:B------:R-:W-:Y:S02]  /*0c60*/  MOV R60, R84 ;  /* 0x00000054003c7202 */ /* 0x000fe40000000f00 */
.L_x_4642:
[----:B------:R-:W-:Y:S05]  /*0c70*/  BSYNC B1 ;  /* 0x0000000000017941 */ /* 0x000fea0003800000 */
.L_x_4640:
[----:B------:R-:W-:Y:S01]  /*0c80*/  ISETP.NE.AND P1, PT, R30, 0x4, PT ;  /* 0x000000041e00780c */ /* 0x000fe20003f25270 */
[----:B------:R-:W-:-:S12]  /*0c90*/  BSSY B1, `(.L_x_4643) ;  /* 0x000003a000017945 */ /* 0x000fd80003800000 */
[----:B------:R-:W-:Y:S05]  /*0ca0*/  @P1 BRA `(.L_x_4644) ;  /* 0x0000038000001947 */ /* 0x000fea0003800000 */
[----:B------:R-:W-:Y:S01]  /*0cb0*/  IADD3 R19, R19, 0x1, RZ ;  /* 0x0000000113137810 */ /* 0x000fe20007ffe0ff */
[----:B------:R-:W-:Y:S03]  /*0cc0*/  BSSY B2, `(.L_x_4645) ;  /* 0x000000c000027945 */ /* 0x000fe60003800000 */
[C---:B------:R-:W-:Y:S01]  /*0cd0*/  ISETP.NE.AND P1, PT, R19.reuse, RZ, PT ;  /* 0x000000ff1300720c */ /* 0x040fe20003f25270 */
[----:B0-----:R-:W-:-:S12]  /*0ce0*/  IMAD.HI.U32 R24, R19, -0x2daee0ad, RZ ;  /* 0xd2511f5313187827 */ /* 0x001fd800078e00ff */
        /* <DEDUP_REMOVED lines=9> */
.L_x_4646:
[----:B------:R-:W-:Y:S05]  /*0d80*/  BSYNC B2 ;  /* 0x0000000000027941 */ /* 0x000fea0003800000 */
.L_x_4645:
        /* <DEDUP_REMOVED lines=42> */
.L_x_4644:
[----:B------:R-:W-:Y:S05]  /*1030*/  BSYNC B1 ;  /* 0x0000000000017941 */ /* 0x000fea0003800000 */
.L_x_4643:
[----:B0-----:R-:W0:Y:S01]  /*1040*/  I2F.U32 R25, R60 ;  /* 0x0000003c00197306 */ /* 0x001e220000201000 */
        /* <DEDUP_REMOVED lines=15> */
.L_x_4647:
        /* <DEDUP_REMOVED lines=12> */
.L_x_4650:
[----:B------:R-:W-:Y:S02]  /*1200*/  IMAD.MOV.U32 R29, RZ, RZ, R84 ;  /* 0x000000ffff1d7224 */ /* 0x000fe400078e0054 */
.L_x_4651:
[----:B------:R-:W-:Y:S05]  /*1210*/  BSYNC B1 ;  /* 0x0000000000017941 */ /* 0x000fea0003800000 */
.L_x_4649:
        /* <DEDUP_REMOVED lines=16> */
.L_x_4655:
[----:B------:R-:W-:Y:S05]  /*1320*/  BSYNC B2 ;  /* 0x0000000000027941 */ /* 0x000fea0003800000 */
.L_x_4654:
        /* <DEDUP_REMOVED lines=42> */
.L_x_4653:
[----:B------:R-:W-:Y:S05]  /*15d0*/  BSYNC B1 ;  /* 0x0000000000017941 */ /* 0x000fea0003800000 */
.L_x_4652:
        /* <DEDUP_REMOVED lines=9> */
.L_x_4648:
        /* <DEDUP_REMOVED lines=12> */
.L_x_4657:
[----:B------:R-:W-:Y:S02]  /*1730*/  MOV R62, R84 ;  /* 0x00000054003e7202 */ /* 0x000fe40000000f00 */
.L_x_4658:
[----:B------:R-:W-:Y:S05]  /*1740*/  BSYNC B1 ;  /* 0x0000000000017941 */ /* 0x000fea0003800000 */
.L_x_4656:
        /* <DEDUP_REMOVED lines=16> */
.L_x_4662:
[----:B------:R-:W-:Y:S05]  /*1850*/  BSYNC B2 ;  /* 0x0000000000027941 */ /* 0x000fea0003800000 */
.L_x_4661:
        /* <DEDUP_REMOVED lines=42> */
.L_x_4660:
[----:B------:R-:W-:Y:S05]  /*1b00*/  BSYNC B1 ;  /* 0x0000000000017941 */ /* 0x000fea0003800000 */
.L_x_4659:
        /* <DEDUP_REMOVED lines=13> */
.L_x_4663:
        /* <DEDUP_REMOVED lines=12> */
.L_x_4666:
[----:B------:R-:W-:Y:S02]  /*1ca0*/  IMAD.MOV.U32 R20, RZ, RZ, R84 ;  /* 0x000000ffff147224 */ /* 0x000fe400078e0054 */
.L_x_4667:
[----:B------:R-:W-:Y:S05]  /*1cb0*/  BSYNC B1 ;  /* 0x0000000000017941 */ /* 0x000fea0003800000 */
.L_x_4665:
        /* <DEDUP_REMOVED lines=16> */
.L_x_4671:
[----:B------:R-:W-:Y:S05]  /*1dc0*/  BSYNC B2 ;  /* 0x0000000000027941 */ /* 0x000fea0003800000 */
.L_x_4670:
        /* <DEDUP_REMOVED lines=42> */
.L_x_4669:
[----:B------:R-:W-:Y:S05]  /*2070*/  BSYNC B1 ;  /* 0x0000000000017941 */ /* 0x000fea0003800000 */
.L_x_4668:
        /* <DEDUP_REMOVED lines=9> */
.L_x_4664:
        /* <DEDUP_REMOVED lines=12> */
.L_x_4673:
[----:B------:R-:W-:Y:S02]  /*21d0*/  IMAD.MOV.U32 R20, RZ, RZ, R84 ;  /* 0x000000ffff147224 */ /* 0x000fe400078e0054 */
.L_x_4674:
[----:B------:R-:W-:Y:S05]  /*21e0*/  BSYNC B1 ;  /* 0x0000000000017941 */ /* 0x000fea0003800000 */
.L_x_4672:
        /* <DEDUP_REMOVED lines=16> */
.L_x_4678:
[----:B------:R-:W-:Y:S05]  /*22f0*/  BSYNC B2 ;  /* 0x0000000000027941 */ /* 0x000fea0003800000 */
.L_x_4677:
        /* <DEDUP_REMOVED lines=42> */
.L_x_4676:
[----:B------:R-:W-:Y:S05]  /*25a0*/  BSYNC B1 ;  /* 0x0000000000017941 */ /* 0x000fea0003800000 */
.L_x_4675:
        /* <DEDUP_REMOVED lines=13> */
.L_x_4679:
        /* <DEDUP_REMOVED lines=12> */
.L_x_4682:
[----:B------:R-:W-:Y:S02]  /*2740*/  IMAD.MOV.U32 R20, RZ, RZ, R84 ;  /* 0x000000ffff147224 */ /* 0x000fe400078e0054 */
.L_x_4683:
[----:B------:R-:W-:Y:S05]  /*2750*/  BSYNC B1 ;  /* 0x0000000000017941 */ /* 0x000fea0003800000 */
.L_x_4681:
        /* <DEDUP_REMOVED lines=16> */
.L_x_4687:
[----:B------:R-:W-:Y:S05]  /*2860*/  BSYNC B2 ;  /* 0x0000000000027941 */ /* 0x000fea0003800000 */
.L_x_4686:
        /* <DEDUP_REMOVED lines=42> */
.L_x_4685:
[----:B------:R-:W-:Y:S05]  /*2b10*/  BSYNC B1 ;  /* 0x0000000000017941 */ /* 0x000fea0003800000 */
.L_x_4684:
        /* <DEDUP_REMOVED lines=9> */
.L_x_4680:
        /* <DEDUP_REMOVED lines=12> */
.L_x_4689:
[----:B------:R-:W-:Y:S02]  /*2c70*/  IMAD.MOV.U32 R20, RZ, RZ, R84 ;  /* 0x000000ffff147224 */ /* 0x000fe400078e0054 */
.L_x_4690:
[----:B------:R-:W-:Y:S05]  /*2c80*/  BSYNC B1 ;  /* 0x0000000000017941 */ /* 0x000fea0003800000 */
.L_x_4688:
        /* <DEDUP_REMOVED lines=16> */
.L_x_4694:
[----:B------:R-:W-:Y:S05]  /*2d90*/  BSYNC B2 ;  /* 0x0000000000027941 */ /* 0x000fea0003800000 */
.L_x_4693:
        /* <DEDUP_REMOVED lines=42> */
.L_x_4692:
[----:B------:R-:W-:Y:S05]  /*3040*/  BSYNC B1 ;  /* 0x0000000000017941 */ /* 0x000fea0003800000 */
.L_x_4691:
        /* <DEDUP_REMOVED lines=13> */
.L_x_4695:
        /* <DEDUP_REMOVED lines=12> */
.L_x_4698:
[----:B------:R-:W-:Y:S02]  /*31e0*/  IMAD.MOV.U32 R62, RZ, RZ, R84 ;  /* 0x000000ffff3e7224 */ /* 0x000fe400078e0054 */
.L_x_4699:
[----:B------:R-:W-:Y:S05]  /*31f0*/  BSYNC B1 ;  /* 0x0000000000017941 */ /* 0x000fea0003800000 */
.L_x_4697:
        /* <DEDUP_REMOVED lines=16> */
.L_x_4703:
[----:B------:R-:W-:Y:S05]  /*3300*/  BSYNC B2 ;  /* 0x0000000000027941 */ /* 0x000fea0003800000 */
.L_x_4702:
        /* <DEDUP_REMOVED lines=42> */
.L_x_4701:
[----:B------:R-:W-:Y:S05]  /*35b0*/  BSYNC B1 ;  /* 0x0000000000017941 */ /* 0x000fea0003800000 */
.L_x_4700:
        /* <DEDUP_REMOVED lines=9> */
.L_x_4696:
        /* <DEDUP_REMOVED lines=12> */
.L_x_4705:
[----:B------:R-:W-:Y:S02]  /*3710*/  IMAD.MOV.U32 R62, RZ, RZ, R84 ;  /* 0x000000ffff3e7224 */ /* 0x000fe400078e0054 */
.L_x_4706:
[----:B------:R-:W-:Y:S05]  /*3720*/  BSYNC B1 ;  /* 0x0000000000017941 */ /* 0x000fea0003800000 */
.L_x_4704:
        /* <DEDUP_REMOVED lines=16> */
.L_x_4710:
[----:B------:R-:W-:Y:S05]  /*3830*/  BSYNC B2 ;  /* 0x0000000000027941 */ /* 0x000fea0003800000 */
.L_x_4709:
        /* <DEDUP_REMOVED lines=42> */
.L_x_4708:
[----:B------:R-:W-:Y:S05]  /*3ae0*/  BSYNC B1 ;  /* 0x0000000000017941 */ /* 0x000fea0003800000 */
.L_x_4707:
        /* <DEDUP_REMOVED lines=12> */
.L_x_4711:
        /* <DEDUP_REMOVED lines=12> */
.L_x_4714:
[----:B------:R-:W-:Y:S02]  /*3c70*/  IMAD.MOV.U32 R25, RZ, RZ, R84 ;  /* 0x000000ffff197224 */ /* 0x000fe400078e0054 */
.L_x_4715:
[----:B------:R-:W-:Y:S05]  /*3c80*/  BSYNC B1 ;  /* 0x0000000000017941 */ /* 0x000fea0003800000 */
.L_x_4713:
        /* <DEDUP_REMOVED lines=16> */
.L_x_4719:
[----:B------:R-:W-:Y:S05]  /*3d90*/  BSYNC B2 ;  /* 0x0000000000027941 */ /* 0x000fea0003800000 */
.L_x_4718:
        /* <DEDUP_REMOVED lines=42> */
.L_x_4717:
[----:B------:R-:W-:Y:S05]  /*4040*/  BSYNC B1 ;  /* 0x0000000000017941 */ /* 0x000fea0003800000 */
.L_x_4716:
        /* <DEDUP_REMOVED lines=9> */
.L_x_4712:
        /* <DEDUP_REMOVED lines=12> */
.L_x_4721:
[----:B------:R-:W-:Y:S02]  /*41a0*/  IMAD.MOV.U32 R107, RZ, RZ, R84 ;  /* 0x000000ffff6b7224 */ /* 0x000fe400078e0054 */
.L_x_4722:
[----:B------:R-:W-:Y:S05]  /*41b0*/  BSYNC B1 ;  /* 0x0000000000017941 */ /* 0x000fea0003800000 */
.L_x_4720:
        /* <DEDUP_REMOVED lines=16> */
.L_x_4726:
[----:B------:R-:W-:Y:S05]  /*42c0*/  BSYNC B2 ;  /* 0x0000000000027941 */ /* 0x000fea0003800000 */
.L_x_4725:
        /* <DEDUP_REMOVED lines=42> */
.L_x_4724:
[----:B------:R-:W-:Y:S05]  /*4570*/  BSYNC B1 ;  /* 0x0000000000017941 */ /* 0x000fea0003800000 */
.L_x_4723:
        /* <DEDUP_REMOVED lines=12> */
.L_x_4727:
        /* <DEDUP_REMOVED lines=12> */
.L_x_4730:
[----:B------:R-:W-:Y:S02]  /*4700*/  IMAD.MOV.U32 R22, RZ, RZ, R84 ;  /* 0x000000ffff167224 */ /* 0x000fe400078e0054 */
.L_x_4731:
[----:B------:R-:W-:Y:S05]  /*4710*/  BSYNC B1 ;  /* 0x0000000000017941 */ /* 0x000fea0003800000 */
.L_x_4729:
        /* <DEDUP_REMOVED lines=16> */
.L_x_4735:
[----:B------:R-:W-:Y:S05]  /*4820*/  BSYNC B2 ;  /* 0x0000000000027941 */ /* 0x000fea0003800000 */
.L_x_4734:
        /* <DEDUP_REMOVED lines=42> */
.L_x_4733:
[----:B------:R-:W-:Y:S05]  /*4ad0*/  BSYNC B1 ;  /* 0x0000000000017941 */ /* 0x000fea0003800000 */
.L_x_4732:
        /* <DEDUP_REMOVED lines=9> */
.L_x_4728:
        /* <DEDUP_REMOVED lines=12> */
.L_x_4737:
[----:B------:R-:W-:Y:S02]  /*4c30*/  IMAD.MOV.U32 R22, RZ, RZ, R84 ;  /* 0x000000ffff167224 */ /* 0x000fe400078e0054 */
.L_x_4738:
[----:B------:R-:W-:Y:S05]  /*4c40*/  BSYNC B1 ;  /* 0x0000000000017941 */ /* 0x000fea0003800000 */
.L_x_4736:
        /* <DEDUP_REMOVED lines=16> */
.L_x_4742:
[----:B------:R-:W-:Y:S05]  /*4d50*/  BSYNC B2 ;  /* 0x0000000000027941 */ /* 0x000fea0003800000 */
.L_x_4741:
        /* <DEDUP_REMOVED lines=42> */
.L_x_4740:
[----:B------:R-:W-:Y:S05]  /*5000*/  BSYNC B1 ;  /* 0x0000000000017941 */ /* 0x000fea0003800000 */
.L_x_4739:
        /* <DEDUP_REMOVED lines=12> */
.L_x_4743:
        /* <DEDUP_REMOVED lines=12> */
.L_x_4746:
[----:B------:R-:W-:Y:S02]  /*5190*/  IMAD.MOV.U32 R22, RZ, RZ, R84 ;  /* 0x000000ffff167224 */ /* 0x000fe400078e0054 */
.L_x_4747:
[----:B------:R-:W-:Y:S05]  /*51a0*/  BSYNC B1 ;  /* 0x0000000000017941 */ /* 0x000fea0003800000 */
.L_x_4745:
        /* <DEDUP_REMOVED lines=16> */
.L_x_4751:
[----:B------:R-:W-:Y:S05]  /*52b0*/  BSYNC B2 ;  /* 0x0000000000027941 */ /* 0x000fea0003800000 */
.L_x_4750:
        /* <DEDUP_REMOVED lines=42> */
.L_x_4749:
[----:B------:R-:W-:Y:S05]  /*5560*/  BSYNC B1 ;  /* 0x0000000000017941 */ /* 0x000fea0003800000 */
.L_x_4748:
        /* <DEDUP_REMOVED lines=9> */
.L_x_4744:
        /* <DEDUP_REMOVED lines=12> */
.L_x_4753:
[----:B------:R-:W-:Y:S02]  /*56c0*/  IMAD.MOV.U32 R22, RZ, RZ, R84 ;  /* 0x000000ffff167224 */ /* 0x000fe400078e0054 */
.L_x_4754:
[----:B------:R-:W-:Y:S05]  /*56d0*/  BSYNC B1 ;  /* 0x0000000000017941 */ /* 0x000fea0003800000 */
.L_x_4752:
        /* <DEDUP_REMOVED lines=16> */
.L_x_4758:
[----:B------:R-:W-:Y:S05]  /*57e0*/  BSYNC B2 ;  /* 0x0000000000027941 */ /* 0x000fea0003800000 */
.L_x_4757:
        /* <DEDUP_REMOVED lines=42> */
.L_x_4756:
[----:B------:R-:W-:Y:S05]  /*5a90*/  BSYNC B1 ;  /* 0x0000000000017941 */ /* 0x000fea0003800000 */
.L_x_4755:
        /* <DEDUP_REMOVED lines=12> */
.L_x_4759:
        /* <DEDUP_REMOVED lines=12> */
.L_x_4762:
[----:B------:R-:W-:Y:S02]  /*5c20*/  IMAD.MOV.U32 R107, RZ, RZ, R84 ;  /* 0x000000ffff6b7224 */ /* 0x000fe400078e0054 */
.L_x_4763:
[----:B------:R-:W-:Y:S05]  /*5c30*/  BSYNC B1 ;  /* 0x0000000000017941 */ /* 0x000fea0003800000 */
.L_x_4761:
        /* <DEDUP_REMOVED lines=18> */
.L_x_4767:
[----:B------:R-:W-:Y:S05]  /*5d60*/  BSYNC B2 ;  /* 0x0000000000027941 */ /* 0x000fea0003800000 */
.L_x_4766:
        /* <DEDUP_REMOVED lines=42> */
.L_x_4765:
[----:B------:R-:W-:Y:S05]  /*6010*/  BSYNC B1 ;  /* 0x0000000000017941 */ /* 0x000fea0003800000 */
.L_x_4764:
        /* <DEDUP_REMOVED lines=9> */
.L_x_4760:
[----:B------:R-:W-:Y:S02]  /*60b0*/  P2R R20, PR, RZ, 0x2 ;  /* 0x00000002ff147803 */ /* 0x000fe40000000000 */
[----:B------:R-:W-:Y:S02]  /*60c0*/  ISETP.NE.AND P1, PT, R106, RZ, PT ;  /* 0x000000ff6a00720c */ /* 0x000fe40003f25270 */
[----:B------:R-:W-:Y:S02]  /*60d0*/  SEL R21, RZ, 0x10000, P4 ;  /* 0x00010000ff157807 */ /* 0x000fe40002000000 */
[----:B------:R-:W-:Y:S02]  /*60e0*/  SEL R60, RZ, 0x100, P3 ;  /* 0x00000100ff3c7807 */ /* 0x000fe40001800000 */
[----:B------:R-:W-:Y:S01]  /*60f0*/  ISETP.NE.AND P4, PT, R103, RZ, PT ;  /* 0x000000ff6700720c */ /* 0x000fe20003f85270 */
[----:B------:R-:W-:Y:S01]  /*6100*/  IMAD.MOV.U32 R103, RZ, RZ, 0x8 ;  /* 0x00000008ff677424 */ /* 0x000fe200078e00ff */
[----:B------:R-:W-:Y:S01]  /*6110*/  ISETP.NE.AND P3, PT, R104, RZ, PT ;  /* 0x000000ff6800720c */ /* 0x000fe20003f65270 */
[----:B------:R-:W-:Y:S01]  /*6120*/  IMAD.MOV.U32 R104, RZ, RZ, 0x20 ;  /* 0x00000020ff687424 */ /* 0x000fe200078e00ff */
[----:B------:R-:W-:Y:S01]  /*6130*/  SEL R22, RZ, 0x1, P1 ;  /* 0x00000001ff167807 */ /* 0x000fe20000800000 */
[----:B------:R-:W-:Y:S01]  /*6140*/  IMAD.WIDE.U32 R106, R100, R103, c[0x0][0x190] ;  /* 0x00006400646a7625 */ /* 0x000fe200078e0067 */
[----:B------:R-:W-:-:S02]  /*6150*/  SEL R23, RZ, 0x1000000, P5 ;  /* 0x01000000ff177807 */ /* 0x000fc40002800000 */
[----:B------:R-:W-:Y:S01]  /*6160*/  ISETP.NE.AND P1, PT, R20, RZ, PT ;  /* 0x000000ff1400720c */ /* 0x000fe20003f25270 */
[----:B------:R-:W-:Y:S01]  /*6170*/  IMAD.WIDE.U32 R108, R100, R104, c[0x0][0x188] ;  /* 0x00006200646c7625 */ /* 0x000fe200078e0068 */
[----:B------:R-:W-:Y:S02]  /*6180*/  SEL R20, RZ, 0x1, P3 ;  /* 0x00000001ff147807 */ /* 0x000fe40001800000 */
[----:B------:R-:W-:Y:S02]  /*6190*/  SEL R62, RZ, 0x1, P4 ;  /* 0x00000001ff3e7807 */ /* 0x000fe40002000000 */
[----:B------:R-:W-:Y:S01]  /*61a0*/  LOP3.LUT R60, R60, R23, R21, 0xfe, !PT ;  /* 0x000000173c3c7212 */ /* 0x000fe200078efe15 */
[----:B------:R-:W-:Y:S01]  /*61b0*/  IMAD.WIDE.U32 R22, R22, 0x1000000, RZ ;  /* 0x0100000016167825 */ /* 0x000fe200078e00ff */
[----:B------:R-:W-:Y:S01]  /*61c0*/  SEL R61, RZ, 0x1, P2 ;  /* 0x00000001ff3d7807 */ /* 0x000fe20001000000 */
[----:B------:R0:W-:Y:S01]  /*61d0*/  STG.E.128 [R108.64], R28 ;  /* 0x0000001c6c007986 */ /* 0x0001e2000c101d06 */
[----:B------:R-:W-:Y:S01]  /*61e0*/  ISETP.NE.AND P5, PT, R99, RZ, PT ;  /* 0x000000ff6300720c */ /* 0x000fe20003fa5270 */
[----:B------:R-:W-:Y:S01]  /*61f0*/  IMAD.WIDE.U32 R20, R20, 0x10000, RZ ;  /* 0x0001000014147825 */ /* 0x000fe200078e00ff */
[----:B------:R-:W-:Y:S01]  /*6200*/  LOP3.LUT R61, R23, R60, R61, 0xfe, !PT ;  /* 0x0000003c173d7212 */ /* 0x000fe200078efe3d */
[----:B------:R0:W-:Y:S01]  /*6210*/  STG.E.128 [R108.64+0x10], R24 ;  /* 0x000010186c007986 */ /* 0x0001e2000c101d06 */
[----:B------:R-:W-:Y:S01]  /*6220*/  SEL R23, RZ, 0x1, P5 ;  /* 0x00000001ff177807 */ /* 0x000fe20002800000 */
[----:B------:R-:W-:Y:S01]  /*6230*/  IMAD.WIDE.U32 R62, R62, 0x100, RZ ;  /* 0x000001003e3e7825 */ /* 0x000fe200078e00ff */
[----:B------:R-:W-:-:S02]  /*6240*/  ISETP.NE.AND P6, PT, R101, RZ, PT ;  /* 0x000000ff6500720c */ /* 0x000fc40003fc5270 */
[----:B------:R-:W-:Y:S02]  /*6250*/  IADD3 R99, R100, 0x20, RZ ;  /* 0x0000002064637810 */ /* 0x000fe40007ffe0ff */
[----:B------:R-:W-:Y:S02]  /*6260*/  LOP3.LUT R22, R62, R22, R20, 0xfe, !PT ;  /* 0x000000163e167212 */ /* 0x000fe400078efe14 */
[----:B------:R-:W-:Y:S01]  /*6270*/  LOP3.LUT R63, R63, R61, R21, 0xfe, !PT ;  /* 0x0000003d3f3f7212 */ /* 0x000fe200078efe15 */
[----:B------:R-:W-:Y:S01]  /*6280*/  IMAD.WIDE.U32 R60, R99, R105, c[0x0][0x170] ;  /* 0x00005c00633c7625 */ /* 0x000fe200078e0069 */
[----:B------:R-:W-:-:S03]  /*6290*/  LOP3.LUT R62, R22, R23, RZ, 0xfc, !PT ;  /* 0x00000017163e7212 */ /* 0x000fc600078efcff */
[C---:B------:R-:W-:Y:S02]  /*62a0*/  @P0 IMAD.WIDE.U32 R20, R99.reuse, R104, c[0x0][0x180] ;  /* 0x0000600063140625 */ /* 0x040fe400078e0068 */
[----:B------:R0:W-:Y:S02]  /*62b0*/  STG.E.64 [R106.64], R62 ;  /* 0x0000003e6a007986 */ /* 0x0001e4000c101b06 */
[----:B------:R-:W-:Y:S01]  /*62c0*/  @P6 IMAD.WIDE.U32 R22, R99, R105, c[0x0][0x178] ;  /* 0x00005e0063166625 */ /* 0x000fe200078e0069 */
        /* <DEDUP_REMOVED lines=20> */
.L_x_4768:
[----:B------:R1:W5:Y:S04]  /*6410*/  @P6 LDG.E.128 R40, [R22.64] ;  /* 0x0000000616286981 */ /* 0x000368000c1e1d00 */
[----:B------:R1:W5:Y:S04]  /*6420*/  @P0 LDG.E.128 R36, [R20.64] ;  /* 0x0000000614240981 */ /* 0x000368000c1e1d00 */
[----:B------:R1:W5:Y:S04]  /*6430*/  @P0 LDG.E.128 R32, [R20.64+0x10] ;  /* 0x0000100614200981 */ /* 0x000368000c1e1d00 */
        /* <DEDUP_REMOVED lines=13> */
.L_x_4770:
[----:B-1----:R-:W-:Y:S02]  /*6510*/  MOV R105, R84 ;  /* 0x0000005400697202 */ /* 0x002fe40000000f00 */
.L_x_4771:
[----:B------:R-:W-:Y:S05]  /*6520*/  BSYNC B1 ;  /* 0x0000000000017941 */ /* 0x000fea0003800000 */
.L_x_4769:
        /* <DEDUP_REMOVED lines=16> */
.L_x_4775:
[----:B------:R-:W-:Y:S05]  /*6630*/  BSYNC B2 ;  /* 0x0000000000027941 */ /* 0x000fea0003800000 */
.L_x_4774:
        /* <DEDUP_REMOVED lines=42> */
.L_x_4773:
[----:B------:R-:W-:Y:S05]  /*68e0*/  BSYNC B1 ;  /* 0x0000000000017941 */ /* 0x000fea0003800000 */
.L_x_4772:
        /* <DEDUP_REMOVED lines=13> */
.L_x_4776:
        /* <DEDUP_REMOVED lines=12> */
.L_x_4779:
[----:B------:R-:W-:Y:S02]  /*6a80*/  IMAD.MOV.U32 R21, RZ, RZ, R84 ;  /* 0x000000ffff157224 */ /* 0x000fe400078e0054 */
.L_x_4780:
[----:B------:R-:W-:Y:S05]  /*6a90*/  BSYNC B1 ;  /* 0x0000000000017941 */ /* 0x000fea0003800000 */
.L_x_4778:
        /* <DEDUP_REMOVED lines=16> */
.L_x_4784:
[----:B------:R-:W-:Y:S05]  /*6ba0*/  BSYNC B2 ;  /* 0x0000000000027941 */ /* 0x000fea0003800000 */
.L_x_4783:
        /* <DEDUP_REMOVED lines=42> */
.L_x_4782:
[----:B------:R-:W-:Y:S05]  /*6e50*/  BSYNC B1 ;  /* 0x0000000000017941 */ /* 0x000fea0003800000 */
.L_x_4781:
        /* <DEDUP_REMOVED lines=9> */
.L_x_4777:
        /* <DEDUP_REMOVED lines=12> */
.L_x_4786:
[----:B------:R-:W-:Y:S02]  /*6fb0*/  MOV R106, R84 ;  /* 0x00000054006a7202 */ /* 0x000fe40000000f00 */
.L_x_4787:
[----:B------:R-:W-:Y:S05]  /*6fc0*/  BSYNC B1 ;  /* 0x0000000000017941 */ /* 0x000fea0003800000 */
.L_x_4785:
        /* <DEDUP_REMOVED lines=16> */
.L_x_4791:
[----:B------:R-:W-:Y:S05]  /*70d0*/  BSYNC B2 ;  /* 0x0000000000027941 */ /* 0x000fea0003800000 */
.L_x_4790:
        /* <DEDUP_REMOVED lines=42> */
.L_x_4789:
[----:B------:R-:W-:Y:S05]  /*7380*/  BSYNC B1 ;  /* 0x0000000000017941 */ /* 0x000fea0003800000 */
.L_x_4788:
        /* <DEDUP_REMOVED lines=13> */
.L_x_4792:
        /* <DEDUP_REMOVED lines=12> */
.L_x_4795:
[----:B------:R-:W-:Y:S02]  /*7520*/  IMAD.MOV.U32 R60, RZ, RZ, R84 ;  /* 0x000000ffff3c7224 */ /* 0x000fe400078e0054 */
.L_x_4796:
[----:B------:R-:W-:Y:S05]  /*7530*/  BSYNC B1 ;  /* 0x0000000000017941 */ /* 0x000fea0003800000 */
.L_x_4794:
        /* <DEDUP_REMOVED lines=16> */
.L_x_4800:
[----:B------:R-:W-:Y:S05]  /*7640*/  BSYNC B2 ;  /* 0x0000000000027941 */ /* 0x000fea0003800000 */
.L_x_4799:
        /* <DEDUP_REMOVED lines=42> */
.L_x_4798:
[----:B------:R-:W-:Y:S05]  /*78f0*/  BSYNC B1 ;  /* 0x0000000000017941 */ /* 0x000fea0003800000 */
.L_x_4797:
        /* <DEDUP_REMOVED lines=9> */
.L_x_4793:
        /* <DEDUP_REMOVED lines=12> */
.L_x_4802:
[----:B------:R-:W-:Y:S02]  /*7a50*/  MOV R60, R84 ;  /* 0x00000054003c7202 */ /* 0x000fe40000000f00 */
.L_x_4803:
[----:B------:R-:W-:Y:S05]  /*7a60*/  BSYNC B1 ;  /* 0x0000000000017941 */ /* 0x000fea0003800000 */
.L_x_4801:
        /* <DEDUP_REMOVED lines=16> */
.L_x_4807:
[----:B------:R-:W-:Y:S05]  /*7b70*/  BSYNC B2 ;  /* 0x0000000000027941 */ /* 0x000fea0003800000 */
.L_x_4806:
        /* <DEDUP_REMOVED lines=42> */
.L_x_4805:
[----:B------:R-:W-:Y:S05]  /*7e20*/  BSYNC B1 ;  /* 0x0000000000017941 */ /* 0x000fea0003800000 */
.L_x_4804:
        /* <DEDUP_REMOVED lines=13> */
.L_x_4808:
        /* <DEDUP_REMOVED lines=12> */
.L_x_4811:
[----:B------:R-:W-:Y:S02]  /*7fc0*/  IMAD.MOV.U32 R23, RZ, RZ, R84 ;  /* 0x000000ffff177224 */ /* 0x000fe400078e0054 */
.L_x_4812:
[----:B------:R-:W-:Y:S05]  /*7fd0*/  BSYNC B1 ;  /* 0x0000000000017941 */ /* 0x000fea0003800000 */
.L_x_4810:
        /* <DEDUP_REMOVED lines=16> */
.L_x_4816:
[----:B------:R-:W-:Y:S05]  /*80e0*/  BSYNC B2 ;  /* 0x0000000000027941 */ /* 0x000fea0003800000 */
.L_x_4815:
        /* <DEDUP_REMOVED lines=42> */
.L_x_4814:
[----:B------:R-:W-:Y:S05]  /*8390*/  BSYNC B1 ;  /* 0x0000000000017941 */ /* 0x000fea0003800000 */
.L_x_4813:
        /* <DEDUP_REMOVED lines=9> */
.L_x_4809:
        /* <DEDUP_REMOVED lines=12> */
.L_x_4818:
[----:B------:R-:W-:Y:S02]  /*84f0*/  MOV R60, R84 ;  /* 0x00000054003c7202 */ /* 0x000fe40000000f00 */
.L_x_4819:
[----:B------:R-:W-:Y:S05]  /*8500*/  BSYNC B1 ;  /* 0x0000000000017941 */ /* 0x000fea0003800000 */
.L_x_4817:
        /* <DEDUP_REMOVED lines=16> */
.L_x_4823:
[----:B------:R-:W-:Y:S05]  /*8610*/  BSYNC B2 ;  /* 0x0000000000027941 */ /* 0x000fea0003800000 */
.L_x_4822:
        /* <DEDUP_REMOVED lines=42> */
.L_x_4821:
[----:B------:R-:W-:Y:S05]  /*88c0*/  BSYNC B1 ;  /* 0x0000000000017941 */ /* 0x000fea0003800000 */
.L_x_4820:
        /* <DEDUP_REMOVED lines=13> */
.L_x_4824:
        /* <DEDUP_REMOVED lines=12> */
.L_x_4827:
[----:B------:R-:W-:Y:S02]  /*8a60*/  IMAD.MOV.U32 R109, RZ, RZ, R84 ;  /* 0x000000ffff6d7224 */ /* 0x000fe400078e0054 */
.L_x_4828:
[----:B------:R-:W-:Y:S05]  /*8a70*/  BSYNC B1 ;  /* 0x0000000000017941 */ /* 0x000fea0003800000 */
.L_x_4826:
        /* <DEDUP_REMOVED lines=16> */
.L_x_4832:
[----:B------:R-:W-:Y:S05]  /*8b80*/  BSYNC B2 ;  /* 0x0000000000027941 */ /* 0x000fea0003800000 */
.L_x_4831:
        /* <DEDUP_REMOVED lines=42> */
.L_x_4830:
[----:B------:R-:W-:Y:S05]  /*8e30*/  BSYNC B1 ;  /* 0x0000000000017941 */ /* 0x000fea0003800000 */
.L_x_4829:
        /* <DEDUP_REMOVED lines=9> */
.L_x_4825:
        /* <DEDUP_REMOVED lines=12> */
.L_x_4834:
[----:B------:R-:W-:Y:S02]  /*8f90*/  MOV R109, R84 ;  /* 0x00000054006d7202 */ /* 0x000fe40000000f00 */
.L_x_4835:
[----:B------:R-:W-:Y:S05]  /*8fa0*/  BSYNC B1 ;  /* 0x0000000000017941 */ /* 0x000fea0003800000 */
.L_x_4833:
        /* <DEDUP_REMOVED lines=16> */
.L_x_4839:
[----:B------:R-:W-:Y:S05]  /*90b0*/  BSYNC B2 ;  /* 0x0000000000027941 */ /* 0x000fea0003800000 */
.L_x_4838:
        /* <DEDUP_REMOVED lines=42> */
.L_x_4837:
[----:B------:R-:W-:Y:S05]  /*9360*/  BSYNC B1 ;  /* 0x0000000000017941 */ /* 0x000fea0003800000 */
.L_x_4836:
        /* <DEDUP_REMOVED lines=12> */
.L_x_4840:
        /* <DEDUP_REMOVED lines=12> */
.L_x_4843:
[----:B------:R-:W-:Y:S02]  /*94f0*/  IMAD.MOV.U32 R61, RZ, RZ, R84 ;  /* 0x000000ffff3d7224 */ /* 0x000fe400078e0054 */
.L_x_4844:
[----:B------:R-:W-:Y:S05]  /*9500*/  BSYNC B1 ;  /* 0x0000000000017941 */ /* 0x000fea0003800000 */
.L_x_4842:
        /* <DEDUP_REMOVED lines=16> */
.L_x_4848:
[----:B------:R-:W-:Y:S05]  /*9610*/  BSYNC B2 ;  /* 0x0000000000027941 */ /* 0x000fea0003800000 */
.L_x_4847:
        /* <DEDUP_REMOVED lines=42> */
.L_x_4846:
[----:B------:R-:W-:Y:S05]  /*98c0*/  BSYNC B1 ;  /* 0x0000000000017941 */ /* 0x000fea0003800000 */
.L_x_4845:
        /* <DEDUP_REMOVED lines=9> */
.L_x_4841:
        /* <DEDUP_REMOVED lines=12> */
.L_x_4850:
[----:B------:R-:W-:Y:S02]  /*9a20*/  MOV R109, R84 ;  /* 0x00000054006d7202 */ /* 0x000fe40000000f00 */
.L_x_4851:
[----:B------:R-:W-:Y:S05]  /*9a30*/  BSYNC B1 ;  /* 0x0000000000017941 */ /* 0x000fea0003800000 */
.L_x_4849:
        /* <DEDUP_REMOVED lines=16> */
.L_x_4855:
[----:B------:R-:W-:Y:S05]  /*9b40*/  BSYNC B2 ;  /* 0x0000000000027941 */ /* 0x000fea0003800000 */
.L_x_4854:
        /* <DEDUP_REMOVED lines=42> */
.L_x_4853:
[----:B------:R-:W-:Y:S05]  /*9df0*/  BSYNC B1 ;  /* 0x0000000000017941 */ /* 0x000fea0003800000 */
.L_x_4852:
        /* <DEDUP_REMOVED lines=12> */
.L_x_4856:
        /* <DEDUP_REMOVED lines=12> */
.L_x_4859:
[----:B------:R-:W-:Y:S02]  /*9f80*/  IMAD.MOV.U32 R62, RZ, RZ, R84 ;  /* 0x000000ffff3e7224 */ /* 0x000fe400078e0054 */
.L_x_4860:
[----:B------:R-:W-:Y:S05]  /*9f90*/  BSYNC B1 ;  /* 0x0000000000017941 */ /* 0x000fea0003800000 */
.L_x_4858:
        /* <DEDUP_REMOVED lines=16> */
.L_x_4864:
[----:B------:R-:W-:Y:S05]  /*a0a0*/  BSYNC B2 ;  /* 0x0000000000027941 */ /* 0x000fea0003800000 */
.L_x_4863:
        /* <DEDUP_REMOVED lines=42> */
.L_x_4862:
[----:B------:R-:W-:Y:S05]  /*a350*/  BSYNC B1 ;  /* 0x0000000000017941 */ /* 0x000fea0003800000 */
.L_x_4861:
        /* <DEDUP_REMOVED lines=9> */
.L_x_4857:
        /* <DEDUP_REMOVED lines=12> */
.L_x_4866:
[----:B------:R-:W-:Y:S02]  /*a4b0*/  MOV R109, R84 ;  /* 0x00000054006d7202 */ /* 0x000fe40000000f00 */
.L_x_4867:
[----:B------:R-:W-:Y:S05]  /*a4c0*/  BSYNC B1 ;  /* 0x0000000000017941 */ /* 0x000fea0003800000 */
.L_x_4865:
        /* <DEDUP_REMOVED lines=16> */
.L_x_4871:
[----:B------:R-:W-:Y:S05]  /*a5d0*/  BSYNC B2 ;  /* 0x0000000000027941 */ /* 0x000fea0003800000 */
.L_x_4870:
        /* <DEDUP_REMOVED lines=42> */
.L_x_4869:
[----:B------:R-:W-:Y:S05]  /*a880*/  BSYNC B1 ;  /* 0x0000000000017941 */ /* 0x000fea0003800000 */
.L_x_4868:
        /* <DEDUP_REMOVED lines=12> */
.L_x_4872:
        /* <DEDUP_REMOVED lines=12> */
.L_x_4875:
[----:B------:R-:W-:Y:S02]  /*aa10*/  IMAD.MOV.U32 R109, RZ, RZ, R84 ;  /* 0x000000ffff6d7224 */ /* 0x000fe400078e0054 */
.L_x_4876:
[----:B------:R-:W-:Y:S05]  /*aa20*/  BSYNC B1 ;  /* 0x0000000000017941 */ /* 0x000fea0003800000 */
.L_x_4874:
        /* <DEDUP_REMOVED lines=16> */
.L_x_4880:
[----:B------:R-:W-:Y:S05]  /*ab30*/  BSYNC B2 ;  /* 0x0000000000027941 */ /* 0x000fea0003800000 */
.L_x_4879:
        /* <DEDUP_REMOVED lines=42> */
.L_x_4878:
[----:B------:R-:W-:Y:S05]  /*ade0*/  BSYNC B1 ;  /* 0x0000000000017941 */ /* 0x000fea0003800000 */
.L_x_4877:
        /* <DEDUP_REMOVED lines=9> */
.L_x_4873:
        /* <DEDUP_REMOVED lines=12> */
.L_x_4882:
[----:B------:R-:W-:Y:S02]  /*af40*/  MOV R109, R84 ;  /* 0x00000054006d7202 */ /* 0x000fe40000000f00 */
.L_x_4883:
[----:B------:R-:W-:Y:S05]  /*af50*/  BSYNC B1 ;  /* 0x0000000000017941 */ /* 0x000fea0003800000 */
.L_x_4881:
        /* <DEDUP_REMOVED lines=16> */
.L_x_4887:
[----:B------:R-:W-:Y:S05]  /*b060*/  BSYNC B2 ;  /* 0x0000000000027941 */ /* 0x000fea0003800000 */
.L_x_4886:
        /* <DEDUP_REMOVED lines=42> */
.L_x_4885:
[----:B------:R-:W-:Y:S05]  /*b310*/  BSYNC B1 ;  /* 0x0000000000017941 */ /* 0x000fea0003800000 */
.L_x_4884:
        /* <DEDUP_REMOVED lines=12> */
.L_x_4888:
        /* <DEDUP_REMOVED lines=12> */
.L_x_4891:
[----:B------:R-:W-:Y:S02]  /*b4a0*/  IMAD.MOV.U32 R109, RZ, RZ, R84 ;  /* 0x000000ffff6d7224 */ /* 0x000fe400078e0054 */
.L_x_4892:
[----:B------:R-:W-:Y:S05]  /*b4b0*/  BSYNC B1 ;  /* 0x0000000000017941 */ /* 0x000fea0003800000 */
.L_x_4890:
        /* <DEDUP_REMOVED lines=16> */
.L_x_4896:
[----:B------:R-:W-:Y:S05]  /*b5c0*/  BSYNC B2 ;  /* 0x0000000000027941 */ /* 0x000fea0003800000 */
.L_x_4895:
        /* <DEDUP_REMOVED lines=42> */
.L_x_4894:
[----:B------:R-:W-:Y:S05]  /*b870*/  BSYNC B1 ;  /* 0x0000000000017941 */ /* 0x000fea0003800000 */
.L_x_4893:
        /* <DEDUP_REMOVED lines=9> */
.L_x_4889:
[----:B------:R-:W-:Y:S01]  /*b910*/  FADD.FTZ R102, RZ, R28 ;  /* 0x0000001cff667221 */ /* 0x000fe20000010000 */
[----:B------:R-:W-:Y:S02]  /*b920*/  SEL R87, RZ, 0x1000000, P5 ;  /* 0x01000000ff577807 */ /* 0x000fe40002800000 */
[----:B------:R-:W-:Y:S01]  /*b930*/  ISETP.NE.AND P5, PT, R106, RZ, PT ;  /* 0x000000ff6a00720c */ /* 0x000fe20003fa5270 */
[----:B------:R-:W-:Y:S01]  /*b940*/  FADD.FTZ R83, R102, R29 ;  /* 0x0000001d66537221 */ /* 0x000fe20000010000 */
[----:B------:R-:W-:Y:S02]  /*b950*/  SEL R106, RZ, 0x10000, P4 ;  /* 0x00010000ff6a7807 */ /* 0x000fe40002000000 */
[----:B------:R-:W-:Y:S01]  /*b960*/  ISETP.NE.AND P4, PT, R108, RZ, PT ;  /* 0x000000ff6c00720c */ /* 0x000fe20003f85270 */
[----:B------:R-:W-:Y:S01]  /*b970*/  FADD.FTZ R102, R83, R30 ;  /* 0x0000001e53667221 */ /* 0x000fe20000010000 */
[----:B------:R-:W-:Y:S02]  /*b980*/  SEL R85, RZ, 0x100, P3 ;  /* 0x00000100ff557807 */ /* 0x000fe40001800000 */
[----:B------:R-:W-:Y:S01]  /*b990*/  ISETP.NE.AND P6, PT, R107, RZ, PT ;  /* 0x000000ff6b00720c */ /* 0x000fe20003fc5270 */
[----:B------:R-:W-:Y:S01]  /*b9a0*/  FADD.FTZ R83, R102, R31 ;  /* 0x0000001f66537221 */ /* 0x000fe20000010000 */
[----:B------:R-:W-:-:S02]  /*b9b0*/  SEL R110, RZ, 0x1, P4 ;  /* 0x00000001ff6e7807 */ /* 0x000fc40002000000 */
[----:B------:R-:W-:Y:S01]  /*b9c0*/  LOP3.LUT R85, R85, R87, R106, 0xfe, !PT ;  /* 0x0000005755557212 */ /* 0x000fe200078efe6a */
[----:B------:R-:W-:Y:S01]  /*b9d0*/  FADD.FTZ R102, R83, R24 ;  /* 0x0000001853667221 */ /* 0x000fe20000010000 */
[----:B------:R-:W-:Y:S01]  /*b9e0*/  SEL R108, RZ, 0x1, P5 ;  /* 0x00000001ff6c7807 */ /* 0x000fe20002800000 */
[----:B------:R-:W-:Y:S01]  /*b9f0*/  IMAD.WIDE.U32 R110, R110, 0x1000000, RZ ;  /* 0x010000006e6e7825 */ /* 0x000fe200078e00ff */
[----:B------:R-:W-:Y:S02]  /*ba00*/  SEL R106, RZ, 0x1, P6 ;  /* 0x00000001ff6a7807 */ /* 0x000fe40003000000 */
[----:B------:R-:W-:Y:S01]  /*ba10*/  SEL R87, RZ, 0x1, P2 ;  /* 0x00000001ff577807 */ /* 0x000fe20001000000 */
[----:B------:R-:W-:Y:S01]  /*ba20*/  FADD.FTZ R83, R102, R25 ;  /* 0x0000001966537221 */ /* 0x000fe20000010000 */
[----:B------:R-:W-:Y:S01]  /*ba30*/  ISETP.NE.AND P1, PT, R105, RZ, PT ;  /* 0x000000ff6900720c */ /* 0x000fe20003f25270 */
[----:B------:R-:W-:Y:S01]  /*ba40*/  IMAD.WIDE.U32 R108, R108, 0x10000, RZ ;  /* 0x000100006c6c7825 */ /* 0x000fe200078e00ff */
[----:B------:R-:W-:-:S02]  /*ba50*/  LOP3.LUT R87, R111, R85, R87, 0xfe, !PT ;  /* 0x000000556f577212 */ /* 0x000fc400078efe57 */
[----:B------:R-:W-:Y:S01]  /*ba60*/  SEL R85, RZ, 0x1, P1 ;  /* 0x00000001ff557807 */ /* 0x000fe20000800000 */
[----:B------:R-:W-:Y:S01]  /*ba70*/  IMAD.WIDE.U32 R106, R106, 0x100, RZ ;  /* 0x000001006a6a7825 */ /* 0x000fe200078e00ff */
[----:B------:R-:W-:Y:S02]  /*ba80*/  ISETP.NE.AND P0, PT, R101, RZ, PT ;  /* 0x000000ff6500720c */ /* 0x000fe40003f05270 */
[----:B------:R-:W-:Y:S01]  /*ba90*/  ISETP.NE.AND P1, PT, R0, RZ, PT ;  /* 0x000000ff0000720c */ /* 0x000fe20003f25270 */
[----:B------:R-:W-:Y:S01]  /*baa0*/  FADD.FTZ R102, R83, R26 ;  /* 0x0000001a53667221 */ /* 0x000fe20000010000 */
[----:B------:R-:W-:Y:S01]  /*bab0*/  LOP3.LUT R110, R106, R110, R108, 0xfe, !PT ;  /* 0x0000006e6a6e7212 */ /* 0x000fe200078efe6c */
[----:B------:R-:W-:Y:S01]  /*bac0*/  IMAD.WIDE.U32 R104, R99, R104, c[0x0][0x188] ;  /* 0x0000620063687625 */ /* 0x000fe200078e0068 */
[----:B------:R-:W-:Y:S02]  /*bad0*/  LOP3.LUT R107, R107, R87, R109, 0xfe, !PT ;  /* 0x000000576b6b7212 */ /* 0x000fe400078efe6d */
[----:B------:R-:W-:Y:S01]  /*bae0*/  LOP3.LUT R106, R110, R85, RZ, 0xfc, !PT ;  /* 0x000000556e6a7212 */ /* 0x000fe200078efcff */
[----:B------:R-:W-:Y:S01]  /*baf0*/  FADD.FTZ R83, R102, R27 ;  /* 0x0000001b66537221 */ /* 0x000fe20000010000 */
[----:B------:R0:W-:Y:S01]  /*bb00*/  STG.E.128 [R104.64], R20 ;  /* 0x0000001468007986 */ /* 0x0001e2000c101d06 */
[----:B------:R-:W-:-:S03]  /*bb10*/  IMAD.WIDE.U32 R108, R99, R103, c[0x0][0x190] ;  /* 0x00006400636c7625 */ /* 0x000fc600078e0067 */
[----:B------:R0:W-:Y:S01]  /*bb20*/  STG.E.128 [R104.64+0x10], R60 ;  /* 0x0000103c68007986 */ /* 0x0001e2000c101d06 */
[----:B------:R-:W-:-:S03]  /*bb30*/  FADD.FTZ R102, R83, R20 ;  /* 0x0000001453667221 */ /* 0x000fc60000010000 */
[----:B------:R0:W-:Y:S01]  /*bb40*/  STG.E.64 [R108.64], R106 ;  /* 0x0000006a6c007986 */ /* 0x0001e2000c101b06 */
[----:B------:R-:W-:-:S04]  /*bb50*/  FADD.FTZ R83, R102, R21 ;  /* 0x0000001566537221 */ /* 0x000fc80000010000 */
[----:B------:R-:W-:-:S04]  /*bb60*/  FADD.FTZ R102, R83, R22 ;  /* 0x0000001653667221 */ /* 0x000fc80000010000 */
[----:B------:R-:W-:-:S04]  /*bb70*/  FADD.FTZ R83, R102, R23 ;  /* 0x0000001766537221 */ /* 0x000fc80000010000 */
        /* <DEDUP_REMOVED lines=17> */
[----:B------:R-:W-:Y:S01]  /*bc90*/  LOP3.LUT R83, R107, R83, R109, 0xfe, !PT ;  /* 0x000000536b537212 */ /* 0x000fe200078efe6d */
[----:B------:R-:W-:Y:S01]  /*bca0*/  IMAD.WIDE.U32 R102, R99, R103, c[0x0][0x198] ;  /* 0x0000660063667625 */ /* 0x000fe200078e0067 */
[----:B------:R-:W-:Y:S02]  /*bcb0*/  LOP3.LUT R104, R104, R108, R106, 0xfe, !PT ;  /* 0x0000006c68687212 */ /* 0x000fe400078efe6a */
[----:B------:R-:W-:Y:S02]  /*bcc0*/  LOP3.LUT R105, R83, R105, RZ, 0xfc, !PT ;  /* 0x0000006953697212 */ /* 0x000fe400078efcff */
[----:B------:R-:W-:-:S05]  /*bcd0*/  LOP3.LUT R104, R104, 0xff, R91, 0xf8, !PT ;  /* 0x000000ff68687812 */ /* 0x000fca00078ef85b */
[----:B------:R0:W-:Y:S02]  /*bce0*/  STG.E.64 [R102.64], R104 ;  /* 0x0000006866007986 */ /* 0x0001e4000c101b06 */
.L_x_4897:
[----:B0-----:R-:W-:Y:S01]  /*bcf0*/  FADD.FTZ R87, R110, R63 ;  /* 0x0000003f6e577221 */ /* 0x001fe20000010000 */
[----:B------:R-:W-:Y:S05]  /*bd00*/  BRA.DIV ~URZ, `(.L_x_4898) ;  /* 0x00000c927f007947 */ /* 0x000fea000b800000 */
[----:B------:R0:W1:Y:S02]  /*bd10*/  SHFL.BFLY PT, R83, R87, 0x1, 0x1f ;  /* 0x0c201f0057537f89 */ /* 0x00006400000e0000 */
.L_x_4902:
[----:B-1----:R-:W-:Y:S01]  /*bd20*/  FADD.FTZ R108, R87, R83 ;  /* 0x00000053576c7221 */ /* 0x002fe20000010000 */
[----:B------:R-:W-:Y:S05]  /*bd30*/  BRA.DIV ~URZ, `(.L_x_4899) ;  /* 0x00000cc27f007947 */ /* 0x000fea000b800000 */
[----:B------:R-:W1:Y:S02]  /*bd40*/  SHFL.BFLY PT, R83, R108, 0x2, 0x1f ;  /* 0x0c401f006c537f89 */ /* 0x000e6400000e0000 */
[----:B-1----:R-:W-:-:S05]  /*bd50*/  FADD.FTZ R83, R108, R83 ;  /* 0x000000536c537221 */ /* 0x002fca0000010000 */
[----:B------:R-:W1:Y:S02]  /*bd60*/  SHFL.BFLY PT, R102, R83, 0x4, 0x1f ;  /* 0x0c801f0053667f89 */ /* 0x000e6400000e0000 */
[----:B-1----:R-:W-:-:S05]  /*bd70*/  FADD.FTZ R102, R83, R102 ;  /* 0x0000006653667221 */ /* 0x002fca0000010000 */
[----:B------:R-:W1:Y:S02]  /*bd80*/  SHFL.BFLY PT, R85, R102, 0x8, 0x1f ;  /* 0x0d001f0066557f89 */ /* 0x000e6400000e0000 */
[----:B01----:R-:W-:-:S05]  /*bd90*/  FADD.FTZ R87, R102, R85 ;  /* 0x0000005566577221 */ /* 0x003fca0000010000 */
        /* <DEDUP_REMOVED lines=44> */
.L_x_4903:
[----:B------:R-:W-:Y:S01]  /*c060*/  FMUL.FTZ R101, R85, R85 ;  /* 0x0000005555657220 */ /* 0x000fe20000410000 */
[----:B------:R-:W-:Y:S01]  /*c070*/  ISETP.NE.AND P0, PT, RZ, UR8, PT ;  /* 0x00000008ff007c0c */ /* 0x000fe2000bf05270 */
[----:B-1----:R-:W-:Y:S01]  /*c080*/  FADD.FTZ R106, R106, R87 ;  /* 0x000000576a6a7221 */ /* 0x002fe20000010000 */
[----:B------:R-:W-:Y:S01]  /*c090*/  PRMT R109, RZ, 0x7610, R48 ;  /* 0x00007610ff6d7816 */ /* 0x000fe20000000030 */
[----:B0-----:R-:W-:Y:S01]  /*c0a0*/  IMAD.MOV.U32 R87, RZ, RZ, c[0x0][0x1e0] ;  /* 0x00007800ff577624 */ /* 0x001fe200078e00ff */
[----:B------:R-:W-:Y:S01]  /*c0b0*/  FSEL R104, R101, RZ, P0 ;  /* 0x000000ff65687208 */ /* 0x000fe20000000000 */
[----:B------:R-:W-:Y:S01]  /*c0c0*/  IMAD.MOV.U32 R83, RZ, RZ, 0x4 ;  /* 0x00000004ff537424 */ /* 0x000fe200078e00ff */
[----:B------:R-:W-:Y:S01]  /*c0d0*/  FSEL R101, R85, RZ, !P0 ;  /* 0x000000ff55657208 */ /* 0x000fe20004000000 */
[----:B------:R-:W-:Y:S01]  /*c0e0*/  FFMA.FTZ R87, R106, R87, c[0x0][0x228] ;  /* 0x00008a006a577623 */ /* 0x000fe20000010057 */
[----:B------:R-:W-:Y:S01]  /*c0f0*/  PRMT R111, RZ, 0x7610, R50 ;  /* 0x00007610ff6f7816 */ /* 0x000fe20000000032 */
[----:B------:R-:W-:Y:S01]  /*c100*/  @!P1 IMAD.WIDE R102, R66, R83, c[0x0][0x1a0] ;  /* 0x0000680042669625 */ /* 0x000fe200078e0253 */
[----:B------:R-:W-:-:S03]  /*c110*/  PRMT R113, RZ, 0x5410, R44 ;  /* 0x00005410ff717816 */ /* 0x000fc6000000002c */
[----:B------:R-:W-:Y:S01]  /*c120*/  FADD.FTZ R87, R87, R104 ;  /* 0x0000006857577221 */ /* 0x000fe20000010000 */
[----:B------:R0:W-:Y:S01]  /*c130*/  @!P1 STG.E [R102.64], R85 ;  /* 0x0000005566009986 */ /* 0x0001e2000c101906 */
[C---:B------:R-:W-:Y:S02]  /*c140*/  FADD.FTZ R104, -R101.reuse, R29 ;  /* 0x0000001d65687221 */ /* 0x040fe40000010100 */
[----:B------:R-:W1:Y:S01]  /*c150*/  MUFU.RSQ R29, R87 ;  /* 0x00000057001d7308 */ /* 0x000e620000001400 */
[C---:B------:R-:W-:Y:S02]  /*c160*/  FADD.FTZ R116, -R101.reuse, R20 ;  /* 0x0000001465747221 */ /* 0x040fe40000010100 */
[C---:B------:R-:W-:Y:S02]  /*c170*/  FADD.FTZ R112, -R101.reuse, R26 ;  /* 0x0000001a65707221 */ /* 0x040fe40000010100 */
[C---:B------:R-:W-:Y:S01]  /*c180*/  FADD.FTZ R122, -R101.reuse, R63 ;  /* 0x0000003f657a7221 */ /* 0x040fe20000010100 */
[----:B------:R-:W-:Y:S01]  /*c190*/  PRMT R63, RZ, 0x5410, R59 ;  /* 0x00005410ff3f7816 */ /* 0x000fe2000000003b */
[----:B------:R-:W-:-:S02]  /*c1a0*/  FADD.FTZ R118, -R101, R23 ;  /* 0x0000001765767221 */ /* 0x000fc40000010100 */
[----:B0-----:R-:W-:Y:S01]  /*c1b0*/  FADD.FTZ R102, -R101, R21 ;  /* 0x0000001565667221 */ /* 0x001fe20000010100 */
[----:B------:R-:W-:Y:S01]  /*c1c0*/  PRMT R103, RZ, 0x5410, R46 ;  /* 0x00005410ff677816 */ /* 0x000fe2000000002e */
[----:B------:R-:W-:-:S04]  /*c1d0*/  @!P1 IMAD.WIDE R20, R66, R83, c[0x0][0x1a8] ;  /* 0x00006a0042149625 */ /* 0x000fc800078e0253 */
[----:B------:R-:W-:Y:S01]  /*c1e0*/  FADD.FTZ R114, -R101, R27 ;  /* 0x0000001b65727221 */ /* 0x000fe20000010100 */
[----:B-1----:R0:W-:Y:S01]  /*c1f0*/  @!P1 STG.E [R20.64], R29 ;  /* 0x0000001d14009986 */ /* 0x0021e2000c101906 */
[C---:B------:R-:W-:Y:S02]  /*c200*/  FMUL.FTZ R23, R29.reuse, R112 ;  /* 0x000000701d177220 */ /* 0x040fe40000410000 */
[----:B------:R-:W-:Y:S01]  /*c210*/  FMUL.FTZ R112, R29, R114 ;  /* 0x000000721d707220 */ /* 0x000fe20000410000 */
[----:B------:R-:W-:Y:S01]  /*c220*/  PRMT R114, RZ, 0x7610, R59 ;  /* 0x00007610ff727816 */ /* 0x000fe2000000003b */
[----:B------:R-:W-:Y:S02]  /*c230*/  FFMA.FTZ R63, R23, R63, R8 ;  /* 0x0000003f173f7223 */ /* 0x000fe40000010008 */
[C---:B------:R-:W-:Y:S02]  /*c240*/  FADD.FTZ R28, -R101.reuse, R28 ;  /* 0x0000001c651c7221 */ /* 0x040fe40000010100 */
[----:B------:R-:W-:-:S02]  /*c250*/  FADD.FTZ R106, -R101, R31 ;  /* 0x0000001f656a7221 */ /* 0x000fc40000010100 */
[----:B------:R-:W-:Y:S01]  /*c260*/  FADD.FTZ R110, -R101, R25 ;  /* 0x00000019656e7221 */ /* 0x000fe20000010100 */
[----:B0-----:R-:W-:Y:S01]  /*c270*/  PRMT R20, RZ, 0x5410, R51 ;  /* 0x00005410ff147816 */ /* 0x001fe20000000033 */
[----:B------:R-:W-:Y:S01]  /*c280*/  FMUL.FTZ R25, R29, R28 ;  /* 0x0000001c1d197220 */ /* 0x000fe20000410000 */
[----:B------:R-:W-:Y:S01]  /*c290*/  PRMT R28, RZ, 0x7610, R57 ;  /* 0x00007610ff1c7816 */ /* 0x000fe20000000039 */
[----:B------:R-:W-:Y:S01]  /*c2a0*/  FFMA.FTZ R114, R112, R114, R9 ;  /* 0x0000007270727223 */ /* 0x000fe20000010009 */
[----:B------:R-:W-:Y:S01]  /*c2b0*/  PRMT R21, RZ, 0x5410, R49 ;  /* 0x00005410ff157816 */ /* 0x000fe20000000031 */
[----:B------:R-:W-:Y:S01]  /*c2c0*/  FFMA.FTZ R23, R23, R20, R72 ;  /* 0x0000001417177223 */ /* 0x000fe20000010048 */
[----:B------:R-:W-:Y:S01]  /*c2d0*/  PRMT R20, RZ, 0x7610, R51 ;  /* 0x00007610ff147816 */ /* 0x000fe20000000033 */
[C---:B------:R-:W-:Y:S01]  /*c2e0*/  FADD.FTZ R108, -R101.reuse, R24 ;  /* 0x00000018656c7221 */ /* 0x040fe20000010100 */
[----:B------:R-:W-:Y:S01]  /*c2f0*/  F2FP.BF16.PACK_AB R63, R114, R63 ;  /* 0x0000003f723f723e */ /* 0x000fe200000010ff */
[C---:B------:R-:W-:Y:S01]  /*c300*/  FADD.FTZ R22, -R101.reuse, R22 ;  /* 0x0000001665167221 */ /* 0x040fe20000010100 */
[----:B------:R-:W-:Y:S01]  /*c310*/  PRMT R114, RZ, 0x7610, R44 ;  /* 0x00007610ff727816 */ /* 0x000fe2000000002c */
[----:B------:R-:W-:-:S02]  /*c320*/  FADD.FTZ R62, -R101, R62 ;  /* 0x0000003e653e7221 */ /* 0x000fc40000010100 */
[----:B------:R-:W-:Y:S01]  /*c330*/  FFMA.FTZ R112, R112, R20, R73 ;  /* 0x0000001470707223 */ /* 0x000fe20000010049 */
[----:B------:R-:W-:Y:S01]  /*c340*/  PRMT R20, RZ, 0x7610, R49 ;  /* 0x00007610ff147816 */ /* 0x000fe20000000031 */
[----:B------:R-:W-:Y:S02]  /*c350*/  FADD.FTZ R30, -R101, R30 ;  /* 0x0000001e651e7221 */ /* 0x000fe40000010100 */
[----:B------:R-:W-:Y:S01]  /*c360*/  FMUL.FTZ R24, R29, R106 ;  /* 0x0000006a1d187220 */ /* 0x000fe20000410000 */
[----:B------:R-:W-:Y:S01]  /*c370*/  F2FP.BF16.PACK_AB R23, R112, R23 ;  /* 0x000000177017723e */ /* 0x000fe200000010ff */
[----:B------:R-:W-:Y:S02]  /*c380*/  FADD.FTZ R60, -R101, R60 ;  /* 0x0000003c653c7221 */ /* 0x000fe40000010100 */
[C---:B------:R-:W-:Y:S01]  /*c390*/  FMUL.FTZ R85, R29.reuse, R22 ;  /* 0x000000161d557220 */ /* 0x040fe20000410000 */
[----:B------:R-:W-:Y:S01]  /*c3a0*/  PRMT R22, RZ, 0x5410, R50 ;  /* 0x00005410ff167816 */ /* 0x000fe20000000032 */
[----:B------:R-:W-:Y:S01]  /*c3b0*/  FMUL.FTZ R31, R29, R62 ;  /* 0x0000003e1d1f7220 */ /* 0x000fe20000410000 */
[----:B------:R-:W-:Y:S01]  /*c3c0*/  PRMT R62, RZ, 0x5410, R58 ;  /* 0x00005410ff3e7816 */ /* 0x000fe2000000003a */
[----:B------:R-:W-:Y:S01]  /*c3d0*/  FADD.FTZ R120, -R101, R61 ;  /* 0x0000003d65787221 */ /* 0x000fe20000010100 */
[----:B------:R-:W-:Y:S01]  /*c3e0*/  PRMT R101, RZ, 0x7610, R56 ;  /* 0x00007610ff657816 */ /* 0x000fe20000000038 */
[----:B------:R-:W-:-:S02]  /*c3f0*/  FMUL.FTZ R27, R29, R30 ;  /* 0x0000001e1d1b7220 */ /* 0x000fc40000410000 */
[C---:B------:R-:W-:Y:S02]  /*c400*/  FFMA.FTZ R28, R24.reuse, R28, R5 ;  /* 0x0000001c181c7223 */ /* 0x040fe40000010005 */
[C---:B------:R-:W-:Y:S01]  /*c410*/  FMUL.FTZ R61, R29.reuse, R108 ;  /* 0x0000006c1d3d7220 */ /* 0x040fe20000410000 */
[----:B------:R-:W-:Y:S01]  /*c420*/  PRMT R108, RZ, 0x7610, R55 ;  /* 0x00007610ff6c7816 */ /* 0x000fe20000000037 */
[----:B------:R-:W-:Y:S01]  /*c430*/  FMUL.FTZ R30, R29, R60 ;  /* 0x0000003c1d1e7220 */ /* 0x000fe20000410000 */
[----:B------:R-:W-:Y:S01]  /*c440*/  PRMT R60, RZ, 0x5410, R56 ;  /* 0x00005410ff3c7816 */ /* 0x000fe20000000038 */
[----:B------:R-:W-:Y:S01]  /*c450*/  FFMA.FTZ R24, R24, R20, R69 ;  /* 0x0000001418187223 */ /* 0x000fe20000010045 */
[----:B------:R-:W-:Y:S01]  /*c460*/  PRMT R20, RZ, 0x5410, R48 ;  /* 0x00005410ff147816 */ /* 0x000fe20000000030 */
[C---:B------:R-:W-:Y:S02]  /*c470*/  FFMA.FTZ R62, R61.reuse, R62, R6 ;  /* 0x0000003e3d3e7223 */ /* 0x040fe40000010006 */
[----:B------:R-:W-:Y:S01]  /*c480*/  FFMA.FTZ R22, R61, R22, R70 ;  /* 0x000000163d167223 */ /* 0x000fe20000010046 */
[----:B------:R-:W-:Y:S01]  /*c490*/  PRMT R61, RZ, 0x5410, R57 ;  /* 0x00005410ff3d7816 */ /* 0x000fe20000000039 */
[----:B------:R-:W-:-:S02]  /*c4a0*/  FFMA.FTZ R60, R25, R60, R2 ;  /* 0x0000003c193c7223 */ /* 0x000fc40000010002 */
[----:B------:R-:W-:Y:S01]  /*c4b0*/  FFMA.FTZ R20, R25, R20, R18 ;  /* 0x0000001419147223 */ /* 0x000fe20000010012 */
[----:B------:R-:W-:Y:S01]  /*c4c0*/  PRMT R25, RZ, 0x7610, R47 ;  /* 0x00007610ff197816 */ /* 0x000fe2000000002f */
[C---:B------:R-:W-:Y:S02]  /*c4d0*/  FMUL.FTZ R26, R29.reuse, R104 ;  /* 0x000000681d1a7220 */ /* 0x040fe40000410000 */
[C---:B------:R-:W-:Y:S02]  /*c4e0*/  FMUL.FTZ R106, R29.reuse, R122 ;  /* 0x0000007a1d6a7220 */ /* 0x040fe40000410000 */
[----:B------:R-:W-:Y:S02]  /*c4f0*/  FMUL.FTZ R104, R29, R102 ;  /* 0x000000661d687220 */ /* 0x000fe40000410000 */
[C---:B------:R-:W-:Y:S02]  /*c500*/  FFMA.FTZ R61, R27.reuse, R61, R4 ;  /* 0x0000003d1b3d7223 */ /* 0x040fe40000010004 */
[----:B------:R-:W-:Y:S01]  /*c510*/  FFMA.FTZ R21, R27, R21, R68 ;  /* 0x000000151b157223 */ /* 0x000fe20000010044 */
[----:B------:R-:W-:Y:S01]  /*c520*/  PRMT R27, RZ, 0x5410, R55 ;  /* 0x00005410ff1b7816 */ /* 0x000fe20000000037 */
[C---:B------:R-:W-:Y:S01]  /*c530*/  FMUL.FTZ R110, R29.reuse, R110 ;  /* 0x0000006e1d6e7220 */ /* 0x040fe20000410000 */
[----:B------:R-:W-:Y:S01]  /*c540*/  F2FP.BF16.PACK_AB R61, R28, R61 ;  /* 0x0000003d1c3d723e */ /* 0x000fe200000010ff */
[C---:B------:R-:W-:Y:S01]  /*c550*/  FMUL.FTZ R87, R29.reuse, R116 ;  /* 0x000000741d577220 */ /* 0x040fe20000410000 */
[----:B------:R-:W-:Y:S01]  /*c560*/  F2FP.BF16.PACK_AB R21, R24, R21 ;  /* 0x000000151815723e */ /* 0x000fe200000010ff */
[----:B------:R-:W-:-:S02]  /*c570*/  FMUL.FTZ R102, R29, R118 ;  /* 0x000000761d667220 */ /* 0x000fc40000410000 */
        /* <DEDUP_REMOVED lines=9> */
[----:B------:R-:W-:Y:S01]  /*c610*/  FFMA.FTZ R27, R31, R27, R16 ;  /* 0x0000001b1f1b7223 */ /* 0x000fe20000010010 */
[----:B------:R-:W-:Y:S01]  /*c620*/  SHF.R.U32.HI R101, RZ, 0x1c, R100 ;  /* 0x0000001cff657819 */ /* 0x000fe20000011664 */
[C---:B------:R-:W-:Y:S01]  /*c630*/  FFMA.FTZ R29, R110.reuse, R29, R7 ;  /* 0x0000001d6e1d7223 */ /* 0x040fe20000010007 */
[----:B------:R-:W-:Y:S01]  /*c640*/  F2FP.BF16.PACK_AB R20, R109, R20 ;  /* 0x000000146d14723e */ /* 0x000fe200000010ff */
[----:B------:R-:W-:Y:S01]  /*c650*/  FFMA.FTZ R111, R110, R111, R71 ;  /* 0x0000006f6e6f7223 */ /* 0x000fe20000010047 */
[----:B------:R-:W-:Y:S01]  /*c660*/  PRMT R110, RZ, 0x7610, R54 ;  /* 0x00007610ff6e7816 */ /* 0x000fe20000000036 */
[----:B------:R-:W-:Y:S01]  /*c670*/  FFMA.FTZ R31, R31, R26, R89 ;  /* 0x0000001a1f1f7223 */ /* 0x000fe20000010059 */
[----:B------:R-:W-:Y:S01]  /*c680*/  F2FP.BF16.PACK_AB R62, R29, R62 ;  /* 0x0000003e1d3e723e */ /* 0x000fe200000010ff */
[C---:B------:R-:W-:Y:S01]  /*c690*/  FFMA.FTZ R26, R30.reuse, R25, R14 ;  /* 0x000000191e1a7223 */ /* 0x040fe2000001000e */
[----:B------:R-:W-:Y:S01]  /*c6a0*/  PRMT R25, RZ, 0x7610, R46 ;  /* 0x00007610ff197816 */ /* 0x000fe2000000002e */
[C---:B------:R-:W-:Y:S01]  /*c6b0*/  FFMA.FTZ R107, R105.reuse, R110, R15 ;  /* 0x0000006e696b7223 */ /* 0x040fe2000001000f */
[----:B------:R-:W-:Y:S01]  /*c6c0*/  PRMT R110, RZ, 0x7610, R53 ;  /* 0x00007610ff6e7816 */ /* 0x000fe20000000035 */
[----:B------:R-:W-:Y:S01]  /*c6d0*/  FFMA.FTZ R30, R30, R103, R79 ;  /* 0x000000671e1e7223 */ /* 0x000fe2000001004f */
[----:B------:R-:W-:Y:S01]  /*c6e0*/  PRMT R103, RZ, 0x5410, R45 ;  /* 0x00005410ff677816 */ /* 0x000fe2000000002d */
[----:B------:R-:W-:Y:S01]  /*c6f0*/  FFMA.FTZ R105, R105, R25, R88 ;  /* 0x0000001969697223 */ /* 0x000fe20000010058 */
[----:B------:R-:W-:Y:S01]  /*c700*/  PRMT R25, RZ, 0x5410, R53 ;  /* 0x00005410ff197816 */ /* 0x000fe20000000035 */
[----:B------:R-:W-:Y:S01]  /*c710*/  FFMA.FTZ R110, R102, R110, R13 ;  /* 0x0000006e666e7223 */ /* 0x000fe2000001000d */
[----:B------:R-:W-:Y:S01]  /*c720*/  F2FP.BF16.PACK_AB R31, R106, R31 ;  /* 0x0000001f6a1f723e */ /* 0x000fe200000010ff */
[----:B------:R-:W-:Y:S01]  /*c730*/  IMAD.SHL.U32 R106, R99, 0x10, RZ ;  /* 0x00000010636a7824 */ /* 0x000fe200078e00ff */
[----:B------:R-:W-:Y:S01]  /*c740*/  SHF.R.U32.HI R99, RZ, 0x1c, R99 ;  /* 0x0000001cff637819 */ /* 0x000fe20000011663 */
[----:B------:R-:W-:Y:S01]  /*c750*/  FFMA.FTZ R25, R85, R25, R12 ;  /* 0x0000001955197223 */ /* 0x000fe2000001000c */
[----:B------:R-:W-:Y:S01]  /*c760*/  F2FP.BF16.PACK_AB R22, R111, R22 ;  /* 0x000000166f16723e */ /* 0x000fe200000010ff */
[----:B------:R-:W-:Y:S01]  /*c770*/  FFMA.FTZ R85, R85, R103, R76 ;  /* 0x0000006755557223 */ /* 0x000fe2000001004c */
[----:B------:R-:W-:Y:S01]  /*c780*/  PRMT R103, RZ, 0x7610, R45 ;  /* 0x00007610ff677816 */ /* 0x000fe2000000002d */
[----:B------:R-:W-:Y:S01]  /*c790*/  IMAD R66, R83, c[0x0][0x160], R66 ;  /* 0x0000580053427a24 */ /* 0x000fe200078e0242 */
[----:B------:R-:W-:-:S02]  /*c7a0*/  F2FP.BF16.PACK_AB R25, R110, R25 ;  /* 0x000000196e19723e */ /* 0x000fc400000010ff */
[----:B------:R-:W-:Y:S01]  /*c7b0*/  F2FP.BF16.PACK_AB R26, R107, R26 ;  /* 0x0000001a6b1a723e */ /* 0x000fe200000010ff */
[----:B------:R-:W-:Y:S01]  /*c7c0*/  FFMA.FTZ R102, R102, R103, R78 ;  /* 0x0000006766667223 */ /* 0x000fe2000001004e */
[----:B------:R-:W-:Y:S02]  /*c7d0*/  SHF.L.U32 R103, R100, 0x4, RZ ;  /* 0x0000000464677819 */ /* 0x000fe400000006ff */
[----:B------:R-:W-:Y:S02]  /*c7e0*/  PRMT R100, RZ, 0x5410, R52 ;  /* 0x00005410ff647816 */ /* 0x000fe40000000034 */
[----:B------:R-:W-:Y:S02]  /*c7f0*/  IADD3 R28, P0, R103, c[0x0][0x208], RZ ;  /* 0x00008200671c7a10 */ /* 0x000fe40007f1e0ff */
[----:B------:R-:W-:Y:S01]  /*c800*/  F2FP.BF16.PACK_AB R27, R108, R27 ;  /* 0x0000001b6c1b723e */ /* 0x000fe200000010ff */
[----:B------:R-:W-:Y:S01]  /*c810*/  FFMA.FTZ R100, R87, R100, R10 ;  /* 0x0000006457647223 */ /* 0x000fe2000001000a */
[----:B------:R-:W-:Y:S01]  /*c820*/  IADD3.X R29, R101, c[0x0][0x20c], RZ, P0, !PT ;  /* 0x00008300651d7a10 */ /* 0x000fe200007fe4ff */
[----:B------:R-:W-:Y:S01]  /*c830*/  FFMA.FTZ R87, R87, R113, R74 ;  /* 0x0000007157577223 */ /* 0x000fe2000001004a */
[----:B------:R-:W-:-:S02]  /*c840*/  PRMT R113, RZ, 0x7610, R52 ;  /* 0x00007610ff717816 */ /* 0x000fc40000000034 */
[----:B------:R-:W-:Y:S01]  /*c850*/  F2FP.BF16.PACK_AB R30, R105, R30 ;  /* 0x0000001e691e723e */ /* 0x000fe200000010ff */
[----:B------:R0:W-:Y:S02]  /*c860*/  STG.E.128 [R28.64], R60 ;  /* 0x0000003c1c007986 */ /* 0x0001e4000c101d06 */
[C---:B------:R-:W-:Y:S02]  /*c870*/  FFMA.FTZ R113, R104.reuse, R113, R11 ;  /* 0x0000007168717223 */ /* 0x040fe4000001000b */
[----:B------:R-:W-:-:S03]  /*c880*/  FFMA.FTZ R104, R104, R114, R75 ;  /* 0x0000007268687223 */ /* 0x000fc6000001004b */
[----:B------:R-:W-:Y:S02]  /*c890*/  F2FP.BF16.PACK_AB R24, R113, R100 ;  /* 0x000000647118723e */ /* 0x000fe400000010ff */
[C---:B------:R-:W-:Y:S02]  /*c8a0*/  IADD3 R100, P1, R106.reuse, c[0x0][0x208], RZ ;  /* 0x000082006a647a10 */ /* 0x040fe40007f3e0ff */
[----:B0-----:R-:W-:Y:S02]  /*c8b0*/  IADD3 R60, P0, R103, c[0x0][0x210], RZ ;  /* 0x00008400673c7a10 */ /* 0x001fe40007f1e0ff */
[----:B------:R-:W-:Y:S02]  /*c8c0*/  IADD3 R62, P2, R106, c[0x0][0x210], RZ ;  /* 0x000084006a3e7a10 */ /* 0x000fe40007f5e0ff */
[----:B------:R-:W-:Y:S02]  /*c8d0*/  IADD3.X R61, R101, c[0x0][0x214], RZ, P0, !PT ;  /* 0x00008500653d7a10 */ /* 0x000fe400007fe4ff */
[----:B------:R-:W-:-:S02]  /*c8e0*/  IADD3.X R101, R99, c[0x0][0x20c], RZ, P1, !PT ;  /* 0x0000830063657a10 */ /* 0x000fc40000ffe4ff */
[----:B------:R-:W-:Y:S01]  /*c8f0*/  F2FP.BF16.PACK_AB R29, R102, R85 ;  /* 0x00000055661d723e */ /* 0x000fe200000010ff */
        /* <DEDUP_REMOVED lines=8> */
.L_x_4900:
[----:B------:R-:W-:Y:S05]  /*c980*/  BSYNC B0 ;  /* 0x0000000000007941 */ /* 0x000fea0003800000 */
.L_x_4639:
[----:B------:R-:W-:Y:S05]  /*c990*/  EXIT ;  /* 0x000000000000794d */ /* 0x000fea0003800000 */
.L_x_4898:
[----:B------:R-:W-:Y:S01]  /*c9a0*/  IMAD.MOV.U32 R104, RZ, RZ, 0x1 ;  /* 0x00000001ff687424 */ /* 0x000fe200078e00ff */
[----:B------:R-:W-:Y:S01]  /*c9b0*/  MOV R102, 0xc9f0 ;  /* 0x0000c9f000667802 */ /* 0x000fe20000000f00 */
[----:B------:R-:W-:-:S02]  /*c9c0*/  IMAD.MOV.U32 R83, RZ, RZ, 0x1f ;  /* 0x0000001fff537424 */ /* 0x000fc400078e00ff */
[----:B------:R-:W-:Y:S02]  /*c9d0*/  IMAD.MOV.U32 R106, RZ, RZ, -0x1 ;  /* 0xffffffffff6a7424 */ /* 0x000fe400078e00ff */
[----:B------:R-:W-:Y:S05]  /*c9e0*/  CALL.REL.NOINC `($__internal_29_$__cuda_sm70_shflsync_bfly_p) ;  /* 0x000005a000007944 */ /* 0x000fea0003c00000 */
[----:B01----:R-:W-:Y:S05]  /*c9f0*/  BRA `(.L_x_4902) ;  /* 0xfffff32000007947 */ /* 0x003fea000383ffff */
.L_x_4899:
[----:B0-----:R-:W-:Y:S01]  /*ca00*/  IMAD.MOV.U32 R87, RZ, RZ, R108 ;  /* 0x000000ffff577224 */ /* 0x001fe200078e006c */
[----:B------:R-:W-:Y:S01]  /*ca10*/  MOV R102, 0xca60 ;  /* 0x0000ca6000667802 */ /* 0x000fe20000000f00 */
[----:B------:R-:W-:Y:S02]  /*ca20*/  IMAD.MOV.U32 R104, RZ, RZ, 0x2 ;  /* 0x00000002ff687424 */ /* 0x000fe400078e00ff */
[----:B------:R-:W-:Y:S02]  /*ca30*/  IMAD.MOV.U32 R83, RZ, RZ, 0x1f ;  /* 0x0000001fff537424 */ /* 0x000fe400078e00ff */
[----:B------:R-:W-:Y:S02]  /*ca40*/  IMAD.MOV.U32 R106, RZ, RZ, -0x1 ;  /* 0xffffffffff6a7424 */ /* 0x000fe400078e00ff */
[----:B------:R-:W-:Y:S05]  /*ca50*/  CALL.REL.NOINC `($__internal_29_$__cuda_sm70_shflsync_bfly_p) ;  /* 0x0000053000007944 */ /* 0x000fea0003c00000 */
[----:B01----:R-:W-:Y:S01]  /*ca60*/  FADD.FTZ R87, R108, R83 ;  /* 0x000000536c577221 */ /* 0x003fe20000010000 */
[----:B------:R-:W-:Y:S01]  /*ca70*/  MOV R102, 0xcac0 ;  /* 0x0000cac000667802 */ /* 0x000fe20000000f00 */
[----:B------:R-:W-:Y:S02]  /*ca80*/  IMAD.MOV.U32 R104, RZ, RZ, 0x4 ;  /* 0x00000004ff687424 */ /* 0x000fe400078e00ff */
[----:B------:R-:W-:-:S02]  /*ca90*/  IMAD.MOV.U32 R83, RZ, RZ, 0x1f ;  /* 0x0000001fff537424 */ /* 0x000fc400078e00ff */
[----:B------:R-:W-:Y:S02]  /*caa0*/  IMAD.MOV.U32 R106, RZ, RZ, -0x1 ;  /* 0xffffffffff6a7424 */ /* 0x000fe400078e00ff */
[----:B------:R-:W-:Y:S05]  /*cab0*/  CALL.REL.NOINC `($__internal_29_$__cuda_sm70_shflsync_bfly_p) ;  /* 0x000004d000007944 */ /* 0x000fea0003c00000 */
[----:B01----:R-:W-:Y:S01]  /*cac0*/  FADD.FTZ R87, R87, R83 ;  /* 0x0000005357577221 */ /* 0x003fe20000010000 */
        /* <DEDUP_REMOVED lines=11> */
[----:B-1----:R-:W-:Y:S02]  /*cb80*/  FADD.FTZ R83, R87, R83 ;  /* 0x0000005357537221 */ /* 0x002fe40000010000 */
[----:B0-----:R-:W-:Y:S02]  /*cb90*/  IMAD.MOV.U32 R106, RZ, RZ, -0x1 ;  /* 0xffffffffff6a7424 */ /* 0x001fe400078e00ff */
        /* <DEDUP_REMOVED lines=31> */
[----:B------:R-:W-:Y:S01]  /*cd90*/  FFMA.FTZ R83, R104, R104, R83 ;  /* 0x0000006868537223 */ /* 0x000fe20000010053 */
[----:B------:R-:W-:-:S03]  /*cda0*/  HFMA2.MMA R104, -RZ, RZ, 0, 5.9604644775390625e-08 ;  /* 0x00000001ff687435 */ /* 0x000fc600000001ff */
[----:B------:R-:W-:Y:S01]  /*cdb0*/  FFMA.FTZ R87, R102, R102, R83 ;  /* 0x0000006666577223 */ /* 0x000fe20000010053 */
[----:B------:R-:W-:Y:S01]  /*cdc0*/  MOV R102, 0xcdf0 ;  /* 0x0000cdf000667802 */ /* 0x000fe20000000f00 */
[----:B------:R-:W-:Y:S02]  /*cdd0*/  IMAD.MOV.U32 R83, RZ, RZ, 0x1f ;  /* 0x0000001fff537424 */ /* 0x000fe400078e00ff */
        /* <DEDUP_REMOVED lines=9> */
[----:B------:R-:W-:-:S02]  /*ce70*/  IMAD.MOV.U32 R104, RZ, RZ, 0x4 ;  /* 0x00000004ff687424 */ /* 0x000fc400078e00ff */
[----:B------:R-:W-:Y:S02]  /*ce80*/  IMAD.MOV.U32 R83, RZ, RZ, 0x1f ;  /* 0x0000001fff537424 */ /* 0x000fe400078e00ff */
        /* <DEDUP_REMOVED lines=14> */
[----:B01----:R-:W-:Y:S01]  /*cf70*/  IMAD.MOV.U32 R106, RZ, RZ, R83 ;  /* 0x000000ffff6a7224 */ /* 0x003fe200078e0053 */
[----:B------:R-:W-:Y:S05]  /*cf80*/  BRA `(.L_x_4903) ;  /* 0xfffff0d000007947 */ /* 0x000fea000383ffff */
        .weak           $__internal_29_$__cuda_sm70_shflsync_bfly_p
        .type           $__internal_29_$__cuda_sm70_shflsync_bfly_p,@function
        .size           $__internal_29_$__cuda_sm70_shflsync_bfly_p,(.L_x_13569 - $__internal_29_$__cuda_sm70_shflsync_bfly_p)
$__internal_29_$__cuda_sm70_shflsync_bfly_p:
[----:B------:R-:W-:Y:S01]  /*cf90*/  IMAD.MOV.U32 R103, RZ, RZ, 0x0 ;  /* 0x00000000ff677424 */ /* 0x000fe200078e00ff */
[----:B------:R-:W-:Y:S04]  /*cfa0*/  WARPSYNC R106 ;  /* 0x0000006a00007348 */ /* 0x000fe80003800000 */
[----:B------:R0:W1:Y:S01]  /*cfb0*/  SHFL.BFLY PT, R83, R87, R104, R83 ;  /* 0x0c00006857537389 */ /* 0x00006200000e0053 */
[----:B------:R-:W-:Y:S05]  /*cfc0*/  RET.REL.NODEC R102 `(_ZN10layer_norm31ln_parallel_residual_fwd_kernelINS_13Kernel_traitsI13__nv_bfloat16S2_fS2_fjLj512ELj1ELj4ELj1ELj16ENS_18Kernel_traits_baseILj512ES2_S2_fS2_fjLj128EEEEELb1ELb0ELb1EEEvNS_9FwdParamsE) ;  /* 0xffff303066007950 */ /* 0x000fea0003c3ffff */
.L_x_4904:
        /* <DEDUP_REMOVED lines=11> */
.L_x_13569:


//--------------------- .text._ZN10layer_norm31ln_parallel_residual_fwd_kernelINS_13Kernel_traitsI13__nv_bfloat16S2_fS2_fjLj512ELj1ELj4ELj1ELj16ENS_18Kernel_traits_baseILj512ES2_S2_fS2_fjLj128EEEEELb1ELb1ELb0EEEvNS_9FwdParamsE --------------------------
	.section	.text._ZN10layer_norm31ln_parallel_residual_fwd_kernelINS_13Kernel_traitsI13__nv_bfloat16S2_fS2_fjLj512ELj1ELj4ELj1ELj16ENS_18Kernel_traits_baseILj512ES2_S2_fS2_fjLj128EEEEELb1ELb1ELb0EEEvNS_9FwdParamsE,"ax",@progbits
	.sectioninfo	@"SHI_REGISTERS=96"
	.align	128
        .global         _ZN10layer_norm31ln_parallel_residual_fwd_kernelINS_13Kernel_traitsI13__nv_bfloat16S2_fS2_fjLj512ELj1ELj4ELj1ELj16ENS_18Kernel_traits_baseILj512ES2_S2_fS2_fjLj128EEEEELb1ELb1ELb0EEEvNS_9FwdParamsE
        .type           _ZN10layer_norm31ln_parallel_residual_fwd_kernelINS_13Kernel_traitsI13__nv_bfloat16S2_fS2_fjLj512ELj1ELj4ELj1ELj16ENS_18Kernel_traits_baseILj512ES2_S2_fS2_fjLj128EEEEELb1ELb1ELb0EEEvNS_9FwdParamsE,@function
        .size           _ZN10layer_norm31ln_parallel_residual_fwd_kernelINS_13Kernel_traitsI13__nv_bfloat16S2_fS2_fjLj512ELj1ELj4ELj1ELj16ENS_18Kernel_traits_baseILj512ES2_S2_fS2_fjLj128EEEEELb1ELb1ELb0EEEvNS_9FwdParamsE,(.L_x_13570 - _ZN10layer_norm31ln_parallel_residual_fwd_kernelINS_13Kernel_traitsI13__nv_bfloat16S2_fS2_fjLj512ELj1ELj4ELj1ELj16ENS_18Kernel_traits_baseILj512ES2_S2_fS2_fjLj128EEEEELb1ELb1ELb0EEEvNS_9FwdParamsE)
        .other          _ZN10layer_norm31ln_parallel_residual_fwd_kernelINS_13Kernel_traitsI13__nv_bfloat16S2_fS2_fjLj512ELj1ELj4ELj1ELj16ENS_18Kernel_traits_baseILj512ES2_S2_fS2_fjLj128EEEEELb1ELb1ELb0EEEvNS_9FwdParamsE,@"STO_CUDA_ENTRY STV_DEFAULT"
_ZN10layer_norm31ln_parallel_residual_fwd_kernelINS_13Kernel_traitsI13__nv_bfloat16S2_fS2_fjLj512ELj1ELj4ELj1ELj16ENS_18Kernel_traits_baseILj512ES2_S2_fS2_fjLj128EEEEELb1ELb1ELb0EEEvNS_9FwdParamsE:
.text._ZN10layer_norm31ln_parallel_residual_fwd_kernelINS_13Kernel_traitsI13__nv_bfloat16S2_fS2_fjLj512ELj1ELj4ELj1ELj16ENS_18Kernel_traits_baseILj512ES2_S2_fS2_fjLj128EEEEELb1ELb1ELb0EEEvNS_9FwdParamsE:
        /* <DEDUP_REMOVED lines=57> */
.L_x_4906:
[----:B0-----:R-:W-:Y:S05]  /*0390*/  BSYNC B0 ;  /* 0x0000000000007941 */ /* 0x001fea0003800000 */
.L_x_4905:
        /* <DEDUP_REMOVED lines=12> */
.L_x_4908:
[----:B0-----:R-:W-:Y:S05]  /*0460*/  BSYNC B0 ;  /* 0x0000000000007941 */ /* 0x001fea0003800000 */
.L_x_4907:
        /* <DEDUP_REMOVED lines=69> */
[--C-:B------:R-:W-:Y:S01]  /*08c0*/  PRMT R84, RZ, 0x5410, R22.reuse ;  /* 0x00005410ff547816 */ /* 0x100fe20000000016 */
[----:B------:R-:W-:Y:S01]  /*08d0*/  IMAD R6, R6, -0x2daee0ad, RZ ;  /* 0xd2511f5306067824 */ /* 0x000fe200078e02ff */
[----:B------:R-:W-:Y:S01]  /*08e0*/  LOP3.LUT R7, R24, UR19, R7, 0x96, !PT ;  /* 0x0000001318077c12 */ /* 0x000fe2000f8e9607 */
[----:B------:R-:W-:Y:S01]  /*08f0*/  IMAD.HI.U32 R25, R13, -0x2daee0ad, RZ ;  /* 0xd2511f530d197827 */ /* 0x000fe200078e00ff */
[----:B------:R-:W-:Y:S02]  /*0900*/  PRMT R82, RZ, 0x7610, R22 ;  /* 0x00007610ff527816 */ /* 0x000fe40000000016 */
        /* <DEDUP_REMOVED lines=10> */
[----:B------:R-:W-:Y:S01]  /*09b0*/  LOP3.LUT R61, R14, 0x3, RZ, 0xc0, !PT ;  /* 0x000000030e3d7812 */ /* 0x000fe200078ec0ff */
[----:B------:R-:W-:Y:S01]  /*09c0*/  IMAD R6, R6, -0x326172a9, RZ ;  /* 0xcd9e8d5706067824 */ /* 0x000fe200078e02ff */
[----:B------:R-:W-:Y:S01]  /*09d0*/  LOP3.LUT R15, R24, UR21, R15, 0x96, !PT ;  /* 0x00000015180f7c12 */ /* 0x000fe2000f8e960f */
[----:B------:R-:W-:Y:S01]  /*09e0*/  IMAD.HI.U32 R21, R13, -0x326172a9, RZ ;  /* 0xcd9e8d570d157827 */ /* 0x000fe200078e00ff */
[----:B------:R-:W-:-:S03]  /*09f0*/  PRMT R11, RZ, 0x7610, R11 ;  /* 0x00007610ff0b7816 */ /* 0x000fc6000000000b */
[----:B------:R-:W-:Y:S01]  /*0a00*/  IMAD R7, R7, -0x2daee0ad, RZ ;  /* 0xd2511f5307077824 */ /* 0x000fe200078e02ff */
[----:B------:R-:W-:Y:S01]  /*0a10*/  LOP3.LUT R21, R21, UR23, R6, 0x96, !PT ;  /* 0x0000001715157c12 */ /* 0x000fe2000f8e9606 */
[----:B------:R-:W-:Y:S01]  /*0a20*/  IMAD.WIDE.U32 R58, R15, -0x2daee0ad, RZ ;  /* 0xd2511f530f3a7825 */ /* 0x000fe200078e00ff */
[----:B------:R-:W-:-:S03]  /*0a30*/  PRMT R6, RZ, 0x5410, R19 ;  /* 0x00005410ff067816 */ /* 0x000fc60000000013 */
[----:B------:R-:W-:Y:S01]  /*0a40*/  IMAD R15, R13, -0x326172a9, RZ ;  /* 0xcd9e8d570d0f7824 */ /* 0x000fe200078e02ff */
[----:B------:R-:W-:Y:S01]  /*0a50*/  LOP3.LUT R7, R59, UR24, R7, 0x96, !PT ;  /* 0x000000183b077c12 */ /* 0x000fe2000f8e9607 */
[----:B------:R-:W-:-:S04]  /*0a60*/  IMAD.HI.U32 R13, R21, -0x2daee0ad, RZ ;  /* 0xd2511f53150d7827 */ /* 0x000fc800078e00ff */
[----:B------:R-:W-:Y:S01]  /*0a70*/  IMAD.WIDE.U32 R16, R7, -0x326172a9, RZ ;  /* 0xcd9e8d5707107825 */ /* 0x000fe200078e00ff */
[----:B------:R-:W-:Y:S02]  /*0a80*/  PRMT R7, RZ, 0x7610, R19 ;  /* 0x00007610ff077816 */ /* 0x000fe40000000013 */
[----:B------:R-:W-:Y:S01]  /*0a90*/  LOP3.LUT R58, R13, UR26, R58, 0x96, !PT ;  /* 0x0000001a0d3a7c12 */ /* 0x000fe2000f8e963a */
[----:B------:R-:W-:Y:S01]  /*0aa0*/  IMAD.MOV.U32 R59, RZ, RZ, R16 ;  /* 0x000000ffff3b7224 */ /* 0x000fe200078e0010 */
[----:B------:R-:W-:Y:S01]  /*0ab0*/  LOP3.LUT R62, R17, UR25, R15, 0x96, !PT ;  /* 0x00000019113e7c12 */ /* 0x000fe2000f8e960f */
[----:B------:R-:W-:Y:S02]  /*0ac0*/  IMAD.MOV.U32 R8, RZ, RZ, RZ ;  /* 0x000000ffff087224 */ /* 0x000fe400078e00ff */
[----:B------:R-:W-:Y:S02]  /*0ad0*/  IMAD R60, R21, -0x2daee0ad, RZ ;  /* 0xd2511f53153c7824 */ /* 0x000fe400078e02ff */
.L_x_5178:
        /* <DEDUP_REMOVED lines=37> */
.L_x_4913:
[----:B0-----:R-:W-:Y:S02]  /*0d30*/  IMAD.MOV.U32 R28, RZ, RZ, R59 ;  /* 0x000000ffff1c7224 */ /* 0x001fe400078e003b */
.L_x_4914:
[----:B------:R-:W-:Y:S05]  /*0d40*/  BSYNC B2 ;  /* 0x0000000000027941 */ /* 0x000fea0003800000 */
.L_x_4912:
        /* <DEDUP_REMOVED lines=16> */
.L_x_4918:
[----:B------:R-:W-:Y:S05]  /*0e50*/  BSYNC B3 ;  /* 0x0000000000037941 */ /* 0x000fea0003800000 */
.L_x_4917:
        /* <DEDUP_REMOVED lines=43> */
.L_x_4916:
[----:B------:R-:W-:Y:S05]  /*1110*/  BSYNC B2 ;  /* 0x0000000000027941 */ /* 0x000fea0003800000 */
.L_x_4915:
        /* <DEDUP_REMOVED lines=16> */
.L_x_4919:
        /* <DEDUP_REMOVED lines=12> */
.L_x_4922:
[----:B------:R-:W-:Y:S02]  /*12e0*/  IMAD.MOV.U32 R14, RZ, RZ, R59 ;  /* 0x000000ffff0e7224 */ /* 0x000fe400078e003b */
.L_x_4923:
[----:B------:R-:W-:Y:S05]  /*12f0*/  BSYNC B2 ;  /* 0x0000000000027941 */ /* 0x000fea0003800000 */
.L_x_4921:
        /* <DEDUP_REMOVED lines=16> */
.L_x_4927:
[----:B------:R-:W-:Y:S05]  /*1400*/  BSYNC B3 ;  /* 0x0000000000037941 */ /* 0x000fea0003800000 */
.L_x_4926:
        /* <DEDUP_REMOVED lines=43> */
.L_x_4925:
[----:B------:R-:W-:Y:S05]  /*16c0*/  BSYNC B2 ;  /* 0x0000000000027941 */ /* 0x000fea0003800000 */
.L_x_4924:
        /* <DEDUP_REMOVED lines=8> */
[----:B------:R-:W-:-:S03]  /*1750*/  PRMT R14, R29, 0x7610, R14 ;  /* 0x000076101d0e7816 */ /* 0x000fc6000000000e */
[----:B------:R-:W-:Y:S02]  /*1760*/  @P0 FADD.FTZ R28, R20, R28 ;  /* 0x0000001c141c0221 */ /* 0x000fe40000010000 */
.L_x_4920:
        /* <DEDUP_REMOVED lines=12> */
.L_x_4929:
[----:B------:R-:W-:Y:S02]  /*1830*/  IMAD.MOV.U32 R29, RZ, RZ, R59 ;  /* 0x000000ffff1d7224 */ /* 0x000fe400078e003b */
.L_x_4930:
[----:B------:R-:W-:Y:S05]  /*1840*/  BSYNC B2 ;  /* 0x0000000000027941 */ /* 0x000fea0003800000 */
.L_x_4928:
        /* <DEDUP_REMOVED lines=16> */
.L_x_4934:
[----:B------:R-:W-:Y:S05]  /*1950*/  BSYNC B3 ;  /* 0x0000000000037941 */ /* 0x000fea0003800000 */
.L_x_4933:
        /* <DEDUP_REMOVED lines=43> */
.L_x_4932:
[----:B------:R-:W-:Y:S05]  /*1c10*/  BSYNC B2 ;  /* 0x0000000000027941 */ /* 0x000fea0003800000 */
.L_x_4931:
        /* <DEDUP_REMOVED lines=13> */
.L_x_4935:
        /* <DEDUP_REMOVED lines=12> */
.L_x_4938:
[----:B------:R-:W-:Y:S02]  /*1db0*/  IMAD.MOV.U32 R15, RZ, RZ, R59 ;  /* 0x000000ffff0f7224 */ /* 0x000fe400078e003b */
.L_x_4939:
[----:B------:R-:W-:Y:S05]  /*1dc0*/  BSYNC B2 ;  /* 0x0000000000027941 */ /* 0x000fea0003800000 */
.L_x_4937:
        /* <DEDUP_REMOVED lines=16> */
.L_x_4943:
[----:B------:R-:W-:Y:S05]  /*1ed0*/  BSYNC B3 ;  /* 0x0000000000037941 */ /* 0x000fea0003800000 */
.L_x_4942:
        /* <DEDUP_REMOVED lines=43> */
.L_x_4941:
[----:B------:R-:W-:Y:S05]  /*2190*/  BSYNC B2 ;  /* 0x0000000000027941 */ /* 0x000fea0003800000 */
.L_x_4940:
        /* <DEDUP_REMOVED lines=8> */
[----:B------:R-:W-:-:S04]  /*2220*/  FADD.FTZ R29, R32, R29 ;  /* 0x0000001d201d7221 */ /* 0x000fc80000010000 */
[----:B------:R-:W-:Y:S02]  /*2230*/  @P0 FADD.FTZ R29, R21, R29 ;  /* 0x0000001d151d0221 */ /* 0x000fe40000010000 */
.L_x_4936:
        /* <DEDUP_REMOVED lines=12> */
.L_x_4945:
[----:B------:R-:W-:Y:S02]  /*2300*/  IMAD.MOV.U32 R30, RZ, RZ, R59 ;  /* 0x000000ffff1e7224 */ /* 0x000fe400078e003b */
.L_x_4946:
[----:B------:R-:W-:Y:S05]  /*2310*/  BSYNC B2 ;  /* 0x0000000000027941 */ /* 0x000fea0003800000 */
.L_x_4944:
        /* <DEDUP_REMOVED lines=16> */
.L_x_4950:
[----:B------:R-:W-:Y:S05]  /*2420*/  BSYNC B3 ;  /* 0x0000000000037941 */ /* 0x000fea0003800000 */
.L_x_4949:
        /* <DEDUP_REMOVED lines=43> */
.L_x_4948:
[----:B------:R-:W-:Y:S05]  /*26e0*/  BSYNC B2 ;  /* 0x0000000000027941 */ /* 0x000fea0003800000 */
.L_x_4947:
        /* <DEDUP_REMOVED lines=13> */
.L_x_4951:
        /* <DEDUP_REMOVED lines=12> */
.L_x_4954:
[----:B------:R-:W-:Y:S02]  /*2880*/  IMAD.MOV.U32 R31, RZ, RZ, R59 ;  /* 0x000000ffff1f7224 */ /* 0x000fe400078e003b */
.L_x_4955:
[----:B------:R-:W-:Y:S05]  /*2890*/  BSYNC B2 ;  /* 0x0000000000027941 */ /* 0x000fea0003800000 */
.L_x_4953:
        /* <DEDUP_REMOVED lines=16> */
.L_x_4959:
[----:B------:R-:W-:Y:S05]  /*29a0*/  BSYNC B3 ;  /* 0x0000000000037941 */ /* 0x000fea0003800000 */
.L_x_4958:
        /* <DEDUP_REMOVED lines=43> */
.L_x_4957:
[----:B------:R-:W-:Y:S05]  /*2c60*/  BSYNC B2 ;  /* 0x0000000000027941 */ /* 0x000fea0003800000 */
.L_x_4956:
[----:B------:R-:W0:Y:S02]  /*2c70*/  I2F.U32 R31, R31 ;  /* 0x0000001f001f7306 */ /* 0x000e240000201000 */
[----:B0-----:R-:W-:Y:S01]  /*2c80*/  FFMA.FTZ R32, R31, R64, 1.1641532182693481445e-10 ;  /* 0x2f0000001f207423 */ /* 0x001fe20000010040 */
[----:B------:R-:W-:-:S04]  /*2c90*/  PRMT R31, RZ, 0x5410, R17 ;  /* 0x00005410ff1f7816 */ /* 0x000fc80000000011 */
[----:B------:R-:W-:Y:S01]  /*2ca0*/  FSETP.GTU.FTZ.AND P2, PT, R32, c[0x0][0x1e4], PT ;  /* 0x0000790020007a0b */ /* 0x000fe20003f5c000 */
[----:B------:R-:W-:-:S05]  /*2cb0*/  FMUL.FTZ R48, R31, c[0x0][0x1e8] ;  /* 0x00007a001f307a20 */ /* 0x000fca0000410000 */
[----:B------:R-:W-:Y:S02]  /*2cc0*/  FSEL R57, R48, RZ, !P2 ;  /* 0x000000ff30397208 */ /* 0x000fe40005000000 */
[----:B------:R-:W-:-:S03]  /*2cd0*/  SEL R48, RZ, 0x1, P2 ;  /* 0x00000001ff307807 */ /* 0x000fc60001000000 */
[----:B------:R-:W-:-:S04]  /*2ce0*/  FADD.FTZ R30, R57, R30 ;  /* 0x0000001e391e7221 */ /* 0x000fc80000010000 */
[----:B------:R-:W-:Y:S02]  /*2cf0*/  @P0 FADD.FTZ R30, R22, R30 ;  /* 0x0000001e161e0221 */ /* 0x000fe40000010000 */
.L_x_4952:
        /* <DEDUP_REMOVED lines=12> */
.L_x_4961:
[----:B------:R-:W-:Y:S02]  /*2dc0*/  IMAD.MOV.U32 R31, RZ, RZ, R59 ;  /* 0x000000ffff1f7224 */ /* 0x000fe400078e003b */
.L_x_4962:
[----:B------:R-:W-:Y:S05]  /*2dd0*/  BSYNC B2 ;  /* 0x0000000000027941 */ /* 0x000fea0003800000 */
.L_x_4960:
        /* <DEDUP_REMOVED lines=16> */
.L_x_4966:
[----:B------:R-:W-:Y:S05]  /*2ee0*/  BSYNC B3 ;  /* 0x0000000000037941 */ /* 0x000fea0003800000 */
.L_x_4965:
        /* <DEDUP_REMOVED lines=43> */
.L_x_4964:
[----:B------:R-:W-:Y:S05]  /*31a0*/  BSYNC B2 ;  /* 0x0000000000027941 */ /* 0x000fea0003800000 */
.L_x_4963:
        /* <DEDUP_REMOVED lines=13> */
.L_x_4967:
        /* <DEDUP_REMOVED lines=12> */
.L_x_4970:
[----:B------:R-:W-:Y:S02]  /*3340*/  IMAD.MOV.U32 R32, RZ, RZ, R59 ;  /* 0x000000ffff207224 */ /* 0x000fe400078e003b */
.L_x_4971:
[----:B------:R-:W-:Y:S05]  /*3350*/  BSYNC B2 ;  /* 0x0000000000027941 */ /* 0x000fea0003800000 */
.L_x_4969:
        /* <DEDUP_REMOVED lines=16> */
.L_x_4975:
[----:B------:R-:W-:Y:S05]  /*3460*/  BSYNC B3 ;  /* 0x0000000000037941 */ /* 0x000fea0003800000 */
.L_x_4974:
        /* <DEDUP_REMOVED lines=43> */
.L_x_4973:
[----:B------:R-:W-:Y:S05]  /*3720*/  BSYNC B2 ;  /* 0x0000000000027941 */ /* 0x000fea0003800000 */
.L_x_4972:
        /* <DEDUP_REMOVED lines=9> */
.L_x_4968:
        /* <DEDUP_REMOVED lines=12> */
.L_x_4977:
[----:B------:R-:W-:Y:S02]  /*3880*/  IMAD.MOV.U32 R32, RZ, RZ, R59 ;  /* 0x000000ffff207224 */ /* 0x000fe400078e003b */
.L_x_4978:
[----:B------:R-:W-:Y:S05]  /*3890*/  BSYNC B2 ;  /* 0x0000000000027941 */ /* 0x000fea0003800000 */
.L_x_4976:
        /* <DEDUP_REMOVED lines=16> */
.L_x_4982:
[----:B------:R-:W-:Y:S05]  /*39a0*/  BSYNC B3 ;  /* 0x0000000000037941 */ /* 0x000fea0003800000 */
.L_x_4981:
        /* <DEDUP_REMOVED lines=43> */
.L_x_4980:
[----:B------:R-:W-:Y:S05]  /*3c60*/  BSYNC B2 ;  /* 0x0000000000027941 */ /* 0x000fea0003800000 */
.L_x_4979:
        /* <DEDUP_REMOVED lines=12> */
.L_x_4983:
        /* <DEDUP_REMOVED lines=12> */
.L_x_4986:
[----:B------:R-:W-:Y:S02]  /*3df0*/  IMAD.MOV.U32 R33, RZ, RZ, R59 ;  /* 0x000000ffff217224 */ /* 0x000fe400078e003b */
.L_x_4987:
[----:B------:R-:W-:Y:S05]  /*3e00*/  BSYNC B2 ;  /* 0x0000000000027941 */ /* 0x000fea0003800000 */
.L_x_4985:
        /* <DEDUP_REMOVED lines=16> */
.L_x_4991:
[----:B------:R-:W-:Y:S05]  /*3f10*/  BSYNC B3 ;  /* 0x0000000000037941 */ /* 0x000fea0003800000 */
.L_x_4990:
        /* <DEDUP_REMOVED lines=43> */
.L_x_4989:
[----:B------:R-:W-:Y:S05]  /*41d0*/  BSYNC B2 ;  /* 0x0000000000027941 */ /* 0x000fea0003800000 */
.L_x_4988:
        /* <DEDUP_REMOVED lines=9> */
.L_x_4984:
        /* <DEDUP_REMOVED lines=12> */
.L_x_4993:
[----:B------:R-:W-:Y:S02]  /*4330*/  IMAD.MOV.U32 R33, RZ, RZ, R59 ;  /* 0x000000ffff217224 */ /* 0x000fe400078e003b */
.L_x_4994:
[----:B------:R-:W-:Y:S05]  /*4340*/  BSYNC B2 ;  /* 0x0000000000027941 */ /* 0x000fea0003800000 */
.L_x_4992:
        /* <DEDUP_REMOVED lines=16> */
.L_x_4998:
[----:B------:R-:W-:Y:S05]  /*4450*/  BSYNC B3 ;  /* 0x0000000000037941 */ /* 0x000fea0003800000 */
.L_x_4997:
        /* <DEDUP_REMOVED lines=43> */
.L_x_4996:
[----:B------:R-:W-:Y:S05]  /*4710*/  BSYNC B2 ;  /* 0x0000000000027941 */ /* 0x000fea0003800000 */
.L_x_4995:
        /* <DEDUP_REMOVED lines=12> */
.L_x_4999:
        /* <DEDUP_REMOVED lines=12> */
.L_x_5002:
[----:B------:R-:W-:Y:S02]  /*48a0*/  IMAD.MOV.U32 R34, RZ, RZ, R59 ;  /* 0x000000ffff227224 */ /* 0x000fe400078e003b */
.L_x_5003:
[----:B------:R-:W-:Y:S05]  /*48b0*/  BSYNC B2 ;  /* 0x0000000000027941 */ /* 0x000fea0003800000 */
.L_x_5001:
        /* <DEDUP_REMOVED lines=16> */
.L_x_5007:
[----:B------:R-:W-:Y:S05]  /*49c0*/  BSYNC B3 ;  /* 0x0000000000037941 */ /* 0x000fea0003800000 */
.L_x_5006:
        /* <DEDUP_REMOVED lines=43> */
.L_x_5005:
[----:B------:R-:W-:Y:S05]  /*4c80*/  BSYNC B2 ;  /* 0x0000000000027941 */ /* 0x000fea0003800000 */
.L_x_5004:
        /* <DEDUP_REMOVED lines=9> */
.L_x_5000:
        /* <DEDUP_REMOVED lines=12> */
.L_x_5009:
[----:B------:R-:W-:Y:S02]  /*4de0*/  IMAD.MOV.U32 R34, RZ, RZ, R59 ;  /* 0x000000ffff227224 */ /* 0x000fe400078e003b */
.L_x_5010:
[----:B------:R-:W-:Y:S05]  /*4df0*/  BSYNC B2 ;  /* 0x0000000000027941 */ /* 0x000fea0003800000 */
.L_x_5008:
        /* <DEDUP_REMOVED lines=16> */
.L_x_5014:
[----:B------:R-:W-:Y:S05]  /*4f00*/  BSYNC B3 ;  /* 0x0000000000037941 */ /* 0x000fea0003800000 */
.L_x_5013:
        /* <DEDUP_REMOVED lines=43> */
.L_x_5012:
[----:B------:R-:W-:Y:S05]  /*51c0*/  BSYNC B2 ;  /* 0x0000000000027941 */ /* 0x000fea0003800000 */
.L_x_5011:
        /* <DEDUP_REMOVED lines=12> */
.L_x_5015:
        /* <DEDUP_REMOVED lines=12> */
.L_x_5018:
[----:B------:R-:W-:Y:S02]  /*5350*/  IMAD.MOV.U32 R52, RZ, RZ, R59 ;  /* 0x000000ffff347224 */ /* 0x000fe400078e003b */
.L_x_5019:
[----:B------:R-:W-:Y:S05]  /*5360*/  BSYNC B2 ;  /* 0x0000000000027941 */ /* 0x000fea0003800000 */
.L_x_5017:
        /* <DEDUP_REMOVED lines=16> */
.L_x_5023:
[----:B------:R-:W-:Y:S05]  /*5470*/  BSYNC B3 ;  /* 0x0000000000037941 */ /* 0x000fea0003800000 */
.L_x_5022:
        /* <DEDUP_REMOVED lines=43> */
.L_x_5021:
[----:B------:R-:W-:Y:S05]  /*5730*/  BSYNC B2 ;  /* 0x0000000000027941 */ /* 0x000fea0003800000 */
.L_x_5020:
        /* <DEDUP_REMOVED lines=10> */
.L_x_5016:
        /* <DEDUP_REMOVED lines=12> */
.L_x_5025:
[----:B------:R-:W-:Y:S02]  /*58a0*/  IMAD.MOV.U32 R63, RZ, RZ, R59 ;  /* 0x000000ffff3f7224 */ /* 0x000fe400078e003b */
.L_x_5026:
[----:B------:R-:W-:Y:S05]  /*58b0*/  BSYNC B2 ;  /* 0x0000000000027941 */ /* 0x000fea0003800000 */
.L_x_5024:
        /* <DEDUP_REMOVED lines=16> */
.L_x_5030:
[----:B------:R-:W-:Y:S05]  /*59c0*/  BSYNC B3 ;  /* 0x0000000000037941 */ /* 0x000fea0003800000 */
.L_x_5029:
        /* <DEDUP_REMOVED lines=40> */
[----:B------:R-:W-:-:S04]  /*5c50*/  IMAD.WIDE.U32 R60, R61, -0x2daee0ad, RZ ;  /* 0xd2511f533d3c7825 */ /* 0x000fc800078e00ff */
[----:B------:R-:W-:Y:S01]  /*5c60*/  IMAD.MOV.U32 R56, RZ, RZ, RZ ;  /* 0x000000ffff387224 */ /* 0x000fe200078e00ff */
[----:B------:R-:W-:Y:S02]  /*5c70*/  LOP3.LUT R58, R61, UR26, R58, 0x96, !PT ;  /* 0x0000001a3d3a7c12 */ /* 0x000fe4000f8e963a */
.L_x_5028:
[----:B------:R-:W-:Y:S05]  /*5c80*/  BSYNC B2 ;  /* 0x0000000000027941 */ /* 0x000fea0003800000 */
.L_x_5027:
        /* <DEDUP_REMOVED lines=12> */
.L_x_5031:
        /* <DEDUP_REMOVED lines=12> */
.L_x_5034:
[----:B------:R-:W-:Y:S02]  /*5e10*/  IMAD.MOV.U32 R53, RZ, RZ, R59 ;  /* 0x000000ffff357224 */ /* 0x000fe400078e003b */
.L_x_5035:
[----:B------:R-:W-:Y:S05]  /*5e20*/  BSYNC B2 ;  /* 0x0000000000027941 */ /* 0x000fea0003800000 */
.L_x_5033:
        /* <DEDUP_REMOVED lines=16> */
.L_x_5039:
[----:B------:R-:W-:Y:S05]  /*5f30*/  BSYNC B3 ;  /* 0x0000000000037941 */ /* 0x000fea0003800000 */
.L_x_5038:
        /* <DEDUP_REMOVED lines=43> */
.L_x_5037:
[----:B------:R-:W-:Y:S05]  /*61f0*/  BSYNC B2 ;  /* 0x0000000000027941 */ /* 0x000fea0003800000 */
.L_x_5036:
        /* <DEDUP_REMOVED lines=8> */
[----:B------:R-:W-:-:S03]  /*6280*/  PRMT R53, R56, 0x7610, R53 ;  /* 0x0000761038357816 */ /* 0x000fc60000000035 */
[----:B------:R-:W-:Y:S02]  /*6290*/  @P0 FADD.FTZ R35, R27, R35 ;  /* 0x000000231b230221 */ /* 0x000fe40000010000 */
.L_x_5032:
[----:B------:R-:W-:Y:S01]  /*62a0*/  ISETP.NE.AND P1, PT, R45, RZ, PT ;  /* 0x000000ff2d00720c */ /* 0x000fe20003f25270 */
[----:B------:R-:W-:Y:S01]  /*62b0*/  IMAD.SHL.U32 R63, R13, 0x8, RZ ;  /* 0x000000080d3f7824 */ /* 0x000fe200078e00ff */
[----:B------:R-:W-:Y:S02]  /*62c0*/  SEL R45, RZ, 0x10000, P4 ;  /* 0x00010000ff2d7807 */ /* 0x000fe40002000000 */
[----:B------:R-:W-:Y:S02]  /*62d0*/  ISETP.NE.AND P4, PT, R55, RZ, PT ;  /* 0x000000ff3700720c */ /* 0x000fe40003f85270 */
[----:B------:R-:W-:Y:S02]  /*62e0*/  ISETP.NE.AND P0, PT, R46, RZ, PT ;  /* 0x000000ff2e00720c */ /* 0x000fe40003f05270 */
[----:B------:R-:W-:Y:S02]  /*62f0*/  ISETP.NE.AND P6, PT, R44, RZ, PT ;  /* 0x000000ff2c00720c */ /* 0x000fe40003fc5270 */
[----:B------:R-:W-:-:S02]  /*6300*/  SEL R56, RZ, 0x1000000, P5 ;  /* 0x01000000ff387807 */ /* 0x000fc40002800000 */
[----:B------:R-:W-:Y:S02]  /*6310*/  SEL R46, RZ, 0x100, P3 ;  /* 0x00000100ff2e7807 */ /* 0x000fe40001800000 */
[----:B------:R-:W-:Y:S02]  /*6320*/  SEL R44, RZ, 0x1, P4 ;  /* 0x00000001ff2c7807 */ /* 0x000fe40002000000 */
[----:B------:R-:W-:Y:S02]  /*6330*/  LOP3.LUT R46, R46, R56, R45, 0xfe, !PT ;  /* 0x000000382e2e7212 */ /* 0x000fe400078efe2d */
[----:B------:R-:W-:Y:S01]  /*6340*/  ISETP.NE.AND P5, PT, R47, RZ, PT ;  /* 0x000000ff2f00720c */ /* 0x000fe20003fa5270 */
[----:B------:R-:W-:Y:S01]  /*6350*/  IMAD.WIDE.U32 R44, R44, 0x1000000, RZ ;  /* 0x010000002c2c7825 */ /* 0x000fe200078e00ff */
[----:B------:R-:W-:Y:S02]  /*6360*/  SEL R47, RZ, 0x1, P2 ;  /* 0x00000001ff2f7807 */ /* 0x000fe40001000000 */
[----:B------:R-:W-:-:S02]  /*6370*/  SEL R56, RZ, 0x1, P0 ;  /* 0x00000001ff387807 */ /* 0x000fc40000000000 */
[----:B------:R-:W-:Y:S02]  /*6380*/  LOP3.LUT R45, R45, R46, R47, 0xfe, !PT ;  /* 0x0000002e2d2d7212 */ /* 0x000fe400078efe2f */
[----:B------:R-:W-:Y:S01]  /*6390*/  SEL R46, RZ, 0x1, P5 ;  /* 0x00000001ff2e7807 */ /* 0x000fe20002800000 */
[----:B------:R-:W-:Y:S01]  /*63a0*/  IMAD.WIDE.U32 R56, R56, 0x100, RZ ;  /* 0x0000010038387825 */ /* 0x000fe200078e00ff */
[----:B------:R-:W-:-:S03]  /*63b0*/  SEL R55, RZ, 0x1, P6 ;  /* 0x00000001ff377807 */ /* 0x000fc60003000000 */
[----:B------:R-:W-:-:S05]  /*63c0*/  IMAD.WIDE.U32 R46, R46, 0x10000, RZ ;  /* 0x000100002e2e7825 */ /* 0x000fca00078e00ff */
[----:B------:R-:W-:Y:S02]  /*63d0*/  LOP3.LUT R46, R56, R44, R46, 0xfe, !PT ;  /* 0x0000002c382e7212 */ /* 0x000fe400078efe2e */
[----:B------:R-:W-:Y:S02]  /*63e0*/  LEA R44, P0, R13, c[0x0][0x188], 0x5 ;  /* 0x000062000d2c7a11 */ /* 0x000fe400078028ff */
[----:B------:R-:W-:Y:S02]  /*63f0*/  LOP3.LUT R47, R57, R45, R47, 0xfe, !PT ;  /* 0x0000002d392f7212 */ /* 0x000fe400078efe2f */
[C---:B------:R-:W-:Y:S02]  /*6400*/  LEA.HI.X R45, R13.reuse, c[0x0][0x18c], RZ, 0x5, P0 ;  /* 0x000063000d2d7a11 */ /* 0x040fe400000f2cff */
[----:B------:R-:W-:Y:S02]  /*6410*/  LOP3.LUT R46, R46, R55, RZ, 0xfc, !PT ;  /* 0x000000372e2e7212 */ /* 0x000fe400078efcff */
[----:B------:R-:W-:Y:S01]  /*6420*/  SHF.L.U64.HI R55, R13, 0x3, RZ ;  /* 0x000000030d377819 */ /* 0x000fe200000102ff */
[----:B------:R-:W-:Y:S04]  /*6430*/  STG.E.128 [R44.64], R28 ;  /* 0x0000001c2c007986 */ /* 0x000fe8000c101d06 */
[----:B------:R0:W-:Y:S02]  /*6440*/  STG.E.128 [R44.64+0x10], R32 ;  /* 0x000010202c007986 */ /* 0x0001e4000c101d06 */
[----:B0-----:R-:W-:-:S04]  /*6450*/  IADD3 R44, P0, R63, c[0x0][0x190], RZ ;  /* 0x000064003f2c7a10 */ /* 0x001fc80007f1e0ff */
[----:B------:R-:W-:-:S05]  /*6460*/  IADD3.X R45, R55, c[0x0][0x194], RZ, P0, !PT ;  /* 0x00006500372d7a10 */ /* 0x000fca00007fe4ff */
[----:B------:R0:W-:Y:S01]  /*6470*/  STG.E.64 [R44.64], R46 ;  /* 0x0000002e2c007986 */ /* 0x0001e2000c101b06 */
[----:B------:R-:W-:Y:S05]  /*6480*/  @!P1 BRA `(.L_x_5040) ;  /* 0x0000014000009947 */ /* 0x000fea0003800000 */
[----:B0-----:R-:W-:Y:S01]  /*6490*/  IMAD.U32 R44, R52, 0x10000, RZ ;  /* 0x00010000342c7824 */ /* 0x001fe200078e00ff */
        /* <DEDUP_REMOVED lines=19> */
.L_x_5040:
[----:B0-----:R-:W-:Y:S02]  /*65d0*/  IADD3 R44, R13, 0x20, RZ ;  /* 0x000000200d2c7810 */ /* 0x001fe40007ffe0ff */
.L_x_4911:
[----:B------:R-:W-:Y:S05]  /*65e0*/  BSYNC B1 ;  /* 0x0000000000017941 */ /* 0x000fea0003800000 */
.L_x_4910:
[----:B------:R-:W-:Y:S01]  /*65f0*/  ISETP.NE.AND P0, PT, R54, RZ, PT ;  /* 0x000000ff3600720c */ /* 0x000fe20003f05270 */
[----:B------:R-:W-:-:S12]  /*6600*/  BSSY B1, `(.L_x_5041) ;  /* 0x00005a7000017945 */ /* 0x000fd80003800000 */
[----:B------:R-:W-:Y:S05]  /*6610*/  @!P0 BRA `(.L_x_5042) ;  /* 0x00005a5000008947 */ /* 0x000fea0003800000 */
[----:B------:R-:W-:Y:S01]  /*6620*/  ISETP.NE.U32.AND P0, PT, RZ, c[0x0][0x178], PT ;  /* 0x00005e00ff007a0c */ /* 0x000fe20003f05070 */
[----:B------:R-:W-:Y:S01]  /*6630*/  HFMA2.MMA R41, -RZ, RZ, 0, 9.5367431640625e-07 ;  /* 0x00000010ff297435 */ /* 0x000fe200000001ff */
        /* <DEDUP_REMOVED lines=25> */
.L_x_5044:
[----:B0-----:R-:W-:Y:S02]  /*67d0*/  IMAD.MOV.U32 R36, RZ, RZ, R59 ;  /* 0x000000ffff247224 */ /* 0x001fe400078e003b */
.L_x_5045:
[----:B------:R-:W-:Y:S05]  /*67e0*/  BSYNC B2 ;  /* 0x0000000000027941 */ /* 0x000fea0003800000 */
.L_x_5043:
        /* <DEDUP_REMOVED lines=16> */
.L_x_5049:
[----:B------:R-:W-:Y:S05]  /*68f0*/  BSYNC B3 ;  /* 0x0000000000037941 */ /* 0x000fea0003800000 */
.L_x_5048:
        /* <DEDUP_REMOVED lines=43> */
.L_x_5047:
[----:B------:R-:W-:Y:S05]  /*6bb0*/  BSYNC B2 ;  /* 0x0000000000027941 */ /* 0x000fea0003800000 */
.L_x_5046:
        /* <DEDUP_REMOVED lines=16> */
.L_x_5050:
        /* <DEDUP_REMOVED lines=12> */
.L_x_5053:
[----:B------:R-:W-:Y:S02]  /*6d80*/  IMAD.MOV.U32 R14, RZ, RZ, R59 ;  /* 0x000000ffff0e7224 */ /* 0x000fe400078e003b */
.L_x_5054:
[----:B------:R-:W-:Y:S05]  /*6d90*/  BSYNC B2 ;  /* 0x0000000000027941 */ /* 0x000fea0003800000 */
.L_x_5052:
        /* <DEDUP_REMOVED lines=16> */
.L_x_5058:
[----:B------:R-:W-:Y:S05]  /*6ea0*/  BSYNC B3 ;  /* 0x0000000000037941 */ /* 0x000fea0003800000 */
.L_x_5057:
        /* <DEDUP_REMOVED lines=43> */
.L_x_5056:
[----:B------:R-:W-:Y:S05]  /*7160*/  BSYNC B2 ;  /* 0x0000000000027941 */ /* 0x000fea0003800000 */
.L_x_5055:
        /* <DEDUP_REMOVED lines=10> */
.L_x_5051:
        /* <DEDUP_REMOVED lines=12> */
.L_x_5060:
[----:B------:R-:W-:Y:S02]  /*72d0*/  IMAD.MOV.U32 R37, RZ, RZ, R59 ;  /* 0x000000ffff257224 */ /* 0x000fe400078e003b */
.L_x_5061:
[----:B------:R-:W-:Y:S05]  /*72e0*/  BSYNC B2 ;  /* 0x0000000000027941 */ /* 0x000fea0003800000 */
.L_x_5059:
        /* <DEDUP_REMOVED lines=16> */
.L_x_5065:
[----:B------:R-:W-:Y:S05]  /*73f0*/  BSYNC B3 ;  /* 0x0000000000037941 */ /* 0x000fea0003800000 */
.L_x_5064:
        /* <DEDUP_REMOVED lines=43> */
.L_x_5063:
[----:B------:R-:W-:Y:S05]  /*76b0*/  BSYNC B2 ;  /* 0x0000000000027941 */ /* 0x000fea0003800000 */
.L_x_5062:
        /* <DEDUP_REMOVED lines=13> */
.L_x_5066:
        /* <DEDUP_REMOVED lines=12> */
.L_x_5069:
[----:B------:R-:W-:Y:S02]  /*7850*/  IMAD.MOV.U32 R15, RZ, RZ, R59 ;  /* 0x000000ffff0f7224 */ /* 0x000fe400078e003b */
.L_x_5070:
[----:B------:R-:W-:Y:S05]  /*7860*/  BSYNC B2 ;  /* 0x0000000000027941 */ /* 0x000fea0003800000 */
.L_x_5068:
        /* <DEDUP_REMOVED lines=16> */
.L_x_5074:
[----:B------:R-:W-:Y:S05]  /*7970*/  BSYNC B3 ;  /* 0x0000000000037941 */ /* 0x000fea0003800000 */
.L_x_5073:
        /* <DEDUP_REMOVED lines=43> */
.L_x_5072:
[----:B------:R-:W-:Y:S05]  /*7c30*/  BSYNC B2 ;  /* 0x0000000000027941 */ /* 0x000fea0003800000 */
.L_x_5071:
        /* <DEDUP_REMOVED lines=10> */
.L_x_5067:
        /* <DEDUP_REMOVED lines=12> */
.L_x_5076:
[----:B------:R-:W-:Y:S02]  /*7da0*/  IMAD.MOV.U32 R38, RZ, RZ, R59 ;  /* 0x000000ffff267224 */ /* 0x000fe400078e003b */
.L_x_5077:
[----:B------:R-:W-:Y:S05]  /*7db0*/  BSYNC B2 ;  /* 0x0000000000027941 */ /* 0x000fea0003800000 */
.L_x_5075:
        /* <DEDUP_REMOVED lines=16> */
.L_x_5081:
[----:B------:R-:W-:Y:S05]  /*7ec0*/  BSYNC B3 ;  /* 0x0000000000037941 */ /* 0x000fea0003800000 */
.L_x_5080:
        /* <DEDUP_REMOVED lines=43> */
.L_x_5079:
[----:B------:R-:W-:Y:S05]  /*8180*/  BSYNC B2 ;  /* 0x0000000000027941 */ /* 0x000fea0003800000 */
.L_x_5078:
        /* <DEDUP_REMOVED lines=8> */
[----:B------:R-:W-:Y:S01]  /*8210*/  MOV R56, R40 ;  /* 0x0000002800387202 */ /* 0x000fe20000000f00 */
[----:B------:R-:W-:Y:S05]  /*8220*/  @!P0 BRA `(.L_x_5083) ;  /* 0x0000057000008947 */ /* 0x000fea0003800000 */
[----:B------:R-:W-:Y:S02]  /*8230*/  IMAD.MOV.U32 R56, RZ, RZ, R40 ;  /* 0x000000ffff387224 */ /* 0x000fe400078e0028 */
[----:B------:R-:W-:Y:S01]  /*8240*/  FADD.FTZ R38, R22, R38 ;  /* 0x0000002616267221 */ /* 0x000fe20000010000 */
[----:B------:R-:W-:Y:S05]  /*8250*/  BRA `(.L_x_5083) ;  /* 0x0000054000007947 */ /* 0x000fea0003800000 */
.L_x_5082:
        /* <DEDUP_REMOVED lines=12> */
.L_x_5085:
[----:B------:R-:W-:Y:S02]  /*8320*/  IMAD.MOV.U32 R39, RZ, RZ, R59 ;  /* 0x000000ffff277224 */ /* 0x000fe400078e003b */
.L_x_5086:
[----:B------:R-:W-:Y:S05]  /*8330*/  BSYNC B2 ;  /* 0x0000000000027941 */ /* 0x000fea0003800000 */
.L_x_5084:
        /* <DEDUP_REMOVED lines=16> */
.L_x_5090:
[----:B------:R-:W-:Y:S05]  /*8440*/  BSYNC B3 ;  /* 0x0000000000037941 */ /* 0x000fea0003800000 */
.L_x_5089:
        /* <DEDUP_REMOVED lines=43> */
.L_x_5088:
[----:B------:R-:W-:Y:S05]  /*8700*/  BSYNC B2 ;  /* 0x0000000000027941 */ /* 0x000fea0003800000 */
.L_x_5087:
        /* <DEDUP_REMOVED lines=9> */
.L_x_5083:
        /* <DEDUP_REMOVED lines=12> */
.L_x_5092:
[----:B------:R-:W-:Y:S02]  /*8860*/  IMAD.MOV.U32 R39, RZ, RZ, R59 ;  /* 0x000000ffff277224 */ /* 0x000fe400078e003b */
.L_x_5093:
[----:B------:R-:W-:Y:S05]  /*8870*/  BSYNC B2 ;  /* 0x0000000000027941 */ /* 0x000fea0003800000 */
.L_x_5091:
        /* <DEDUP_REMOVED lines=16> */
.L_x_5097:
[----:B------:R-:W-:Y:S05]  /*8980*/  BSYNC B3 ;  /* 0x0000000000037941 */ /* 0x000fea0003800000 */
.L_x_5096:
        /* <DEDUP_REMOVED lines=43> */
.L_x_5095:
[----:B------:R-:W-:Y:S05]  /*8c40*/  BSYNC B2 ;  /* 0x0000000000027941 */ /* 0x000fea0003800000 */
.L_x_5094:
        /* <DEDUP_REMOVED lines=13> */
.L_x_5098:
        /* <DEDUP_REMOVED lines=12> */
.L_x_5101:
[----:B------:R-:W-:Y:S02]  /*8de0*/  IMAD.MOV.U32 R40, RZ, RZ, R59 ;  /* 0x000000ffff287224 */ /* 0x000fe400078e003b */
.L_x_5102:
[----:B------:R-:W-:Y:S05]  /*8df0*/  BSYNC B2 ;  /* 0x0000000000027941 */ /* 0x000fea0003800000 */
.L_x_5100:
        /* <DEDUP_REMOVED lines=16> */
.L_x_5106:
[----:B------:R-:W-:Y:S05]  /*8f00*/  BSYNC B3 ;  /* 0x0000000000037941 */ /* 0x000fea0003800000 */
.L_x_5105:
        /* <DEDUP_REMOVED lines=43> */
.L_x_5104:
[----:B------:R-:W-:Y:S05]  /*91c0*/  BSYNC B2 ;  /* 0x0000000000027941 */ /* 0x000fea0003800000 */
.L_x_5103:
        /* <DEDUP_REMOVED lines=9> */
.L_x_5099:
        /* <DEDUP_REMOVED lines=12> */
.L_x_5108:
[----:B------:R-:W-:Y:S02]  /*9320*/  MOV R40, R59 ;  /* 0x0000003b00287202 */ /* 0x000fe40000000f00 */
.L_x_5109:
[----:B------:R-:W-:Y:S05]  /*9330*/  BSYNC B2 ;  /* 0x0000000000027941 */ /* 0x000fea0003800000 */
.L_x_5107:
        /* <DEDUP_REMOVED lines=16> */
.L_x_5113:
[----:B------:R-:W-:Y:S05]  /*9440*/  BSYNC B3 ;  /* 0x0000000000037941 */ /* 0x000fea0003800000 */
.L_x_5112:
        /* <DEDUP_REMOVED lines=43> */
.L_x_5111:
[----:B------:R-:W-:Y:S05]  /*9700*/  BSYNC B2 ;  /* 0x0000000000027941 */ /* 0x000fea0003800000 */
.L_x_5110:
        /* <DEDUP_REMOVED lines=12> */
.L_x_5114:
        /* <DEDUP_REMOVED lines=12> */
.L_x_5117:
[----:B------:R-:W-:Y:S02]  /*9890*/  IMAD.MOV.U32 R41, RZ, RZ, R59 ;  /* 0x000000ffff297224 */ /* 0x000fe400078e003b */
.L_x_5118:
[----:B------:R-:W-:Y:S05]  /*98a0*/  BSYNC B2 ;  /* 0x0000000000027941 */ /* 0x000fea0003800000 */
.L_x_5116:
        /* <DEDUP_REMOVED lines=16> */
.L_x_5122:
[----:B------:R-:W-:Y:S05]  /*99b0*/  BSYNC B3 ;  /* 0x0000000000037941 */ /* 0x000fea0003800000 */
.L_x_5121:
        /* <DEDUP_REMOVED lines=43> */
.L_x_5120:
[----:B------:R-:W-:Y:S05]  /*9c70*/  BSYNC B2 ;  /* 0x0000000000027941 */ /* 0x000fea0003800000 */
.L_x_5119:
        /* <DEDUP_REMOVED lines=9> */
.L_x_5115:
        /* <DEDUP_REMOVED lines=12> */
.L_x_5124:
[----:B------:R-:W-:Y:S02]  /*9dd0*/  IMAD.MOV.U32 R41, RZ, RZ, R59 ;  /* 0x000000ffff297224 */ /* 0x000fe400078e003b */
.L_x_5125:
[----:B------:R-:W-:Y:S05]  /*9de0*/  BSYNC B2 ;  /* 0x0000000000027941 */ /* 0x000fea0003800000 */
.L_x_5123:
        /* <DEDUP_REMOVED lines=16> */
.L_x_5129:
[----:B------:R-:W-:Y:S05]  /*9ef0*/  BSYNC B3 ;  /* 0x0000000000037941 */ /* 0x000fea0003800000 */
.L_x_5128:
        /* <DEDUP_REMOVED lines=37> */
[----:B------:R-:W-:Y:S01]  /*a150*/  IMAD.WIDE.U32 R64, R64, -0x326172a9, RZ ;  /* 0xcd9e8d5740407825 */ /* 0x000fe200078e00ff */
[----:B------:R-:W-:-:S03]  /*a160*/  LOP3.LUT R60, R63, UR23, R60, 0x96, !PT ;  /* 0x000000173f3c7c12 */ /* 0x000fc6000f8e963c */
[----:B------:R-:W-:Y:S01]  /*a170*/  IMAD.MOV.U32 R59, RZ, RZ, R64 ;  /* 0x000000ffff3b7224 */ /* 0x000fe200078e0040 */
[----:B------:R-:W-:Y:S01]  /*a180*/  LOP3.LUT R62, R65, UR25, R62, 0x96, !PT ;  /* 0x00000019413e7c12 */ /* 0x000fe2000f8e963e */
[----:B------:R-:W-:-:S05]  /*a190*/  IMAD.WIDE.U32 R60, R60, -0x2daee0ad, RZ ;  /* 0xd2511f533c3c7825 */ /* 0x000fca00078e00ff */
[----:B------:R-:W-:Y:S02]  /*a1a0*/  LOP3.LUT R58, R61, UR26, R58, 0x96, !PT ;  /* 0x0000001a3d3a7c12 */ /* 0x000fe4000f8e963a */
.L_x_5127:
[----:B------:R-:W-:Y:S05]  /*a1b0*/  BSYNC B2 ;  /* 0x0000000000027941 */ /* 0x000fea0003800000 */
.L_x_5126:
        /* <DEDUP_REMOVED lines=12> */
.L_x_5130:
        /* <DEDUP_REMOVED lines=12> */
.L_x_5133:
[----:B------:R-:W-:Y:S02]  /*a340*/  IMAD.MOV.U32 R42, RZ, RZ, R59 ;  /* 0x000000ffff2a7224 */ /* 0x000fe400078e003b */
.L_x_5134:
[----:B------:R-:W-:Y:S05]  /*a350*/  BSYNC B2 ;  /* 0x0000000000027941 */ /* 0x000fea0003800000 */
.L_x_5132:
        /* <DEDUP_REMOVED lines=16> */
.L_x_5138:
[----:B------:R-:W-:Y:S05]  /*a460*/  BSYNC B3 ;  /* 0x0000000000037941 */ /* 0x000fea0003800000 */
.L_x_5137:
        /* <DEDUP_REMOVED lines=43> */
.L_x_5136:
[----:B------:R-:W-:Y:S05]  /*a720*/  BSYNC B2 ;  /* 0x0000000000027941 */ /* 0x000fea0003800000 */
.L_x_5135:
        /* <DEDUP_REMOVED lines=9> */
.L_x_5131:
        /* <DEDUP_REMOVED lines=12> */
.L_x_5140:
[----:B------:R-:W-:Y:S02]  /*a880*/  IMAD.MOV.U32 R42, RZ, RZ, R59 ;  /* 0x000000ffff2a7224 */ /* 0x000fe400078e003b */
.L_x_5141:
[----:B------:R-:W-:Y:S05]  /*a890*/  BSYNC B2 ;  /* 0x0000000000027941 */ /* 0x000fea0003800000 */
.L_x_5139:
        /* <DEDUP_REMOVED lines=16> */
.L_x_5145:
[----:B------:R-:W-:Y:S05]  /*a9a0*/  BSYNC B3 ;  /* 0x0000000000037941 */ /* 0x000fea0003800000 */
.L_x_5144:
        /* <DEDUP_REMOVED lines=43> */
.L_x_5143:
[----:B------:R-:W-:Y:S05]  /*ac60*/  BSYNC B2 ;  /* 0x0000000000027941 */ /* 0x000fea0003800000 */
.L_x_5142:
        /* <DEDUP_REMOVED lines=12> */
.L_x_5146:
        /* <DEDUP_REMOVED lines=12> */
.L_x_5149:
[----:B------:R-:W-:Y:S02]  /*adf0*/  MOV R52, R59 ;  /* 0x0000003b00347202 */ /* 0x000fe40000000f00 */
.L_x_5150:
[----:B------:R-:W-:Y:S05]  /*ae00*/  BSYNC B2 ;  /* 0x0000000000027941 */ /* 0x000fea0003800000 */
.L_x_5148:
        /* <DEDUP_REMOVED lines=16> */
.L_x_5154:
[----:B------:R-:W-:Y:S05]  /*af10*/  BSYNC B3 ;  /* 0x0000000000037941 */ /* 0x000fea0003800000 */
.L_x_5153:
        /* <DEDUP_REMOVED lines=41> */
[----:B------:R-:W-:Y:S01]  /*b1b0*/  LOP3.LUT R58, R61, UR26, R58, 0x96, !PT ;  /* 0x0000001a3d3a7c12 */ /* 0x000fe2000f8e963a */
[----:B------:R-:W-:Y:S02]  /*b1c0*/  IMAD.MOV.U32 R61, RZ, RZ, RZ ;  /* 0x000000ffff3d7224 */ /* 0x000fe400078e00ff */
.L_x_5152:
[----:B------:R-:W-:Y:S05]  /*b1d0*/  BSYNC B2 ;  /* 0x0000000000027941 */ /* 0x000fea0003800000 */
.L_x_5151:
        /* <DEDUP_REMOVED lines=10> */
.L_x_5147:
        /* <DEDUP_REMOVED lines=12> */
.L_x_5156:
[----:B------:R-:W-:Y:S02]  /*b340*/  IMAD.MOV.U32 R57, RZ, RZ, R59 ;  /* 0x000000ffff397224 */ /* 0x000fe400078e003b */
.L_x_5157:
[----:B------:R-:W-:Y:S05]  /*b350*/  BSYNC B2 ;  /* 0x0000000000027941 */ /* 0x000fea0003800000 */
.L_x_5155:
        /* <DEDUP_REMOVED lines=16> */
.L_x_5161:
[----:B------:R-:W-:Y:S05]  /*b460*/  BSYNC B3 ;  /* 0x0000000000037941 */ /* 0x000fea0003800000 */
.L_x_5160:
        /* <DEDUP_REMOVED lines=43> */
.L_x_5159:
[----:B------:R-:W-:Y:S05]  /*b720*/  BSYNC B2 ;  /* 0x0000000000027941 */ /* 0x000fea0003800000 */
.L_x_5158:
        /* <DEDUP_REMOVED lines=12> */
.L_x_5162:
        /* <DEDUP_REMOVED lines=12> */
.L_x_5165:
[----:B------:R-:W-:Y:S02]  /*b8b0*/  IMAD.MOV.U32 R53, RZ, RZ, R59 ;  /* 0x000000ffff357224 */ /* 0x000fe400078e003b */
.L_x_5166:
[----:B------:R-:W-:Y:S05]  /*b8c0*/  BSYNC B2 ;  /* 0x0000000000027941 */ /* 0x000fea0003800000 */
.L_x_5164:
        /* <DEDUP_REMOVED lines=16> */
.L_x_5170:
[----:B------:R-:W-:Y:S05]  /*b9d0*/  BSYNC B3 ;  /* 0x0000000000037941 */ /* 0x000fea0003800000 */
.L_x_5169:
        /* <DEDUP_REMOVED lines=43> */
.L_x_5168:
[----:B------:R-:W-:Y:S05]  /*bc90*/  BSYNC B2 ;  /* 0x0000000000027941 */ /* 0x000fea0003800000 */
.L_x_5167:
        /* <DEDUP_REMOVED lines=10> */
.L_x_5163:
[----:B------:R-:W-:Y:S01]  /*bd40*/  ISETP.NE.AND P6, PT, R45, RZ, PT ;  /* 0x000000ff2d00720c */ /* 0x000fe20003fc5270 */
[----:B------:R-:W-:Y:S01]  /*bd50*/  IMAD.SHL.U32 R63, R44, 0x8, RZ ;  /* 0x000000082c3f7824 */ /* 0x000fe200078e00ff */
[----:B------:R-:W-:Y:S02]  /*bd60*/  SEL R45, RZ, 0x1000000, P5 ;  /* 0x01000000ff2d7807 */ /* 0x000fe40002800000 */
[----:B------:R-:W-:Y:S02]  /*bd70*/  ISETP.NE.AND P5, PT, R55, RZ, PT ;  /* 0x000000ff3700720c */ /* 0x000fe40003fa5270 */
[----:B------:R-:W-:Y:S02]  /*bd80*/  SEL R64, RZ, 0x10000, P4 ;  /* 0x00010000ff407807 */ /* 0x000fe40002000000 */
[----:B------:R-:W-:Y:S02]  /*bd90*/  ISETP.NE.AND P4, PT, R56, RZ, PT ;  /* 0x000000ff3800720c */ /* 0x000fe40003f85270 */
[----:B------:R-:W-:-:S02]  /*bda0*/  SEL R55, RZ, 0x100, P3 ;  /* 0x00000100ff377807 */ /* 0x000fc40001800000 */
[----:B------:R-:W-:Y:S02]  /*bdb0*/  ISETP.NE.AND P0, PT, R47, RZ, PT ;  /* 0x000000ff2f00720c */ /* 0x000fe40003f05270 */
[----:B------:R-:W-:Y:S02]  /*bdc0*/  ISETP.NE.AND P1, PT, R46, RZ, PT ;  /* 0x000000ff2e00720c */ /* 0x000fe40003f25270 */
[----:B------:R-:W-:Y:S02]  /*bdd0*/  SEL R46, RZ, 0x1, P4 ;  /* 0x00000001ff2e7807 */ /* 0x000fe40002000000 */
[----:B------:R-:W-:Y:S02]  /*bde0*/  LOP3.LUT R55, R55, R45, R64, 0xfe, !PT ;  /* 0x0000002d37377212 */ /* 0x000fe400078efe40 */
[----:B------:R-:W-:Y:S01]  /*bdf0*/  SEL R56, RZ, 0x1, P5 ;  /* 0x00000001ff387807 */ /* 0x000fe20002800000 */
[----:B------:R-:W-:Y:S01]  /*be00*/  IMAD.WIDE.U32 R46, R46, 0x1000000, RZ ;  /* 0x010000002e2e7825 */ /* 0x000fe200078e00ff */
[----:B------:R-:W-:-:S02]  /*be10*/  SEL R64, RZ, 0x1, P0 ;  /* 0x00000001ff407807 */ /* 0x000fc40000000000 */
[----:B------:R-:W-:Y:S01]  /*be20*/  SEL R45, RZ, 0x1, P2 ;  /* 0x00000001ff2d7807 */ /* 0x000fe20001000000 */
[----:B------:R-:W-:-:S03]  /*be30*/  IMAD.WIDE.U32 R56, R56, 0x10000, RZ ;  /* 0x0001000038387825 */ /* 0x000fc600078e00ff */
[----:B------:R-:W-:Y:S01]  /*be40*/  LOP3.LUT R47, R47, R55, R45, 0xfe, !PT ;  /* 0x000000372f2f7212 */ /* 0x000fe200078efe2d */
[----:B------:R-:W-:Y:S01]  /*be50*/  IMAD.WIDE.U32 R64, R64, 0x100, RZ ;  /* 0x0000010040407825 */ /* 0x000fe200078e00ff */
[----:B------:R-:W-:-:S04]  /*be60*/  SHF.R.U32.HI R55, RZ, 0x1d, R44 ;  /* 0x0000001dff377819 */ /* 0x000fc8000001162c */
[----:B------:R-:W-:Y:S02]  /*be70*/  LOP3.LUT R45, R64, R46, R56, 0xfe, !PT ;  /* 0x0000002e402d7212 */ /* 0x000fe400078efe38 */
[C---:B------:R-:W-:Y:S02]  /*be80*/  LEA R46, P0, R44.reuse, c[0x0][0x188], 0x5 ;  /* 0x000062002c2e7a11 */ /* 0x040fe400078028ff */
[----:B------:R-:W-:Y:S02]  /*be90*/  LOP3.LUT R57, R65, R47, R57, 0xfe, !PT ;  /* 0x0000002f41397212 */ /* 0x000fe400078efe39 */
[----:B------:R-:W-:Y:S02]  /*bea0*/  LEA.HI.X R47, R44, c[0x0][0x18c], RZ, 0x5, P0 ;  /* 0x000063002c2f7a11 */ /* 0x000fe400000f2cff */
[----:B------:R-:W-:Y:S02]  /*beb0*/  SEL R56, RZ, 0x1, P6 ;  /* 0x00000001ff387807 */ /* 0x000fe40003000000 */
[----:B------:R-:W-:Y:S01]  /*bec0*/  IADD3 R44, P0, R63, c[0x0][0x190], RZ ;  /* 0x000064003f2c7a10 */ /* 0x000fe20007f1e0ff */
[----:B------:R0:W-:Y:S01]  /*bed0*/  STG.E.128 [R46.64], R36 ;  /* 0x000000242e007986 */ /* 0x0001e2000c101d06 */
[----:B------:R-:W-:-:S02]  /*bee0*/  LOP3.LUT R56, R45, R56, RZ, 0xfc, !PT ;  /* 0x000000382d387212 */ /* 0x000fc400078efcff */
[----:B------:R-:W-:Y:S01]  /*bef0*/  IADD3.X R45, R55, c[0x0][0x194], RZ, P0, !PT ;  /* 0x00006500372d7a10 */ /* 0x000fe200007fe4ff */
[----:B------:R0:W-:Y:S04]  /*bf00*/  STG.E.128 [R46.64+0x10], R40 ;  /* 0x000010282e007986 */ /* 0x0001e8000c101d06 */
        /* <DEDUP_REMOVED lines=22> */
.L_x_5042:
[----:B------:R-:W-:Y:S05]  /*c070*/  BSYNC B1 ;  /* 0x0000000000017941 */ /* 0x000fea0003800000 */
.L_x_5041:
[----:B0-----:R-:W-:Y:S01]  /*c080*/  FADD.FTZ R44, RZ, R28 ;  /* 0x0000001cff2c7221 */ /* 0x001fe20000010000 */
[----:B------:R-:W-:Y:S01]  /*c090*/  ISETP.NE.AND P0, PT, R12, RZ, PT ;  /* 0x000000ff0c00720c */ /* 0x000fe20003f05270 */
[----:B------:R-:W0:Y:S02]  /*c0a0*/  S2R R46, SR_TID.X ;  /* 0x00000000002e7919 */ /* 0x000e240000002100 */
[----:B------:R-:W-:-:S04]  /*c0b0*/  FADD.FTZ R45, R29, R44 ;  /* 0x0000002c1d2d7221 */ /* 0x000fc80000010000 */
[----:B------:R-:W-:-:S04]  /*c0c0*/  FADD.FTZ R44, R30, R45 ;  /* 0x0000002d1e2c7221 */ /* 0x000fc80000010000 */
[----:B------:R-:W-:-:S04]  /*c0d0*/  FADD.FTZ R45, R31, R44 ;  /* 0x0000002c1f2d7221 */ /* 0x000fc80000010000 */
[----:B------:R-:W-:-:S04]  /*c0e0*/  FADD.FTZ R44, R32, R45 ;  /* 0x0000002d202c7221 */ /* 0x000fc80000010000 */
[----:B------:R-:W-:-:S04]  /*c0f0*/  FADD.FTZ R45, R33, R44 ;  /* 0x0000002c212d7221 */ /* 0x000fc80000010000 */
[----:B------:R-:W-:Y:S01]  /*c100*/  FADD.FTZ R44, R34, R45 ;  /* 0x0000002d222c7221 */ /* 0x000fe20000010000 */
[----:B0-----:R-:W-:-:S03]  /*c110*/  LOP3.LUT R46, R46, 0x1f, RZ, 0xc0, !PT ;  /* 0x0000001f2e2e7812 */ /* 0x001fc600078ec0ff */
[----:B------:R-:W-:Y:S01]  /*c120*/  FADD.FTZ R44, R35, R44 ;  /* 0x0000002c232c7221 */ /* 0x000fe20000010000 */
[----:B------:R-:W-:-:S04]  /*c130*/  ISETP.NE.AND P1, PT, R46, RZ, PT ;  /* 0x000000ff2e00720c */ /* 0x000fc80003f25270 */
        /* <DEDUP_REMOVED lines=12> */
.L_x_5179:
        /* <DEDUP_REMOVED lines=19> */
[--C-:B------:R-:W-:Y:S02]  /*c330*/  FADD.FTZ R44, R31, -R47.reuse ;  /* 0x8000002f1f2c7221 */ /* 0x100fe40000010000 */
[----:B------:R-:W-:Y:S02]  /*c340*/  FADD.FTZ R46, R37, -R47 ;  /* 0x8000002f252e7221 */ /* 0x000fe40000010000 */
[----:B------:R-:W-:Y:S02]  /*c350*/  FFMA.FTZ R55, R44, R44, R55 ;  /* 0x0000002c2c377223 */ /* 0x000fe40000010037 */
[----:B------:R-:W-:-:S04]  /*c360*/  FADD.FTZ R44, R32, -R47 ;  /* 0x8000002f202c7221 */ /* 0x000fc80000010000 */
[----:B------:R-:W-:Y:S02]  /*c370*/  FFMA.FTZ R55, R44, R44, R55 ;  /* 0x0000002c2c377223 */ /* 0x000fe40000010037 */
[----:B------:R-:W-:-:S04]  /*c380*/  FADD.FTZ R44, R33, -R47 ;  /* 0x8000002f212c7221 */ /* 0x000fc80000010000 */
[----:B------:R-:W-:Y:S02]  /*c390*/  FFMA.FTZ R55, R44, R44, R55 ;  /* 0x0000002c2c377223 */ /* 0x000fe40000010037 */
[----:B------:R-:W-:-:S04]  /*c3a0*/  FADD.FTZ R44, R34, -R47 ;  /* 0x8000002f222c7221 */ /* 0x000fc80000010000 */
[----:B------:R-:W-:Y:S02]  /*c3b0*/  FFMA.FTZ R55, R44, R44, R55 ;  /* 0x0000002c2c377223 */ /* 0x000fe40000010037 */
[----:B------:R-:W-:-:S04]  /*c3c0*/  FADD.FTZ R44, R35, -R47 ;  /* 0x8000002f232c7221 */ /* 0x000fc80000010000 */
[----:B------:R-:W-:-:S05]  /*c3d0*/  FFMA.FTZ R44, R44, R44, R55 ;  /* 0x0000002c2c2c7223 */ /* 0x000fca0000010037 */
[----:B------:R-:W-:-:S05]  /*c3e0*/  FSEL R44, R44, RZ, P2 ;  /* 0x000000ff2c2c7208 */ /* 0x000fca0001000000 */
[----:B------:R-:W-:-:S04]  /*c3f0*/  FFMA.FTZ R45, R45, R45, R44 ;  /* 0x0000002d2d2d7223 */ /* 0x000fc8000001002c */
        /* <DEDUP_REMOVED lines=22> */
.L_x_5180:
[----:B------:R-:W-:Y:S01]  /*c560*/  FMUL.FTZ R44, R47, R47 ;  /* 0x0000002f2f2c7220 */ /* 0x000fe20000410000 */
[----:B------:R-:W-:Y:S01]  /*c570*/  ISETP.NE.AND P0, PT, RZ, UR8, PT ;  /* 0x00000008ff007c0c */ /* 0x000fe2000bf05270 */
[----:B-1----:R-:W-:Y:S01]  /*c580*/  FADD.FTZ R55, R55, R46 ;  /* 0x0000002e37377221 */ /* 0x002fe20000010000 */
[----:B------:R-:W-:Y:S01]  /*c590*/  ISETP.NE.AND P2, PT, R12, RZ, PT ;  /* 0x000000ff0c00720c */ /* 0x000fe20003f45270 */
[----:B0-----:R-:W-:Y:S01]  /*c5a0*/  IMAD.MOV.U32 R46, RZ, RZ, c[0x0][0x1e0] ;  /* 0x00007800ff2e7624 */ /* 0x001fe200078e00ff */
[----:B------:R-:W-:Y:S01]  /*c5b0*/  FSEL R45, R44, RZ, P0 ;  /* 0x000000ff2c2d7208 */ /* 0x000fe20000000000 */
[----:B------:R-:W-:Y:S01]  /*c5c0*/  BSSY B1, `(.L_x_5173) ;  /* 0x000002c000017945 */ /* 0x000fe20003800000 */
[----:B------:R-:W-:Y:S01]  /*c5d0*/  FSEL R63, R47, RZ, !P0 ;  /* 0x000000ff2f3f7208 */ /* 0x000fe20004000000 */
[----:B------:R-:W-:Y:S02]  /*c5e0*/  FFMA.FTZ R44, R55, R46, c[0x0][0x228] ;  /* 0x00008a00372c7623 */ /* 0x000fe4000001002e */
[----:B------:R-:W-:-:S02]  /*c5f0*/  @!P1 IMAD.MOV.U32 R46, RZ, RZ, 0x4 ;  /* 0x00000004ff2e9424 */ /* 0x000fc400078e00ff */
[----:B------:R-:W-:Y:S02]  /*c600*/  FADD.FTZ R55, R44, R45 ;  /* 0x0000002d2c377221 */ /* 0x000fe40000010000 */
[----:B------:R-:W-:-:S04]  /*c610*/  @!P1 IMAD.MOV.U32 R44, RZ, RZ, 0x4 ;  /* 0x00000004ff2c9424 */ /* 0x000fc800078e00ff */
[----:B------:R-:W0:Y:S01]  /*c620*/  MUFU.RSQ R55, R55 ;  /* 0x0000003700377308 */ /* 0x000e220000001400 */
[----:B------:R-:W-:-:S05]  /*c630*/  @!P1 IMAD.WIDE R44, R3, R44, c[0x0][0x1a0] ;  /* 0x00006800032c9625 */ /* 0x000fca00078e022c */
[----:B------:R1:W-:Y:S02]  /*c640*/  @!P1 STG.E [R44.64], R47 ;  /* 0x0000002f2c009986 */ /* 0x0003e4000c101906 */
[----:B-1----:R-:W-:-:S05]  /*c650*/  @!P1 IMAD.WIDE R44, R3, R46, c[0x0][0x1a8] ;  /* 0x00006a00032c9625 */ /* 0x002fca00078e022e */
[----:B0-----:R0:W-:Y:S01]  /*c660*/  @!P1 STG.E [R44.64], R55 ;  /* 0x000000372c009986 */ /* 0x0011e2000c101906 */
[----:B------:R-:W-:Y:S05]  /*c670*/  @!P2 BRA `(.L_x_5174) ;  /* 0x000002000000a947 */ /* 0x000fea0003800000 */
[--C-:B------:R-:W-:Y:S02]  /*c680*/  FADD.FTZ R46, R29, -R63.reuse ;  /* 0x8000003f1d2e7221 */ /* 0x100fe40000010000 */
[--C-:B0-----:R-:W-:Y:S02]  /*c690*/  FADD.FTZ R44, R28, -R63.reuse ;  /* 0x8000003f1c2c7221 */ /* 0x101fe40000010000 */
[C---:B------:R-:W-:Y:S02]  /*c6a0*/  FMUL.FTZ R46, R55.reuse, R46 ;  /* 0x0000002e372e7220 */ /* 0x040fe40000410000 */
[----:B------:R-:W-:Y:S02]  /*c6b0*/  FMUL.FTZ R44, R55, R44 ;  /* 0x0000002c372c7220 */ /* 0x000fe40000410000 */
[----:B------:R-:W-:Y:S02]  /*c6c0*/  FFMA.FTZ R45, R91, R46, R90 ;  /* 0x0000002e5b2d7223 */ /* 0x000fe4000001005a */
[----:B------:R-:W-:-:S02]  /*c6d0*/  FADD.FTZ R46, R31, -R63 ;  /* 0x8000003f1f2e7221 */ /* 0x000fc40000010000 */
[--C-:B------:R-:W-:Y:S02]  /*c6e0*/  FADD.FTZ R56, R30, -R63.reuse ;  /* 0x8000003f1e387221 */ /* 0x100fe40000010000 */
[----:B------:R-:W-:Y:S02]  /*c6f0*/  FFMA.FTZ R44, R93, R44, R92 ;  /* 0x0000002c5d2c7223 */ /* 0x000fe4000001005c */
[C---:B------:R-:W-:Y:S02]  /*c700*/  FMUL.FTZ R57, R55.reuse, R46 ;  /* 0x0000002e37397220 */ /* 0x040fe40000410000 */
[----:B------:R-:W-:Y:S01]  /*c710*/  FMUL.FTZ R56, R55, R56 ;  /* 0x0000003837387220 */ /* 0x000fe20000410000 */
[----:B------:R-:W-:Y:S01]  /*c720*/  F2FP.BF16.PACK_AB R44, R45, R44 ;  /* 0x0000002c2d2c723e */ /* 0x000fe200000010ff */
[--C-:B------:R-:W-:Y:S02]  /*c730*/  FADD.FTZ R46, R33, -R63.reuse ;  /* 0x8000003f212e7221 */ /* 0x100fe40000010000 */
[----:B------:R-:W-:-:S02]  /*c740*/  FADD.FTZ R64, R32, -R63 ;  /* 0x8000003f20407221 */ /* 0x000fc40000010000 */
[--C-:B------:R-:W-:Y:S02]  /*c750*/  FADD.FTZ R72, R34, -R63.reuse ;  /* 0x8000003f22487221 */ /* 0x100fe40000010000 */
[----:B------:R-:W-:Y:S02]  /*c760*/  FADD.FTZ R47, R35, -R63 ;  /* 0x8000003f232f7221 */ /* 0x000fe40000010000 */
[----:B------:R-:W-:Y:S02]  /*c770*/  FMUL.FTZ R45, R55, R46 ;  /* 0x0000002e372d7220 */ /* 0x000fe40000410000 */
[----:B------:R-:W-:Y:S02]  /*c780*/  FFMA.FTZ R56, R89, R56, R88 ;  /* 0x0000003859387223 */ /* 0x000fe40000010058 */
[----:B------:R-:W-:Y:S02]  /*c790*/  FFMA.FTZ R57, R87, R57, R86 ;  /* 0x0000003957397223 */ /* 0x000fe40000010056 */
[----:B------:R-:W-:-:S02]  /*c7a0*/  FMUL.FTZ R64, R55, R64 ;  /* 0x0000004037407220 */ /* 0x000fc40000410000 */
[C---:B------:R-:W-:Y:S02]  /*c7b0*/  FMUL.FTZ R46, R55.reuse, R72 ;  /* 0x00000048372e7220 */ /* 0x040fe40000410000 */
        /* <DEDUP_REMOVED lines=12> */
.L_x_5174:
[----:B------:R-:W-:Y:S05]  /*c880*/  BSYNC B1 ;  /* 0x0000000000017941 */ /* 0x000fea0003800000 */
.L_x_5173:
[----:B------:R-:W-:Y:S01]  /*c890*/  ISETP.NE.AND P0, PT, R54, RZ, PT ;  /* 0x000000ff3600720c */ /* 0x000fe20003f05270 */
[----:B------:R-:W-:-:S12]  /*c8a0*/  BSSY B1, `(.L_x_5175) ;  /* 0x0000021000017945 */ /* 0x000fd80003800000 */
        /* <DEDUP_REMOVED lines=22> */
[----:B------:R-:W-:Y:S01]  /*ca10*/  FFMA.FTZ R64, R7, R64, R11 ;  /* 0x0000004007407223 */ /* 0x000fe2000001000b */
[----:B------:R-:W-:Y:S01]  /*ca20*/  F2FP.BF16.PACK_AB R46, R57, R46 ;  /* 0x0000002e392e723e */ /* 0x000fe200000010ff */
        /* <DEDUP_REMOVED lines=8> */
.L_x_5176:
[----:B------:R-:W-:Y:S05]  /*cab0*/  BSYNC B1 ;  /* 0x0000000000017941 */ /* 0x000fea0003800000 */
.L_x_5175:
[----:B0-----:R-:W-:-:S04]  /*cac0*/  IMAD.MOV.U32 R44, RZ, RZ, 0x4 ;  /* 0x00000004ff2c7424 */ /* 0x001fc800078e00ff */
[----:B------:R-:W-:-:S05]  /*cad0*/  IMAD R3, R44, c[0x0][0x160], R3 ;  /* 0x000058002c037a24 */ /* 0x000fca00078e0203 */
[----:B------:R-:W-:-:S13]  /*cae0*/  ISETP.GE.AND P0, PT, R3, c[0x0][0x164], PT ;  /* 0x0000590003007a0c */ /* 0x000fda0003f06270 */
[----:B------:R-:W-:Y:S01]  /*caf0*/  @P0 CALL.REL.NOINC `(.L_x_5177) ;  /* 0x0000001000000944 */ /* 0x000fe20003c00000 */
[----:B------:R-:W-:Y:S05]  /*cb00*/  BRA `(.L_x_5178) ;  /* 0xffff3fd000007947 */ /* 0x000fea000383ffff */
.L_x_5177:
[----:B------:R-:W-:Y:S05]  /*cb10*/  BSYNC B0 ;  /* 0x0000000000007941 */ /* 0x000fea0003800000 */
.L_x_4909:
[----:B------:R-:W-:Y:S05]  /*cb20*/  EXIT ;  /* 0x000000000000794d */ /* 0x000fea0003800000 */
.L_x_5171:
[----:B------:R-:W-:Y:S01]  /*cb30*/  MOV R46, R47 ;  /* 0x0000002f002e7202 */ /* 0x000fe20000000f00 */
[----:B------:R-:W-:Y:S01]  /*cb40*/  IMAD.MOV.U32 R57, RZ, RZ, 0x1 ;  /* 0x00000001ff397424 */ /* 0x000fe200078e00ff */
[----:B------:R-:W-:Y:S01]  /*cb50*/  MOV R44, 0xcb90 ;  /* 0x0000cb90002c7802 */ /* 0x000fe20000000f00 */
[----:B------:R-:W-:Y:S02]  /*cb60*/  IMAD.MOV.U32 R56, RZ, RZ, 0x1f ;  /* 0x0000001fff387424 */ /* 0x000fe400078e00ff */
[----:B------:R-:W-:Y:S02]  /*cb70*/  IMAD.MOV.U32 R55, RZ, RZ, -0x1 ;  /* 0xffffffffff377424 */ /* 0x000fe400078e00ff */
[----:B------:R-:W-:Y:S05]  /*cb80*/  CALL.REL.NOINC `($__internal_30_$__cuda_sm70_shflsync_bfly_p) ;  /* 0x000005b000007944 */ /* 0x000fea0003c00000 */
[----:B01----:R-:W-:Y:S05]  /*cb90*/  BRA `(.L_x_5179) ;  /* 0xfffff66000007947 */ /* 0x003fea000383ffff */
.L_x_5172:
[----:B------:R-:W-:Y:S01]  /*cba0*/  IMAD.MOV.U32 R46, RZ, RZ, R63 ;  /* 0x000000ffff2e7224 */ /* 0x000fe200078e003f */
[----:B------:R-:W-:Y:S01]  /*cbb0*/  MOV R44, 0xcc00 ;  /* 0x0000cc00002c7802 */ /* 0x000fe20000000f00 */
[----:B------:R-:W-:Y:S02]  /*cbc0*/  IMAD.MOV.U32 R57, RZ, RZ, 0x2 ;  /* 0x00000002ff397424 */ /* 0x000fe400078e00ff */
[----:B------:R-:W-:Y:S02]  /*cbd0*/  IMAD.MOV.U32 R56, RZ, RZ, 0x1f ;  /* 0x0000001fff387424 */ /* 0x000fe400078e00ff */
[----:B------:R-:W-:-:S02]  /*cbe0*/  IMAD.MOV.U32 R55, RZ, RZ, -0x1 ;  /* 0xffffffffff377424 */ /* 0x000fc400078e00ff */
[----:B0-----:R-:W-:Y:S05]  /*cbf0*/  CALL.REL.NOINC `($__internal_30_$__cuda_sm70_shflsync_bfly_p) ;  /* 0x0000054000007944 */ /* 0x001fea0003c00000 */
[----:B01----:R-:W-:Y:S01]  /*cc00*/  FADD.FTZ R46, R63, R55 ;  /* 0x000000373f2e7221 */ /* 0x003fe20000010000 */
[----:B------:R-:W-:Y:S01]  /*cc10*/  MOV R44, 0xcc60 ;  /* 0x0000cc60002c7802 */ /* 0x000fe20000000f00 */
[----:B------:R-:W-:-:S02]  /*cc20*/  IMAD.MOV.U32 R57, RZ, RZ, 0x4 ;  /* 0x00000004ff397424 */ /* 0x000fc400078e00ff */
[----:B------:R-:W-:Y:S02]  /*cc30*/  IMAD.MOV.U32 R56, RZ, RZ, 0x1f ;  /* 0x0000001fff387424 */ /* 0x000fe400078e00ff */
[----:B------:R-:W-:Y:S02]  /*cc40*/  IMAD.MOV.U32 R55, RZ, RZ, -0x1 ;  /* 0xffffffffff377424 */ /* 0x000fe400078e00ff */
[----:B------:R-:W-:Y:S05]  /*cc50*/  CALL.REL.NOINC `($__internal_30_$__cuda_sm70_shflsync_bfly_p) ;  /* 0x000004e000007944 */ /* 0x000fea0003c00000 */
[----:B01----:R-:W-:Y:S01]  /*cc60*/  FADD.FTZ R46, R46, R55 ;  /* 0x000000372e2e7221 */ /* 0x003fe20000010000 */
[----:B------:R-:W-:Y:S01]  /*cc70*/  MOV R44, 0xccc0 ;  /* 0x0000ccc0002c7802 */ /* 0x000fe20000000f00 */
[----:B------:R-:W-:Y:S02]  /*cc80*/  IMAD.MOV.U32 R57, RZ, RZ, 0x8 ;  /* 0x00000008ff397424 */ /* 0x000fe400078e00ff */
[----:B------:R-:W-:Y:S02]  /*cc90*/  IMAD.MOV.U32 R56, RZ, RZ, 0x1f ;  /* 0x0000001fff387424 */ /* 0x000fe400078e00ff */
[----:B------:R-:W-:Y:S02]  /*cca0*/  IMAD.MOV.U32 R55, RZ, RZ, -0x1 ;  /* 0xffffffffff377424 */ /* 0x000fe400078e00ff */
[----:B------:R-:W-:Y:S05]  /*ccb0*/  CALL.REL.NOINC `($__internal_30_$__cuda_sm70_shflsync_bfly_p) ;  /* 0x0000048000007944 */ /* 0x000fea0003c00000 */
[----:B01----:R-:W-:Y:S01]  /*ccc0*/  FADD.FTZ R46, R46, R55 ;  /* 0x000000372e2e7221 */ /* 0x003fe20000010000 */
[----:B------:R-:W-:Y:S01]  /*ccd0*/  MOV R44, 0xcd20 ;  /* 0x0000cd20002c7802 */ /* 0x000fe20000000f00 */
[----:B------:R-:W-:-:S02]  /*cce0*/  IMAD.MOV.U32 R57, RZ, RZ, 0x10 ;  /* 0x00000010ff397424 */ /* 0x000fc400078e00ff */
[----:B------:R-:W-:Y:S02]  /*ccf0*/  IMAD.MOV.U32 R56, RZ, RZ, 0x1f ;  /* 0x0000001fff387424 */ /* 0x000fe400078e00ff */
[----:B------:R-:W-:Y:S02]  /*cd00*/  IMAD.MOV.U32 R55, RZ, RZ, -0x1 ;  /* 0xffffffffff377424 */ /* 0x000fe400078e00ff */
[----:B------:R-:W-:Y:S05]  /*cd10*/  CALL.REL.NOINC `($__internal_30_$__cuda_sm70_shflsync_bfly_p) ;  /* 0x0000042000007944 */ /* 0x000fea0003c00000 */
[----:B-1----:R-:W-:Y:S01]  /*cd20*/  FADD.FTZ R47, R46, R55 ;  /* 0x000000372e2f7221 */ /* 0x002fe20000010000 */
[----:B------:R-:W-:Y:S01]  /*cd30*/  ISETP.NE.AND P2, PT, R12, RZ, PT ;  /* 0x000000ff0c00720c */ /* 0x000fe20003f45270 */
[----:B0-----:R-:W-:Y:S01]  /*cd40*/  HFMA2.MMA R57, -RZ, RZ, 0, 5.9604644775390625e-08 ;  /* 0x00000001ff397435 */ /* 0x001fe200000001ff */
[----:B------:R-:W-:Y:S02]  /*cd50*/  IMAD.MOV.U32 R56, RZ, RZ, 0x1f ;  /* 0x0000001fff387424 */ /* 0x000fe400078e00ff */
[----:B------:R-:W-:Y:S02]  /*cd60*/  FMUL.FTZ R47, R47, c[0x0][0x1e0] ;  /* 0x000078002f2f7a20 */ /* 0x000fe40000410000 */
[----:B------:R-:W-:Y:S02]  /*cd70*/  IMAD.MOV.U32 R55, RZ, RZ, -0x1 ;  /* 0xffffffffff377424 */ /* 0x000fe400078e00ff */
[----:B------:R-:W-:-:S02]  /*cd80*/  FADD.FTZ R44, R28, -R47 ;  /* 0x8000002f1c2c7221 */ /* 0x000fc40000010000 */
[----:B------:R-:W-:Y:S02]  /*cd90*/  FADD.FTZ R45, R29, -R47 ;  /* 0x8000002f1d2d7221 */ /* 0x000fe40000010000 */
[----:B------:R-:W-:-:S04]  /*cda0*/  FFMA.FTZ R44, R44, R44, RZ ;  /* 0x0000002c2c2c7223 */ /* 0x000fc800000100ff */
        /* <DEDUP_REMOVED lines=13> */
[----:B------:R-:W-:-:S03]  /*ce80*/  FADD.FTZ R45, R36, -R47 ;  /* 0x8000002f242d7221 */ /* 0x000fc60000010000 */
[----:B------:R-:W-:Y:S01]  /*ce90*/  FSEL R46, R44, RZ, P2 ;  /* 0x000000ff2c2e7208 */ /* 0x000fe20001000000 */
[----:B------:R-:W-:-:S04]  /*cea0*/  FADD.FTZ R44, R37, -R47 ;  /* 0x8000002f252c7221 */ /* 0x000fc80000010000 */
        /* <DEDUP_REMOVED lines=13> */
[----:B------:R-:W-:Y:S01]  /*cf80*/  @P0 FFMA.FTZ R46, R44, R44, R45 ;  /* 0x0000002c2c2e0223 */ /* 0x000fe2000001002d */
[----:B------:R-:W-:Y:S02]  /*cf90*/  MOV R44, 0xcfb0 ;  /* 0x0000cfb0002c7802 */ /* 0x000fe40000000f00 */
        /* <DEDUP_REMOVED lines=9> */
[----:B------:R-:W-:Y:S02]  /*d030*/  IMAD.MOV.U32 R57, RZ, RZ, 0x4 ;  /* 0x00000004ff397424 */ /* 0x000fe400078e00ff */
[----:B------:R-:W-:-:S02]  /*d040*/  IMAD.MOV.U32 R56, RZ, RZ, 0x1f ;  /* 0x0000001fff387424 */ /* 0x000fc400078e00ff */
        /* <DEDUP_REMOVED lines=14> */
[----:B01----:R-:W-:Y:S05]  /*d130*/  BRA `(.L_x_5180) ;  /* 0xfffff42000007947 */ /* 0x003fea000383ffff */
        .weak           $__internal_30_$__cuda_sm70_shflsync_bfly_p
        .type           $__internal_30_$__cuda_sm70_shflsync_bfly_p,@function
        .size           $__internal_30_$__cuda_sm70_shflsync_bfly_p,(.L_x_13570 - $__internal_30_$__cuda_sm70_shflsync_bfly_p)
$__internal_30_$__cuda_sm70_shflsync_bfly_p:
[----:B------:R-:W-:Y:S01]  /*d140*/  IMAD.MOV.U32 R45, RZ, RZ, 0x0 ;  /* 0x00000000ff2d7424 */ /* 0x000fe200078e00ff */
[----:B------:R-:W-:Y:S04]  /*d150*/  WARPSYNC R55 ;  /* 0x0000003700007348 */ /* 0x000fe80003800000 */
[----:B------:R0:W1:Y:S01]  /*d160*/  SHFL.BFLY PT, R55, R46, R57, R56 ;  /* 0x0c0000392e377389 */ /* 0x00006200000e0038 */
[----:B------:R-:W-:Y:S05]  /*d170*/  RET.REL.NODEC R44 `(_ZN10layer_norm31ln_parallel_residual_fwd_kernelINS_13Kernel_traitsI13__nv_bfloat16S2_fS2_fjLj512ELj1ELj4ELj1ELj16ENS_18Kernel_traits_baseILj512ES2_S2_fS2_fjLj128EEEEELb1ELb1ELb0EEEvNS_9FwdParamsE) ;  /* 0xffff2e802c007950 */ /* 0x000fea0003c3ffff */
.L_x_5181:
        /* <DEDUP_REMOVED lines=16> */
.L_x_13570:


//--------------------- .text._ZN10layer_norm31ln_parallel_residual_fwd_kernelINS_13Kernel_traitsI13__nv_bfloat16S2_fS2_fjLj512ELj1ELj4ELj1ELj16ENS_18Kernel_traits_baseILj512ES2_S2_fS2_fjLj128EEEEELb1ELb1ELb1EEEvNS_9FwdParamsE --------------------------
	.section	.text._ZN10layer_norm31ln_parallel_residual_fwd_kernelINS_13Kernel_traitsI13__nv_bfloat16S2_fS2_fjLj512ELj1ELj4ELj1ELj16ENS_18Kernel_traits_baseILj512ES2_S2_fS2_fjLj128EEEEELb1ELb1ELb1EEEvNS_9FwdParamsE,"ax",@progbits
	.sectioninfo	@"SHI_REGISTERS=95"
	.align	128
        .global         _ZN10layer_norm31ln_parallel_residual_fwd_kernelINS_13Kernel_traitsI13__nv_bfloat16S2_fS2_fjLj512ELj1ELj4ELj1ELj16ENS_18Kernel_traits_baseILj512ES2_S2_fS2_fjLj128EEEEELb1ELb1ELb1EEEvNS_9FwdParamsE
        .type           _ZN10layer_norm31ln_parallel_residual_fwd_kernelINS_13Kernel_traitsI13__nv_bfloat16S2_fS2_fjLj512ELj1ELj4ELj1ELj16ENS_18Kernel_traits_baseILj512ES2_S2_fS2_fjLj128EEEEELb1ELb1ELb1EEEvNS_9FwdParamsE,@function
        .size           _ZN10layer_norm31ln_parallel_residual_fwd_kernelINS_13Kernel_traitsI13__nv_bfloat16S2_fS2_fjLj512ELj1ELj4ELj1ELj16ENS_18Kernel_traits_baseILj512ES2_S2_fS2_fjLj128EEEEELb1ELb1ELb1EEEvNS_9FwdParamsE,(.L_x_13571 - _ZN10layer_norm31ln_parallel_residual_fwd_kernelINS_13Kernel_traitsI13__nv_bfloat16S2_fS2_fjLj512ELj1ELj4ELj1ELj16ENS_18Kernel_traits_baseILj512ES2_S2_fS2_fjLj128EEEEELb1ELb1ELb1EEEvNS_9FwdParamsE)
        .other          _ZN10layer_norm31ln_parallel_residual_fwd_kernelINS_13Kernel_traitsI13__nv_bfloat16S2_fS2_fjLj512ELj1ELj4ELj1ELj16ENS_18Kernel_traits_baseILj512ES2_S2_fS2_fjLj128EEEEELb1ELb1ELb1EEEvNS_9FwdParamsE,@"STO_CUDA_ENTRY STV_DEFAULT"
_ZN10layer_norm31ln_parallel_residual_fwd_kernelINS_13Kernel_traitsI13__nv_bfloat16S2_fS2_fjLj512ELj1ELj4ELj1ELj16ENS_18Kernel_traits_baseILj512ES2_S2_fS2_fjLj128EEEEELb1ELb1ELb1EEEvNS_9FwdParamsE:
.text._ZN10layer_norm31ln_parallel_residual_fwd_kernelINS_13Kernel_traitsI13__nv_bfloat16S2_fS2_fjLj512ELj1ELj4ELj1ELj16ENS_18Kernel_traits_baseILj512ES2_S2_fS2_fjLj128EEEEELb1ELb1ELb1EEEvNS_9FwdParamsE:
        /* <DEDUP_REMOVED lines=14> */
[----:B0-----:R-:W-:-:S05]  /*00e0*/  IMAD.SHL.U32 R0, R12, 0x10, RZ ;  /* 0x000000100c007824 */ /* 0x001fca00078e00ff */
[----:B------:R-:W-:Y:S02]  /*00f0*/  LOP3.LUT R6, R0, 0x1f0, RZ, 0xc0, !PT ;  /* 0x000001f000067812 */ /* 0x000fe400078ec0ff */
[----:B------:R-:W0:Y:S02]  /*0100*/  S2R R0, SR_CTAID.X ;  /* 0x0000000000007919 */ /* 0x000e240000002500 */
        /* <DEDUP_REMOVED lines=31> */
[----:B------:R-:W-:Y:S01]  /*0300*/  IMAD R3, R10, -0x2daee0ad, RZ ;  /* 0xd2511f530a037824 */ /* 0x000fe200078e02ff */
        /* <DEDUP_REMOVED lines=11> */
[----:B------:R-:W-:Y:S01]  /*03c0*/  HFMA2.MMA R52, -RZ, RZ, 0, 0 ;  /* 0x00000000ff347435 */ /* 0x000fe200000001ff */
[----:B------:R-:W-:Y:S01]  /*03d0*/  UIADD3 UR19, UR4, -0x4ab325aa, URZ ;  /* 0xb54cda5604137890 */ /* 0x000fe2000fffe03f */
[----:B------:R-:W-:Y:S01]  /*03e0*/  IMAD R2, R2, -0x326172a9, RZ ;  /* 0xcd9e8d5702027824 */ /* 0x000fe200078e02ff */
[----:B------:R-:W-:Y:S01]  /*03f0*/  LOP3.LUT R3, R4, UR9, R3, 0x96, !PT ;  /* 0x0000000904037c12 */ /* 0x000fe2000f8e9603 */
[C---:B0-----:R-:W-:Y:S01]  /*0400*/  IMAD.HI.U32 R7, R5.reuse, -0x326172a9, RZ ;  /* 0xcd9e8d5705077827 */ /* 0x041fe200078e00ff */
[----:B------:R-:W-:Y:S01]  /*0410*/  UIADD3 UR20, UR5, 0x646e171e, URZ ;  /* 0x646e171e05147890 */ /* 0x000fe2000fffe03f */
[----:B------:R-:W-:Y:S01]  /*0420*/  BSSY B0, `(.L_x_5182) ;  /* 0x0000c06000007945 */ /* 0x000fe20003800000 */
[----:B------:R-:W-:Y:S01]  /*0430*/  UIADD3 UR22, UR5, 0x1fd5c5a3, URZ ;  /* 0x1fd5c5a305167890 */ /* 0x000fe2000fffe03f */
[----:B------:R-:W-:Y:S01]  /*0440*/  IMAD R5, R5, -0x326172a9, RZ ;  /* 0xcd9e8d5705057824 */ /* 0x000fe200078e02ff */
[----:B------:R-:W-:Y:S01]  /*0450*/  LOP3.LUT R2, R7, UR11, R2, 0x96, !PT ;  /* 0x0000000b07027c12 */ /* 0x000fe2000f8e9602 */
[C---:B------:R-:W-:Y:S01]  /*0460*/  IMAD.HI.U32 R7, R3.reuse, -0x2daee0ad, RZ ;  /* 0xd2511f5303077827 */ /* 0x040fe200078e00ff */
[----:B------:R-:W-:Y:S01]  /*0470*/  UIADD3 UR21, UR4, 0x5384540f, URZ ;  /* 0x5384540f04157890 */ /* 0x000fe2000fffe03f */
        /* <DEDUP_REMOVED lines=13> */
[----:B------:R-:W-:Y:S01]  /*0550*/  ULDC.U8 UR8, c[0x0][0x1f0] ;  /* 0x00007c0000087ab9 */ /* 0x000fe20000000000 */
[----:B------:R-:W-:Y:S01]  /*0560*/  IMAD R0, R0, -0x326172a9, RZ ;  /* 0xcd9e8d5700007824 */ /* 0x000fe200078e02ff */
[----:B------:R-:W-:Y:S01]  /*0570*/  LOP3.LUT R4, R4, UR13, R5, 0x96, !PT ;  /* 0x0000000d04047c12 */ /* 0x000fe2000f8e9605 */
[----:B------:R-:W-:Y:S01]  /*0580*/  IMAD.HI.U32 R7, R3, -0x326172a9, RZ ;  /* 0xcd9e8d5703077827 */ /* 0x000fe200078e00ff */
[----:B------:R-:W-:-:S02]  /*0590*/  PRMT R54, RZ, 0x5410, R18 ;  /* 0x00005410ff367816 */ /* 0x000fc40000000012 */
[----:B------:R-:W-:Y:S01]  /*05a0*/  PRMT R57, RZ, 0x7610, R18 ;  /* 0x00007610ff397816 */ /* 0x000fe20000000012 */
[C---:B------:R-:W-:Y:S01]  /*05b0*/  IMAD.HI.U32 R5, R4.reuse, -0x2daee0ad, RZ ;  /* 0xd2511f5304057827 */ /* 0x040fe200078e00ff */
[----:B------:R-:W-:Y:S02]  /*05c0*/  LOP3.LUT R0, R7, UR15, R0, 0x96, !PT ;  /* 0x0000000f07007c12 */ /* 0x000fe4000f8e9600 */
[--C-:B------:R-:W-:Y:S01]  /*05d0*/  PRMT R56, RZ, 0x5410, R19.reuse ;  /* 0x00005410ff387816 */ /* 0x100fe20000000013 */
[----:B------:R-:W-:Y:S01]  /*05e0*/  IMAD R4, R4, -0x2daee0ad, RZ ;  /* 0xd2511f5304047824 */ /* 0x000fe200078e02ff */
[----:B------:R-:W-:Y:S01]  /*05f0*/  LOP3.LUT R2, R5, UR16, R2, 0x96, !PT ;  /* 0x0000001005027c12 */ /* 0x000fe2000f8e9602 */
[----:B------:R-:W-:Y:S01]  /*0600*/  IMAD.HI.U32 R7, R0, -0x2daee0ad, RZ ;  /* 0xd2511f5300077827 */ /* 0x000fe200078e00ff */
[----:B------:R-:W-:-:S03]  /*0610*/  PRMT R58, RZ, 0x7610, R19 ;  /* 0x00007610ff3a7816 */ /* 0x000fc60000000013 */
        /* <DEDUP_REMOVED lines=29> */
[----:B------:R-:W-:Y:S01]  /*07f0*/  LOP3.LUT R62, R15, UR26, R62, 0x96, !PT ;  /* 0x0000001a0f3e7c12 */ /* 0x000fe2000f8e963e */
[----:B------:R-:W-:Y:S01]  /*0800*/  IMAD.WIDE.U32 R64, R9, -0x326172a9, RZ ;  /* 0xcd9e8d5709407825 */ /* 0x000fe200078e00ff */
[----:B------:R-:W-:-:S02]  /*0810*/  PRMT R7, RZ, 0x5410, R23 ;  /* 0x00005410ff077816 */ /* 0x000fc40000000017 */
[----:B------:R-:W-:Y:S01]  /*0820*/  PRMT R8, RZ, 0x7610, R23 ;  /* 0x00007610ff087816 */ /* 0x000fe20000000017 */
[----:B------:R-:W-:Y:S01]  /*0830*/  IMAD R66, R66, -0x2daee0ad, RZ ;  /* 0xd2511f5342427824 */ /* 0x000fe200078e02ff */
[----:B------:R-:W-:Y:S02]  /*0840*/  LOP3.LUT R55, R65, UR25, R55, 0x96, !PT ;  /* 0x0000001941377c12 */ /* 0x000fe4000f8e9637 */
[----:B------:R-:W-:Y:S02]  /*0850*/  PRMT R9, RZ, 0x5410, R16 ;  /* 0x00005410ff097816 */ /* 0x000fe40000000010 */
[----:B------:R-:W-:Y:S02]  /*0860*/  LOP3.LUT R63, R24, 0x3, RZ, 0xc0, !PT ;  /* 0x00000003183f7812 */ /* 0x000fe400078ec0ff */
[----:B------:R-:W-:Y:S02]  /*0870*/  PRMT R15, RZ, 0x5410, R17 ;  /* 0x00005410ff0f7816 */ /* 0x000fe40000000011 */
.L_x_5444:
[----:B------:R-:W0:Y:S01]  /*0880*/  S2R R79, SR_TID.X ;  /* 0x00000000004f7919 */ /* 0x000e220000002100 */
[----:B------:R-:W-:Y:S01]  /*0890*/  ISETP.NE.U32.AND P0, PT, RZ, c[0x0][0x180], PT ;  /* 0x00006000ff007a0c */ /* 0x000fe20003f05070 */
[----:B------:R-:W-:Y:S01]  /*08a0*/  IMAD R16, R13, c[0x0][0x168], RZ ;  /* 0x00005a000d107a24 */ /* 0x000fe200078e02ff */
[----:B------:R-:W-:Y:S01]  /*08b0*/  ISETP.NE.U32.AND P1, PT, RZ, c[0x0][0x178], PT ;  /* 0x00005e00ff007a0c */ /* 0x000fe20003f25070 */
[----:B------:R-:W-:Y:S01]  /*08c0*/  IMAD.MOV.U32 R48, RZ, RZ, 0x10 ;  /* 0x00000010ff307424 */ /* 0x000fe200078e00ff */
[----:B------:R-:W-:-:S02]  /*08d0*/  ISETP.NE.AND.EX P0, PT, RZ, c[0x0][0x184], PT, P0 ;  /* 0x00006100ff007a0c */ /* 0x000fc40003f05300 */
[----:B------:R-:W-:Y:S02]  /*08e0*/  SHF.R.S32.HI R17, RZ, 0x1f, R16 ;  /* 0x0000001fff117819 */ /* 0x000fe40000011410 */
[----:B------:R-:W-:Y:S02]  /*08f0*/  ISETP.NE.AND.EX P2, PT, RZ, c[0x0][0x17c], PT, P1 ;  /* 0x00005f00ff007a0c */ /* 0x000fe40003f45310 */
[----:B------:R-:W-:-:S07]  /*0900*/  LEA.HI R16, R17, R16, RZ, 0x3 ;  /* 0x0000001011107211 */ /* 0x000fce00078f18ff */
[----:B------:R-:W-:Y:S01]  /*0910*/  @P0 IMAD.MOV.U32 R20, RZ, RZ, 0x20 ;  /* 0x00000020ff140424 */ /* 0x000fe200078e00ff */
[----:B0-----:R-:W-:Y:S02]  /*0920*/  LOP3.LUT R79, R79, 0x1f, RZ, 0xc0, !PT ;  /* 0x0000001f4f4f7812 */ /* 0x001fe400078ec0ff */
[----:B------:R-:W-:Y:S02]  /*0930*/  ISETP.NE.AND P1, PT, R63, 0x1, PT ;  /* 0x000000013f00780c */ /* 0x000fe40003f25270 */
[----:B------:R-:W-:Y:S01]  /*0940*/  LEA.HI.SX32 R75, R16, R79, 0x1d ;  /* 0x0000004f104b7211 */ /* 0x000fe200078feaff */
[----:B------:R-:W-:Y:S01]  /*0950*/  BSSY B1, `(.L_x_5183) ;  /* 0x0000014000017945 */ /* 0x000fe20003800000 */
[----:B------:R-:W-:-:S03]  /*0960*/  P2R R77, PR, RZ, 0x4 ;  /* 0x00000004ff4d7803 */ /* 0x000fc60000000000 */
        /* <DEDUP_REMOVED lines=17> */
.L_x_5184:
[----:B------:R-:W-:Y:S02]  /*0a80*/  IMAD.MOV.U32 R49, RZ, RZ, R64 ;  /* 0x000000ffff317224 */ /* 0x000fe400078e0040 */
.L_x_5185:
[----:B------:R-:W-:Y:S05]  /*0a90*/  BSYNC B1 ;  /* 0x0000000000017941 */ /* 0x000fea0003800000 */
.L_x_5183:
        /* <DEDUP_REMOVED lines=16> */
.L_x_5189:
[----:B------:R-:W-:Y:S05]  /*0ba0*/  BSYNC B2 ;  /* 0x0000000000027941 */ /* 0x000fea0003800000 */
.L_x_5188:
        /* <DEDUP_REMOVED lines=42> */
.L_x_5187:
[----:B------:R-:W-:Y:S05]  /*0e50*/  BSYNC B1 ;  /* 0x0000000000017941 */ /* 0x000fea0003800000 */
.L_x_5186:
[----:B0-----:R-:W0:Y:S01]  /*0e60*/  I2F.U32 R21, R49 ;  /* 0x0000003100157306 */ /* 0x001e220000201000 */
        /* <DEDUP_REMOVED lines=15> */
.L_x_5190:
        /* <DEDUP_REMOVED lines=12> */
.L_x_5193:
[----:B------:R-:W-:Y:S02]  /*1020*/  IMAD.MOV.U32 R25, RZ, RZ, R64 ;  /* 0x000000ffff197224 */ /* 0x000fe400078e0040 */
.L_x_5194:
[----:B------:R-:W-:Y:S05]  /*1030*/  BSYNC B1 ;  /* 0x0000000000017941 */ /* 0x000fea0003800000 */
.L_x_5192:
        /* <DEDUP_REMOVED lines=16> */
.L_x_5198:
[----:B------:R-:W-:Y:S05]  /*1140*/  BSYNC B2 ;  /* 0x0000000000027941 */ /* 0x000fea0003800000 */
.L_x_5197:
        /* <DEDUP_REMOVED lines=42> */
.L_x_5196:
[----:B------:R-:W-:Y:S05]  /*13f0*/  BSYNC B1 ;  /* 0x0000000000017941 */ /* 0x000fea0003800000 */
.L_x_5195:
        /* <DEDUP_REMOVED lines=9> */
.L_x_5191:
        /* <DEDUP_REMOVED lines=12> */
.L_x_5200:
[----:B------:R-:W-:Y:S02]  /*1550*/  IMAD.MOV.U32 R68, RZ, RZ, R64 ;  /* 0x000000ffff447224 */ /* 0x000fe400078e0040 */
.L_x_5201:
[----:B------:R-:W-:Y:S05]  /*1560*/  BSYNC B1 ;  /* 0x0000000000017941 */ /* 0x000fea0003800000 */
.L_x_5199:
        /* <DEDUP_REMOVED lines=16> */
.L_x_5205:
[----:B------:R-:W-:Y:S05]  /*1670*/  BSYNC B2 ;  /* 0x0000000000027941 */ /* 0x000fea0003800000 */
.L_x_5204:
        /* <DEDUP_REMOVED lines=42> */
.L_x_5203:
[----:B------:R-:W-:Y:S05]  /*1920*/  BSYNC B1 ;  /* 0x0000000000017941 */ /* 0x000fea0003800000 */
.L_x_5202:
        /* <DEDUP_REMOVED lines=13> */
.L_x_5206:
        /* <DEDUP_REMOVED lines=12> */
.L_x_5209:
[----:B------:R-:W-:Y:S02]  /*1ac0*/  IMAD.MOV.U32 R16, RZ, RZ, R64 ;  /* 0x000000ffff107224 */ /* 0x000fe400078e0040 */
.L_x_5210:
[----:B------:R-:W-:Y:S05]  /*1ad0*/  BSYNC B1 ;  /* 0x0000000000017941 */ /* 0x000fea0003800000 */
.L_x_5208:
        /* <DEDUP_REMOVED lines=16> */
.L_x_5214:
[----:B------:R-:W-:Y:S05]  /*1be0*/  BSYNC B2 ;  /* 0x0000000000027941 */ /* 0x000fea0003800000 */
.L_x_5213:
        /* <DEDUP_REMOVED lines=42> */
.L_x_5212:
[----:B------:R-:W-:Y:S05]  /*1e90*/  BSYNC B1 ;  /* 0x0000000000017941 */ /* 0x000fea0003800000 */
.L_x_5211:
        /* <DEDUP_REMOVED lines=9> */
.L_x_5207:
        /* <DEDUP_REMOVED lines=12> */
.L_x_5216:
[----:B------:R-:W-:Y:S02]  /*1ff0*/  IMAD.MOV.U32 R16, RZ, RZ, R64 ;  /* 0x000000ffff107224 */ /* 0x000fe400078e0040 */
.L_x_5217:
[----:B------:R-:W-:Y:S05]  /*2000*/  BSYNC B1 ;  /* 0x0000000000017941 */ /* 0x000fea0003800000 */
.L_x_5215:
        /* <DEDUP_REMOVED lines=16> */
.L_x_5221:
[----:B------:R-:W-:Y:S05]  /*2110*/  BSYNC B2 ;  /* 0x0000000000027941 */ /* 0x000fea0003800000 */
.L_x_5220:
        /* <DEDUP_REMOVED lines=42> */
.L_x_5219:
[----:B------:R-:W-:Y:S05]  /*23c0*/  BSYNC B1 ;  /* 0x0000000000017941 */ /* 0x000fea0003800000 */
.L_x_5218:
        /* <DEDUP_REMOVED lines=13> */
.L_x_5222:
        /* <DEDUP_REMOVED lines=12> */
.L_x_5225:
[----:B------:R-:W-:Y:S02]  /*2560*/  IMAD.MOV.U32 R16, RZ, RZ, R64 ;  /* 0x000000ffff107224 */ /* 0x000fe400078e0040 */
.L_x_5226:
[----:B------:R-:W-:Y:S05]  /*2570*/  BSYNC B1 ;  /* 0x0000000000017941 */ /* 0x000fea0003800000 */
.L_x_5224:
        /* <DEDUP_REMOVED lines=16> */
.L_x_5230:
[----:B------:R-:W-:Y:S05]  /*2680*/  BSYNC B2 ;  /* 0x0000000000027941 */ /* 0x000fea0003800000 */
.L_x_5229:
        /* <DEDUP_REMOVED lines=42> */
.L_x_5228:
[----:B------:R-:W-:Y:S05]  /*2930*/  BSYNC B1 ;  /* 0x0000000000017941 */ /* 0x000fea0003800000 */
.L_x_5227:
        /* <DEDUP_REMOVED lines=9> */
.L_x_5223:
        /* <DEDUP_REMOVED lines=12> */
.L_x_5232:
[----:B------:R-:W-:Y:S02]  /*2a90*/  IMAD.MOV.U32 R16, RZ, RZ, R64 ;  /* 0x000000ffff107224 */ /* 0x000fe400078e0040 */
.L_x_5233:
[----:B------:R-:W-:Y:S05]  /*2aa0*/  BSYNC B1 ;  /* 0x0000000000017941 */ /* 0x000fea0003800000 */
.L_x_5231:
        /* <DEDUP_REMOVED lines=16> */
.L_x_5237:
[----:B------:R-:W-:Y:S05]  /*2bb0*/  BSYNC B2 ;  /* 0x0000000000027941 */ /* 0x000fea0003800000 */
.L_x_5236:
        /* <DEDUP_REMOVED lines=42> */
.L_x_5235:
[----:B------:R-:W-:Y:S05]  /*2e60*/  BSYNC B1 ;  /* 0x0000000000017941 */ /* 0x000fea0003800000 */
.L_x_5234:
        /* <DEDUP_REMOVED lines=13> */
.L_x_5238:
        /* <DEDUP_REMOVED lines=12> */
.L_x_5241:
[----:B------:R-:W-:Y:S02]  /*3000*/  IMAD.MOV.U32 R80, RZ, RZ, R64 ;  /* 0x000000ffff507224 */ /* 0x000fe400078e0040 */
.L_x_5242:
[----:B------:R-:W-:Y:S05]  /*3010*/  BSYNC B1 ;  /* 0x0000000000017941 */ /* 0x000fea0003800000 */
.L_x_5240:
        /* <DEDUP_REMOVED lines=16> */
.L_x_5246:
[----:B------:R-:W-:Y:S05]  /*3120*/  BSYNC B2 ;  /* 0x0000000000027941 */ /* 0x000fea0003800000 */
.L_x_5245:
        /* <DEDUP_REMOVED lines=42> */
.L_x_5244:
[----:B------:R-:W-:Y:S05]  /*33d0*/  BSYNC B1 ;  /* 0x0000000000017941 */ /* 0x000fea0003800000 */
.L_x_5243:
        /* <DEDUP_REMOVED lines=9> */
.L_x_5239:
        /* <DEDUP_REMOVED lines=12> */
.L_x_5248:
[----:B------:R-:W-:Y:S02]  /*3530*/  IMAD.MOV.U32 R80, RZ, RZ, R64 ;  /* 0x000000ffff507224 */ /* 0x000fe400078e0040 */
.L_x_5249:
[----:B------:R-:W-:Y:S05]  /*3540*/  BSYNC B1 ;  /* 0x0000000000017941 */ /* 0x000fea0003800000 */
.L_x_5247:
        /* <DEDUP_REMOVED lines=16> */
.L_x_5253:
[----:B------:R-:W-:Y:S05]  /*3650*/  BSYNC B2 ;  /* 0x0000000000027941 */ /* 0x000fea0003800000 */
.L_x_5252:
        /* <DEDUP_REMOVED lines=42> */
.L_x_5251:
[----:B------:R-:W-:Y:S05]  /*3900*/  BSYNC B1 ;  /* 0x0000000000017941 */ /* 0x000fea0003800000 */
.L_x_5250:
        /* <DEDUP_REMOVED lines=12> */
.L_x_5254:
        /* <DEDUP_REMOVED lines=12> */
.L_x_5257:
[----:B------:R-:W-:Y:S02]  /*3a90*/  IMAD.MOV.U32 R21, RZ, RZ, R64 ;  /* 0x000000ffff157224 */ /* 0x000fe400078e0040 */
.L_x_5258:
[----:B------:R-:W-:Y:S05]  /*3aa0*/  BSYNC B1 ;  /* 0x0000000000017941 */ /* 0x000fea0003800000 */
.L_x_5256:
        /* <DEDUP_REMOVED lines=16> */
.L_x_5262:
[----:B------:R-:W-:Y:S05]  /*3bb0*/  BSYNC B2 ;  /* 0x0000000000027941 */ /* 0x000fea0003800000 */
.L_x_5261:
        /* <DEDUP_REMOVED lines=42> */
.L_x_5260:
[----:B------:R-:W-:Y:S05]  /*3e60*/  BSYNC B1 ;  /* 0x0000000000017941 */ /* 0x000fea0003800000 */
.L_x_5259:
        /* <DEDUP_REMOVED lines=9> */
.L_x_5255:
        /* <DEDUP_REMOVED lines=12> */
.L_x_5264:
[----:B------:R-:W-:Y:S02]  /*3fc0*/  IMAD.MOV.U32 R80, RZ, RZ, R64 ;  /* 0x000000ffff507224 */ /* 0x000fe400078e0040 */
.L_x_5265:
[----:B------:R-:W-:Y:S05]  /*3fd0*/  BSYNC B1 ;  /* 0x0000000000017941 */ /* 0x000fea0003800000 */
.L_x_5263:
        /* <DEDUP_REMOVED lines=16> */
.L_x_5269:
[----:B------:R-:W-:Y:S05]  /*40e0*/  BSYNC B2 ;  /* 0x0000000000027941 */ /* 0x000fea0003800000 */
.L_x_5268:
        /* <DEDUP_REMOVED lines=42> */
.L_x_5267:
[----:B------:R-:W-:Y:S05]  /*4390*/  BSYNC B1 ;  /* 0x0000000000017941 */ /* 0x000fea0003800000 */
.L_x_5266:
        /* <DEDUP_REMOVED lines=12> */
.L_x_5270:
        /* <DEDUP_REMOVED lines=12> */
.L_x_5273:
[----:B------:R-:W-:Y:S02]  /*4520*/  IMAD.MOV.U32 R18, RZ, RZ, R64 ;  /* 0x000000ffff127224 */ /* 0x000fe400078e0040 */
.L_x_5274:
[----:B------:R-:W-:Y:S05]  /*4530*/  BSYNC B1 ;  /* 0x0000000000017941 */ /* 0x000fea0003800000 */
.L_x_5272:
        /* <DEDUP_REMOVED lines=16> */
.L_x_5278:
[----:B------:R-:W-:Y:S05]  /*4640*/  BSYNC B2 ;  /* 0x0000000000027941 */ /* 0x000fea0003800000 */
.L_x_5277:
        /* <DEDUP_REMOVED lines=42> */
.L_x_5276:
[----:B------:R-:W-:Y:S05]  /*48f0*/  BSYNC B1 ;  /* 0x0000000000017941 */ /* 0x000fea0003800000 */
.L_x_5275:
        /* <DEDUP_REMOVED lines=9> */
.L_x_5271:
        /* <DEDUP_REMOVED lines=12> */
.L_x_5280:
[----:B------:R-:W-:Y:S02]  /*4a50*/  IMAD.MOV.U32 R18, RZ, RZ, R64 ;  /* 0x000000ffff127224 */ /* 0x000fe400078e0040 */
.L_x_5281:
[----:B------:R-:W-:Y:S05]  /*4a60*/  BSYNC B1 ;  /* 0x0000000000017941 */ /* 0x000fea0003800000 */
.L_x_5279:
        /* <DEDUP_REMOVED lines=16> */
.L_x_5285:
[----:B------:R-:W-:Y:S05]  /*4b70*/  BSYNC B2 ;  /* 0x0000000000027941 */ /* 0x000fea0003800000 */
.L_x_5284:
        /* <DEDUP_REMOVED lines=42> */
.L_x_5283:
[----:B------:R-:W-:Y:S05]  /*4e20*/  BSYNC B1 ;  /* 0x0000000000017941 */ /* 0x000fea0003800000 */
.L_x_5282:
        /* <DEDUP_REMOVED lines=9> */
[----:B------:R-:W-:Y:S01]  /*4ec0*/  MOV R16, R17 ;  /* 0x0000001100107202 */ /* 0x000fe20000000f00 */
[----:B------:R-:W-:Y:S01]  /*4ed0*/  FADD.FTZ R22, R30, R22 ;  /* 0x000000161e167221 */ /* 0x000fe20000010000 */
[----:B------:R-:W-:Y:S05]  /*4ee0*/  BRA `(.L_x_5287) ;  /* 0x0000053000007947 */ /* 0x000fea0003800000 */
.L_x_5286:
        /* <DEDUP_REMOVED lines=12> */
.L_x_5289:
[----:B------:R-:W-:Y:S02]  /*4fb0*/  IMAD.MOV.U32 R18, RZ, RZ, R64 ;  /* 0x000000ffff127224 */ /* 0x000fe400078e0040 */
.L_x_5290:
[----:B------:R-:W-:Y:S05]  /*4fc0*/  BSYNC B1 ;  /* 0x0000000000017941 */ /* 0x000fea0003800000 */
.L_x_5288:
        /* <DEDUP_REMOVED lines=16> */
.L_x_5294:
[----:B------:R-:W-:Y:S05]  /*50d0*/  BSYNC B2 ;  /* 0x0000000000027941 */ /* 0x000fea0003800000 */
.L_x_5293:
        /* <DEDUP_REMOVED lines=42> */
.L_x_5292:
[----:B------:R-:W-:Y:S05]  /*5380*/  BSYNC B1 ;  /* 0x0000000000017941 */ /* 0x000fea0003800000 */
.L_x_5291:
        /* <DEDUP_REMOVED lines=9> */
.L_x_5287:
        /* <DEDUP_REMOVED lines=12> */
.L_x_5296:
[----:B------:R-:W-:Y:S02]  /*54e0*/  IMAD.MOV.U32 R18, RZ, RZ, R64 ;  /* 0x000000ffff127224 */ /* 0x000fe400078e0040 */
.L_x_5297:
[----:B------:R-:W-:Y:S05]  /*54f0*/  BSYNC B1 ;  /* 0x0000000000017941 */ /* 0x000fea0003800000 */
.L_x_5295:
        /* <DEDUP_REMOVED lines=16> */
.L_x_5301:
[----:B------:R-:W-:Y:S05]  /*5600*/  BSYNC B2 ;  /* 0x0000000000027941 */ /* 0x000fea0003800000 */
.L_x_5300:
        /* <DEDUP_REMOVED lines=42> */
.L_x_5299:
[----:B------:R-:W-:Y:S05]  /*58b0*/  BSYNC B1 ;  /* 0x0000000000017941 */ /* 0x000fea0003800000 */
.L_x_5298:
        /* <DEDUP_REMOVED lines=12> */
.L_x_5302:
        /* <DEDUP_REMOVED lines=12> */
.L_x_5305:
[----:B------:R-:W-:Y:S02]  /*5a40*/  IMAD.MOV.U32 R80, RZ, RZ, R64 ;  /* 0x000000ffff507224 */ /* 0x000fe400078e0040 */
.L_x_5306:
[----:B------:R-:W-:Y:S05]  /*5a50*/  BSYNC B1 ;  /* 0x0000000000017941 */ /* 0x000fea0003800000 */
.L_x_5304:
        /* <DEDUP_REMOVED lines=18> */
.L_x_5310:
[----:B------:R-:W-:Y:S05]  /*5b80*/  BSYNC B2 ;  /* 0x0000000000027941 */ /* 0x000fea0003800000 */
.L_x_5309:
        /* <DEDUP_REMOVED lines=42> */
.L_x_5308:
[----:B------:R-:W-:Y:S05]  /*5e30*/  BSYNC B1 ;  /* 0x0000000000017941 */ /* 0x000fea0003800000 */
.L_x_5307:
        /* <DEDUP_REMOVED lines=9> */
.L_x_5303:
[----:B------:R-:W-:Y:S01]  /*5ed0*/  P2R R16, PR, RZ, 0x2 ;  /* 0x00000002ff107803 */ /* 0x000fe20000000000 */
[----:B------:R-:W-:Y:S01]  /*5ee0*/  IMAD.MOV.U32 R81, RZ, RZ, 0x20 ;  /* 0x00000020ff517424 */ /* 0x000fe200078e00ff */
[----:B------:R-:W-:Y:S01]  /*5ef0*/  ISETP.NE.AND P1, PT, R76, RZ, PT ;  /* 0x000000ff4c00720c */ /* 0x000fe20003f25270 */
[----:B------:R-:W-:Y:S01]  /*5f00*/  IMAD.MOV.U32 R80, RZ, RZ, 0x8 ;  /* 0x00000008ff507424 */ /* 0x000fe200078e00ff */
[----:B------:R-:W-:Y:S01]  /*5f10*/  SEL R17, RZ, 0x1000000, P5 ;  /* 0x01000000ff117807 */ /* 0x000fe20002800000 */
[----:B------:R-:W-:Y:S01]  /*5f20*/  IMAD.WIDE.U32 R82, R75, R81, c[0x0][0x188] ;  /* 0x000062004b527625 */ /* 0x000fe200078e0051 */
[----:B------:R-:W-:Y:S02]  /*5f30*/  SEL R50, RZ, 0x10000, P4 ;  /* 0x00010000ff327807 */ /* 0x000fe40002000000 */
[----:B------:R-:W-:Y:S02]  /*5f40*/  SEL R65, RZ, 0x100, P3 ;  /* 0x00000100ff417807 */ /* 0x000fe40001800000 */
[----:B------:R-:W-:Y:S01]  /*5f50*/  ISETP.NE.AND P4, PT, R68, RZ, PT ;  /* 0x000000ff4400720c */ /* 0x000fe20003f85270 */
[----:B------:R0:W-:Y:S01]  /*5f60*/  STG.E.128 [R82.64], R24 ;  /* 0x0000001852007986 */ /* 0x0001e2000c101d06 */
[----:B------:R-:W-:Y:S01]  /*5f70*/  ISETP.NE.AND P3, PT, R69, RZ, PT ;  /* 0x000000ff4500720c */ /* 0x000fe20003f65270 */
[----:B------:R-:W-:Y:S01]  /*5f80*/  IMAD.WIDE.U32 R68, R75, R80, c[0x0][0x190] ;  /* 0x000064004b447625 */ /* 0x000fe200078e0050 */
[----:B------:R-:W-:Y:S01]  /*5f90*/  SEL R18, RZ, 0x1, P1 ;  /* 0x00000001ff127807 */ /* 0x000fe20000800000 */
[----:B------:R0:W-:Y:S01]  /*5fa0*/  STG.E.128 [R82.64+0x10], R20 ;  /* 0x0000101452007986 */ /* 0x0001e2000c101d06 */
[----:B------:R-:W-:-:S02]  /*5fb0*/  ISETP.NE.AND P1, PT, R16, RZ, PT ;  /* 0x000000ff1000720c */ /* 0x000fc40003f25270 */
[----:B------:R-:W-:Y:S01]  /*5fc0*/  LOP3.LUT R65, R65, R17, R50, 0xfe, !PT ;  /* 0x0000001141417212 */ /* 0x000fe200078efe32 */
[----:B------:R-:W-:Y:S01]  /*5fd0*/  IMAD.WIDE.U32 R18, R18, 0x1000000, RZ ;  /* 0x0100000012127825 */ /* 0x000fe200078e00ff */
[----:B------:R-:W-:Y:S02]  /*5fe0*/  SEL R16, RZ, 0x1, P3 ;  /* 0x00000001ff107807 */ /* 0x000fe40001800000 */
[----:B------:R-:W-:Y:S02]  /*5ff0*/  SEL R50, RZ, 0x1, P4 ;  /* 0x00000001ff327807 */ /* 0x000fe40002000000 */
[----:B------:R-:W-:Y:S01]  /*6000*/  ISETP.NE.AND P5, PT, R49, RZ, PT ;  /* 0x000000ff3100720c */ /* 0x000fe20003fa5270 */
[----:B------:R-:W-:Y:S01]  /*6010*/  IMAD.WIDE.U32 R16, R16, 0x10000, RZ ;  /* 0x0001000010107825 */ /* 0x000fe200078e00ff */
[----:B------:R-:W-:Y:S02]  /*6020*/  SEL R49, RZ, 0x1, P2 ;  /* 0x00000001ff317807 */ /* 0x000fe40001000000 */
[----:B------:R-:W-:Y:S01]  /*6030*/  ISETP.NE.AND P6, PT, R77, RZ, PT ;  /* 0x000000ff4d00720c */ /* 0x000fe20003fc5270 */
[----:B------:R-:W-:Y:S01]  /*6040*/  IMAD.WIDE.U32 R50, R50, 0x100, RZ ;  /* 0x0000010032327825 */ /* 0x000fe200078e00ff */
[----:B------:R-:W-:-:S02]  /*6050*/  LOP3.LUT R49, R19, R65, R49, 0xfe, !PT ;  /* 0x0000004113317212 */ /* 0x000fc400078efe31 */
[----:B------:R-:W-:Y:S02]  /*6060*/  SEL R19, RZ, 0x1, P5 ;  /* 0x00000001ff137807 */ /* 0x000fe40002800000 */
[----:B------:R-:W-:Y:S02]  /*6070*/  LOP3.LUT R18, R50, R18, R16, 0xfe, !PT ;  /* 0x0000001232127212 */ /* 0x000fe400078efe10 */
[----:B------:R-:W-:Y:S02]  /*6080*/  LOP3.LUT R51, R51, R49, R17, 0xfe, !PT ;  /* 0x0000003133337212 */ /* 0x000fe400078efe11 */
[----:B------:R-:W-:Y:S02]  /*6090*/  LOP3.LUT R50, R18, R19, RZ, 0xfc, !PT ;  /* 0x0000001312327212 */ /* 0x000fe400078efcff */
[----:B------:R-:W-:-:S03]  /*60a0*/  IADD3 R76, R75, 0x20, RZ ;  /* 0x000000204b4c7810 */ /* 0x000fc60007ffe0ff */
[----:B------:R0:W-:Y:S02]  /*60b0*/  STG.E.64 [R68.64], R50 ;  /* 0x0000003244007986 */ /* 0x0001e4000c101b06 */
        /* <DEDUP_REMOVED lines=23> */
.L_x_5311:
        /* <DEDUP_REMOVED lines=8> */
[----:B-1----:R-:W-:Y:S02]  /*62b0*/  ISETP.NE.AND P2, PT, R63, 0x2, PT ;  /* 0x000000023f00780c */ /* 0x002fe40003f45270 */
[----:B------:R-:W-:-:S11]  /*62c0*/  MOV R68, R62 ;  /* 0x0000003e00447202 */ /* 0x000fd60000000f00 */
[----:B------:R-:W-:Y:S05]  /*62d0*/  @!P2 BRA `(.L_x_5314) ;  /* 0x000000600000a947 */ /* 0x000fea0003800000 */
[----:B------:R-:W-:Y:S01]  /*62e0*/  ISETP.NE.AND P2, PT, R63, 0x3, PT ;  /* 0x000000033f00780c */ /* 0x000fe20003f45270 */
[----:B------:R-:W-:-:S12]  /*62f0*/  IMAD.MOV.U32 R68, RZ, RZ, R55 ;  /* 0x000000ffff447224 */ /* 0x000fd800078e0037 */
[----:B------:R-:W-:Y:S05]  /*6300*/  @P2 BRA `(.L_x_5314) ;  /* 0x0000003000002947 */ /* 0x000fea0003800000 */
[----:B------:R-:W-:Y:S01]  /*6310*/  IMAD.MOV.U32 R68, RZ, RZ, R66 ;  /* 0x000000ffff447224 */ /* 0x000fe200078e0042 */
[----:B------:R-:W-:Y:S05]  /*6320*/  BRA `(.L_x_5314) ;  /* 0x0000001000007947 */ /* 0x000fea0003800000 */
.L_x_5313:
[----:B-1----:R-:W-:Y:S02]  /*6330*/  IMAD.MOV.U32 R68, RZ, RZ, R64 ;  /* 0x000000ffff447224 */ /* 0x002fe400078e0040 */
.L_x_5314:
[----:B------:R-:W-:Y:S05]  /*6340*/  BSYNC B1 ;  /* 0x0000000000017941 */ /* 0x000fea0003800000 */
.L_x_5312:
        /* <DEDUP_REMOVED lines=16> */
.L_x_5318:
[----:B------:R-:W-:Y:S05]  /*6450*/  BSYNC B2 ;  /* 0x0000000000027941 */ /* 0x000fea0003800000 */
.L_x_5317:
        /* <DEDUP_REMOVED lines=42> */
.L_x_5316:
[----:B------:R-:W-:Y:S05]  /*6700*/  BSYNC B1 ;  /* 0x0000000000017941 */ /* 0x000fea0003800000 */
.L_x_5315:
        /* <DEDUP_REMOVED lines=13> */
.L_x_5319:
        /* <DEDUP_REMOVED lines=12> */
.L_x_5322:
[----:B------:R-:W-:Y:S02]  /*68a0*/  IMAD.MOV.U32 R17, RZ, RZ, R64 ;  /* 0x000000ffff117224 */ /* 0x000fe400078e0040 */
.L_x_5323:
[----:B------:R-:W-:Y:S05]  /*68b0*/  BSYNC B1 ;  /* 0x0000000000017941 */ /* 0x000fea0003800000 */
.L_x_5321:
        /* <DEDUP_REMOVED lines=16> */
.L_x_5327:
[----:B------:R-:W-:Y:S05]  /*69c0*/  BSYNC B2 ;  /* 0x0000000000027941 */ /* 0x000fea0003800000 */
.L_x_5326:
        /* <DEDUP_REMOVED lines=42> */
.L_x_5325:
[----:B------:R-:W-:Y:S05]  /*6c70*/  BSYNC B1 ;  /* 0x0000000000017941 */ /* 0x000fea0003800000 */
.L_x_5324:
        /* <DEDUP_REMOVED lines=9> */
.L_x_5320:
        /* <DEDUP_REMOVED lines=12> */
.L_x_5329:
[----:B------:R-:W-:Y:S02]  /*6dd0*/  IMAD.MOV.U32 R68, RZ, RZ, R64 ;  /* 0x000000ffff447224 */ /* 0x000fe400078e0040 */
.L_x_5330:
[----:B------:R-:W-:Y:S05]  /*6de0*/  BSYNC B1 ;  /* 0x0000000000017941 */ /* 0x000fea0003800000 */
.L_x_5328:
        /* <DEDUP_REMOVED lines=16> */
.L_x_5334:
[----:B------:R-:W-:Y:S05]  /*6ef0*/  BSYNC B2 ;  /* 0x0000000000027941 */ /* 0x000fea0003800000 */
.L_x_5333:
        /* <DEDUP_REMOVED lines=42> */
.L_x_5332:
[----:B------:R-:W-:Y:S05]  /*71a0*/  BSYNC B1 ;  /* 0x0000000000017941 */ /* 0x000fea0003800000 */
.L_x_5331:
        /* <DEDUP_REMOVED lines=13> */
.L_x_5335:
        /* <DEDUP_REMOVED lines=12> */
.L_x_5338:
[----:B------:R-:W-:Y:S02]  /*7340*/  IMAD.MOV.U32 R48, RZ, RZ, R64 ;  /* 0x000000ffff307224 */ /* 0x000fe400078e0040 */
.L_x_5339:
[----:B------:R-:W-:Y:S05]  /*7350*/  BSYNC B1 ;  /* 0x0000000000017941 */ /* 0x000fea0003800000 */
.L_x_5337:
        /* <DEDUP_REMOVED lines=16> */
.L_x_5343:
[----:B------:R-:W-:Y:S05]  /*7460*/  BSYNC B2 ;  /* 0x0000000000027941 */ /* 0x000fea0003800000 */
.L_x_5342:
        /* <DEDUP_REMOVED lines=42> */
.L_x_5341:
[----:B------:R-:W-:Y:S05]  /*7710*/  BSYNC B1 ;  /* 0x0000000000017941 */ /* 0x000fea0003800000 */
.L_x_5340:
        /* <DEDUP_REMOVED lines=9> */
.L_x_5336:
        /* <DEDUP_REMOVED lines=12> */
.L_x_5345:
[----:B------:R-:W-:Y:S02]  /*7870*/  IMAD.MOV.U32 R48, RZ, RZ, R64 ;  /* 0x000000ffff307224 */ /* 0x000fe400078e0040 */
.L_x_5346:
[----:B------:R-:W-:Y:S05]  /*7880*/  BSYNC B1 ;  /* 0x0000000000017941 */ /* 0x000fea0003800000 */
.L_x_5344:
        /* <DEDUP_REMOVED lines=16> */
.L_x_5350:
[----:B------:R-:W-:Y:S05]  /*7990*/  BSYNC B2 ;  /* 0x0000000000027941 */ /* 0x000fea0003800000 */
.L_x_5349:
        /* <DEDUP_REMOVED lines=42> */
.L_x_5348:
[----:B------:R-:W-:Y:S05]  /*7c40*/  BSYNC B1 ;  /* 0x0000000000017941 */ /* 0x000fea0003800000 */
.L_x_5347:
        /* <DEDUP_REMOVED lines=13> */
.L_x_5351:
        /* <DEDUP_REMOVED lines=12> */
.L_x_5354:
[----:B------:R-:W-:Y:S02]  /*7de0*/  IMAD.MOV.U32 R19, RZ, RZ, R64 ;  /* 0x000000ffff137224 */ /* 0x000fe400078e0040 */
.L_x_5355:
[----:B------:R-:W-:Y:S05]  /*7df0*/  BSYNC B1 ;  /* 0x0000000000017941 */ /* 0x000fea0003800000 */
.L_x_5353:
        /* <DEDUP_REMOVED lines=16> */
.L_x_5359:
[----:B------:R-:W-:Y:S05]  /*7f00*/  BSYNC B2 ;  /* 0x0000000000027941 */ /* 0x000fea0003800000 */
.L_x_5358:
        /* <DEDUP_REMOVED lines=42> */
.L_x_5357:
[----:B------:R-:W-:Y:S05]  /*81b0*/  BSYNC B1 ;  /* 0x0000000000017941 */ /* 0x000fea0003800000 */
.L_x_5356:
        /* <DEDUP_REMOVED lines=9> */
.L_x_5352:
        /* <DEDUP_REMOVED lines=12> */
.L_x_5361:
[----:B------:R-:W-:Y:S02]  /*8310*/  IMAD.MOV.U32 R48, RZ, RZ, R64 ;  /* 0x000000ffff307224 */ /* 0x000fe400078e0040 */
.L_x_5362:
[----:B------:R-:W-:Y:S05]  /*8320*/  BSYNC B1 ;  /* 0x0000000000017941 */ /* 0x000fea0003800000 */
.L_x_5360:
        /* <DEDUP_REMOVED lines=16> */
.L_x_5366:
[----:B------:R-:W-:Y:S05]  /*8430*/  BSYNC B2 ;  /* 0x0000000000027941 */ /* 0x000fea0003800000 */
.L_x_5365:
        /* <DEDUP_REMOVED lines=42> */
.L_x_5364:
[----:B------:R-:W-:Y:S05]  /*86e0*/  BSYNC B1 ;  /* 0x0000000000017941 */ /* 0x000fea0003800000 */
.L_x_5363:
        /* <DEDUP_REMOVED lines=13> */
.L_x_5367:
        /* <DEDUP_REMOVED lines=12> */
.L_x_5370:
[----:B------:R-:W-:Y:S02]  /*8880*/  IMAD.MOV.U32 R68, RZ, RZ, R64 ;  /* 0x000000ffff447224 */ /* 0x000fe400078e0040 */
.L_x_5371:
[----:B------:R-:W-:Y:S05]  /*8890*/  BSYNC B1 ;  /* 0x0000000000017941 */ /* 0x000fea0003800000 */
.L_x_5369:
        /* <DEDUP_REMOVED lines=16> */
.L_x_5375:
[----:B------:R-:W-:Y:S05]  /*89a0*/  BSYNC B2 ;  /* 0x0000000000027941 */ /* 0x000fea0003800000 */
.L_x_5374:
        /* <DEDUP_REMOVED lines=42> */
.L_x_5373:
[----:B------:R-:W-:Y:S05]  /*8c50*/  BSYNC B1 ;  /* 0x0000000000017941 */ /* 0x000fea0003800000 */
.L_x_5372:
        /* <DEDUP_REMOVED lines=9> */
.L_x_5368:
        /* <DEDUP_REMOVED lines=12> */
.L_x_5377:
[----:B------:R-:W-:Y:S02]  /*8db0*/  IMAD.MOV.U32 R68, RZ, RZ, R64 ;  /* 0x000000ffff447224 */ /* 0x000fe400078e0040 */
.L_x_5378:
[----:B------:R-:W-:Y:S05]  /*8dc0*/  BSYNC B1 ;  /* 0x0000000000017941 */ /* 0x000fea0003800000 */
.L_x_5376:
        /* <DEDUP_REMOVED lines=16> */
.L_x_5382:
[----:B------:R-:W-:Y:S05]  /*8ed0*/  BSYNC B2 ;  /* 0x0000000000027941 */ /* 0x000fea0003800000 */
.L_x_5381:
        /* <DEDUP_REMOVED lines=42> */
.L_x_5380:
[----:B------:R-:W-:Y:S05]  /*9180*/  BSYNC B1 ;  /* 0x0000000000017941 */ /* 0x000fea0003800000 */
.L_x_5379:
        /* <DEDUP_REMOVED lines=9> */
[----:B------:R-:W-:Y:S02]  /*9220*/  IMAD.MOV.U32 R65, RZ, RZ, R63 ;  /* 0x000000ffff417224 */ /* 0x000fe400078e003f */
[----:B------:R-:W-:Y:S01]  /*9230*/  FADD.FTZ R48, R28, R48 ;  /* 0x000000301c307221 */ /* 0x000fe20000010000 */
[----:B------:R-:W-:Y:S05]  /*9240*/  BRA `(.L_x_5384) ;  /* 0x0000053000007947 */ /* 0x000fea0003800000 */
.L_x_5383:
        /* <DEDUP_REMOVED lines=12> */
.L_x_5386:
[----:B------:R-:W-:Y:S02]  /*9310*/  IMAD.MOV.U32 R49, RZ, RZ, R64 ;  /* 0x000000ffff317224 */ /* 0x000fe400078e0040 */
.L_x_5387:
[----:B------:R-:W-:Y:S05]  /*9320*/  BSYNC B1 ;  /* 0x0000000000017941 */ /* 0x000fea0003800000 */
.L_x_5385:
        /* <DEDUP_REMOVED lines=16> */
.L_x_5391:
[----:B------:R-:W-:Y:S05]  /*9430*/  BSYNC B2 ;  /* 0x0000000000027941 */ /* 0x000fea0003800000 */
.L_x_5390:
        /* <DEDUP_REMOVED lines=42> */
.L_x_5389:
[----:B------:R-:W-:Y:S05]  /*96e0*/  BSYNC B1 ;  /* 0x0000000000017941 */ /* 0x000fea0003800000 */
.L_x_5388:
        /* <DEDUP_REMOVED lines=9> */
.L_x_5384:
        /* <DEDUP_REMOVED lines=12> */
.L_x_5393:
[----:B------:R-:W-:Y:S02]  /*9840*/  IMAD.MOV.U32 R86, RZ, RZ, R64 ;  /* 0x000000ffff567224 */ /* 0x000fe400078e0040 */
.L_x_5394:
[----:B------:R-:W-:Y:S05]  /*9850*/  BSYNC B1 ;  /* 0x0000000000017941 */ /* 0x000fea0003800000 */
.L_x_5392:
        /* <DEDUP_REMOVED lines=16> */
.L_x_5398:
[----:B------:R-:W-:Y:S05]  /*9960*/  BSYNC B2 ;  /* 0x0000000000027941 */ /* 0x000fea0003800000 */
.L_x_5397:
        /* <DEDUP_REMOVED lines=42> */
.L_x_5396:
[----:B------:R-:W-:Y:S05]  /*9c10*/  BSYNC B1 ;  /* 0x0000000000017941 */ /* 0x000fea0003800000 */
.L_x_5395:
        /* <DEDUP_REMOVED lines=12> */
.L_x_5399:
        /* <DEDUP_REMOVED lines=12> */
.L_x_5402:
[----:B------:R-:W-:Y:S02]  /*9da0*/  IMAD.MOV.U32 R50, RZ, RZ, R64 ;  /* 0x000000ffff327224 */ /* 0x000fe400078e0040 */
.L_x_5403:
[----:B------:R-:W-:Y:S05]  /*9db0*/  BSYNC B1 ;  /* 0x0000000000017941 */ /* 0x000fea0003800000 */
.L_x_5401:
        /* <DEDUP_REMOVED lines=16> */
.L_x_5407:
[----:B------:R-:W-:Y:S05]  /*9ec0*/  BSYNC B2 ;  /* 0x0000000000027941 */ /* 0x000fea0003800000 */
.L_x_5406:
        /* <DEDUP_REMOVED lines=42> */
.L_x_5405:
[----:B------:R-:W-:Y:S05]  /*a170*/  BSYNC B1 ;  /* 0x0000000000017941 */ /* 0x000fea0003800000 */
.L_x_5404:
        /* <DEDUP_REMOVED lines=9> */
.L_x_5400:
        /* <DEDUP_REMOVED lines=12> */
.L_x_5409:
[----:B------:R-:W-:Y:S02]  /*a2d0*/  IMAD.MOV.U32 R86, RZ, RZ, R64 ;  /* 0x000000ffff567224 */ /* 0x000fe400078e0040 */
.L_x_5410:
[----:B------:R-:W-:Y:S05]  /*a2e0*/  BSYNC B1 ;  /* 0x0000000000017941 */ /* 0x000fea0003800000 */
.L_x_5408:
        /* <DEDUP_REMOVED lines=16> */
.L_x_5414:
[----:B------:R-:W-:Y:S05]  /*a3f0*/  BSYNC B2 ;  /* 0x0000000000027941 */ /* 0x000fea0003800000 */
.L_x_5413:
        /* <DEDUP_REMOVED lines=42> */
.L_x_5412:
[----:B------:R-:W-:Y:S05]  /*a6a0*/  BSYNC B1 ;  /* 0x0000000000017941 */ /* 0x000fea0003800000 */
.L_x_5411:
        /* <DEDUP_REMOVED lines=12> */
.L_x_5415:
        /* <DEDUP_REMOVED lines=12> */
.L_x_5418:
[----:B------:R-:W-:Y:S02]  /*a830*/  IMAD.MOV.U32 R86, RZ, RZ, R64 ;  /* 0x000000ffff567224 */ /* 0x000fe400078e0040 */
.L_x_5419:
[----:B------:R-:W-:Y:S05]  /*a840*/  BSYNC B1 ;  /* 0x0000000000017941 */ /* 0x000fea0003800000 */
.L_x_5417:
        /* <DEDUP_REMOVED lines=16> */
.L_x_5423:
[----:B------:R-:W-:Y:S05]  /*a950*/  BSYNC B2 ;  /* 0x0000000000027941 */ /* 0x000fea0003800000 */
.L_x_5422:
        /* <DEDUP_REMOVED lines=42> */
.L_x_5421:
[----:B------:R-:W-:Y:S05]  /*ac00*/  BSYNC B1 ;  /* 0x0000000000017941 */ /* 0x000fea0003800000 */
.L_x_5420:
        /* <DEDUP_REMOVED lines=9> */
.L_x_5416:
        /* <DEDUP_REMOVED lines=12> */
.L_x_5425:
[----:B------:R-:W-:Y:S02]  /*ad60*/  IMAD.MOV.U32 R86, RZ, RZ, R64 ;  /* 0x000000ffff567224 */ /* 0x000fe400078e0040 */
.L_x_5426:
[----:B------:R-:W-:Y:S05]  /*ad70*/  BSYNC B1 ;  /* 0x0000000000017941 */ /* 0x000fea0003800000 */
.L_x_5424:
        /* <DEDUP_REMOVED lines=16> */
.L_x_5430:
[----:B------:R-:W-:Y:S05]  /*ae80*/  BSYNC B2 ;  /* 0x0000000000027941 */ /* 0x000fea0003800000 */
.L_x_5429:
        /* <DEDUP_REMOVED lines=42> */
.L_x_5428:
[----:B------:R-:W-:Y:S05]  /*b130*/  BSYNC B1 ;  /* 0x0000000000017941 */ /* 0x000fea0003800000 */
.L_x_5427:
        /* <DEDUP_REMOVED lines=12> */
.L_x_5431:
        /* <DEDUP_REMOVED lines=12> */
.L_x_5434:
[----:B------:R-:W-:Y:S02]  /*b2c0*/  IMAD.MOV.U32 R86, RZ, RZ, R64 ;  /* 0x000000ffff567224 */ /* 0x000fe400078e0040 */
.L_x_5435:
[----:B------:R-:W-:Y:S05]  /*b2d0*/  BSYNC B1 ;  /* 0x0000000000017941 */ /* 0x000fea0003800000 */
.L_x_5433:
        /* <DEDUP_REMOVED lines=16> */
.L_x_5439:
[----:B------:R-:W-:Y:S05]  /*b3e0*/  BSYNC B2 ;  /* 0x0000000000027941 */ /* 0x000fea0003800000 */
.L_x_5438:
        /* <DEDUP_REMOVED lines=42> */
.L_x_5437:
[----:B------:R-:W-:Y:S05]  /*b690*/  BSYNC B1 ;  /* 0x0000000000017941 */ /* 0x000fea0003800000 */
.L_x_5436:
        /* <DEDUP_REMOVED lines=9> */
.L_x_5432:
[----:B------:R-:W-:Y:S01]  /*b730*/  FADD.FTZ R68, RZ, R24 ;  /* 0x00000018ff447221 */ /* 0x000fe20000010000 */
[----:B------:R-:W-:Y:S02]  /*b740*/  SEL R78, RZ, 0x10000, P4 ;  /* 0x00010000ff4e7807 */ /* 0x000fe40002000000 */
[----:B------:R-:W-:Y:S01]  /*b750*/  SEL R69, RZ, 0x1000000, P5 ;  /* 0x01000000ff457807 */ /* 0x000fe20002800000 */
[----:B------:R-:W-:Y:S01]  /*b760*/  FADD.FTZ R65, R68, R25 ;  /* 0x0000001944417221 */ /* 0x000fe20000010000 */
[----:B------:R-:W-:Y:S02]  /*b770*/  ISETP.NE.AND P4, PT, R85, RZ, PT ;  /* 0x000000ff5500720c */ /* 0x000fe40003f85270 */
[----:B------:R-:W-:Y:S01]  /*b780*/  ISETP.NE.AND P6, PT, R84, RZ, PT ;  /* 0x000000ff5400720c */ /* 0x000fe20003fc5270 */
[----:B------:R-:W-:Y:S01]  /*b790*/  FADD.FTZ R68, R65, R26 ;  /* 0x0000001a41447221 */ /* 0x000fe20000010000 */
[----:B------:R-:W-:Y:S02]  /*b7a0*/  ISETP.NE.AND P5, PT, R83, RZ, PT ;  /* 0x000000ff5300720c */ /* 0x000fe40003fa5270 */
[----:B------:R-:W-:Y:S01]  /*b7b0*/  ISETP.NE.AND P1, PT, R82, RZ, PT ;  /* 0x000000ff5200720c */ /* 0x000fe20003f25270 */
[----:B------:R-:W-:Y:S01]  /*b7c0*/  FADD.FTZ R65, R68, R27 ;  /* 0x0000001b44417221 */ /* 0x000fe20000010000 */
[----:B------:R-:W-:-:S02]  /*b7d0*/  SEL R84, RZ, 0x1, P4 ;  /* 0x00000001ff547807 */ /* 0x000fc40002000000 */
[----:B------:R-:W-:Y:S01]  /*b7e0*/  SEL R67, RZ, 0x100, P3 ;  /* 0x00000100ff437807 */ /* 0x000fe20001800000 */
[----:B------:R-:W-:Y:S01]  /*b7f0*/  FADD.FTZ R68, R65, R20 ;  /* 0x0000001441447221 */ /* 0x000fe20000010000 */
[----:B------:R-:W-:Y:S01]  /*b800*/  SEL R82, RZ, 0x1, P5 ;  /* 0x00000001ff527807 */ /* 0x000fe20002800000 */
[----:B------:R-:W-:Y:S01]  /*b810*/  IMAD.WIDE.U32 R84, R84, 0x1000000, RZ ;  /* 0x0100000054547825 */ /* 0x000fe200078e00ff */
[----:B------:R-:W-:Y:S02]  /*b820*/  ISETP.NE.AND P0, PT, R77, RZ, PT ;  /* 0x000000ff4d00720c */ /* 0x000fe40003f05270 */
[----:B------:R-:W-:Y:S01]  /*b830*/  LOP3.LUT R67, R67, R69, R78, 0xfe, !PT ;  /* 0x0000004543437212 */ /* 0x000fe200078efe4e */
[----:B------:R-:W-:Y:S01]  /*b840*/  FADD.FTZ R65, R68, R21 ;  /* 0x0000001544417221 */ /* 0x000fe20000010000 */
[----:B------:R-:W-:Y:S01]  /*b850*/  SEL R68, RZ, 0x1, P6 ;  /* 0x00000001ff447807 */ /* 0x000fe20003000000 */
[----:B------:R-:W-:Y:S01]  /*b860*/  IMAD.WIDE.U32 R82, R82, 0x10000, RZ ;  /* 0x0001000052527825 */ /* 0x000fe200078e00ff */
[----:B------:R-:W-:-:S03]  /*b870*/  SEL R77, RZ, 0x1, P2 ;  /* 0x00000001ff4d7807 */ /* 0x000fc60001000000 */
[----:B------:R-:W-:Y:S01]  /*b880*/  IMAD.WIDE.U32 R68, R68, 0x100, RZ ;  /* 0x0000010044447825 */ /* 0x000fe200078e00ff */
[----:B------:R-:W-:-:S03]  /*b890*/  LOP3.LUT R77, R85, R67, R77, 0xfe, !PT ;  /* 0x00000043554d7212 */ /* 0x000fc600078efe4d */
[----:B------:R-:W-:Y:S01]  /*b8a0*/  FADD.FTZ R78, R65, R22 ;  /* 0x00000016414e7221 */ /* 0x000fe20000010000 */
[----:B------:R-:W-:Y:S01]  /*b8b0*/  LOP3.LUT R67, R68, R84, R82, 0xfe, !PT ;  /* 0x0000005444437212 */ /* 0x000fe200078efe52 */
[----:B------:R-:W-:Y:S01]  /*b8c0*/  IMAD.WIDE.U32 R84, R76, R81, c[0x0][0x188] ;  /* 0x000062004c547625 */ /* 0x000fe200078e0051 */
[----:B------:R-:W-:Y:S02]  /*b8d0*/  SEL R68, RZ, 0x1, P1 ;  /* 0x00000001ff447807 */ /* 0x000fe40000800000 */
[----:B------:R-:W-:Y:S01]  /*b8e0*/  LOP3.LUT R69, R69, R77, R83, 0xfe, !PT ;  /* 0x0000004d45457212 */ /* 0x000fe200078efe53 */
[----:B------:R-:W-:Y:S01]  /*b8f0*/  FADD.FTZ R65, R78, R23 ;  /* 0x000000174e417221 */ /* 0x000fe20000010000 */
[----:B------:R-:W-:Y:S01]  /*b900*/  LOP3.LUT R68, R67, R68, RZ, 0xfc, !PT ;  /* 0x0000004443447212 */ /* 0x000fe200078efcff */
[----:B------:R-:W-:Y:S01]  /*b910*/  IMAD.WIDE.U32 R82, R76, R80, c[0x0][0x190] ;  /* 0x000064004c527625 */ /* 0x000fe200078e0050 */
[----:B------:R0:W-:Y:S01]  /*b920*/  STG.E.128 [R84.64], R16 ;  /* 0x0000001054007986 */ /* 0x0001e2000c101d06 */
[----:B------:R-:W-:-:S02]  /*b930*/  ISETP.NE.AND P1, PT, R79, RZ, PT ;  /* 0x000000ff4f00720c */ /* 0x000fc40003f25270 */
[----:B------:R-:W-:Y:S01]  /*b940*/  FADD.FTZ R78, R65, R16 ;  /* 0x00000010414e7221 */ /* 0x000fe20000010000 */
[----:B------:R0:W-:Y:S03]  /*b950*/  STG.E.128 [R84.64+0x10], R48 ;  /* 0x0000103054007986 */ /* 0x0001e6000c101d06 */
[----:B------:R-:W-:Y:S01]  /*b960*/  FADD.FTZ R65, R78, R17 ;  /* 0x000000114e417221 */ /* 0x000fe20000010000 */
[----:B------:R0:W-:Y:S03]  /*b970*/  STG.E.64 [R82.64], R68 ;  /* 0x0000004452007986 */ /* 0x0001e6000c101b06 */
[----:B------:R-:W-:-:S04]  /*b980*/  FADD.FTZ R78, R65, R18 ;  /* 0x00000012414e7221 */ /* 0x000fc80000010000 */
[----:B------:R-:W-:-:S04]  /*b990*/  FADD.FTZ R65, R78, R19 ;  /* 0x000000134e417221 */ /* 0x000fc80000010000 */
[----:B------:R-:W-:-:S04]  /*b9a0*/  FADD.FTZ R78, R65, R48 ;  /* 0x00000030414e7221 */ /* 0x000fc80000010000 */
[----:B------:R-:W-:-:S04]  /*b9b0*/  FADD.FTZ R65, R78, R49 ;  /* 0x000000314e417221 */ /* 0x000fc80000010000 */
[----:B------:R-:W-:Y:S01]  /*b9c0*/  FADD.FTZ R86, R65, R50 ;  /* 0x0000003241567221 */ /* 0x000fe20000010000 */
[----:B------:R-:W-:Y:S05]  /*b9d0*/  @!P0 BRA `(.L_x_5440) ;  /* 0x0000013000008947 */ /* 0x000fea0003800000 */
[----:B0-----:R-:W-:Y:S01]  /*b9e0*/  IMAD.U32 R67, R73, 0x10000, RZ ;  /* 0x0001000049437824 */ /* 0x001fe200078e00ff */
[----:B------:R-:W-:Y:S01]  /*b9f0*/  LOP3.LUT R65, R74, 0xffff, RZ, 0xc0, !PT ;  /* 0x0000ffff4a417812 */ /* 0x000fe200078ec0ff */
[----:B------:R-:W-:Y:S01]  /*ba00*/  IMAD.WIDE.U32 R80, R76, R80, c[0x0][0x198] ;  /* 0x000066004c507625 */ /* 0x000fe200078e0050 */
        /* <DEDUP_REMOVED lines=12> */
[----:B------:R-:W-:Y:S02]  /*bad0*/  LOP3.LUT R68, R68, R82, R78, 0xfe, !PT ;  /* 0x0000005244447212 */ /* 0x000fe400078efe4e */
[----:B------:R-:W-:Y:S02]  /*bae0*/  LOP3.LUT R69, R65, R69, RZ, 0xfc, !PT ;  /* 0x0000004541457212 */ /* 0x000fe400078efcff */
[----:B------:R-:W-:-:S05]  /*baf0*/  LOP3.LUT R68, R68, 0xff, R59, 0xf8, !PT ;  /* 0x000000ff44447812 */ /* 0x000fca00078ef83b */
[----:B------:R0:W-:Y:S02]  /*bb00*/  STG.E.64 [R80.64], R68 ;  /* 0x0000004450007986 */ /* 0x0001e4000c101b06 */
.L_x_5440:
[----:B0-----:R-:W-:Y:S01]  /*bb10*/  FADD.FTZ R79, R86, R51 ;  /* 0x00000033564f7221 */ /* 0x001fe20000010000 */
[----:B------:R-:W-:Y:S05]  /*bb20*/  BRA.DIV ~URZ, `(.L_x_5441) ;  /* 0x000009727f007947 */ /* 0x000fea000b800000 */
[----:B------:R0:W1:Y:S02]  /*bb30*/  SHFL.BFLY PT, R65, R79, 0x1, 0x1f ;  /* 0x0c201f004f417f89 */ /* 0x00006400000e0000 */
.L_x_5445:
        /* <DEDUP_REMOVED lines=52> */
.L_x_5446:
[----:B------:R-:W-:Y:S01]  /*be80*/  FMUL.FTZ R65, R67, R67 ;  /* 0x0000004343417220 */ /* 0x000fe20000410000 */
[----:B------:R-:W-:Y:S01]  /*be90*/  ISETP.NE.AND P0, PT, RZ, UR8, PT ;  /* 0x00000008ff007c0c */ /* 0x000fe2000bf05270 */
[----:B------:R-:W-:Y:S02]  /*bea0*/  IMAD.MOV.U32 R68, RZ, RZ, c[0x0][0x1e0] ;  /* 0x00007800ff447624 */ /* 0x000fe400078e00ff */
[----:B01----:R-:W-:Y:S01]  /*beb0*/  FADD.FTZ R79, R80, R79 ;  /* 0x0000004f504f7221 */ /* 0x003fe20000010000 */
        /* <DEDUP_REMOVED lines=8> */
[C---:B------:R-:W-:Y:S01]  /*bf40*/  FADD.FTZ R22, -R77.reuse, R19 ;  /* 0x000000134d167221 */ /* 0x040fe20000010100 */
[----:B------:R-:W-:Y:S01]  /*bf50*/  PRMT R19, RZ, 0x5410, R47 ;  /* 0x00005410ff137816 */ /* 0x000fe2000000002f */
[----:B------:R-:W1:Y:S01]  /*bf60*/  MUFU.RSQ R65, R65 ;  /* 0x0000004100417308 */ /* 0x000e620000001400 */
[C---:B------:R-:W-:Y:S01]  /*bf70*/  FADD.FTZ R92, -R77.reuse, R23 ;  /* 0x000000174d5c7221 */ /* 0x040fe20000010100 */
[----:B------:R-:W-:Y:S01]  /*bf80*/  PRMT R23, RZ, 0x7610, R46 ;  /* 0x00007610ff177816 */ /* 0x000fe2000000002e */
[C---:B------:R-:W-:Y:S02]  /*bf90*/  FADD.FTZ R88, -R77.reuse, R20 ;  /* 0x000000144d587221 */ /* 0x040fe40000010100 */
[----:B------:R-:W-:-:S02]  /*bfa0*/  FADD.FTZ R20, -R77, R17 ;  /* 0x000000114d147221 */ /* 0x000fc40000010100 */
[C---:B0-----:R-:W-:Y:S02]  /*bfb0*/  FADD.FTZ R68, -R77.reuse, R50 ;  /* 0x000000324d447221 */ /* 0x041fe40000010100 */
[C---:B------:R-:W-:Y:S02]  /*bfc0*/  FADD.FTZ R90, -R77.reuse, R21 ;  /* 0x000000154d5a7221 */ /* 0x040fe40000010100 */
[C---:B------:R-:W-:Y:S01]  /*bfd0*/  FADD.FTZ R82, -R77.reuse, R27 ;  /* 0x0000001b4d527221 */ /* 0x040fe20000010100 */
[----:B------:R-:W-:Y:S01]  /*bfe0*/  PRMT R27, RZ, 0x7610, R45 ;  /* 0x00007610ff1b7816 */ /* 0x000fe2000000002d */
[C---:B------:R-:W-:Y:S02]  /*bff0*/  FADD.FTZ R84, -R77.reuse, R26 ;  /* 0x0000001a4d547221 */ /* 0x040fe40000010100 */
[----:B------:R-:W-:Y:S02]  /*c000*/  FADD.FTZ R80, -R77, R24 ;  /* 0x000000184d507221 */ /* 0x000fe40000010100 */
[----:B-1----:R-:W-:-:S02]  /*c010*/  FMUL.FTZ R50, R65, R86 ;  /* 0x0000005641327220 */ /* 0x002fc40000410000 */
[C---:B------:R-:W-:Y:S02]  /*c020*/  FMUL.FTZ R17, R65.reuse, R92 ;  /* 0x0000005c41117220 */ /* 0x040fe40000410000 */
[----:B------:R-:W-:Y:S01]  /*c030*/  FFMA.FTZ R19, R50, R19, R7 ;  /* 0x0000001332137223 */ /* 0x000fe20000010007 */
[----:B------:R-:W-:Y:S01]  /*c040*/  PRMT R50, RZ, 0x7610, R47 ;  /* 0x00007610ff327816 */ /* 0x000fe2000000002f */
[C---:B------:R-:W-:Y:S02]  /*c050*/  FMUL.FTZ R88, R65.reuse, R88 ;  /* 0x0000005841587220 */ /* 0x040fe40000410000 */
[----:B------:R-:W-:Y:S02]  /*c060*/  FMUL.FTZ R21, R65, R90 ;  /* 0x0000005a41157220 */ /* 0x000fe40000410000 */
[----:B------:R-:W-:Y:S01]  /*c070*/  FFMA.FTZ R50, R17, R50, R8 ;  /* 0x0000003211327223 */ /* 0x000fe20000010008 */
[----:B------:R-:W-:Y:S01]  /*c080*/  PRMT R17, RZ, 0x5410, R46 ;  /* 0x00005410ff117816 */ /* 0x000fe2000000002e */
[----:B------:R-:W-:-:S02]  /*c090*/  FADD.FTZ R24, -R77, R25 ;  /* 0x000000194d187221 */ /* 0x000fc40000010100 */
[C---:B------:R-:W-:Y:S01]  /*c0a0*/  FMUL.FTZ R25, R65.reuse, R82 ;  /* 0x0000005241197220 */ /* 0x040fe20000410000 */
[----:B------:R-:W-:Y:S01]  /*c0b0*/  F2FP.BF16.PACK_AB R19, R50, R19 ;  /* 0x000000133213723e */ /* 0x000fe200000010ff */
[----:B------:R-:W-:Y:S02]  /*c0c0*/  FFMA.FTZ R17, R88, R17, R5 ;  /* 0x0000001158117223 */ /* 0x000fe40000010005 */
[----:B------:R-:W-:Y:S02]  /*c0d0*/  FMUL.FTZ R88, R65, R84 ;  /* 0x0000005441587220 */ /* 0x000fe40000410000 */
[----:B------:R-:W-:Y:S01]  /*c0e0*/  FFMA.FTZ R84, R21, R23, R6 ;  /* 0x0000001715547223 */ /* 0x000fe20000010006 */
[----:B------:R-:W-:Y:S01]  /*c0f0*/  PRMT R21, RZ, 0x5410, R45 ;  /* 0x00005410ff157816 */ /* 0x000fe2000000002d */
[----:B------:R-:W-:Y:S02]  /*c100*/  FMUL.FTZ R23, R65, R80 ;  /* 0x0000005041177220 */ /* 0x000fe40000410000 */
[----:B------:R-:W-:Y:S01]  /*c110*/  FFMA.FTZ R80, R25, R27, R4 ;  /* 0x0000001b19507223 */ /* 0x000fe20000010004 */
[--C-:B------:R-:W-:Y:S01]  /*c120*/  PRMT R25, RZ, 0x5410, R44.reuse ;  /* 0x00005410ff197816 */ /* 0x100fe2000000002c */
[----:B------:R-:W-:Y:S01]  /*c130*/  FMUL.FTZ R27, R65, R24 ;  /* 0x00000018411b7220 */ /* 0x000fe20000410000 */
[----:B------:R-:W-:Y:S01]  /*c140*/  PRMT R24, RZ, 0x7610, R44 ;  /* 0x00007610ff187816 */ /* 0x000fe2000000002c */
[----:B------:R-:W-:Y:S01]  /*c150*/  FADD.FTZ R86, -R77, R51 ;  /* 0x000000334d567221 */ /* 0x000fe20000010100 */
[----:B------:R-:W-:Y:S01]  /*c160*/  PRMT R51, RZ, 0x7610, R43 ;  /* 0x00007610ff337816 */ /* 0x000fe2000000002b */
[----:B------:R-:W-:-:S02]  /*c170*/  FFMA.FTZ R23, R23, R25, R0 ;  /* 0x0000001917177223 */ /* 0x000fc40000010000 */
[----:B------:R-:W-:Y:S01]  /*c180*/  FFMA.FTZ R24, R27, R24, R2 ;  /* 0x000000181b187223 */ /* 0x000fe20000010002 */
[----:B------:R-:W-:Y:S01]  /*c190*/  PRMT R27, RZ, 0x5410, R43 ;  /* 0x00005410ff1b7816 */ /* 0x000fe2000000002b */
[----:B------:R-:W-:Y:S02]  /*c1a0*/  FMUL.FTZ R25, R65, R68 ;  /* 0x0000004441197220 */ /* 0x000fe40000410000 */
[C---:B------:R-:W-:Y:S02]  /*c1b0*/  FADD.FTZ R48, -R77.reuse, R48 ;  /* 0x000000304d307221 */ /* 0x040fe40000010100 */
[----:B------:R-:W-:Y:S02]  /*c1c0*/  FADD.FTZ R26, -R77, R49 ;  /* 0x000000314d1a7221 */ /* 0x000fe40000010100 */
[----:B------:R-:W-:Y:S02]  /*c1d0*/  FMUL.FTZ R49, R65, R86 ;  /* 0x0000005641317220 */ /* 0x000fe40000410000 */
[----:B------:R-:W-:-:S02]  /*c1e0*/  FADD.FTZ R18, -R77, R18 ;  /* 0x000000124d127221 */ /* 0x000fc40000010100 */
[----:B------:R-:W-:Y:S02]  /*c1f0*/  FFMA.FTZ R25, R25, R27, R56 ;  /* 0x0000001b19197223 */ /* 0x000fe40000010038 */
[----:B------:R-:W-:Y:S02]  /*c200*/  FMUL.FTZ R27, R65, R48 ;  /* 0x00000030411b7220 */ /* 0x000fe40000410000 */
[----:B------:R-:W-:Y:S01]  /*c210*/  FFMA.FTZ R48, R49, R51, R58 ;  /* 0x0000003331307223 */ /* 0x000fe2000001003a */
[----:B------:R-:W-:Y:S01]  /*c220*/  PRMT R51, RZ, 0x5410, R41 ;  /* 0x00005410ff337816 */ /* 0x000fe20000000029 */
[C---:B------:R-:W-:Y:S01]  /*c230*/  FMUL.FTZ R18, R65.reuse, R18 ;  /* 0x0000001241127220 */ /* 0x040fe20000410000 */
[----:B------:R-:W-:Y:S01]  /*c240*/  PRMT R49, RZ, 0x5410, R42 ;  /* 0x00005410ff317816 */ /* 0x000fe2000000002a */
[----:B------:R-:W-:Y:S02]  /*c250*/  FMUL.FTZ R22, R65, R22 ;  /* 0x0000001641167220 */ /* 0x000fe40000410000 */
[----:B------:R-:W-:Y:S01]  /*c260*/  FFMA.FTZ R51, R18, R51, R15 ;  /* 0x0000003312337223 */ /* 0x000fe2000001000f */
[----:B------:R-:W-:Y:S01]  /*c270*/  PRMT R18, RZ, 0x7610, R41 ;  /* 0x00007610ff127816 */ /* 0x000fe20000000029 */
[----:B------:R-:W-:-:S02]  /*c280*/  FADD.FTZ R16, -R77, R16 ;  /* 0x000000104d107221 */ /* 0x000fc40000010100 */
[----:B------:R-:W-:Y:S01]  /*c290*/  FFMA.FTZ R27, R27, R49, R54 ;  /* 0x000000311b1b7223 */ /* 0x000fe20000010036 */
[----:B------:R-:W-:Y:S01]  /*c2a0*/  PRMT R49, RZ, 0x7610, R42 ;  /* 0x00007610ff317816 */ /* 0x000fe2000000002a */
[C---:B------:R-:W-:Y:S02]  /*c2b0*/  FMUL.FTZ R26, R65.reuse, R26 ;  /* 0x0000001a411a7220 */ /* 0x040fe40000410000 */
[----:B------:R-:W-:Y:S01]  /*c2c0*/  FFMA.FTZ R68, R22, R18, R53 ;  /* 0x0000001216447223 */ /* 0x000fe20000010035 */
[----:B------:R-:W-:Y:S01]  /*c2d0*/  PRMT R18, RZ, 0x5410, R40 ;  /* 0x00005410ff127816 */ /* 0x000fe20000000028 */
[----:B------:R-:W-:Y:S02]  /*c2e0*/  FMUL.FTZ R16, R65, R16 ;  /* 0x0000001041107220 */ /* 0x000fe40000410000 */
[----:B------:R-:W-:Y:S01]  /*c2f0*/  FFMA.FTZ R82, R26, R49, R57 ;  /* 0x000000311a527223 */ /* 0x000fe20000010039 */
[----:B------:R-:W-:Y:S01]  /*c300*/  LEA R26, P0, R75, c[0x0][0x208], 0x4 ;  /* 0x000082004b1a7a11 */ /* 0x000fe200078020ff */
[----:B------:R-:W-:-:S02]  /*c310*/  FMUL.FTZ R49, R65, R20 ;  /* 0x0000001441317220 */ /* 0x000fc40000410000 */
[----:B------:R-:W-:Y:S01]  /*c320*/  FFMA.FTZ R20, R16, R18, R9 ;  /* 0x0000001210147223 */ /* 0x000fe20000010009 */
[----:B------:R-:W-:Y:S01]  /*c330*/  PRMT R16, RZ, 0x7610, R40 ;  /* 0x00007610ff107816 */ /* 0x000fe20000000028 */
[----:B------:R-:W-:Y:S01]  /*c340*/  FFMA.FTZ R21, R88, R21, R3 ;  /* 0x0000001558157223 */ /* 0x000fe20000010003 */
[----:B------:R-:W-:Y:S02]  /*c350*/  F2FP.BF16.PACK_AB R18, R84, R17 ;  /* 0x000000115412723e */ /* 0x000fe400000010ff */
[----:B------:R-:W-:Y:S01]  /*c360*/  F2FP.BF16.PACK_AB R22, R82, R27 ;  /* 0x0000001b5216723e */ /* 0x000fe200000010ff */
[----:B------:R-:W-:Y:S01]  /*c370*/  FFMA.FTZ R67, R49, R16, R14 ;  /* 0x0000001031437223 */ /* 0x000fe2000001000e */
[----:B------:R-:W-:Y:S02]  /*c380*/  F2FP.BF16.PACK_AB R16, R24, R23 ;  /* 0x000000171810723e */ /* 0x000fe400000010ff */
[----:B------:R-:W-:Y:S02]  /*c390*/  LEA R24, P2, R76, c[0x0][0x208], 0x4 ;  /* 0x000082004c187a11 */ /* 0x000fe400078420ff */
[----:B------:R-:W-:Y:S01]  /*c3a0*/  F2FP.BF16.PACK_AB R23, R48, R25 ;  /* 0x000000193017723e */ /* 0x000fe200000010ff */
[----:B------:R-:W-:Y:S01]  /*c3b0*/  @!P1 IMAD.WIDE R48, R13, R78, c[0x0][0x1a8] ;  /* 0x00006a000d309625 */ /* 0x000fe200078e024e */
[----:B------:R-:W-:-:S02]  /*c3c0*/  F2FP.BF16.PACK_AB R17, R80, R21 ;  /* 0x000000155011723e */ /* 0x000fc400000010ff */
[----:B------:R-:W-:Y:S01]  /*c3d0*/  LEA.HI.X R27, R75, c[0x0][0x20c], RZ, 0x4, P0 ;  /* 0x000083004b1b7a11 */ /* 0x000fe200000f24ff */
[----:B------:R-:W-:Y:S01]  /*c3e0*/  IMAD R13, R78, c[0x0][0x160], R13 ;  /* 0x000058004e0d7a24 */ /* 0x000fe200078e020d */
[----:B------:R-:W-:Y:S01]  /*c3f0*/  F2FP.BF16.PACK_AB R21, R68, R51 ;  /* 0x000000334415723e */ /* 0x000fe200000010ff */
[----:B------:R0:W-:Y:S01]  /*c400*/  @!P1 STG.E [R48.64], R65 ;  /* 0x0000004130009986 */ /* 0x0001e2000c101906 */
[----:B------:R-:W-:Y:S02]  /*c410*/  LEA.HI.X R25, R76, c[0x0][0x20c], RZ, 0x4, P2 ;  /* 0x000083004c197a11 */ /* 0x000fe400010f24ff */
[----:B------:R-:W-:Y:S01]  /*c420*/  F2FP.BF16.PACK_AB R20, R67, R20 ;  /* 0x000000144314723e */ /* 0x000fe200000010ff */
[----:B------:R0:W-:Y:S01]  /*c430*/  STG.E.128 [R26.64], R16 ;  /* 0x000000101a007986 */ /* 0x0001e2000c101d06 */
[----:B------:R-:W-:-:S03]  /*c440*/  ISETP.GE.AND P0, PT, R13, c[0x0][0x164], PT ;  /* 0x000059000d007a0c */ /* 0x000fc60003f06270 */
[----:B------:R0:W-:Y:S10]  /*c450*/  STG.E.128 [R24.64], R20 ;  /* 0x0000001418007986 */ /* 0x0001f4000c101d06 */
[----:B0-----:R-:W-:Y:S01]  /*c460*/  @P0 CALL.REL.NOINC `(.L_x_5443) ;  /* 0x0000001000000944 */ /* 0x001fe20003c00000 */
[----:B------:R-:W-:Y:S05]  /*c470*/  BRA `(.L_x_5444) ;  /* 0xffff440000007947 */ /* 0x000fea000383ffff */
.L_x_5443:
[----:B------:R-:W-:Y:S05]  /*c480*/  BSYNC B0 ;  /* 0x0000000000007941 */ /* 0x000fea0003800000 */
.L_x_5182:
[----:B------:R-:W-:Y:S05]  /*c490*/  EXIT ;  /* 0x000000000000794d */ /* 0x000fea0003800000 */
.L_x_5441:
[----:B------:R-:W-:Y:S01]  /*c4a0*/  IMAD.MOV.U32 R78, RZ, RZ, 0x1 ;  /* 0x00000001ff4e7424 */ /* 0x000fe200078e00ff */
[----:B------:R-:W-:Y:S01]  /*c4b0*/  MOV R68, 0xc4f0 ;  /* 0x0000c4f000447802 */ /* 0x000fe20000000f00 */
[----:B------:R-:W-:-:S02]  /*c4c0*/  IMAD.MOV.U32 R65, RZ, RZ, 0x1f ;  /* 0x0000001fff417424 */ /* 0x000fc400078e00ff */
[----:B------:R-:W-:Y:S02]  /*c4d0*/  IMAD.MOV.U32 R80, RZ, RZ, -0x1 ;  /* 0xffffffffff507424 */ /* 0x000fe400078e00ff */
[----:B------:R-:W-:Y:S05]  /*c4e0*/  CALL.REL.NOINC `($__internal_31_$__cuda_sm70_shflsync_bfly_p) ;  /* 0x0000059000007944 */ /* 0x000fea0003c00000 */
[----:B01----:R-:W-:Y:S05]  /*c4f0*/  BRA `(.L_x_5445) ;  /* 0xfffff64000007947 */ /* 0x003fea000383ffff */
.L_x_5442:
[----:B------:R-:W-:Y:S01]  /*c500*/  HFMA2.MMA R78, -RZ, RZ, 0, 1.1920928955078125e-07 ;  /* 0x00000002ff4e7435 */ /* 0x000fe200000001ff */
[----:B------:R-:W-:Y:S01]  /*c510*/  IMAD.MOV.U32 R65, RZ, RZ, 0x1f ;  /* 0x0000001fff417424 */ /* 0x000fe200078e00ff */
[----:B------:R-:W-:Y:S01]  /*c520*/  MOV R68, 0xc550 ;  /* 0x0000c55000447802 */ /* 0x000fe20000000f00 */
[----:B------:R-:W-:-:S03]  /*c530*/  IMAD.MOV.U32 R80, RZ, RZ, -0x1 ;  /* 0xffffffffff507424 */ /* 0x000fc600078e00ff */
[----:B------:R-:W-:Y:S05]  /*c540*/  CALL.REL.NOINC `($__internal_31_$__cuda_sm70_shflsync_bfly_p) ;  /* 0x0000053000007944 */ /* 0x000fea0003c00000 */
[----:B01----:R-:W-:Y:S01]  /*c550*/  FADD.FTZ R79, R79, R65 ;  /* 0x000000414f4f7221 */ /* 0x003fe20000010000 */
[----:B------:R-:W-:Y:S01]  /*c560*/  MOV R68, 0xc5b0 ;  /* 0x0000c5b000447802 */ /* 0x000fe20000000f00 */
[----:B------:R-:W-:Y:S02]  /*c570*/  IMAD.MOV.U32 R78, RZ, RZ, 0x4 ;  /* 0x00000004ff4e7424 */ /* 0x000fe400078e00ff */
[----:B------:R-:W-:Y:S02]  /*c580*/  IMAD.MOV.U32 R65, RZ, RZ, 0x1f ;  /* 0x0000001fff417424 */ /* 0x000fe400078e00ff */
[----:B------:R-:W-:Y:S02]  /*c590*/  IMAD.MOV.U32 R80, RZ, RZ, -0x1 ;  /* 0xffffffffff507424 */ /* 0x000fe400078e00ff */
[----:B------:R-:W-:Y:S05]  /*c5a0*/  CALL.REL.NOINC `($__internal_31_$__cuda_sm70_shflsync_bfly_p) ;  /* 0x000004d000007944 */ /* 0x000fea0003c00000 */
[----:B01----:R-:W-:Y:S01]  /*c5b0*/  FADD.FTZ R79, R79, R65 ;  /* 0x000000414f4f7221 */ /* 0x003fe20000010000 */
[----:B------:R-:W-:Y:S01]  /*c5c0*/  MOV R68, 0xc610 ;  /* 0x0000c61000447802 */ /* 0x000fe20000000f00 */
[----:B------:R-:W-:-:S02]  /*c5d0*/  IMAD.MOV.U32 R78, RZ, RZ, 0x8 ;  /* 0x00000008ff4e7424 */ /* 0x000fc400078e00ff */
[----:B------:R-:W-:Y:S02]  /*c5e0*/  IMAD.MOV.U32 R65, RZ, RZ, 0x1f ;  /* 0x0000001fff417424 */ /* 0x000fe400078e00ff */
[----:B------:R-:W-:Y:S02]  /*c5f0*/  IMAD.MOV.U32 R80, RZ, RZ, -0x1 ;  /* 0xffffffffff507424 */ /* 0x000fe400078e00ff */
[----:B------:R-:W-:Y:S05]  /*c600*/  CALL.REL.NOINC `($__internal_31_$__cuda_sm70_shflsync_bfly_p) ;  /* 0x0000047000007944 */ /* 0x000fea0003c00000 */
[----:B01----:R-:W-:Y:S01]  /*c610*/  FADD.FTZ R79, R79, R65 ;  /* 0x000000414f4f7221 */ /* 0x003fe20000010000 */
[----:B------:R-:W-:Y:S01]  /*c620*/  MOV R65, 0x1f ;  /* 0x0000001f00417802 */ /* 0x000fe20000000f00 */
[----:B------:R-:W-:Y:S01]  /*c630*/  IMAD.MOV.U32 R78, RZ, RZ, 0x10 ;  /* 0x00000010ff4e7424 */ /* 0x000fe200078e00ff */
[----:B------:R-:W-:Y:S01]  /*c640*/  MOV R68, 0xc670 ;  /* 0x0000c67000447802 */ /* 0x000fe20000000f00 */
[----:B------:R-:W-:Y:S02]  /*c650*/  IMAD.MOV.U32 R80, RZ, RZ, -0x1 ;  /* 0xffffffffff507424 */ /* 0x000fe400078e00ff */
[----:B------:R-:W-:Y:S05]  /*c660*/  CALL.REL.NOINC `($__internal_31_$__cuda_sm70_shflsync_bfly_p) ;  /* 0x0000041000007944 */ /* 0x000fea0003c00000 */
        /* <DEDUP_REMOVED lines=34> */
[----:B------:R-:W-:Y:S02]  /*c890*/  IMAD.MOV.U32 R78, RZ, RZ, 0x1 ;  /* 0x00000001ff4e7424 */ /* 0x000fe400078e00ff */
[----:B------:R-:W-:Y:S01]  /*c8a0*/  FFMA.FTZ R79, R68, R68, R65 ;  /* 0x00000044444f7223 */ /* 0x000fe20000010041 */
[----:B------:R-:W-:Y:S01]  /*c8b0*/  MOV R68, 0xc8e0 ;  /* 0x0000c8e000447802 */ /* 0x000fe20000000f00 */
[----:B------:R-:W-:Y:S02]  /*c8c0*/  IMAD.MOV.U32 R65, RZ, RZ, 0x1f ;  /* 0x0000001fff417424 */ /* 0x000fe400078e00ff */
[----:B------:R-:W-:Y:S05]  /*c8d0*/  CALL.REL.NOINC `($__internal_31_$__cuda_sm70_shflsync_bfly_p) ;  /* 0x000001a000007944 */ /* 0x000fea0003c00000 */
[----:B01----:R-:W-:Y:S01]  /*c8e0*/  FADD.FTZ R79, R79, R65 ;  /* 0x000000414f4f7221 */ /* 0x003fe20000010000 */
[----:B------:R-:W-:Y:S01]  /*c8f0*/  MOV R68, 0xc940 ;  /* 0x0000c94000447802 */ /* 0x000fe20000000f00 */
[----:B------:R-:W-:Y:S02]  /*c900*/  IMAD.MOV.U32 R78, RZ, RZ, 0x2 ;  /* 0x00000002ff4e7424 */ /* 0x000fe400078e00ff */
[----:B------:R-:W-:-:S02]  /*c910*/  IMAD.MOV.U32 R65, RZ, RZ, 0x1f ;  /* 0x0000001fff417424 */ /* 0x000fc400078e00ff */
[----:B------:R-:W-:Y:S02]  /*c920*/  IMAD.MOV.U32 R80, RZ, RZ, -0x1 ;  /* 0xffffffffff507424 */ /* 0x000fe400078e00ff */
[----:B------:R-:W-:Y:S05]  /*c930*/  CALL.REL.NOINC `($__internal_31_$__cuda_sm70_shflsync_bfly_p) ;  /* 0x0000014000007944 */ /* 0x000fea0003c00000 */
[----:B01----:R-:W-:Y:S01]  /*c940*/  FADD.FTZ R79, R79, R65 ;  /* 0x000000414f4f7221 */ /* 0x003fe20000010000 */
[----:B------:R-:W-:Y:S01]  /*c950*/  MOV R80, 0xffffffff ;  /* 0xffffffff00507802 */ /* 0x000fe20000000f00 */
[----:B------:R-:W-:Y:S01]  /*c960*/  IMAD.MOV.U32 R78, RZ, RZ, 0x4 ;  /* 0x00000004ff4e7424 */ /* 0x000fe200078e00ff */
[----:B------:R-:W-:Y:S01]  /*c970*/  MOV R68, 0xc9a0 ;  /* 0x0000c9a000447802 */ /* 0x000fe20000000f00 */
[----:B------:R-:W-:Y:S02]  /*c980*/  IMAD.MOV.U32 R65, RZ, RZ, 0x1f ;  /* 0x0000001fff417424 */ /* 0x000fe400078e00ff */
[----:B------:R-:W-:Y:S05]  /*c990*/  CALL.REL.NOINC `($__internal_31_$__cuda_sm70_shflsync_bfly_p) ;  /* 0x000000e000007944 */ /* 0x000fea0003c00000 */
[----:B01----:R-:W-:Y:S01]  /*c9a0*/  FADD.FTZ R79, R79, R65 ;  /* 0x000000414f4f7221 */ /* 0x003fe20000010000 */
[----:B------:R-:W-:Y:S01]  /*c9b0*/  MOV R68, 0xca00 ;  /* 0x0000ca0000447802 */ /* 0x000fe20000000f00 */
[----:B------:R-:W-:Y:S02]  /*c9c0*/  IMAD.MOV.U32 R78, RZ, RZ, 0x8 ;  /* 0x00000008ff4e7424 */ /* 0x000fe400078e00ff */
[----:B------:R-:W-:Y:S02]  /*c9d0*/  IMAD.MOV.U32 R65, RZ, RZ, 0x1f ;  /* 0x0000001fff417424 */ /* 0x000fe400078e00ff */
[----:B------:R-:W-:-:S02]  /*c9e0*/  IMAD.MOV.U32 R80, RZ, RZ, -0x1 ;  /* 0xffffffffff507424 */ /* 0x000fc400078e00ff */
[----:B------:R-:W-:Y:S05]  /*c9f0*/  CALL.REL.NOINC `($__internal_31_$__cuda_sm70_shflsync_bfly_p) ;  /* 0x0000008000007944 */ /* 0x000fea0003c00000 */
[----:B01----:R-:W-:Y:S01]  /*ca00*/  FADD.FTZ R79, R79, R65 ;  /* 0x000000414f4f7221 */ /* 0x003fe20000010000 */
[----:B------:R-:W-:Y:S01]  /*ca10*/  MOV R68, 0xca60 ;  /* 0x0000ca6000447802 */ /* 0x000fe20000000f00 */
[----:B------:R-:W-:-:S02]  /*ca20*/  IMAD.MOV.U32 R78, RZ, RZ, 0x10 ;  /* 0x00000010ff4e7424 */ /* 0x000fc400078e00ff */
[----:B------:R-:W-:Y:S02]  /*ca30*/  IMAD.MOV.U32 R65, RZ, RZ, 0x1f ;  /* 0x0000001fff417424 */ /* 0x000fe400078e00ff */
[----:B------:R-:W-:Y:S02]  /*ca40*/  IMAD.MOV.U32 R80, RZ, RZ, -0x1 ;  /* 0xffffffffff507424 */ /* 0x000fe400078e00ff */
[----:B------:R-:W-:Y:S05]  /*ca50*/  CALL.REL.NOINC `($__internal_31_$__cuda_sm70_shflsync_bfly_p) ;  /* 0x0000002000007944 */ /* 0x000fea0003c00000 */
[----:B01----:R-:W-:Y:S01]  /*ca60*/  IMAD.MOV.U32 R80, RZ, RZ, R65 ;  /* 0x000000ffff507224 */ /* 0x003fe200078e0041 */
[----:B------:R-:W-:Y:S05]  /*ca70*/  BRA `(.L_x_5446) ;  /* 0xfffff40000007947 */ /* 0x000fea000383ffff */
        .weak           $__internal_31_$__cuda_sm70_shflsync_bfly_p
        .type           $__internal_31_$__cuda_sm70_shflsync_bfly_p,@function
        .size           $__internal_31_$__cuda_sm70_shflsync_bfly_p,(.L_x_13571 - $__internal_31_$__cuda_sm70_shflsync_bfly_p)
$__internal_31_$__cuda_sm70_shflsync_bfly_p:
[----:B------:R-:W-:Y:S01]  /*ca80*/  IMAD.MOV.U32 R69, RZ, RZ, 0x0 ;  /* 0x00000000ff457424 */ /* 0x000fe200078e00ff */
[----:B------:R-:W-:Y:S04]  /*ca90*/  WARPSYNC R80 ;  /* 0x0000005000007348 */ /* 0x000fe80003800000 */
[----:B------:R0:W1:Y:S01]  /*caa0*/  SHFL.BFLY PT, R65, R79, R78, R65 ;  /* 0x0c00004e4f417389 */ /* 0x00006200000e0041 */
[----:B------:R-:W-:Y:S05]  /*cab0*/  RET.REL.NODEC R68 `(_ZN10layer_norm31ln_parallel_residual_fwd_kernelINS_13Kernel_traitsI13__nv_bfloat16S2_fS2_fjLj512ELj1ELj4ELj1ELj16ENS_18Kernel_traits_baseILj512ES2_S2_fS2_fjLj128EEEEELb1ELb1ELb1EEEvNS_9FwdParamsE) ;  /* 0xffff354044007950 */ /* 0x000fea0003c3ffff */
.L_x_5447:
        /* <DEDUP_REMOVED lines=12> */
.L_x_13571:


//--------------------- .text._ZN10layer_norm31ln_parallel_residual_fwd_kernelINS_13Kernel_traitsIf13__nv_bfloat16fS2_fjLj512ELj1ELj4ELj1ELj16ENS_18Kernel_traits_baseILj512EfS2_fS2_fjLj128EEEEELb0ELb0ELb0EEEvNS_9FwdParamsE --------------------------
	.section	.text._ZN10layer_norm31ln_parallel_residual_fwd_kernelINS_13Kernel_traitsIf13__nv_bfloat16fS2_fjLj512ELj1ELj4ELj1ELj16ENS_18Kernel_traits_baseILj512EfS2_fS2_fjLj128EEEEELb0ELb0ELb0EEEvNS_9FwdParamsE,"ax",@progbits
	.sectioninfo	@"SHI_REGISTERS=118"
	.align	128
        .global         _ZN10layer_norm31ln_parallel_residual_fwd_kernelINS_13Kernel_traitsIf13__nv_bfloat16fS2_fjLj512ELj1ELj4ELj1ELj16ENS_18Kernel_traits_baseILj512EfS2_fS2_fjLj128EEEEELb0ELb0ELb0EEEvNS_9FwdParamsE
        .type           _ZN10layer_norm31ln_parallel_residual_fwd_kernelINS_13Kernel_traitsIf13__nv_bfloat16fS2_fjLj512ELj1ELj4ELj1ELj16ENS_18Kernel_traits_baseILj512EfS2_fS2_fjLj128EEEEELb0ELb0ELb0EEEvNS_9FwdParamsE,@function
        .size           _ZN10layer_norm31ln_parallel_residual_fwd_kernelINS_13Kernel_traitsIf13__nv_bfloat16fS2_fjLj512ELj1ELj4ELj1ELj16ENS_18Kernel_traits_baseILj512EfS2_fS2_fjLj128EEEEELb0ELb0ELb0EEEvNS_9FwdParamsE,(.L_x_13572 - _ZN10layer_norm31ln_parallel_residual_fwd_kernelINS_13Kernel_traitsIf13__nv_bfloat16fS2_fjLj512ELj1ELj4ELj1ELj16ENS_18Kernel_traits_baseILj512EfS2_fS2_fjLj128EEEEELb0ELb0ELb0EEEvNS_9FwdParamsE)
        .other          _ZN10layer_norm31ln_parallel_residual_fwd_kernelINS_13Kernel_traitsIf13__nv_bfloat16fS2_fjLj512ELj1ELj4ELj1ELj16ENS_18Kernel_traits_baseILj512EfS2_fS2_fjLj128EEEEELb0ELb0ELb0EEEvNS_9FwdParamsE,@"STO_CUDA_ENTRY STV_DEFAULT"
_ZN10layer_norm31ln_parallel_residual_fwd_kernelINS_13Kernel_traitsIf13__nv_bfloat16fS2_fjLj512ELj1ELj4ELj1ELj16ENS_18Kernel_traits_baseILj512EfS2_fS2_fjLj128EEEEELb0ELb0ELb0EEEvNS_9FwdParamsE:
.text._ZN10layer_norm31ln_parallel_residual_fwd_kernelINS_13Kernel_traitsIf13__nv_bfloat16fS2_fjLj512ELj1ELj4ELj1ELj16ENS_18Kernel_traits_baseILj512EfS2_fS2_fjLj128EEEEELb0ELb0ELb0EEEvNS_9FwdParamsE:
        /* <DEDUP_REMOVED lines=8> */
[----:B0-----:R-:W-:Y:S02]  /*0080*/  SHF.R.U32.HI R3, RZ, 0x5, R68 ;  /* 0x00000005ff037819 */ /* 0x001fe40000011644 */
[----:B------:R-:W-:Y:S02]  /*0090*/  LOP3.LUT R5, R68, 0x1f, RZ, 0xc, !PT ;  /* 0x0000001f44057812 */ /* 0x000fe400078e0cff */
[----:B-1----:R-:W-:Y:S02]  /*00a0*/  LEA R3, R2, R3, 0x2 ;  /* 0x0000000302037211 */ /* 0x002fe400078e10ff */
[----:B------:R-:W-:Y:S02]  /*00b0*/  LEA.HI.SX32 R2, R0, R5, 0x1d ;  /* 0x0000000500027211 */ /* 0x000fe400078feaff */
[----:B------:R-:W-:-:S02]  /*00c0*/  ISETP.GE.AND P2, PT, R3, c[0x0][0x164], PT ;  /* 0x0000590003007a0c */ /* 0x000fc40003f46270 */
[C---:B------:R-:W-:Y:S02]  /*00d0*/  LOP3.LUT P3, RZ, R2.reuse, 0xffffffe0, RZ, 0xc0, !PT ;  /* 0xffffffe002ff7812 */ /* 0x040fe4000786c0ff */
[----:B------:R-:W-:Y:S02]  /*00e0*/  ISETP.GE.U32.AND P4, PT, R2, 0x40, PT ;  /* 0x000000400200780c */ /* 0x000fe40003f86070 */
[----:B------:R-:W-:-:S09]  /*00f0*/  LOP3.LUT R68, R68, 0x1f, RZ, 0xc0, !PT ;  /* 0x0000001f44447812 */ /* 0x000fd200078ec0ff */
        /* <DEDUP_REMOVED lines=9> */
[----:B------:R-:W-:Y:S01]  /*0190*/  HFMA2.MMA R7, -RZ, RZ, 0, 1.9073486328125e-06 ;  /* 0x00000020ff077435 */ /* 0x000fe200000001ff */
[----:B------:R-:W-:-:S08]  /*01a0*/  SHF.L.U32 R6, R68, 0x5, RZ ;  /* 0x0000000544067819 */ /* 0x000fd000000006ff */
[----:B------:R-:W-:-:S04]  /*01b0*/  @P0 LEA R4, P5, R68, c[0x0][0x218], 0x5 ;  /* 0x0000860044040a11 */ /* 0x000fc800078a28ff */
[----:B------:R-:W-:Y:S02]  /*01c0*/  @P0 LEA.HI.X R5, R68, c[0x0][0x21c], RZ, 0x5, P5 ;  /* 0x0000870044050a11 */ /* 0x000fe400028f2cff */
        /* <DEDUP_REMOVED lines=9> */
[----:B------:R-:W-:Y:S01]  /*0260*/  @P1 IADD3.X R9, R0, c[0x0][0x224], RZ, P5, !PT ;  /* 0x0000890000091a10 */ /* 0x000fe20002ffe4ff */
        /* <DEDUP_REMOVED lines=9> */
.L_x_5449:
[----:B------:R-:W-:Y:S05]  /*0300*/  BSYNC B0 ;  /* 0x0000000000007941 */ /* 0x000fea0003800000 */
.L_x_5448:
        /* <DEDUP_REMOVED lines=11> */
[----:B0-----:R-:W-:-:S04]  /*03c0*/  @P0 LEA R4, P5, R68, c[0x0][0x218], 0x5 ;  /* 0x0000860044040a11 */ /* 0x001fc800078a28ff */
[----:B------:R-:W-:Y:S02]  /*03d0*/  @P0 LEA.HI.X R5, R68, c[0x0][0x21c], RZ, 0x5, P5 ;  /* 0x0000870044050a11 */ /* 0x000fe400028f2cff */
[----:B------:R-:W-:Y:S02]  /*03e0*/  MOV R69, 0x20 ;  /* 0x0000002000457802 */ /* 0x000fe40000000f00 */
[----:B------:R-:W-:Y:S01]  /*03f0*/  @P1 IADD3 R72, P5, R70, c[0x0][0x220], RZ ;  /* 0x0000880046481a10 */ /* 0x000fe20007fbe0ff */
[----:B------:R0:W5:Y:S01]  /*0400*/  @P0 LDG.E.128 R32, [R4.64] ;  /* 0x0000000404200981 */ /* 0x000162000c1e1d00 */
[----:B------:R-:W-:-:S03]  /*0410*/  SHF.R.U32.HI R0, RZ, 0x1b, R68 ;  /* 0x0000001bff007819 */ /* 0x000fc60000011644 */
[----:B------:R0:W5:Y:S01]  /*0420*/  @P0 LDG.E.128 R28, [R4.64+0x10] ;  /* 0x00001004041c0981 */ /* 0x000162000c1e1d00 */
[----:B------:R-:W-:Y:S01]  /*0430*/  IADD3 R70, P0, R70, c[0x0][0x1b8], RZ ;  /* 0x00006e0046467a10 */ /* 0x000fe20007f1e0ff */
[----:B------:R-:W-:Y:S01]  /*0440*/  CS2R R26, SRZ ;  /* 0x00000000001a7805 */ /* 0x000fe2000001ff00 */
[----:B------:R-:W-:Y:S01]  /*0450*/  CS2R R24, SRZ ;  /* 0x0000000000187805 */ /* 0x000fe2000001ff00 */
[----:B------:R-:W-:Y:S01]  /*0460*/  CS2R R22, SRZ ;  /* 0x0000000000167805 */ /* 0x000fe2000001ff00 */
[----:B------:R-:W-:Y:S01]  /*0470*/  CS2R R20, SRZ ;  /* 0x0000000000147805 */ /* 0x000fe2000001ff00 */
[----:B------:R-:W-:Y:S01]  /*0480*/  @P1 IADD3.X R73, R0, c[0x0][0x224], RZ, P5, !PT ;  /* 0x0000890000491a10 */ /* 0x000fe20002ffe4ff */
[----:B------:R-:W-:Y:S01]  /*0490*/  IMAD.WIDE.U32 R68, R68, R69, c[0x0][0x1b0] ;  /* 0x00006c0044447625 */ /* 0x000fe200078e0045 */
[----:B------:R-:W-:-:S03]  /*04a0*/  IADD3.X R71, R0, c[0x0][0x1bc], RZ, P0, !PT ;  /* 0x00006f0000477a10 */ /* 0x000fc600007fe4ff */
[----:B------:R1:W5:Y:S04]  /*04b0*/  @P1 LDG.E.128 R24, [R72.64] ;  /* 0x0000000448181981 */ /* 0x000368000c1e1d00 */
[----:B------:R1:W5:Y:S04]  /*04c0*/  @P1 LDG.E.128 R20, [R72.64+0x10] ;  /* 0x0000100448141981 */ /* 0x000368000c1e1d00 */
[----:B------:R1:W5:Y:S04]  /*04d0*/  LDG.E.128 R16, [R68.64] ;  /* 0x0000000444107981 */ /* 0x000368000c1e1d00 */
[----:B------:R1:W5:Y:S04]  /*04e0*/  LDG.E.128 R12, [R68.64+0x10] ;  /* 0x00001004440c7981 */ /* 0x000368000c1e1d00 */
[----:B------:R1:W5:Y:S04]  /*04f0*/  LDG.E.128 R8, [R70.64] ;  /* 0x0000000446087981 */ /* 0x000368000c1e1d00 */
[----:B0-----:R1:W5:Y:S02]  /*0500*/  LDG.E.128 R4, [R70.64+0x10] ;  /* 0x0000100446047981 */ /* 0x001364000c1e1d00 */
.L_x_5451:
[----:B------:R-:W-:Y:S05]  /*0510*/  BSYNC B0 ;  /* 0x0000000000007941 */ /* 0x000fea0003800000 */
.L_x_5450:
[----:B------:R-:W-:Y:S05]  /*0520*/  @P2 EXIT ;  /* 0x000000000000294d */ /* 0x000fea0003800000 */
[----:B------:R-:W-:Y:S02]  /*0530*/  ULDC.U8 UR6, c[0x0][0x1f0] ;  /* 0x00007c0000067ab9 */ /* 0x000fe40000000000 */
.L_x_5495:
[----:B------:R-:W2:Y:S01]  /*0540*/  S2R R96, SR_TID.X ;  /* 0x0000000000607919 */ /* 0x000ea20000002100 */
[----:B------:R-:W-:Y:S01]  /*0550*/  IMAD R0, R3, c[0x0][0x168], RZ ;  /* 0x00005a0003007a24 */ /* 0x000fe200078e02ff */
[----:B------:R-:W-:Y:S04]  /*0560*/  BSSY B0, `(.L_x_5452) ;  /* 0x000005c000007945 */ /* 0x000fe80003800000 */
[----:B------:R-:W-:-:S04]  /*0570*/  SHF.R.S32.HI R97, RZ, 0x1f, R0 ;  /* 0x0000001fff617819 */ /* 0x000fc80000011400 */
[----:B------:R-:W-:Y:S02]  /*0580*/  LEA.HI R97, R97, R0, RZ, 0x3 ;  /* 0x0000000061617211 */ /* 0x000fe400078f18ff */
[----:B--2---:R-:W-:-:S04]  /*0590*/  LOP3.LUT R96, R96, 0x1f, RZ, 0xc0, !PT ;  /* 0x0000001f60607812 */ /* 0x004fc800078ec0ff */
[----:B------:R-:W-:-:S04]  /*05a0*/  LEA.HI.SX32 R0, R97, R96, 0x1d ;  /* 0x0000006061007211 */ /* 0x000fc800078feaff */
[----:B------:R-:W-:Y:S01]  /*05b0*/  MOV R97, R0 ;  /* 0x0000000000617202 */ /* 0x000fe20000000f00 */
[----:B------:R-:W-:Y:S05]  /*05c0*/  @!P3 BRA `(.L_x_5453) ;  /* 0x000005500000b947 */ /* 0x000fea0003800000 */
[----:B------:R-:W-:Y:S01]  /*05d0*/  HFMA2.MMA R93, -RZ, RZ, 0, 9.5367431640625e-07 ;  /* 0x00000010ff5d7435 */ /* 0x000fe200000001ff */
[----:B------:R-:W-:Y:S02]  /*05e0*/  ISETP.NE.U32.AND P1, PT, RZ, c[0x0][0x178], PT ;  /* 0x00005e00ff007a0c */ /* 0x000fe40003f25070 */
[----:B------:R-:W-:Y:S02]  /*05f0*/  ISETP.NE.U32.AND P0, PT, RZ, c[0x0][0x180], PT ;  /* 0x00006000ff007a0c */ /* 0x000fe40003f05070 */
[----:B------:R-:W-:Y:S02]  /*0600*/  ISETP.NE.AND.EX P1, PT, RZ, c[0x0][0x17c], PT, P1 ;  /* 0x00005f00ff007a0c */ /* 0x000fe40003f25310 */
[----:B------:R-:W-:-:S03]  /*0610*/  ISETP.NE.AND.EX P0, PT, RZ, c[0x0][0x184], PT, P0 ;  /* 0x00006100ff007a0c */ /* 0x000fc60003f05300 */
[----:B------:R-:W-:-:S06]  /*0620*/  IMAD.WIDE.U32 R92, R0, R93, c[0x0][0x170] ;  /* 0x00005c00005c7625 */ /* 0x000fcc00078e005d */
[----:B------:R-:W2:Y:S02]  /*0630*/  LDG.E.128 R92, [R92.64] ;  /* 0x000000045c5c7981 */ /* 0x000ea4000c1e1d00 */
[C---:B------:R-:W-:Y:S02]  /*0640*/  @P1 LEA R82, P2, R0.reuse, c[0x0][0x178], 0x4 ;  /* 0x00005e0000521a11 */ /* 0x040fe400078420ff */
[C---:B------:R-:W-:Y:S02]  /*0650*/  @P0 LEA R80, P5, R0.reuse, c[0x0][0x180], 0x5 ;  /* 0x0000600000500a11 */ /* 0x040fe400078a28ff */
[C---:B------:R-:W-:Y:S02]  /*0660*/  @P1 LEA.HI.X R83, R0.reuse, c[0x0][0x17c], RZ, 0x4, P2 ;  /* 0x00005f0000531a11 */ /* 0x040fe400010f24ff */
[----:B------:R-:W-:-:S03]  /*0670*/  @P0 LEA.HI.X R81, R0, c[0x0][0x184], RZ, 0x5, P5 ;  /* 0x0000610000510a11 */ /* 0x000fc600028f2cff */
[----:B-1----:R1:W5:Y:S01]  /*0680*/  @P1 LDG.E.128 R68, [R82.64] ;  /* 0x0000000452441981 */ /* 0x002362000c1e1d00 */
[----:B------:R-:W-:-:S03]  /*0690*/  ISETP.NE.U32.AND P1, PT, RZ, c[0x0][0x178], PT ;  /* 0x00005e00ff007a0c */ /* 0x000fc60003f25070 */
[----:B------:R2:W5:Y:S01]  /*06a0*/  @P0 LDG.E.128 R72, [R80.64] ;  /* 0x0000000450480981 */ /* 0x000562000c1e1d00 */
[----:B------:R-:W-:-:S03]  /*06b0*/  ISETP.NE.AND.EX P1, PT, RZ, c[0x0][0x17c], PT, P1 ;  /* 0x00005f00ff007a0c */ /* 0x000fc60003f25310 */
[----:B------:R2:W5:Y:S02]  /*06c0*/  @P0 LDG.E.128 R76, [R80.64+0x10] ;  /* 0x00001004504c0981 */ /* 0x000564000c1e1d00 */
[----:B--2---:R-:W-:-:S08]  /*06d0*/  PRMT R80, RZ, 0x5410, R92 ;  /* 0x00005410ff507816 */ /* 0x004fd0000000005c */
[----:B------:R-:W-:Y:S05]  /*06e0*/  @P1 BRA `(.L_x_5454) ;  /* 0x0000003000001947 */ /* 0x000fea0003800000 */
[----:B-1----:R-:W-:Y:S05]  /*06f0*/  @!P0 BRA `(.L_x_5455) ;  /* 0x0000005000008947 */ /* 0x002fea0003800000 */
[----:B-----5:R-:W-:Y:S01]  /*0700*/  FADD.FTZ R80, R72, R80 ;  /* 0x0000005048507221 */ /* 0x020fe20000010000 */
[----:B------:R-:W-:Y:S05]  /*0710*/  BRA `(.L_x_5455) ;  /* 0x0000003000007947 */ /* 0x000fea0003800000 */
.L_x_5454:
[----:B-1---5:R-:W-:-:S05]  /*0720*/  PRMT R81, RZ, 0x5410, R68 ;  /* 0x00005410ff517816 */ /* 0x022fca0000000044 */
[----:B------:R-:W-:-:S04]  /*0730*/  FADD.FTZ R80, R81, R80 ;  /* 0x0000005051507221 */ /* 0x000fc80000010000 */
[----:B------:R-:W-:Y:S02]  /*0740*/  @P0 FADD.FTZ R80, R72, R80 ;  /* 0x0000005048500221 */ /* 0x000fe40000010000 */
.L_x_5455:
[----:B------:R-:W-:Y:S01]  /*0750*/  PRMT R81, RZ, 0x7610, R92 ;  /* 0x00007610ff517816 */ /* 0x000fe2000000005c */
[----:B------:R-:W-:Y:S05]  /*0760*/  @P1 BRA `(.L_x_5456) ;  /* 0x0000003000001947 */ /* 0x000fea0003800000 */
[----:B------:R-:W-:Y:S05]  /*0770*/  @!P0 BRA `(.L_x_5457) ;  /* 0x0000005000008947 */ /* 0x000fea0003800000 */
[----:B-----5:R-:W-:Y:S01]  /*0780*/  FADD.FTZ R81, R73, R81 ;  /* 0x0000005149517221 */ /* 0x020fe20000010000 */
[----:B------:R-:W-:Y:S05]  /*0790*/  BRA `(.L_x_5457) ;  /* 0x0000003000007947 */ /* 0x000fea0003800000 */
.L_x_5456:
[----:B-----5:R-:W-:-:S05]  /*07a0*/  PRMT R82, RZ, 0x7610, R68 ;  /* 0x00007610ff527816 */ /* 0x020fca0000000044 */
[----:B------:R-:W-:-:S04]  /*07b0*/  FADD.FTZ R81, R82, R81 ;  /* 0x0000005152517221 */ /* 0x000fc80000010000 */
[----:B------:R-:W-:Y:S02]  /*07c0*/  @P0 FADD.FTZ R81, R73, R81 ;  /* 0x0000005149510221 */ /* 0x000fe40000010000 */
.L_x_5457:
[----:B------:R-:W-:Y:S01]  /*07d0*/  PRMT R82, RZ, 0x5410, R93 ;  /* 0x00005410ff527816 */ /* 0x000fe2000000005d */
[----:B------:R-:W-:Y:S05]  /*07e0*/  @P1 BRA `(.L_x_5458) ;  /* 0x0000003000001947 */ /* 0x000fea0003800000 */
[----:B------:R-:W-:Y:S05]  /*07f0*/  @!P0 BRA `(.L_x_5459) ;  /* 0x0000005000008947 */ /* 0x000fea0003800000 */
[----:B-----5:R-:W-:Y:S01]  /*0800*/  FADD.FTZ R82, R74, R82 ;  /* 0x000000524a527221 */ /* 0x020fe20000010000 */
[----:B------:R-:W-:Y:S05]  /*0810*/  BRA `(.L_x_5459) ;  /* 0x0000003000007947 */ /* 0x000fea0003800000 */
.L_x_5458:
[----:B-----5:R-:W-:-:S05]  /*0820*/  PRMT R83, RZ, 0x5410, R69 ;  /* 0x00005410ff537816 */ /* 0x020fca0000000045 */
[----:B------:R-:W-:-:S04]  /*0830*/  FADD.FTZ R82, R83, R82 ;  /* 0x0000005253527221 */ /* 0x000fc80000010000 */
[----:B------:R-:W-:Y:S02]  /*0840*/  @P0 FADD.FTZ R82, R74, R82 ;  /* 0x000000524a520221 */ /* 0x000fe40000010000 */
.L_x_5459:
[----:B------:R-:W-:Y:S01]  /*0850*/  PRMT R83, RZ, 0x7610, R93 ;  /* 0x00007610ff537816 */ /* 0x000fe2000000005d */
[----:B------:R-:W-:Y:S05]  /*0860*/  @P1 BRA `(.L_x_5460) ;  /* 0x0000003000001947 */ /* 0x000fea0003800000 */
[----:B------:R-:W-:Y:S05]  /*0870*/  @!P0 BRA `(.L_x_5461) ;  /* 0x0000005000008947 */ /* 0x000fea0003800000 */
[----:B-----5:R-:W-:Y:S01]  /*0880*/  FADD.FTZ R83, R75, R83 ;  /* 0x000000534b537221 */ /* 0x020fe20000010000 */
[----:B------:R-:W-:Y:S05]  /*0890*/  BRA `(.L_x_5461) ;  /* 0x0000003000007947 */ /* 0x000fea0003800000 */
.L_x_5460:
[----:B-----5:R-:W-:-:S05]  /*08a0*/  PRMT R92, RZ, 0x7610, R69 ;  /* 0x00007610ff5c7816 */ /* 0x020fca0000000045 */
[----:B------:R-:W-:-:S04]  /*08b0*/  FADD.FTZ R83, R92, R83 ;  /* 0x000000535c537221 */ /* 0x000fc80000010000 */
[----:B------:R-:W-:Y:S02]  /*08c0*/  @P0 FADD.FTZ R83, R75, R83 ;  /* 0x000000534b530221 */ /* 0x000fe40000010000 */
.L_x_5461:
[----:B------:R-:W-:Y:S01]  /*08d0*/  PRMT R92, RZ, 0x5410, R94 ;  /* 0x00005410ff5c7816 */ /* 0x000fe2000000005e */
[----:B------:R-:W-:Y:S05]  /*08e0*/  @P1 BRA `(.L_x_5462) ;  /* 0x0000003000001947 */ /* 0x000fea0003800000 */
[----:B------:R-:W-:Y:S05]  /*08f0*/  @!P0 BRA `(.L_x_5463) ;  /* 0x0000005000008947 */ /* 0x000fea0003800000 */
[----:B-----5:R-:W-:Y:S01]  /*0900*/  FADD.FTZ R92, R76, R92 ;  /* 0x0000005c4c5c7221 */ /* 0x020fe20000010000 */
[----:B------:R-:W-:Y:S05]  /*0910*/  BRA `(.L_x_5463) ;  /* 0x0000003000007947 */ /* 0x000fea0003800000 */
.L_x_5462:
[----:B-----5:R-:W-:-:S05]  /*0920*/  PRMT R93, RZ, 0x5410, R70 ;  /* 0x00005410ff5d7816 */ /* 0x020fca0000000046 */
[----:B------:R-:W-:-:S04]  /*0930*/  FADD.FTZ R92, R93, R92 ;  /* 0x0000005c5d5c7221 */ /* 0x000fc80000010000 */
[----:B------:R-:W-:Y:S02]  /*0940*/  @P0 FADD.FTZ R92, R76, R92 ;  /* 0x0000005c4c5c0221 */ /* 0x000fe40000010000 */
.L_x_5463:
[----:B------:R-:W-:Y:S01]  /*0950*/  PRMT R93, RZ, 0x7610, R94 ;  /* 0x00007610ff5d7816 */ /* 0x000fe2000000005e */
[----:B------:R-:W-:Y:S05]  /*0960*/  @P1 BRA `(.L_x_5464) ;  /* 0x0000003000001947 */ /* 0x000fea0003800000 */
[----:B------:R-:W-:Y:S05]  /*0970*/  @!P0 BRA `(.L_x_5465) ;  /* 0x0000005000008947 */ /* 0x000fea0003800000 */
[----:B-----5:R-:W-:Y:S01]  /*0980*/  FADD.FTZ R93, R77, R93 ;  /* 0x0000005d4d5d7221 */ /* 0x020fe20000010000 */
[----:B------:R-:W-:Y:S05]  /*0990*/  BRA `(.L_x_5465) ;  /* 0x0000003000007947 */ /* 0x000fea0003800000 */
.L_x_5464:
[----:B-----5:R-:W-:-:S05]  /*09a0*/  PRMT R94, RZ, 0x7610, R70 ;  /* 0x00007610ff5e7816 */ /* 0x020fca0000000046 */
[----:B------:R-:W-:-:S04]  /*09b0*/  FADD.FTZ R93, R94, R93 ;  /* 0x0000005d5e5d7221 */ /* 0x000fc80000010000 */
[----:B------:R-:W-:Y:S02]  /*09c0*/  @P0 FADD.FTZ R93, R77, R93 ;  /* 0x0000005d4d5d0221 */ /* 0x000fe40000010000 */
.L_x_5465:
[----:B------:R-:W-:Y:S01]  /*09d0*/  PRMT R94, RZ, 0x5410, R95 ;  /* 0x00005410ff5e7816 */ /* 0x000fe2000000005f */
[----:B------:R-:W-:Y:S05]  /*09e0*/  @P1 BRA `(.L_x_5466) ;  /* 0x0000003000001947 */ /* 0x000fea0003800000 */
[----:B------:R-:W-:Y:S05]  /*09f0*/  @!P0 BRA `(.L_x_5467) ;  /* 0x0000005000008947 */ /* 0x000fea0003800000 */
[----:B-----5:R-:W-:Y:S01]  /*0a00*/  FADD.FTZ R94, R78, R94 ;  /* 0x0000005e4e5e7221 */ /* 0x020fe20000010000 */
[----:B------:R-:W-:Y:S05]  /*0a10*/  BRA `(.L_x_5467) ;  /* 0x0000003000007947 */ /* 0x000fea0003800000 */
.L_x_5466:
[----:B-----5:R-:W-:-:S05]  /*0a20*/  PRMT R97, RZ, 0x5410, R71 ;  /* 0x00005410ff617816 */ /* 0x020fca0000000047 */
[----:B------:R-:W-:-:S04]  /*0a30*/  FADD.FTZ R94, R97, R94 ;  /* 0x0000005e615e7221 */ /* 0x000fc80000010000 */
[----:B------:R-:W-:Y:S02]  /*0a40*/  @P0 FADD.FTZ R94, R78, R94 ;  /* 0x0000005e4e5e0221 */ /* 0x000fe40000010000 */
.L_x_5467:
[----:B------:R-:W-:Y:S01]  /*0a50*/  PRMT R95, RZ, 0x7610, R95 ;  /* 0x00007610ff5f7816 */ /* 0x000fe2000000005f */
[----:B------:R-:W-:Y:S05]  /*0a60*/  @P1 BRA `(.L_x_5468) ;  /* 0x0000003000001947 */ /* 0x000fea0003800000 */
[----:B------:R-:W-:Y:S05]  /*0a70*/  @!P0 BRA `(.L_x_5469) ;  /* 0x0000005000008947 */ /* 0x000fea0003800000 */
[----:B-----5:R-:W-:Y:S01]  /*0a80*/  FADD.FTZ R95, R79, R95 ;  /* 0x0000005f4f5f7221 */ /* 0x020fe20000010000 */
[----:B------:R-:W-:Y:S05]  /*0a90*/  BRA `(.L_x_5469) ;  /* 0x0000003000007947 */ /* 0x000fea0003800000 */
.L_x_5468:
[----:B-----5:R-:W-:-:S05]  /*0aa0*/  PRMT R98, RZ, 0x7610, R71 ;  /* 0x00007610ff627816 */ /* 0x020fca0000000047 */
[----:B------:R-:W-:-:S04]  /*0ab0*/  FADD.FTZ R95, R98, R95 ;  /* 0x0000005f625f7221 */ /* 0x000fc80000010000 */
[----:B------:R-:W-:Y:S02]  /*0ac0*/  @P0 FADD.FTZ R95, R79, R95 ;  /* 0x0000005f4f5f0221 */ /* 0x000fe40000010000 */
.L_x_5469:
[C---:B------:R-:W-:Y:S02]  /*0ad0*/  LEA R98, P0, R0.reuse, c[0x0][0x188], 0x5 ;  /* 0x0000620000627a11 */ /* 0x040fe400078028ff */
[C---:B------:R-:W-:Y:S02]  /*0ae0*/  IADD3 R97, R0.reuse, 0x20, RZ ;  /* 0x0000002000617810 */ /* 0x040fe40007ffe0ff */
[----:B------:R-:W-:-:S05]  /*0af0*/  LEA.HI.X R99, R0, c[0x0][0x18c], RZ, 0x5, P0 ;  /* 0x0000630000637a11 */ /* 0x000fca00000f2cff */
[----:B------:R1:W-:Y:S04]  /*0b00*/  STG.E.128 [R98.64], R80 ;  /* 0x0000005062007986 */ /* 0x0003e8000c101d04 */
[----:B------:R1:W-:Y:S02]  /*0b10*/  STG.E.128 [R98.64+0x10], R92 ;  /* 0x0000105c62007986 */ /* 0x0003e4000c101d04 */
.L_x_5453:
[----:B------:R-:W-:Y:S05]  /*0b20*/  BSYNC B0 ;  /* 0x0000000000007941 */ /* 0x000fea0003800000 */
.L_x_5452:
[----:B------:R-:W-:Y:S01]  /*0b30*/  BSSY B0, `(.L_x_5470) ;  /* 0x0000056000007945 */ /* 0x000fe20003800000 */
[----:B------:R-:W-:Y:S05]  /*0b40*/  @!P4 BRA `(.L_x_5471) ;  /* 0x000005400000c947 */ /* 0x000fea0003800000 */
[----:B------:R-:W-:Y:S02]  /*0b50*/  MOV R88, 0x10 ;  /* 0x0000001000587802 */ /* 0x000fe40000000f00 */
[----:B------:R-:W-:Y:S02]  /*0b60*/  ISETP.NE.U32.AND P1, PT, RZ, c[0x0][0x178], PT ;  /* 0x00005e00ff007a0c */ /* 0x000fe40003f25070 */
[----:B------:R-:W-:Y:S01]  /*0b70*/  ISETP.NE.U32.AND P0, PT, RZ, c[0x0][0x180], PT ;  /* 0x00006000ff007a0c */ /* 0x000fe20003f05070 */
[----:B------:R-:W-:Y:S01]  /*0b80*/  IMAD.WIDE.U32 R88, R97, R88, c[0x0][0x170] ;  /* 0x00005c0061587625 */ /* 0x000fe200078e0058 */
[----:B------:R-:W-:-:S02]  /*0b90*/  ISETP.NE.AND.EX P1, PT, RZ, c[0x0][0x17c], PT, P1 ;  /* 0x00005f00ff007a0c */ /* 0x000fc40003f25310 */
[----:B------:R-:W-:-:S03]  /*0ba0*/  ISETP.NE.AND.EX P0, PT, RZ, c[0x0][0x184], PT, P0 ;  /* 0x00006100ff007a0c */ /* 0x000fc60003f05300 */
[----:B------:R-:W2:Y:S08]  /*0bb0*/  LDG.E.128 R88, [R88.64] ;  /* 0x0000000458587981 */ /* 0x000eb0000c1e1d00 */
[C---:B------:R-:W-:Y:S02]  /*0bc0*/  @P1 LEA R86, P2, R97.reuse, c[0x0][0x178], 0x4 ;  /* 0x00005e0061561a11 */ /* 0x040fe400078420ff */
[----:B------:R-:W-:-:S02]  /*0bd0*/  @P0 LEA R84, P5, R97, c[0x0][0x180], 0x5 ;  /* 0x0000600061540a11 */ /* 0x000fc400078a28ff */
[C---:B------:R-:W-:Y:S02]  /*0be0*/  @P1 LEA.HI.X R87, R97.reuse, c[0x0][0x17c], RZ, 0x4, P2 ;  /* 0x00005f0061571a11 */ /* 0x040fe400010f24ff */
[----:B------:R-:W-:-:S03]  /*0bf0*/  @P0 LEA.HI.X R85, R97, c[0x0][0x184], RZ, 0x5, P5 ;  /* 0x0000610061550a11 */ /* 0x000fc600028f2cff */
[----:B-1---5:R1:W5:Y:S01]  /*0c00*/  @P1 LDG.E.128 R68, [R86.64] ;  /* 0x0000000456441981 */ /* 0x022362000c1e1d00 */
        /* <DEDUP_REMOVED lines=9> */
.L_x_5472:
[----:B-1---5:R-:W-:-:S05]  /*0ca0*/  PRMT R85, RZ, 0x5410, R68 ;  /* 0x00005410ff557816 */ /* 0x022fca0000000044 */
[----:B------:R-:W-:-:S04]  /*0cb0*/  FADD.FTZ R84, R85, R84 ;  /* 0x0000005455547221 */ /* 0x000fc80000010000 */
[----:B------:R-:W-:Y:S02]  /*0cc0*/  @P0 FADD.FTZ R84, R72, R84 ;  /* 0x0000005448540221 */ /* 0x000fe40000010000 */
.L_x_5473:
[----:B------:R-:W-:Y:S01]  /*0cd0*/  PRMT R85, RZ, 0x7610, R88 ;  /* 0x00007610ff557816 */ /* 0x000fe20000000058 */
[----:B------:R-:W-:Y:S05]  /*0ce0*/  @P1 BRA `(.L_x_5474) ;  /* 0x0000003000001947 */ /* 0x000fea0003800000 */
[----:B------:R-:W-:Y:S05]  /*0cf0*/  @!P0 BRA `(.L_x_5475) ;  /* 0x0000005000008947 */ /* 0x000fea0003800000 */
[----:B-----5:R-:W-:Y:S01]  /*0d00*/  FADD.FTZ R85, R73, R85 ;  /* 0x0000005549557221 */ /* 0x020fe20000010000 */
[----:B------:R-:W-:Y:S05]  /*0d10*/  BRA `(.L_x_5475) ;  /* 0x0000003000007947 */ /* 0x000fea0003800000 */
.L_x_5474:
[----:B-----5:R-:W-:-:S05]  /*0d20*/  PRMT R86, RZ, 0x7610, R68 ;  /* 0x00007610ff567816 */ /* 0x020fca0000000044 */
[----:B------:R-:W-:-:S04]  /*0d30*/  FADD.FTZ R85, R86, R85 ;  /* 0x0000005556557221 */ /* 0x000fc80000010000 */
[----:B------:R-:W-:Y:S02]  /*0d40*/  @P0 FADD.FTZ R85, R73, R85 ;  /* 0x0000005549550221 */ /* 0x000fe40000010000 */
.L_x_5475:
[----:B------:R-:W-:Y:S01]  /*0d50*/  PRMT R86, RZ, 0x5410, R89 ;  /* 0x00005410ff567816 */ /* 0x000fe20000000059 */
[----:B------:R-:W-:Y:S05]  /*0d60*/  @P1 BRA `(.L_x_5476) ;  /* 0x0000003000001947 */ /* 0x000fea0003800000 */
[----:B------:R-:W-:Y:S05]  /*0d70*/  @!P0 BRA `(.L_x_5477) ;  /* 0x0000005000008947 */ /* 0x000fea0003800000 */
[----:B-----5:R-:W-:Y:S01]  /*0d80*/  FADD.FTZ R86, R74, R86 ;  /* 0x000000564a567221 */ /* 0x020fe20000010000 */
[----:B------:R-:W-:Y:S05]  /*0d90*/  BRA `(.L_x_5477) ;  /* 0x0000003000007947 */ /* 0x000fea0003800000 */
.L_x_5476:
[----:B-----5:R-:W-:-:S05]  /*0da0*/  PRMT R87, RZ, 0x5410, R69 ;  /* 0x00005410ff577816 */ /* 0x020fca0000000045 */
[----:B------:R-:W-:-:S04]  /*0db0*/  FADD.FTZ R86, R87, R86 ;  /* 0x0000005657567221 */ /* 0x000fc80000010000 */
[----:B------:R-:W-:Y:S02]  /*0dc0*/  @P0 FADD.FTZ R86, R74, R86 ;  /* 0x000000564a560221 */ /* 0x000fe40000010000 */
.L_x_5477:
[----:B------:R-:W-:Y:S01]  /*0dd0*/  PRMT R87, RZ, 0x7610, R89 ;  /* 0x00007610ff577816 */ /* 0x000fe20000000059 */
[----:B------:R-:W-:Y:S05]  /*0de0*/  @P1 BRA `(.L_x_5478) ;  /* 0x0000003000001947 */ /* 0x000fea0003800000 */
[----:B------:R-:W-:Y:S05]  /*0df0*/  @!P0 BRA `(.L_x_5479) ;  /* 0x0000005000008947 */ /* 0x000fea0003800000 */
[----:B-----5:R-:W-:Y:S01]  /*0e00*/  FADD.FTZ R87, R75, R87 ;  /* 0x000000574b577221 */ /* 0x020fe20000010000 */
[----:B------:R-:W-:Y:S05]  /*0e10*/  BRA `(.L_x_5479) ;  /* 0x0000003000007947 */ /* 0x000fea0003800000 */
.L_x_5478:
[----:B-----5:R-:W-:-:S05]  /*0e20*/  PRMT R88, RZ, 0x7610, R69 ;  /* 0x00007610ff587816 */ /* 0x020fca0000000045 */
[----:B------:R-:W-:-:S04]  /*0e30*/  FADD.FTZ R87, R88, R87 ;  /* 0x0000005758577221 */ /* 0x000fc80000010000 */
[----:B------:R-:W-:Y:S02]  /*0e40*/  @P0 FADD.FTZ R87, R75, R87 ;  /* 0x000000574b570221 */ /* 0x000fe40000010000 */
.L_x_5479:
[----:B------:R-:W-:Y:S01]  /*0e50*/  PRMT R88, RZ, 0x5410, R90 ;  /* 0x00005410ff587816 */ /* 0x000fe2000000005a */
[----:B------:R-:W-:Y:S05]  /*0e60*/  @P1 BRA `(.L_x_5480) ;  /* 0x0000003000001947 */ /* 0x000fea0003800000 */
[----:B------:R-:W-:Y:S05]  /*0e70*/  @!P0 BRA `(.L_x_5481) ;  /* 0x0000005000008947 */ /* 0x000fea0003800000 */
[----:B-----5:R-:W-:Y:S01]  /*0e80*/  FADD.FTZ R88, R76, R88 ;  /* 0x000000584c587221 */ /* 0x020fe20000010000 */
[----:B------:R-:W-:Y:S05]  /*0e90*/  BRA `(.L_x_5481) ;  /* 0x0000003000007947 */ /* 0x000fea0003800000 */
.L_x_5480:
[----:B-----5:R-:W-:-:S05]  /*0ea0*/  PRMT R89, RZ, 0x5410, R70 ;  /* 0x00005410ff597816 */ /* 0x020fca0000000046 */
[----:B------:R-:W-:-:S04]  /*0eb0*/  FADD.FTZ R88, R89, R88 ;  /* 0x0000005859587221 */ /* 0x000fc80000010000 */
[----:B------:R-:W-:Y:S02]  /*0ec0*/  @P0 FADD.FTZ R88, R76, R88 ;  /* 0x000000584c580221 */ /* 0x000fe40000010000 */
.L_x_5481:
[----:B------:R-:W-:Y:S01]  /*0ed0*/  PRMT R89, RZ, 0x7610, R90 ;  /* 0x00007610ff597816 */ /* 0x000fe2000000005a */
[----:B------:R-:W-:Y:S05]  /*0ee0*/  @P1 BRA `(.L_x_5482) ;  /* 0x0000003000001947 */ /* 0x000fea0003800000 */
[----:B------:R-:W-:Y:S05]  /*0ef0*/  @!P0 BRA `(.L_x_5483) ;  /* 0x0000005000008947 */ /* 0x000fea0003800000 */
[----:B-----5:R-:W-:Y:S01]  /*0f00*/  FADD.FTZ R89, R77, R89 ;  /* 0x000000594d597221 */ /* 0x020fe20000010000 */
[----:B------:R-:W-:Y:S05]  /*0f10*/  BRA `(.L_x_5483) ;  /* 0x0000003000007947 */ /* 0x000fea0003800000 */
.L_x_5482:
[----:B-----5:R-:W-:-:S05]  /*0f20*/  PRMT R90, RZ, 0x7610, R70 ;  /* 0x00007610ff5a7816 */ /* 0x020fca0000000046 */
[----:B------:R-:W-:-:S04]  /*0f30*/  FADD.FTZ R89, R90, R89 ;  /* 0x000000595a597221 */ /* 0x000fc80000010000 */
[----:B------:R-:W-:Y:S02]  /*0f40*/  @P0 FADD.FTZ R89, R77, R89 ;  /* 0x000000594d590221 */ /* 0x000fe40000010000 */
.L_x_5483:
[----:B------:R-:W-:Y:S01]  /*0f50*/  PRMT R90, RZ, 0x5410, R91 ;  /* 0x00005410ff5a7816 */ /* 0x000fe2000000005b */
[----:B------:R-:W-:Y:S05]  /*0f60*/  @P1 BRA `(.L_x_5484) ;  /* 0x0000003000001947 */ /* 0x000fea0003800000 */
[----:B------:R-:W-:Y:S05]  /*0f70*/  @!P0 BRA `(.L_x_5485) ;  /* 0x0000005000008947 */ /* 0x000fea0003800000 */
[----:B-----5:R-:W-:Y:S01]  /*0f80*/  FADD.FTZ R90, R78, R90 ;  /* 0x0000005a4e5a7221 */ /* 0x020fe20000010000 */
[----:B------:R-:W-:Y:S05]  /*0f90*/  BRA `(.L_x_5485) ;  /* 0x0000003000007947 */ /* 0x000fea0003800000 */
.L_x_5484:
[----:B-----5:R-:W-:-:S05]  /*0fa0*/  PRMT R99, RZ, 0x5410, R71 ;  /* 0x00005410ff637816 */ /* 0x020fca0000000047 */
[----:B------:R-:W-:-:S04]  /*0fb0*/  FADD.FTZ R90, R99, R90 ;  /* 0x0000005a635a7221 */ /* 0x000fc80000010000 */
[----:B------:R-:W-:Y:S02]  /*0fc0*/  @P0 FADD.FTZ R90, R78, R90 ;  /* 0x0000005a4e5a0221 */ /* 0x000fe40000010000 */
.L_x_5485:
[----:B------:R-:W-:Y:S01]  /*0fd0*/  PRMT R91, RZ, 0x7610, R91 ;  /* 0x00007610ff5b7816 */ /* 0x000fe2000000005b */
[----:B------:R-:W-:Y:S05]  /*0fe0*/  @P1 BRA `(.L_x_5486) ;  /* 0x0000003000001947 */ /* 0x000fea0003800000 */
[----:B------:R-:W-:Y:S05]  /*0ff0*/  @!P0 BRA `(.L_x_5487) ;  /* 0x0000005000008947 */ /* 0x000fea0003800000 */
[----:B-----5:R-:W-:Y:S01]  /*1000*/  FADD.FTZ R91, R79, R91 ;  /* 0x0000005b4f5b7221 */ /* 0x020fe20000010000 */
[----:B------:R-:W-:Y:S05]  /*1010*/  BRA `(.L_x_5487) ;  /* 0x0000003000007947 */ /* 0x000fea0003800000 */
.L_x_5486:
[----:B-----5:R-:W-:-:S05]  /*1020*/  PRMT R98, RZ, 0x7610, R71 ;  /* 0x00007610ff627816 */ /* 0x020fca0000000047 */
[----:B------:R-:W-:-:S04]  /*1030*/  FADD.FTZ R91, R98, R91 ;  /* 0x0000005b625b7221 */ /* 0x000fc80000010000 */
[----:B------:R-:W-:Y:S02]  /*1040*/  @P0 FADD.FTZ R91, R79, R91 ;  /* 0x0000005b4f5b0221 */ /* 0x000fe40000010000 */
.L_x_5487:
[----:B------:R-:W-:-:S04]  /*1050*/  LEA R98, P0, R97, c[0x0][0x188], 0x5 ;  /* 0x0000620061627a11 */ /* 0x000fc800078028ff */
[----:B------:R-:W-:-:S05]  /*1060*/  LEA.HI.X R99, R97, c[0x0][0x18c], RZ, 0x5, P0 ;  /* 0x0000630061637a11 */ /* 0x000fca00000f2cff */
[----:B------:R1:W-:Y:S04]  /*1070*/  STG.E.128 [R98.64], R84 ;  /* 0x0000005462007986 */ /* 0x0003e8000c101d04 */
[----:B------:R1:W-:Y:S02]  /*1080*/  STG.E.128 [R98.64+0x10], R88 ;  /* 0x0000105862007986 */ /* 0x0003e4000c101d04 */
.L_x_5471:
[----:B------:R-:W-:Y:S05]  /*1090*/  BSYNC B0 ;  /* 0x0000000000007941 */ /* 0x000fea0003800000 */
.L_x_5470:
[----:B-1----:R-:W-:Y:S01]  /*10a0*/  FADD.FTZ R98, RZ, R80 ;  /* 0x00000050ff627221 */ /* 0x002fe20000010000 */
        /* <DEDUP_REMOVED lines=19> */
[----:B------:R1:W2:Y:S02]  /*11e0*/  SHFL.BFLY PT, R96, R97, 0x1, 0x1f ;  /* 0x0c201f0061607f89 */ /* 0x0002a400000e0000 */
.L_x_5496:
[----:B-12---:R-:W-:Y:S01]  /*11f0*/  FADD.FTZ R97, R97, R96 ;  /* 0x0000006061617221 */ /* 0x006fe20000010000 */
[----:B------:R-:W-:Y:S05]  /*1200*/  BRA.DIV ~URZ, `(.L_x_5489) ;  /* 0x00000b027f007947 */ /* 0x000fea000b800000 */
[----:B------:R-:W1:Y:S02]  /*1210*/  SHFL.BFLY PT, R96, R97, 0x2, 0x1f ;  /* 0x0c401f0061607f89 */ /* 0x000e6400000e0000 */
[----:B-1----:R-:W-:-:S05]  /*1220*/  FADD.FTZ R97, R97, R96 ;  /* 0x0000006061617221 */ /* 0x002fca0000010000 */
[----:B------:R-:W1:Y:S02]  /*1230*/  SHFL.BFLY PT, R96, R97, 0x4, 0x1f ;  /* 0x0c801f0061607f89 */ /* 0x000e6400000e0000 */
[----:B-1----:R-:W-:-:S05]  /*1240*/  FADD.FTZ R98, R97, R96 ;  /* 0x0000006061627221 */ /* 0x002fca0000010000 */
[----:B------:R-:W1:Y:S02]  /*1250*/  SHFL.BFLY PT, R99, R98, 0x8, 0x1f ;  /* 0x0d001f0062637f89 */ /* 0x000e6400000e0000 */
[----:B-1----:R-:W-:-:S05]  /*1260*/  FADD.FTZ R99, R98, R99 ;  /* 0x0000006362637221 */ /* 0x002fca0000010000 */
[----:B------:R-:W1:Y:S02]  /*1270*/  SHFL.BFLY PT, R96, R99, 0x10, 0x1f ;  /* 0x0e001f0063607f89 */ /* 0x000e6400000e0000 */
[----:B-1----:R-:W-:-:S04]  /*1280*/  FADD.FTZ R96, R99, R96 ;  /* 0x0000006063607221 */ /* 0x002fc80000010000 */
        /* <DEDUP_REMOVED lines=34> */
[----:B------:R-:W1:Y:S02]  /*14b0*/  SHFL.BFLY PT, R97, R100, 0x1, 0x1f ;  /* 0x0c201f0064617f89 */ /* 0x000e6400000e0000 */
[----:B-1----:R-:W-:-:S05]  /*14c0*/  FADD.FTZ R97, R100, R97 ;  /* 0x0000006164617221 */ /* 0x002fca0000010000 */
[----:B------:R-:W1:Y:S02]  /*14d0*/  SHFL.BFLY PT, R98, R97, 0x2, 0x1f ;  /* 0x0c401f0061627f89 */ /* 0x000e6400000e0000 */
[----:B-1----:R-:W-:-:S05]  /*14e0*/  FADD.FTZ R98, R97, R98 ;  /* 0x0000006261627221 */ /* 0x002fca0000010000 */
[----:B------:R-:W1:Y:S02]  /*14f0*/  SHFL.BFLY PT, R99, R98, 0x4, 0x1f ;  /* 0x0c801f0062637f89 */ /* 0x000e6400000e0000 */
[----:B-1----:R-:W-:-:S05]  /*1500*/  FADD.FTZ R99, R98, R99 ;  /* 0x0000006362637221 */ /* 0x002fca0000010000 */
[----:B------:R-:W1:Y:S02]  /*1510*/  SHFL.BFLY PT, R102, R99, 0x8, 0x1f ;  /* 0x0d001f0063667f89 */ /* 0x000e6400000e0000 */
[----:B-1----:R-:W-:-:S05]  /*1520*/  FADD.FTZ R102, R99, R102 ;  /* 0x0000006663667221 */ /* 0x002fca0000010000 */
[----:B------:R1:W2:Y:S02]  /*1530*/  SHFL.BFLY PT, R101, R102, 0x10, 0x1f ;  /* 0x0e001f0066657f89 */ /* 0x0002a400000e0000 */
.L_x_5497:
[----:B------:R-:W-:Y:S01]  /*1540*/  FMUL.FTZ R97, R96, R96 ;  /* 0x0000006060617220 */ /* 0x000fe20000410000 */
[----:B------:R-:W-:Y:S01]  /*1550*/  ISETP.NE.AND P0, PT, RZ, UR6, PT ;  /* 0x00000006ff007c0c */ /* 0x000fe2000bf05270 */
[----:B-12---:R-:W-:Y:S01]  /*1560*/  FADD.FTZ R102, R101, R102 ;  /* 0x0000006665667221 */ /* 0x006fe20000010000 */
[----:B------:R-:W-:Y:S01]  /*1570*/  MOV R99, c[0x0][0x1e0] ;  /* 0x0000780000637a02 */ /* 0x000fe20000000f00 */
[----:B------:R-:W-:Y:S01]  /*1580*/  BSSY B0, `(.L_x_5490) ;  /* 0x000003b000007945 */ /* 0x000fe20003800000 */
[----:B------:R-:W-:Y:S02]  /*1590*/  FSEL R98, R97, RZ, P0 ;  /* 0x000000ff61627208 */ /* 0x000fe40000000000 */
[----:B------:R-:W-:Y:S01]  /*15a0*/  @!P1 MOV R100, 0x4 ;  /* 0x0000000400649802 */ /* 0x000fe20000000f00 */
[----:B------:R-:W-:Y:S01]  /*15b0*/  FFMA.FTZ R97, R102, R99, c[0x0][0x228] ;  /* 0x00008a0066617623 */ /* 0x000fe20000010063 */
[----:B------:R-:W-:-:S03]  /*15c0*/  FSEL R105, R96, RZ, !P0 ;  /* 0x000000ff60697208 */ /* 0x000fc60004000000 */
[----:B------:R-:W-:Y:S01]  /*15d0*/  FADD.FTZ R97, R97, R98 ;  /* 0x0000006261617221 */ /* 0x000fe20000010000 */
[----:B------:R-:W-:Y:S01]  /*15e0*/  @!P1 MOV R98, 0x4 ;  /* 0x0000000400629802 */ /* 0x000fe20000000f00 */
[C---:B------:R-:W-:Y:S02]  /*15f0*/  @!P1 IMAD.WIDE R100, R3.reuse, R100, c[0x0][0x1a8] ;  /* 0x00006a0003649625 */ /* 0x040fe400078e0264 */
[----:B------:R-:W1:Y:S02]  /*1600*/  MUFU.RSQ R104, R97 ;  /* 0x0000006100687308 */ /* 0x000e640000001400 */
[----:B------:R-:W-:-:S05]  /*1610*/  @!P1 IMAD.WIDE R98, R3, R98, c[0x0][0x1a0] ;  /* 0x0000680003629625 */ /* 0x000fca00078e0262 */
[----:B------:R2:W-:Y:S04]  /*1620*/  @!P1 STG.E [R98.64], R96 ;  /* 0x0000006062009986 */ /* 0x0005e8000c101904 */
[----:B-1----:R2:W-:Y:S01]  /*1630*/  @!P1 STG.E [R100.64], R104 ;  /* 0x0000006864009986 */ /* 0x0025e2000c101904 */
[----:B------:R-:W-:Y:S05]  /*1640*/  @!P3 BRA `(.L_x_5491) ;  /* 0x000002e00000b947 */ /* 0x000fea0003800000 */
[--C-:B------:R-:W-:Y:S02]  /*1650*/  FADD.FTZ R97, R80, -R105.reuse ;  /* 0x8000006950617221 */ /* 0x100fe40000010000 */
[--C-:B--2---:R-:W-:Y:S02]  /*1660*/  FADD.FTZ R99, R81, -R105.reuse ;  /* 0x8000006951637221 */ /* 0x104fe40000010000 */
[--C-:B------:R-:W-:Y:S02]  /*1670*/  FADD.FTZ R103, R82, -R105.reuse ;  /* 0x8000006952677221 */ /* 0x100fe40000010000 */
[----:B------:R-:W-:-:S02]  /*1680*/  FADD.FTZ R107, R83, -R105 ;  /* 0x80000069536b7221 */ /* 0x000fc40000010000 */
[--C-:B------:R-:W-:Y:S02]  /*1690*/  FADD.FTZ R113, R94, -R105.reuse ;  /* 0x800000695e717221 */ /* 0x100fe40000010000 */
[--C-:B------:R-:W-:Y:S02]  /*16a0*/  FADD.FTZ R115, R95, -R105.reuse ;  /* 0x800000695f737221 */ /* 0x100fe40000010000 */
[C---:B------:R-:W-:Y:S02]  /*16b0*/  FMUL.FTZ R101, R104.reuse, R97 ;  /* 0x0000006168657220 */ /* 0x040fe40000410000 */
[C---:B------:R-:W-:Y:S02]  /*16c0*/  FMUL.FTZ R100, R104.reuse, R99 ;  /* 0x0000006368647220 */ /* 0x040fe40000410000 */
[----:B------:R-:W-:Y:S02]  /*16d0*/  FADD.FTZ R111, R93, -R105 ;  /* 0x800000695d6f7221 */ /* 0x000fe40000010000 */
[----:B------:R-:W-:-:S02]  /*16e0*/  FMUL.FTZ R103, R104, R103 ;  /* 0x0000006768677220 */ /* 0x000fc40000410000 */
[----:B------:R-:W-:Y:S02]  /*16f0*/  FMUL.FTZ R102, R104, R107 ;  /* 0x0000006b68667220 */ /* 0x000fe40000410000 */
[----:B------:R-:W-:Y:S02]  /*1700*/  FADD.FTZ R109, R92, -R105 ;  /* 0x800000695c6d7221 */ /* 0x000fe40000010000 */
[C---:B------:R-:W-:Y:S02]  /*1710*/  FMUL.FTZ R113, R104.reuse, R113 ;  /* 0x0000007168717220 */ /* 0x040fe40000410000 */
[----:B------:R-:W-:Y:S02]  /*1720*/  FMUL.FTZ R112, R104, R115 ;  /* 0x0000007368707220 */ /* 0x000fe40000410000 */
[----:B-----5:R-:W-:Y:S02]  /*1730*/  FFMA.FTZ R96, R48, R101, R64 ;  /* 0x0000006530607223 */ /* 0x020fe40000010040 */
[----:B------:R-:W-:-:S02]  /*1740*/  FFMA.FTZ R97, R49, R100, R65 ;  /* 0x0000006431617223 */ /* 0x000fc40000010041 */
[----:B------:R-:W-:Y:S02]  /*1750*/  FMUL.FTZ R108, R104, R111 ;  /* 0x0000006f686c7220 */ /* 0x000fe40000410000 */
[----:B------:R-:W-:Y:S01]  /*1760*/  FFMA.FTZ R98, R50, R103, R66 ;  /* 0x0000006732627223 */ /* 0x000fe20000010042 */
[----:B------:R-:W-:Y:S01]  /*1770*/  F2FP.BF16.PACK_AB R96, R97, R96 ;  /* 0x000000606160723e */ /* 0x000fe200000010ff */
[----:B------:R-:W-:Y:S02]  /*1780*/  FFMA.FTZ R99, R51, R102, R67 ;  /* 0x0000006633637223 */ /* 0x000fe40000010043 */
[----:B------:R-:W-:Y:S02]  /*1790*/  FMUL.FTZ R109, R104, R109 ;  /* 0x0000006d686d7220 */ /* 0x000fe40000410000 */
[----:B------:R-:W-:Y:S01]  /*17a0*/  FFMA.FTZ R110, R46, R113, R62 ;  /* 0x000000712e6e7223 */ /* 0x000fe2000001003e */
[----:B------:R-:W-:Y:S01]  /*17b0*/  F2FP.BF16.PACK_AB R97, R99, R98 ;  /* 0x000000626361723e */ /* 0x000fe200000010ff */
[----:B------:R-:W-:-:S02]  /*17c0*/  FFMA.FTZ R111, R47, R112, R63 ;  /* 0x000000702f6f7223 */ /* 0x000fc4000001003f */
[----:B------:R-:W-:Y:S02]  /*17d0*/  FFMA.FTZ R106, R44, R109, R60 ;  /* 0x0000006d2c6a7223 */ /* 0x000fe4000001003c */
[----:B------:R-:W-:Y:S01]  /*17e0*/  FFMA.FTZ R107, R45, R108, R61 ;  /* 0x0000006c2d6b7223 */ /* 0x000fe2000001003d */
[----:B------:R-:W-:Y:S01]  /*17f0*/  F2FP.BF16.PACK_AB R99, R111, R110 ;  /* 0x0000006e6f63723e */ /* 0x000fe200000010ff */
[----:B------:R-:W-:Y:S01]  /*1800*/  HFMA2.MMA R111, -RZ, RZ, 0, 9.5367431640625e-07 ;  /* 0x00000010ff6f7435 */ /* 0x000fe200000001ff */
[----:B------:R-:W-:Y:S02]  /*1810*/  FFMA.FTZ R110, R37, R108, R53 ;  /* 0x0000006c256e7223 */ /* 0x000fe40000010035 */
[----:B------:R-:W-:Y:S01]  /*1820*/  F2FP.BF16.PACK_AB R98, R107, R106 ;  /* 0x0000006a6b62723e */ /* 0x000fe200000010ff */
        /* <DEDUP_REMOVED lines=16> */
.L_x_5491:
[----:B------:R-:W-:Y:S05]  /*1930*/  BSYNC B0 ;  /* 0x0000000000007941 */ /* 0x000fea0003800000 */
.L_x_5490:
[----:B------:R-:W-:Y:S01]  /*1940*/  BSSY B0, `(.L_x_5492) ;  /* 0x000002f000007945 */ /* 0x000fe20003800000 */
[----:B------:R-:W-:Y:S05]  /*1950*/  @!P4 BRA `(.L_x_5493) ;  /* 0x000002d00000c947 */ /* 0x000fea0003800000 */
[--C-:B-1----:R-:W-:Y:S02]  /*1960*/  FADD.FTZ R97, R84, -R105.reuse ;  /* 0x8000006954617221 */ /* 0x102fe40000010000 */
        /* <DEDUP_REMOVED lines=26> */
[----:B------:R-:W-:Y:S01]  /*1b10*/  FFMA.FTZ R110, R7, R108, R23 ;  /* 0x0000006c076e7223 */ /* 0x000fe20000010017 */
[----:B------:R-:W-:Y:S01]  /*1b20*/  MOV R107, 0x10 ;  /* 0x00000010006b7802 */ /* 0x000fe20000000f00 */
[----:B------:R-:W-:Y:S01]  /*1b30*/  FFMA.FTZ R108, R5, R106, R21 ;  /* 0x0000006a056c7223 */ /* 0x000fe20000010015 */
        /* <DEDUP_REMOVED lines=9> */
[----:B------:R-:W-:Y:S01]  /*1bd0*/  IMAD.WIDE.U32 R104, R0, R107, c[0x0][0x208] ;  /* 0x0000820000687625 */ /* 0x000fe200078e006b */
[----:B------:R-:W-:-:S02]  /*1be0*/  F2FP.BF16.PACK_AB R102, R108, R109 ;  /* 0x0000006d6c66723e */ /* 0x000fc400000010ff */
[----:B------:R-:W-:Y:S01]  /*1bf0*/  F2FP.BF16.PACK_AB R103, R110, R103 ;  /* 0x000000676e67723e */ /* 0x000fe200000010ff */
[----:B------:R-:W-:Y:S01]  /*1c00*/  IMAD.WIDE.U32 R106, R0, R107, c[0x0][0x210] ;  /* 0x00008400006a7625 */ /* 0x000fe200078e006b */
[----:B------:R1:W-:Y:S04]  /*1c10*/  STG.E.128 [R104.64], R96 ;  /* 0x0000006068007986 */ /* 0x0003e8000c101d04 */
[----:B------:R1:W-:Y:S02]  /*1c20*/  STG.E.128 [R106.64], R100 ;  /* 0x000000646a007986 */ /* 0x0003e4000c101d04 */
.L_x_5493:
[----:B------:R-:W-:Y:S05]  /*1c30*/  BSYNC B0 ;  /* 0x0000000000007941 */ /* 0x000fea0003800000 */
.L_x_5492:
[----:B------:R-:W-:-:S10]  /*1c40*/  HFMA2.MMA R0, -RZ, RZ, 0, 2.384185791015625e-07 ;  /* 0x00000004ff007435 */ /* 0x000fd400000001ff */
[----:B------:R-:W-:-:S05]  /*1c50*/  IMAD R3, R0, c[0x0][0x160], R3 ;  /* 0x0000580000037a24 */ /* 0x000fca00078e0203 */
[----:B------:R-:W-:-:S13]  /*1c60*/  ISETP.GE.AND P0, PT, R3, c[0x0][0x164], PT ;  /* 0x0000590003007a0c */ /* 0x000fda0003f06270 */
[----:B012--5:R-:W-:Y:S01]  /*1c70*/  @P0 CALL.REL.NOINC `(.L_x_5494) ;  /* 0x0000001000000944 */ /* 0x027fe20003c00000 */
[----:B------:R-:W-:Y:S05]  /*1c80*/  BRA `(.L_x_5495) ;  /* 0xffffe8b000007947 */ /* 0x000fea000383ffff */
.L_x_5494:
[----:B------:R-:W-:Y:S05]  /*1c90*/  EXIT ;  /* 0x000000000000794d */ /* 0x000fea0003800000 */
.L_x_5488:
[----:B------:R-:W-:Y:S01]  /*1ca0*/  HFMA2.MMA R101, -RZ, RZ, 0, 1.847743988037109375e-06 ;  /* 0x0000001fff657435 */ /* 0x000fe200000001ff */
[----:B------:R-:W-:Y:S02]  /*1cb0*/  MOV R104, 0x1 ;  /* 0x0000000100687802 */ /* 0x000fe40000000f00 */
[----:B------:R-:W-:Y:S02]  /*1cc0*/  MOV R106, 0xffffffff ;  /* 0xffffffff006a7802 */ /* 0x000fe40000000f00 */
[----:B------:R-:W-:Y:S02]  /*1cd0*/  MOV R98, 0x1cf0 ;  /* 0x00001cf000627802 */ /* 0x000fe40000000f00 */
[----:B0----5:R-:W-:Y:S05]  /*1ce0*/  CALL.REL.NOINC `($__internal_32_$__cuda_sm70_shflsync_bfly_p) ;  /* 0x000005c000007944 */ /* 0x021fea0003c00000 */
[----:B-1----:R-:W-:Y:S01]  /*1cf0*/  MOV R96, R101 ;  /* 0x0000006500607202 */ /* 0x002fe20000000f00 */
[----:B0-----:R-:W-:Y:S05]  /*1d00*/  BRA `(.L_x_5496) ;  /* 0xfffff4e000007947 */ /* 0x001fea000383ffff */
.L_x_5489:
[----:B------:R-:W-:Y:S01]  /*1d10*/  HFMA2.MMA R104, -RZ, RZ, 0, 1.1920928955078125e-07 ;  /* 0x00000002ff687435 */ /* 0x000fe200000001ff */
[----:B------:R-:W-:Y:S02]  /*1d20*/  MOV R101, 0x1f ;  /* 0x0000001f00657802 */ /* 0x000fe40000000f00 */
[----:B------:R-:W-:Y:S02]  /*1d30*/  MOV R106, 0xffffffff ;  /* 0xffffffff006a7802 */ /* 0x000fe40000000f00 */
[----:B------:R-:W-:-:S02]  /*1d40*/  MOV R98, 0x1d60 ;  /* 0x00001d6000627802 */ /* 0x000fc40000000f00 */
[----:B0----5:R-:W-:Y:S05]  /*1d50*/  CALL.REL.NOINC `($__internal_32_$__cuda_sm70_shflsync_bfly_p) ;  /* 0x0000055000007944 */ /* 0x021fea0003c00000 */
[----:B0-----:R-:W-:Y:S01]  /*1d60*/  HFMA2.MMA R104, -RZ, RZ, 0, 2.384185791015625e-07 ;  /* 0x00000004ff687435 */ /* 0x001fe200000001ff */
[----:B-1----:R-:W-:Y:S01]  /*1d70*/  FADD.FTZ R97, R97, R101 ;  /* 0x0000006561617221 */ /* 0x002fe20000010000 */
[----:B------:R-:W-:-:S02]  /*1d80*/  MOV R101, 0x1f ;  /* 0x0000001f00657802 */ /* 0x000fc40000000f00 */
[----:B------:R-:W-:Y:S02]  /*1d90*/  MOV R106, 0xffffffff ;  /* 0xffffffff006a7802 */ /* 0x000fe40000000f00 */
[----:B------:R-:W-:Y:S02]  /*1da0*/  MOV R98, 0x1dc0 ;  /* 0x00001dc000627802 */ /* 0x000fe40000000f00 */
[----:B------:R-:W-:Y:S05]  /*1db0*/  CALL.REL.NOINC `($__internal_32_$__cuda_sm70_shflsync_bfly_p) ;  /* 0x000004f000007944 */ /* 0x000fea0003c00000 */
[----:B0-----:R-:W-:Y:S01]  /*1dc0*/  HFMA2.MMA R104, -RZ, RZ, 0, 4.76837158203125e-07 ;  /* 0x00000008ff687435 */ /* 0x001fe200000001ff */
[----:B-1----:R-:W-:Y:S01]  /*1dd0*/  FADD.FTZ R97, R97, R101 ;  /* 0x0000006561617221 */ /* 0x002fe20000010000 */
[----:B------:R-:W-:Y:S02]  /*1de0*/  MOV R101, 0x1f ;  /* 0x0000001f00657802 */ /* 0x000fe40000000f00 */
[----:B------:R-:W-:Y:S02]  /*1df0*/  MOV R106, 0xffffffff ;  /* 0xffffffff006a7802 */ /* 0x000fe40000000f00 */
[----:B------:R-:W-:Y:S02]  /*1e00*/  MOV R98, 0x1e20 ;  /* 0x00001e2000627802 */ /* 0x000fe40000000f00 */
[----:B------:R-:W-:Y:S05]  /*1e10*/  CALL.REL.NOINC `($__internal_32_$__cuda_sm70_shflsync_bfly_p) ;  /* 0x0000049000007944 */ /* 0x000fea0003c00000 */
[----:B0-----:R-:W-:Y:S01]  /*1e20*/  HFMA2.MMA R104, -RZ, RZ, 0, 9.5367431640625e-07 ;  /* 0x00000010ff687435 */ /* 0x001fe200000001ff */
[----:B-1----:R-:W-:Y:S01]  /*1e30*/  FADD.FTZ R97, R97, R101 ;  /* 0x0000006561617221 */ /* 0x002fe20000010000 */
[----:B------:R-:W-:-:S02]  /*1e40*/  MOV R101, 0x1f ;  /* 0x0000001f00657802 */ /* 0x000fc40000000f00 */
[----:B------:R-:W-:Y:S02]  /*1e50*/  MOV R106, 0xffffffff ;  /* 0xffffffff006a7802 */ /* 0x000fe40000000f00 */
[----:B------:R-:W-:Y:S02]  /*1e60*/  MOV R98, 0x1e80 ;  /* 0x00001e8000627802 */ /* 0x000fe40000000f00 */
[----:B------:R-:W-:Y:S05]  /*1e70*/  CALL.REL.NOINC `($__internal_32_$__cuda_sm70_shflsync_bfly_p) ;  /* 0x0000043000007944 */ /* 0x000fea0003c00000 */
[----:B-1----:R-:W-:Y:S01]  /*1e80*/  FADD.FTZ R96, R97, R101 ;  /* 0x0000006561607221 */ /* 0x002fe20000010000 */
[----:B0-----:R-:W-:Y:S01]  /*1e90*/  HFMA2.MMA R104, -RZ, RZ, 0, 5.9604644775390625e-08 ;  /* 0x00000001ff687435 */ /* 0x001fe200000001ff */
[----:B------:R-:W-:Y:S02]  /*1ea0*/  MOV R101, 0x1f ;  /* 0x0000001f00657802 */ /* 0x000fe40000000f00 */
[----:B------:R-:W-:Y:S01]  /*1eb0*/  FMUL.FTZ R96, R96, c[0x0][0x1e0] ;  /* 0x0000780060607a20 */ /* 0x000fe20000410000 */
[----:B------:R-:W-:-:S03]  /*1ec0*/  MOV R106, 0xffffffff ;  /* 0xffffffff006a7802 */ /* 0x000fc60000000f00 */
        /* <DEDUP_REMOVED lines=35> */
[----:B------:R-:W-:Y:S05]  /*2100*/  CALL.REL.NOINC `($__internal_32_$__cuda_sm70_shflsync_bfly_p) ;  /* 0x000001a000007944 */ /* 0x000fea0003c00000 */
[----:B0-----:R-:W-:Y:S01]  /*2110*/  HFMA2.MMA R104, -RZ, RZ, 0, 1.1920928955078125e-07 ;  /* 0x00000002ff687435 */ /* 0x001fe200000001ff */
[----:B-1----:R-:W-:Y:S01]  /*2120*/  FADD.FTZ R97, R100, R101 ;  /* 0x0000006564617221 */ /* 0x002fe20000010000 */
[----:B------:R-:W-:Y:S02]  /*2130*/  MOV R101, 0x1f ;  /* 0x0000001f00657802 */ /* 0x000fe40000000f00 */
[----:B------:R-:W-:Y:S02]  /*2140*/  MOV R106, 0xffffffff ;  /* 0xffffffff006a7802 */ /* 0x000fe40000000f00 */
[----:B------:R-:W-:Y:S02]  /*2150*/  MOV R98, 0x2170 ;  /* 0x0000217000627802 */ /* 0x000fe40000000f00 */
[----:B------:R-:W-:Y:S05]  /*2160*/  CALL.REL.NOINC `($__internal_32_$__cuda_sm70_shflsync_bfly_p) ;  /* 0x0000014000007944 */ /* 0x000fea0003c00000 */
[----:B0-----:R-:W-:Y:S01]  /*2170*/  HFMA2.MMA R104, -RZ, RZ, 0, 2.384185791015625e-07 ;  /* 0x00000004ff687435 */ /* 0x001fe200000001ff */
[----:B-1----:R-:W-:Y:S01]  /*2180*/  FADD.FTZ R97, R97, R101 ;  /* 0x0000006561617221 */ /* 0x002fe20000010000 */
[----:B------:R-:W-:Y:S02]  /*2190*/  MOV R101, 0x1f ;  /* 0x0000001f00657802 */ /* 0x000fe40000000f00 */
[----:B------:R-:W-:-:S02]  /*21a0*/  MOV R106, 0xffffffff ;  /* 0xffffffff006a7802 */ /* 0x000fc40000000f00 */
        /* <DEDUP_REMOVED lines=8> */
[----:B-1----:R-:W-:Y:S01]  /*2230*/  FADD.FTZ R102, R97, R101 ;  /* 0x0000006561667221 */ /* 0x002fe20000010000 */
[----:B0-----:R-:W-:Y:S01]  /*2240*/  HFMA2.MMA R104, -RZ, RZ, 0, 9.5367431640625e-07 ;  /* 0x00000010ff687435 */ /* 0x001fe200000001ff */
[----:B------:R-:W-:Y:S02]  /*2250*/  MOV R101, 0x1f ;  /* 0x0000001f00657802 */ /* 0x000fe40000000f00 */
[----:B------:R-:W-:-:S02]  /*2260*/  MOV R106, 0xffffffff ;  /* 0xffffffff006a7802 */ /* 0x000fc40000000f00 */
[----:B------:R-:W-:Y:S02]  /*2270*/  MOV R97, R102 ;  /* 0x0000006600617202 */ /* 0x000fe40000000f00 */
[----:B------:R-:W-:Y:S02]  /*2280*/  MOV R98, 0x22a0 ;  /* 0x000022a000627802 */ /* 0x000fe40000000f00 */
[----:B------:R-:W-:Y:S05]  /*2290*/  CALL.REL.NOINC `($__internal_32_$__cuda_sm70_shflsync_bfly_p) ;  /* 0x0000001000007944 */ /* 0x000fea0003c00000 */
[----:B01----:R-:W-:Y:S05]  /*22a0*/  BRA `(.L_x_5497) ;  /* 0xfffff29000007947 */ /* 0x003fea000383ffff */
        .weak           $__internal_32_$__cuda_sm70_shflsync_bfly_p
        .type           $__internal_32_$__cuda_sm70_shflsync_bfly_p,@function
        .size           $__internal_32_$__cuda_sm70_shflsync_bfly_p,(.L_x_13572 - $__internal_32_$__cuda_sm70_shflsync_bfly_p)
$__internal_32_$__cuda_sm70_shflsync_bfly_p:
[----:B------:R-:W-:Y:S01]  /*22b0*/  HFMA2.MMA R99, -RZ, RZ, 0, 0 ;  /* 0x00000000ff637435 */ /* 0x000fe200000001ff */
[----:B------:R-:W-:Y:S04]  /*22c0*/  WARPSYNC R106 ;  /* 0x0000006a00007348 */ /* 0x000fe80003800000 */
[----:B------:R0:W1:Y:S01]  /*22d0*/  SHFL.BFLY PT, R101, R97, R104, R101 ;  /* 0x0c00006861657389 */ /* 0x00006200000e0065 */
[----:B------:R-:W-:Y:S05]  /*22e0*/  RET.REL.NODEC R98 `(_ZN10layer_norm31ln_parallel_residual_fwd_kernelINS_13Kernel_traitsIf13__nv_bfloat16fS2_fjLj512ELj1ELj4ELj1ELj16ENS_18Kernel_traits_baseILj512EfS2_fS2_fjLj128EEEEELb0ELb0ELb0EEEvNS_9FwdParamsE) ;  /* 0xffffdd1062007950 */ /* 0x000fea0003c3ffff */
.L_x_5498:
        /* <DEDUP_REMOVED lines=9> */
.L_x_13572:


//--------------------- .text._ZN10layer_norm31ln_parallel_residual_fwd_kernelINS_13Kernel_traitsIf13__nv_bfloat16fS2_fjLj512ELj1ELj4ELj1ELj16ENS_18Kernel_traits_baseILj512EfS2_fS2_fjLj128EEEEELb0ELb0ELb1EEEvNS_9FwdParamsE --------------------------
	.section	.text._ZN10layer_norm31ln_parallel_residual_fwd_kernelINS_13Kernel_traitsIf13__nv_bfloat16fS2_fjLj512ELj1ELj4ELj1ELj16ENS_18Kernel_traits_baseILj512EfS2_fS2_fjLj128EEEEELb0ELb0ELb1EEEvNS_9FwdParamsE,"ax",@progbits
	.sectioninfo	@"SHI_REGISTERS=123"
	.align	128
        .global         _ZN10layer_norm31ln_parallel_residual_fwd_kernelINS_13Kernel_traitsIf13__nv_bfloat16fS2_fjLj512ELj1ELj4ELj1ELj16ENS_18Kernel_traits_baseILj512EfS2_fS2_fjLj128EEEEELb0ELb0ELb1EEEvNS_9FwdParamsE
        .type           _ZN10layer_norm31ln_parallel_residual_fwd_kernelINS_13Kernel_traitsIf13__nv_bfloat16fS2_fjLj512ELj1ELj4ELj1ELj16ENS_18Kernel_traits_baseILj512EfS2_fS2_fjLj128EEEEELb0ELb0ELb1EEEvNS_9FwdParamsE,@function
        .size           _ZN10layer_norm31ln_parallel_residual_fwd_kernelINS_13Kernel_traitsIf13__nv_bfloat16fS2_fjLj512ELj1ELj4ELj1ELj16ENS_18Kernel_traits_baseILj512EfS2_fS2_fjLj128EEEEELb0ELb0ELb1EEEvNS_9FwdParamsE,(.L_x_13573 - _ZN10layer_norm31ln_parallel_residual_fwd_kernelINS_13Kernel_traitsIf13__nv_bfloat16fS2_fjLj512ELj1ELj4ELj1ELj16ENS_18Kernel_traits_baseILj512EfS2_fS2_fjLj128EEEEELb0ELb0ELb1EEEvNS_9FwdParamsE)
        .other          _ZN10layer_norm31ln_parallel_residual_fwd_kernelINS_13Kernel_traitsIf13__nv_bfloat16fS2_fjLj512ELj1ELj4ELj1ELj16ENS_18Kernel_traits_baseILj512EfS2_fS2_fjLj128EEEEELb0ELb0ELb1EEEvNS_9FwdParamsE,@"STO_CUDA_ENTRY STV_DEFAULT"
_ZN10layer_norm31ln_parallel_residual_fwd_kernelINS_13Kernel_traitsIf13__nv_bfloat16fS2_fjLj512ELj1ELj4ELj1ELj16ENS_18Kernel_traits_baseILj512EfS2_fS2_fjLj128EEEEELb0ELb0ELb1EEEvNS_9FwdParamsE:
.text._ZN10layer_norm31ln_parallel_residual_fwd_kernelINS_13Kernel_traitsIf13__nv_bfloat16fS2_fjLj512ELj1ELj4ELj1ELj16ENS_18Kernel_traits_baseILj512EfS2_fS2_fjLj128EEEEELb0ELb0ELb1EEEvNS_9FwdParamsE:
        /* <DEDUP_REMOVED lines=13> */
[----:B0-----:R-:W-:-:S02]  /*00d0*/  SHF.L.U32 R0, R3, 0x5, RZ ;  /* 0x0000000503007819 */ /* 0x001fc400000006ff */
[----:B------:R-:W-:Y:S02]  /*00e0*/  SHF.R.U32.HI R2, RZ, 0x5, R3 ;  /* 0x00000005ff027819 */ /* 0x000fe40000011603 */
[----:B------:R-:W-:Y:S02]  /*00f0*/  LOP3.LUT R68, R0, 0x3e0, RZ, 0xc0, !PT ;  /* 0x000003e000447812 */ /* 0x000fe400078ec0ff */
[----:B-1----:R-:W-:Y:S02]  /*0100*/  LEA R2, R5, R2, 0x2 ;  /* 0x0000000205027211 */ /* 0x002fe400078e10ff */
[----:B------:R-:W-:Y:S01]  /*0110*/  IADD3 R28, P1, R68, c[0x0][0x218], RZ ;  /* 0x00008600441c7a10 */ /* 0x000fe20007f3e0ff */
[----:B------:R-:W-:-:S03]  /*0120*/  CS2R R4, SRZ ;  /* 0x0000000000047805 */ /* 0x000fc6000001ff00 */
        /* <DEDUP_REMOVED lines=37> */
[----:B------:R-:W-:-:S03]  /*0380*/  ULDC.U8 UR6, c[0x0][0x1f0] ;  /* 0x00007c0000067ab9 */ /* 0x000fc60000000000 */
.L_x_5534:
[----:B------:R-:W-:Y:S01]  /*0390*/  IMAD R3, R2, c[0x0][0x168], RZ ;  /* 0x00005a0002037a24 */ /* 0x000fe200078e02ff */
[----:B------:R-:W-:Y:S01]  /*03a0*/  ISETP.NE.U32.AND P0, PT, RZ, c[0x0][0x178], PT ;  /* 0x00005e00ff007a0c */ /* 0x000fe20003f05070 */
[----:B------:R-:W-:Y:S01]  /*03b0*/  HFMA2.MMA R85, -RZ, RZ, 0, 9.5367431640625e-07 ;  /* 0x00000010ff557435 */ /* 0x000fe200000001ff */
[----:B------:R-:W-:-:S02]  /*03c0*/  ISETP.NE.U32.AND P1, PT, RZ, c[0x0][0x180], PT ;  /* 0x00006000ff007a0c */ /* 0x000fc40003f25070 */
[----:B------:R-:W-:Y:S02]  /*03d0*/  SHF.R.S32.HI R80, RZ, 0x1f, R3 ;  /* 0x0000001fff507819 */ /* 0x000fe40000011403 */
[----:B------:R-:W-:Y:S02]  /*03e0*/  ISETP.NE.AND.EX P0, PT, RZ, c[0x0][0x17c], PT, P0 ;  /* 0x00005f00ff007a0c */ /* 0x000fe40003f05300 */
[----:B------:R-:W-:Y:S02]  /*03f0*/  LEA.HI R3, R80, R3, RZ, 0x3 ;  /* 0x0000000350037211 */ /* 0x000fe400078f18ff */
[----:B------:R-:W-:Y:S02]  /*0400*/  ISETP.NE.AND.EX P1, PT, RZ, c[0x0][0x184], PT, P1 ;  /* 0x00006100ff007a0c */ /* 0x000fe40003f25310 */
[----:B------:R-:W-:-:S05]  /*0410*/  LEA.HI.SX32 R94, R3, R0, 0x1d ;  /* 0x00000000035e7211 */ /* 0x000fca00078feaff */
[C---:B------:R-:W-:Y:S02]  /*0420*/  IMAD.WIDE.U32 R96, R94.reuse, R85, c[0x0][0x170] ;  /* 0x00005c005e607625 */ /* 0x040fe400078e0055 */
[----:B------:R-:W-:-:S04]  /*0430*/  @P0 LEA R82, P2, R94, c[0x0][0x178], 0x4 ;  /* 0x00005e005e520a11 */ /* 0x000fc800078420ff */
[C---:B------:R-:W-:Y:S01]  /*0440*/  @P0 LEA.HI.X R83, R94.reuse, c[0x0][0x17c], RZ, 0x4, P2 ;  /* 0x00005f005e530a11 */ /* 0x040fe200010f24ff */
[----:B------:R-:W2:Y:S01]  /*0450*/  LDG.E.128 R96, [R96.64] ;  /* 0x0000000460607981 */ /* 0x000ea2000c1e1d00 */
[----:B------:R-:W-:-:S03]  /*0460*/  @P1 LEA R80, P3, R94, c[0x0][0x180], 0x5 ;  /* 0x000060005e501a11 */ /* 0x000fc600078628ff */
[----:B0----5:R0:W5:Y:S01]  /*0470*/  @P0 LDG.E.128 R68, [R82.64] ;  /* 0x0000000452440981 */ /* 0x021162000c1e1d00 */
[----:B------:R-:W-:Y:S02]  /*0480*/  ISETP.NE.U32.AND P2, PT, RZ, c[0x0][0x178], PT ;  /* 0x00005e00ff007a0c */ /* 0x000fe40003f45070 */
[----:B------:R-:W-:Y:S02]  /*0490*/  @P1 LEA.HI.X R81, R94, c[0x0][0x184], RZ, 0x5, P3 ;  /* 0x000061005e511a11 */ /* 0x000fe400018f2cff */
[----:B------:R-:W-:-:S03]  /*04a0*/  ISETP.NE.AND.EX P2, PT, RZ, c[0x0][0x17c], PT, P2 ;  /* 0x00005f00ff007a0c */ /* 0x000fc60003f45320 */
[----:B------:R2:W5:Y:S04]  /*04b0*/  @P1 LDG.E.128 R72, [R80.64] ;  /* 0x0000000450481981 */ /* 0x000568000c1e1d00 */
[----:B------:R2:W5:Y:S02]  /*04c0*/  @P1 LDG.E.128 R76, [R80.64+0x10] ;  /* 0x00001004504c1981 */ /* 0x000564000c1e1d00 */
[----:B--2---:R-:W-:-:S04]  /*04d0*/  PRMT R80, RZ, 0x5410, R96 ;  /* 0x00005410ff507816 */ /* 0x004fc80000000060 */
[----:B------:R-:W-:Y:S05]  /*04e0*/  @P2 BRA `(.L_x_5499) ;  /* 0x0000003000002947 */ /* 0x000fea0003800000 */
[----:B0-----:R-:W-:Y:S05]  /*04f0*/  @!P1 BRA `(.L_x_5500) ;  /* 0x0000005000009947 */ /* 0x001fea0003800000 */
[----:B-----5:R-:W-:Y:S01]  /*0500*/  FADD.FTZ R80, R72, R80 ;  /* 0x0000005048507221 */ /* 0x020fe20000010000 */
[----:B------:R-:W-:Y:S05]  /*0510*/  BRA `(.L_x_5500) ;  /* 0x0000003000007947 */ /* 0x000fea0003800000 */
.L_x_5499:
[----:B0----5:R-:W-:-:S05]  /*0520*/  PRMT R3, RZ, 0x5410, R68 ;  /* 0x00005410ff037816 */ /* 0x021fca0000000044 */
[----:B------:R-:W-:-:S04]  /*0530*/  FADD.FTZ R80, R80, R3 ;  /* 0x0000000350507221 */ /* 0x000fc80000010000 */
[----:B------:R-:W-:Y:S02]  /*0540*/  @P1 FADD.FTZ R80, R72, R80 ;  /* 0x0000005048501221 */ /* 0x000fe40000010000 */
.L_x_5500:
[----:B------:R-:W-:Y:S01]  /*0550*/  PRMT R81, RZ, 0x7610, R96 ;  /* 0x00007610ff517816 */ /* 0x000fe20000000060 */
[----:B------:R-:W-:Y:S05]  /*0560*/  @P2 BRA `(.L_x_5501) ;  /* 0x0000003000002947 */ /* 0x000fea0003800000 */
[----:B------:R-:W-:Y:S05]  /*0570*/  @!P1 BRA `(.L_x_5502) ;  /* 0x0000005000009947 */ /* 0x000fea0003800000 */
[----:B-----5:R-:W-:Y:S01]  /*0580*/  FADD.FTZ R81, R73, R81 ;  /* 0x0000005149517221 */ /* 0x020fe20000010000 */
[----:B------:R-:W-:Y:S05]  /*0590*/  BRA `(.L_x_5502) ;  /* 0x0000003000007947 */ /* 0x000fea0003800000 */
.L_x_5501:
[----:B-----5:R-:W-:-:S05]  /*05a0*/  PRMT R82, RZ, 0x7610, R68 ;  /* 0x00007610ff527816 */ /* 0x020fca0000000044 */
[----:B------:R-:W-:-:S04]  /*05b0*/  FADD.FTZ R81, R81, R82 ;  /* 0x0000005251517221 */ /* 0x000fc80000010000 */
[----:B------:R-:W-:Y:S02]  /*05c0*/  @P1 FADD.FTZ R81, R73, R81 ;  /* 0x0000005149511221 */ /* 0x000fe40000010000 */
.L_x_5502:
[----:B------:R-:W-:Y:S01]  /*05d0*/  PRMT R82, RZ, 0x5410, R97 ;  /* 0x00005410ff527816 */ /* 0x000fe20000000061 */
[----:B------:R-:W-:Y:S05]  /*05e0*/  @P2 BRA `(.L_x_5503) ;  /* 0x0000003000002947 */ /* 0x000fea0003800000 */
[----:B------:R-:W-:Y:S05]  /*05f0*/  @!P1 BRA `(.L_x_5504) ;  /* 0x0000005000009947 */ /* 0x000fea0003800000 */
[----:B-----5:R-:W-:Y:S01]  /*0600*/  FADD.FTZ R82, R74, R82 ;  /* 0x000000524a527221 */ /* 0x020fe20000010000 */
[----:B------:R-:W-:Y:S05]  /*0610*/  BRA `(.L_x_5504) ;  /* 0x0000003000007947 */ /* 0x000fea0003800000 */
.L_x_5503:
[----:B-----5:R-:W-:-:S05]  /*0620*/  PRMT R3, RZ, 0x5410, R69 ;  /* 0x00005410ff037816 */ /* 0x020fca0000000045 */
[----:B------:R-:W-:-:S04]  /*0630*/  FADD.FTZ R82, R82, R3 ;  /* 0x0000000352527221 */ /* 0x000fc80000010000 */
[----:B------:R-:W-:Y:S02]  /*0640*/  @P1 FADD.FTZ R82, R74, R82 ;  /* 0x000000524a521221 */ /* 0x000fe40000010000 */
.L_x_5504:
[----:B------:R-:W-:Y:S01]  /*0650*/  PRMT R83, RZ, 0x7610, R97 ;  /* 0x00007610ff537816 */ /* 0x000fe20000000061 */
[----:B------:R-:W-:Y:S05]  /*0660*/  @P2 BRA `(.L_x_5505) ;  /* 0x0000003000002947 */ /* 0x000fea0003800000 */
[----:B------:R-:W-:Y:S05]  /*0670*/  @!P1 BRA `(.L_x_5506) ;  /* 0x0000005000009947 */ /* 0x000fea0003800000 */
[----:B-----5:R-:W-:Y:S01]  /*0680*/  FADD.FTZ R83, R75, R83 ;  /* 0x000000534b537221 */ /* 0x020fe20000010000 */
[----:B------:R-:W-:Y:S05]  /*0690*/  BRA `(.L_x_5506) ;  /* 0x0000003000007947 */ /* 0x000fea0003800000 */
.L_x_5505:
[----:B-----5:R-:W-:-:S05]  /*06a0*/  PRMT R84, RZ, 0x7610, R69 ;  /* 0x00007610ff547816 */ /* 0x020fca0000000045 */
[----:B------:R-:W-:-:S04]  /*06b0*/  FADD.FTZ R83, R83, R84 ;  /* 0x0000005453537221 */ /* 0x000fc80000010000 */
[----:B------:R-:W-:Y:S02]  /*06c0*/  @P1 FADD.FTZ R83, R75, R83 ;  /* 0x000000534b531221 */ /* 0x000fe40000010000 */
.L_x_5506:
[----:B------:R-:W-:Y:S01]  /*06d0*/  PRMT R96, RZ, 0x5410, R98 ;  /* 0x00005410ff607816 */ /* 0x000fe20000000062 */
[----:B------:R-:W-:Y:S05]  /*06e0*/  @P2 BRA `(.L_x_5507) ;  /* 0x0000003000002947 */ /* 0x000fea0003800000 */
[----:B------:R-:W-:Y:S05]  /*06f0*/  @!P1 BRA `(.L_x_5508) ;  /* 0x0000005000009947 */ /* 0x000fea0003800000 */
[----:B-----5:R-:W-:Y:S01]  /*0700*/  FADD.FTZ R96, R76, R96 ;  /* 0x000000604c607221 */ /* 0x020fe20000010000 */
[----:B------:R-:W-:Y:S05]  /*0710*/  BRA `(.L_x_5508) ;  /* 0x0000003000007947 */ /* 0x000fea0003800000 */
.L_x_5507:
[----:B-----5:R-:W-:-:S05]  /*0720*/  PRMT R3, RZ, 0x5410, R70 ;  /* 0x00005410ff037816 */ /* 0x020fca0000000046 */
[----:B------:R-:W-:-:S04]  /*0730*/  FADD.FTZ R96, R96, R3 ;  /* 0x0000000360607221 */ /* 0x000fc80000010000 */
[----:B------:R-:W-:Y:S02]  /*0740*/  @P1 FADD.FTZ R96, R76, R96 ;  /* 0x000000604c601221 */ /* 0x000fe40000010000 */
.L_x_5508:
[----:B------:R-:W-:Y:S01]  /*0750*/  PRMT R97, RZ, 0x7610, R98 ;  /* 0x00007610ff617816 */ /* 0x000fe20000000062 */
[----:B------:R-:W-:Y:S05]  /*0760*/  @P2 BRA `(.L_x_5509) ;  /* 0x0000003000002947 */ /* 0x000fea0003800000 */
[----:B------:R-:W-:Y:S05]  /*0770*/  @!P1 BRA `(.L_x_5510) ;  /* 0x0000005000009947 */ /* 0x000fea0003800000 */
[----:B-----5:R-:W-:Y:S01]  /*0780*/  FADD.FTZ R97, R77, R97 ;  /* 0x000000614d617221 */ /* 0x020fe20000010000 */
[----:B------:R-:W-:Y:S05]  /*0790*/  BRA `(.L_x_5510) ;  /* 0x0000003000007947 */ /* 0x000fea0003800000 */
.L_x_5509:
[----:B-----5:R-:W-:-:S05]  /*07a0*/  PRMT R84, RZ, 0x7610, R70 ;  /* 0x00007610ff547816 */ /* 0x020fca0000000046 */
[----:B------:R-:W-:-:S04]  /*07b0*/  FADD.FTZ R97, R97, R84 ;  /* 0x0000005461617221 */ /* 0x000fc80000010000 */
[----:B------:R-:W-:Y:S02]  /*07c0*/  @P1 FADD.FTZ R97, R77, R97 ;  /* 0x000000614d611221 */ /* 0x000fe40000010000 */
.L_x_5510:
[----:B------:R-:W-:Y:S01]  /*07d0*/  PRMT R98, RZ, 0x5410, R99 ;  /* 0x00005410ff627816 */ /* 0x000fe20000000063 */
[----:B------:R-:W-:Y:S05]  /*07e0*/  @P2 BRA `(.L_x_5511) ;  /* 0x0000003000002947 */ /* 0x000fea0003800000 */
[----:B------:R-:W-:Y:S05]  /*07f0*/  @!P1 BRA `(.L_x_5512) ;  /* 0x0000005000009947 */ /* 0x000fea0003800000 */
[----:B-----5:R-:W-:Y:S01]  /*0800*/  FADD.FTZ R98, R78, R98 ;  /* 0x000000624e627221 */ /* 0x020fe20000010000 */
[----:B------:R-:W-:Y:S05]  /*0810*/  BRA `(.L_x_5512) ;  /* 0x0000003000007947 */ /* 0x000fea0003800000 */
.L_x_5511:
[----:B-----5:R-:W-:-:S05]  /*0820*/  PRMT R3, RZ, 0x5410, R71 ;  /* 0x00005410ff037816 */ /* 0x020fca0000000047 */
[----:B------:R-:W-:-:S04]  /*0830*/  FADD.FTZ R98, R98, R3 ;  /* 0x0000000362627221 */ /* 0x000fc80000010000 */
[----:B------:R-:W-:Y:S02]  /*0840*/  @P1 FADD.FTZ R98, R78, R98 ;  /* 0x000000624e621221 */ /* 0x000fe40000010000 */
.L_x_5512:
[----:B------:R-:W-:Y:S01]  /*0850*/  PRMT R99, RZ, 0x7610, R99 ;  /* 0x00007610ff637816 */ /* 0x000fe20000000063 */
[----:B------:R-:W-:Y:S05]  /*0860*/  @P2 BRA `(.L_x_5513) ;  /* 0x0000003000002947 */ /* 0x000fea0003800000 */
[----:B------:R-:W-:Y:S05]  /*0870*/  @!P1 BRA `(.L_x_5514) ;  /* 0x0000005000009947 */ /* 0x000fea0003800000 */
[----:B-----5:R-:W-:Y:S01]  /*0880*/  FADD.FTZ R99, R79, R99 ;  /* 0x000000634f637221 */ /* 0x020fe20000010000 */
[----:B------:R-:W-:Y:S05]  /*0890*/  BRA `(.L_x_5514) ;  /* 0x0000003000007947 */ /* 0x000fea0003800000 */
.L_x_5513:
[----:B-----5:R-:W-:-:S05]  /*08a0*/  PRMT R84, RZ, 0x7610, R71 ;  /* 0x00007610ff547816 */ /* 0x020fca0000000047 */
[----:B------:R-:W-:-:S04]  /*08b0*/  FADD.FTZ R99, R99, R84 ;  /* 0x0000005463637221 */ /* 0x000fc80000010000 */
[----:B------:R-:W-:Y:S02]  /*08c0*/  @P1 FADD.FTZ R99, R79, R99 ;  /* 0x000000634f631221 */ /* 0x000fe40000010000 */
.L_x_5514:
[C---:B------:R-:W-:Y:S02]  /*08d0*/  IADD3 R92, R94.reuse, 0x20, RZ ;  /* 0x000000205e5c7810 */ /* 0x040fe40007ffe0ff */
[----:B------:R-:W-:Y:S02]  /*08e0*/  LEA R88, P3, R94, c[0x0][0x188], 0x5 ;  /* 0x000062005e587a11 */ /* 0x000fe400078628ff */
[C---:B------:R-:W-:Y:S01]  /*08f0*/  @P1 LEA R90, P4, R92.reuse, c[0x0][0x180], 0x5 ;  /* 0x000060005c5a1a11 */ /* 0x040fe200078828ff */
[----:B------:R-:W-:Y:S01]  /*0900*/  IMAD.WIDE.U32 R84, R92, R85, c[0x0][0x170] ;  /* 0x00005c005c547625 */ /* 0x000fe200078e0055 */
[----:B------:R-:W-:Y:S02]  /*0910*/  LEA.HI.X R89, R94, c[0x0][0x18c], RZ, 0x5, P3 ;  /* 0x000063005e597a11 */ /* 0x000fe400018f2cff */
[C---:B------:R-:W-:Y:S02]  /*0920*/  @P0 LEA R100, P3, R92.reuse, c[0x0][0x178], 0x4 ;  /* 0x00005e005c640a11 */ /* 0x040fe400078620ff */
[C---:B------:R-:W-:Y:S01]  /*0930*/  @P1 LEA.HI.X R91, R92.reuse, c[0x0][0x184], RZ, 0x5, P4 ;  /* 0x000061005c5b1a11 */ /* 0x040fe200020f2cff */
[----:B------:R-:W-:Y:S01]  /*0940*/  STG.E.128 [R88.64], R80 ;  /* 0x0000005058007986 */ /* 0x000fe2000c101d04 */
[----:B------:R-:W-:-:S03]  /*0950*/  @P0 LEA.HI.X R101, R92, c[0x0][0x17c], RZ, 0x4, P3 ;  /* 0x00005f005c650a11 */ /* 0x000fc600018f24ff */
[----:B------:R0:W-:Y:S04]  /*0960*/  STG.E.128 [R88.64+0x10], R96 ;  /* 0x0000106058007986 */ /* 0x0001e8000c101d04 */
[----:B------:R-:W0:Y:S04]  /*0970*/  LDG.E.128 R84, [R84.64] ;  /* 0x0000000454547981 */ /* 0x000e28000c1e1d00 */
[----:B-----5:R1:W5:Y:S04]  /*0980*/  @P0 LDG.E.128 R68, [R100.64] ;  /* 0x0000000464440981 */ /* 0x020368000c1e1d00 */
[----:B------:R1:W5:Y:S04]  /*0990*/  @P1 LDG.E.128 R72, [R90.64] ;  /* 0x000000045a481981 */ /* 0x000368000c1e1d00 */
[----:B------:R1:W5:Y:S01]  /*09a0*/  @P1 LDG.E.128 R76, [R90.64+0x10] ;  /* 0x000010045a4c1981 */ /* 0x000362000c1e1d00 */
[----:B0-----:R-:W-:Y:S01]  /*09b0*/  PRMT R88, RZ, 0x5410, R84 ;  /* 0x00005410ff587816 */ /* 0x001fe20000000054 */
[----:B------:R-:W-:Y:S05]  /*09c0*/  @P2 BRA `(.L_x_5515) ;  /* 0x0000003000002947 */ /* 0x000fea0003800000 */
[----:B-1----:R-:W-:Y:S05]  /*09d0*/  @!P1 BRA `(.L_x_5516) ;  /* 0x0000005000009947 */ /* 0x002fea0003800000 */
[----:B-----5:R-:W-:Y:S01]  /*09e0*/  FADD.FTZ R88, R72, R88 ;  /* 0x0000005848587221 */ /* 0x020fe20000010000 */
[----:B------:R-:W-:Y:S05]  /*09f0*/  BRA `(.L_x_5516) ;  /* 0x0000003000007947 */ /* 0x000fea0003800000 */
.L_x_5515:
[----:B-1---5:R-:W-:-:S05]  /*0a00*/  PRMT R3, RZ, 0x5410, R68 ;  /* 0x00005410ff037816 */ /* 0x022fca0000000044 */
[----:B------:R-:W-:-:S04]  /*0a10*/  FADD.FTZ R88, R3, R88 ;  /* 0x0000005803587221 */ /* 0x000fc80000010000 */
[----:B------:R-:W-:Y:S02]  /*0a20*/  @P1 FADD.FTZ R88, R72, R88 ;  /* 0x0000005848581221 */ /* 0x000fe40000010000 */
.L_x_5516:
[----:B------:R-:W-:Y:S01]  /*0a30*/  PRMT R89, RZ, 0x7610, R84 ;  /* 0x00007610ff597816 */ /* 0x000fe20000000054 */
[----:B------:R-:W-:Y:S05]  /*0a40*/  @P2 BRA `(.L_x_5517) ;  /* 0x0000003000002947 */ /* 0x000fea0003800000 */
[----:B------:R-:W-:Y:S05]  /*0a50*/  @!P1 BRA `(.L_x_5518) ;  /* 0x0000005000009947 */ /* 0x000fea0003800000 */
[----:B-----5:R-:W-:Y:S01]  /*0a60*/  FADD.FTZ R89, R73, R89 ;  /* 0x0000005949597221 */ /* 0x020fe20000010000 */
[----:B------:R-:W-:Y:S05]  /*0a70*/  BRA `(.L_x_5518) ;  /* 0x0000003000007947 */ /* 0x000fea0003800000 */
.L_x_5517:
[----:B-----5:R-:W-:-:S05]  /*0a80*/  PRMT R84, RZ, 0x7610, R68 ;  /* 0x00007610ff547816 */ /* 0x020fca0000000044 */
[----:B------:R-:W-:-:S04]  /*0a90*/  FADD.FTZ R89, R84, R89 ;  /* 0x0000005954597221 */ /* 0x000fc80000010000 */
[----:B------:R-:W-:Y:S02]  /*0aa0*/  @P1 FADD.FTZ R89, R73, R89 ;  /* 0x0000005949591221 */ /* 0x000fe40000010000 */
.L_x_5518:
[----:B------:R-:W-:Y:S01]  /*0ab0*/  PRMT R90, RZ, 0x5410, R85 ;  /* 0x00005410ff5a7816 */ /* 0x000fe20000000055 */
[----:B------:R-:W-:Y:S05]  /*0ac0*/  @P2 BRA `(.L_x_5519) ;  /* 0x0000003000002947 */ /* 0x000fea0003800000 */
[----:B------:R-:W-:Y:S05]  /*0ad0*/  @!P1 BRA `(.L_x_5520) ;  /* 0x0000005000009947 */ /* 0x000fea0003800000 */
[----:B-----5:R-:W-:Y:S01]  /*0ae0*/  FADD.FTZ R90, R74, R90 ;  /* 0x0000005a4a5a7221 */ /* 0x020fe20000010000 */
[----:B------:R-:W-:Y:S05]  /*0af0*/  BRA `(.L_x_5520) ;  /* 0x0000003000007947 */ /* 0x000fea0003800000 */
.L_x_5519:
[----:B-----5:R-:W-:-:S05]  /*0b00*/  PRMT R3, RZ, 0x5410, R69 ;  /* 0x00005410ff037816 */ /* 0x020fca0000000045 */
[----:B------:R-:W-:-:S04]  /*0b10*/  FADD.FTZ R90, R3, R90 ;  /* 0x0000005a035a7221 */ /* 0x000fc80000010000 */
[----:B------:R-:W-:Y:S02]  /*0b20*/  @P1 FADD.FTZ R90, R74, R90 ;  /* 0x0000005a4a5a1221 */ /* 0x000fe40000010000 */
.L_x_5520:
[----:B------:R-:W-:Y:S01]  /*0b30*/  PRMT R91, RZ, 0x7610, R85 ;  /* 0x00007610ff5b7816 */ /* 0x000fe20000000055 */
[----:B------:R-:W-:Y:S05]  /*0b40*/  @P2 BRA `(.L_x_5521) ;  /* 0x0000003000002947 */ /* 0x000fea0003800000 */
[----:B------:R-:W-:Y:S05]  /*0b50*/  @!P1 BRA `(.L_x_5522) ;  /* 0x0000005000009947 */ /* 0x000fea0003800000 */
[----:B-----5:R-:W-:Y:S01]  /*0b60*/  FADD.FTZ R91, R75, R91 ;  /* 0x0000005b4b5b7221 */ /* 0x020fe20000010000 */
[----:B------:R-:W-:Y:S05]  /*0b70*/  BRA `(.L_x_5522) ;  /* 0x0000003000007947 */ /* 0x000fea0003800000 */
.L_x_5521:
[----:B-----5:R-:W-:-:S05]  /*0b80*/  PRMT R84, RZ, 0x7610, R69 ;  /* 0x00007610ff547816 */ /* 0x020fca0000000045 */
[----:B------:R-:W-:-:S04]  /*0b90*/  FADD.FTZ R91, R84, R91 ;  /* 0x0000005b545b7221 */ /* 0x000fc80000010000 */
[----:B------:R-:W-:Y:S02]  /*0ba0*/  @P1 FADD.FTZ R91, R75, R91 ;  /* 0x0000005b4b5b1221 */ /* 0x000fe40000010000 */
.L_x_5522:
[----:B------:R-:W-:Y:S01]  /*0bb0*/  PRMT R84, RZ, 0x5410, R86 ;  /* 0x00005410ff547816 */ /* 0x000fe20000000056 */
[----:B------:R-:W-:Y:S05]  /*0bc0*/  @P2 BRA `(.L_x_5523) ;  /* 0x0000003000002947 */ /* 0x000fea0003800000 */
[----:B------:R-:W-:Y:S05]  /*0bd0*/  @!P1 BRA `(.L_x_5524) ;  /* 0x0000005000009947 */ /* 0x000fea0003800000 */
[----:B-----5:R-:W-:Y:S01]  /*0be0*/  FADD.FTZ R84, R76, R84 ;  /* 0x000000544c547221 */ /* 0x020fe20000010000 */
[----:B------:R-:W-:Y:S05]  /*0bf0*/  BRA `(.L_x_5524) ;  /* 0x0000003000007947 */ /* 0x000fea0003800000 */
.L_x_5523:
[----:B-----5:R-:W-:-:S05]  /*0c00*/  PRMT R3, RZ, 0x5410, R70 ;  /* 0x00005410ff037816 */ /* 0x020fca0000000046 */
[----:B------:R-:W-:-:S04]  /*0c10*/  FADD.FTZ R84, R3, R84 ;  /* 0x0000005403547221 */ /* 0x000fc80000010000 */
[----:B------:R-:W-:Y:S02]  /*0c20*/  @P1 FADD.FTZ R84, R76, R84 ;  /* 0x000000544c541221 */ /* 0x000fe40000010000 */
.L_x_5524:
[----:B------:R-:W-:Y:S01]  /*0c30*/  PRMT R85, RZ, 0x7610, R86 ;  /* 0x00007610ff557816 */ /* 0x000fe20000000056 */
[----:B------:R-:W-:Y:S05]  /*0c40*/  @P2 BRA `(.L_x_5525) ;  /* 0x0000003000002947 */ /* 0x000fea0003800000 */
[----:B------:R-:W-:Y:S05]  /*0c50*/  @!P1 BRA `(.L_x_5526) ;  /* 0x0000005000009947 */ /* 0x000fea0003800000 */
[----:B-----5:R-:W-:Y:S01]  /*0c60*/  FADD.FTZ R85, R77, R85 ;  /* 0x000000554d557221 */ /* 0x020fe20000010000 */
[----:B------:R-:W-:Y:S05]  /*0c70*/  BRA `(.L_x_5526) ;  /* 0x0000003000007947 */ /* 0x000fea0003800000 */
.L_x_5525:
[----:B-----5:R-:W-:-:S05]  /*0c80*/  PRMT R86, RZ, 0x7610, R70 ;  /* 0x00007610ff567816 */ /* 0x020fca0000000046 */
[----:B------:R-:W-:-:S04]  /*0c90*/  FADD.FTZ R85, R86, R85 ;  /* 0x0000005556557221 */ /* 0x000fc80000010000 */
[----:B------:R-:W-:Y:S02]  /*0ca0*/  @P1 FADD.FTZ R85, R77, R85 ;  /* 0x000000554d551221 */ /* 0x000fe40000010000 */
.L_x_5526:
[----:B------:R-:W-:Y:S01]  /*0cb0*/  PRMT R86, RZ, 0x5410, R87 ;  /* 0x00005410ff567816 */ /* 0x000fe20000000057 */
[----:B------:R-:W-:Y:S05]  /*0cc0*/  @P2 BRA `(.L_x_5527) ;  /* 0x0000003000002947 */ /* 0x000fea0003800000 */
[----:B------:R-:W-:Y:S05]  /*0cd0*/  @!P1 BRA `(.L_x_5528) ;  /* 0x0000005000009947 */ /* 0x000fea0003800000 */
[----:B-----5:R-:W-:Y:S01]  /*0ce0*/  FADD.FTZ R86, R78, R86 ;  /* 0x000000564e567221 */ /* 0x020fe20000010000 */
[----:B------:R-:W-:Y:S05]  /*0cf0*/  BRA `(.L_x_5528) ;  /* 0x0000003000007947 */ /* 0x000fea0003800000 */
.L_x_5527:
[----:B-----5:R-:W-:-:S05]  /*0d00*/  PRMT R3, RZ, 0x5410, R71 ;  /* 0x00005410ff037816 */ /* 0x020fca0000000047 */
[----:B------:R-:W-:-:S04]  /*0d10*/  FADD.FTZ R86, R3, R86 ;  /* 0x0000005603567221 */ /* 0x000fc80000010000 */
[----:B------:R-:W-:Y:S02]  /*0d20*/  @P1 FADD.FTZ R86, R78, R86 ;  /* 0x000000564e561221 */ /* 0x000fe40000010000 */
.L_x_5528:
[----:B------:R-:W-:Y:S01]  /*0d30*/  PRMT R87, RZ, 0x7610, R87 ;  /* 0x00007610ff577816 */ /* 0x000fe20000000057 */
[----:B------:R-:W-:Y:S05]  /*0d40*/  @P2 BRA `(.L_x_5529) ;  /* 0x0000003000002947 */ /* 0x000fea0003800000 */
[----:B------:R-:W-:Y:S05]  /*0d50*/  @!P1 BRA `(.L_x_5530) ;  /* 0x0000005000009947 */ /* 0x000fea0003800000 */
[----:B-----5:R-:W-:Y:S01]  /*0d60*/  FADD.FTZ R87, R79, R87 ;  /* 0x000000574f577221 */ /* 0x020fe20000010000 */
[----:B------:R-:W-:Y:S05]  /*0d70*/  BRA `(.L_x_5530) ;  /* 0x0000003000007947 */ /* 0x000fea0003800000 */
.L_x_5529:
[----:B-----5:R-:W-:-:S05]  /*0d80*/  PRMT R100, RZ, 0x7610, R71 ;  /* 0x00007610ff647816 */ /* 0x020fca0000000047 */
[----:B------:R-:W-:-:S04]  /*0d90*/  FADD.FTZ R87, R100, R87 ;  /* 0x0000005764577221 */ /* 0x000fc80000010000 */
[----:B------:R-:W-:Y:S02]  /*0da0*/  @P1 FADD.FTZ R87, R79, R87 ;  /* 0x000000574f571221 */ /* 0x000fe40000010000 */
.L_x_5530:
        /* <DEDUP_REMOVED lines=23> */
.L_x_5535:
        /* <DEDUP_REMOVED lines=52> */
.L_x_5536:
[----:B------:R-:W-:Y:S01]  /*1260*/  FMUL.FTZ R3, R95, R95 ;  /* 0x0000005f5f037220 */ /* 0x000fe20000410000 */
[----:B------:R-:W-:Y:S01]  /*1270*/  ISETP.NE.AND P0, PT, RZ, UR6, PT ;  /* 0x00000006ff007c0c */ /* 0x000fe2000bf05270 */
[----:B-1----:R-:W-:Y:S01]  /*1280*/  FADD.FTZ R104, R104, R93 ;  /* 0x0000005d68687221 */ /* 0x002fe20000010000 */
[----:B------:R-:W-:Y:S02]  /*1290*/  MOV R101, c[0x0][0x1e0] ;  /* 0x0000780000657a02 */ /* 0x000fe40000000f00 */
[----:B------:R-:W-:Y:S01]  /*12a0*/  FSEL R100, R3, RZ, P0 ;  /* 0x000000ff03647208 */ /* 0x000fe20000000000 */
[----:B------:R-:W-:Y:S01]  /*12b0*/  HFMA2.MMA R3, -RZ, RZ, 0, 2.384185791015625e-07 ;  /* 0x00000004ff037435 */ /* 0x000fe200000001ff */
[----:B------:R-:W-:Y:S01]  /*12c0*/  FSEL R108, R95, RZ, !P0 ;  /* 0x000000ff5f6c7208 */ /* 0x000fe20004000000 */
[----:B0-----:R-:W-:-:S04]  /*12d0*/  FFMA.FTZ R93, R104, R101, c[0x0][0x228] ;  /* 0x00008a00685d7623 */ /* 0x001fc80000010065 */
[----:B------:R-:W-:Y:S02]  /*12e0*/  FADD.FTZ R93, R93, R100 ;  /* 0x000000645d5d7221 */ /* 0x000fe40000010000 */
[----:B------:R-:W-:Y:S02]  /*12f0*/  FADD.FTZ R80, -R108, R80 ;  /* 0x000000506c507221 */ /* 0x000fe40000010100 */
[----:B------:R-:W-:Y:S02]  /*1300*/  @!P1 IMAD.WIDE R100, R2, R3, c[0x0][0x1a0] ;  /* 0x0000680002649625 */ /* 0x000fe400078e0203 */
[----:B------:R-:W0:Y:S02]  /*1310*/  MUFU.RSQ R93, R93 ;  /* 0x0000005d005d7308 */ /* 0x000e240000001400 */
[C---:B------:R-:W-:Y:S01]  /*1320*/  FADD.FTZ R104, -R108.reuse, R81 ;  /* 0x000000516c687221 */ /* 0x040fe20000010100 */
[----:B------:R1:W-:Y:S01]  /*1330*/  @!P1 STG.E [R100.64], R95 ;  /* 0x0000005f64009986 */ /* 0x0003e2000c101904 */
[----:B------:R-:W-:-:S02]  /*1340*/  FADD.FTZ R110, -R108, R82 ;  /* 0x000000526c6e7221 */ /* 0x000fc40000010100 */
[C---:B------:R-:W-:Y:S02]  /*1350*/  FADD.FTZ R118, -R108.reuse, R98 ;  /* 0x000000626c767221 */ /* 0x040fe40000010100 */
[C---:B------:R-:W-:Y:S02]  /*1360*/  FADD.FTZ R112, -R108.reuse, R83 ;  /* 0x000000536c707221 */ /* 0x040fe40000010100 */
[C---:B------:R-:W-:Y:S02]  /*1370*/  FADD.FTZ R98, -R108.reuse, R91 ;  /* 0x0000005b6c627221 */ /* 0x040fe40000010100 */
[C---:B------:R-:W-:Y:S02]  /*1380*/  FADD.FTZ R114, -R108.reuse, R96 ;  /* 0x000000606c727221 */ /* 0x040fe40000010100 */
[C---:B------:R-:W-:Y:S02]  /*1390*/  FADD.FTZ R116, -R108.reuse, R97 ;  /* 0x000000616c747221 */ /* 0x040fe40000010100 */
[----:B-1----:R-:W-:-:S02]  /*13a0*/  FADD.FTZ R100, -R108, R90 ;  /* 0x0000005a6c647221 */ /* 0x002fc40000010100 */
[C---:B0-----:R-:W-:Y:S02]  /*13b0*/  FMUL.FTZ R91, R93.reuse, R80 ;  /* 0x000000505d5b7220 */ /* 0x041fe40000410000 */
[----:B------:R-:W-:Y:S02]  /*13c0*/  FMUL.FTZ R90, R93, R104 ;  /* 0x000000685d5a7220 */ /* 0x000fe40000410000 */
[----:B------:R-:W-:Y:S02]  /*13d0*/  FADD.FTZ R120, -R108, R99 ;  /* 0x000000636c787221 */ /* 0x000fe40000010100 */
[----:B------:R-:W-:-:S04]  /*13e0*/  @!P1 IMAD.WIDE R82, R2, R3, c[0x0][0x1a8] ;  /* 0x00006a0002529625 */ /* 0x000fc800078e0203 */
[----:B------:R-:W-:Y:S01]  /*13f0*/  FMUL.FTZ R97, R93, R110 ;  /* 0x0000006e5d617220 */ /* 0x000fe20000410000 */
[----:B------:R0:W-:Y:S01]  /*1400*/  @!P1 STG.E [R82.64], R93 ;  /* 0x0000005d52009986 */ /* 0x0001e2000c101904 */
[----:B------:R-:W-:Y:S01]  /*1410*/  FADD.FTZ R102, -R108, R88 ;  /* 0x000000586c667221 */ /* 0x000fe20000010100 */
[----:B------:R-:W-:Y:S01]  /*1420*/  SHF.L.U32 R88, R94, 0x4, RZ ;  /* 0x000000045e587819 */ /* 0x000fe200000006ff */
[C---:B------:R-:W-:Y:S01]  /*1430*/  FADD.FTZ R96, -R108.reuse, R89 ;  /* 0x000000596c607221 */ /* 0x040fe20000010100 */
[----:B------:R-:W-:Y:S01]  /*1440*/  SHF.R.U32.HI R94, RZ, 0x1c, R94 ;  /* 0x0000001cff5e7819 */ /* 0x000fe2000001165e */
[----:B------:R-:W-:Y:S01]  /*1450*/  FADD.FTZ R104, -R108, R84 ;  /* 0x000000546c687221 */ /* 0x000fe20000010100 */
[----:B------:R-:W-:Y:S01]  /*1460*/  IADD3 R84, P0, R88, c[0x0][0x208], RZ ;  /* 0x0000820058547a10 */ /* 0x000fe20007f1e0ff */
[C---:B------:R-:W-:Y:S02]  /*1470*/  FADD.FTZ R106, -R108.reuse, R85 ;  /* 0x000000556c6a7221 */ /* 0x040fe40000010100 */
[----:B------:R-:W-:-:S02]  /*1480*/  FADD.FTZ R86, -R108, R86 ;  /* 0x000000566c567221 */ /* 0x000fc40000010100 */
[----:B------:R-:W-:Y:S02]  /*1490*/  FMUL.FTZ R110, R93, R112 ;  /* 0x000000705d6e7220 */ /* 0x000fe40000410000 */
[----:B------:R-:W-:Y:S02]  /*14a0*/  FFMA.FTZ R80, R36, R91, R4 ;  /* 0x0000005b24507223 */ /* 0x000fe40000010004 */
[----:B------:R-:W-:Y:S02]  /*14b0*/  FFMA.FTZ R81, R37, R90, R5 ;  /* 0x0000005a25517223 */ /* 0x000fe40000010005 */
[----:B------:R-:W-:Y:S02]  /*14c0*/  FADD.FTZ R108, -R108, R87 ;  /* 0x000000576c6c7221 */ /* 0x000fe40000010100 */
[----:B------:R-:W-:Y:S01]  /*14d0*/  FMUL.FTZ R99, R93, R114 ;  /* 0x000000725d637220 */ /* 0x000fe20000410000 */
[----:B------:R-:W-:Y:S01]  /*14e0*/  F2FP.BF16.PACK_AB R80, R81, R80 ;  /* 0x000000505150723e */ /* 0x000fe200000010ff */
[----:B------:R-:W-:-:S02]  /*14f0*/  FMUL.FTZ R112, R93, R116 ;  /* 0x000000745d707220 */ /* 0x000fc40000410000 */
[C---:B------:R-:W-:Y:S02]  /*1500*/  FMUL.FTZ R87, R93.reuse, R118 ;  /* 0x000000765d577220 */ /* 0x040fe40000410000 */
[----:B------:R-:W-:Y:S02]  /*1510*/  FMUL.FTZ R120, R93, R120 ;  /* 0x000000785d787220 */ /* 0x000fe40000410000 */
[----:B0-----:R-:W-:Y:S02]  /*1520*/  FFMA.FTZ R82, R40, R99, R8 ;  /* 0x0000006328527223 */ /* 0x001fe40000010008 */
[----:B------:R-:W-:Y:S02]  /*1530*/  FFMA.FTZ R83, R41, R112, R9 ;  /* 0x0000007029537223 */ /* 0x000fe40000010009 */
[----:B------:R-:W-:Y:S02]  /*1540*/  FFMA.FTZ R85, R42, R87, R10 ;  /* 0x000000572a557223 */ /* 0x000fe4000001000a */
[----:B------:R-:W-:Y:S01]  /*1550*/  FFMA.FTZ R116, R43, R120, R11 ;  /* 0x000000782b747223 */ /* 0x000fe2000001000b */
[----:B------:R-:W-:Y:S01]  /*1560*/  F2FP.BF16.PACK_AB R82, R83, R82 ;  /* 0x000000525352723e */ /* 0x000fe200000010ff */
[----:B------:R-:W-:-:S02]  /*1570*/  FFMA.FTZ R81, R38, R97, R6 ;  /* 0x0000006126517223 */ /* 0x000fc40000010006 */
[----:B------:R-:W-:Y:S01]  /*1580*/  FFMA.FTZ R114, R39, R110, R7 ;  /* 0x0000006e27727223 */ /* 0x000fe20000010007 */
[----:B------:R-:W-:Y:S01]  /*1590*/  F2FP.BF16.PACK_AB R83, R116, R85 ;  /* 0x000000557453723e */ /* 0x000fe200000010ff */
[C---:B------:R-:W-:Y:S01]  /*15a0*/  FMUL.FTZ R89, R93.reuse, R102 ;  /* 0x000000665d597220 */ /* 0x040fe20000410000 */
[----:B------:R-:W-:Y:S01]  /*15b0*/  IADD3.X R85, R94, c[0x0][0x20c], RZ, P0, !PT ;  /* 0x000083005e557a10 */ /* 0x000fe200007fe4ff */
[C---:B------:R-:W-:Y:S01]  /*15c0*/  FMUL.FTZ R96, R93.reuse, R96 ;  /* 0x000000605d607220 */ /* 0x040fe20000410000 */
[----:B------:R-:W-:Y:S01]  /*15d0*/  F2FP.BF16.PACK_AB R81, R114, R81 ;  /* 0x000000517251723e */ /* 0x000fe200000010ff */
[C---:B------:R-:W-:Y:S02]  /*15e0*/  FMUL.FTZ R103, R93.reuse, R86 ;  /* 0x000000565d677220 */ /* 0x040fe40000410000 */
[C---:B------:R-:W-:Y:S02]  /*15f0*/  FMUL.FTZ R95, R93.reuse, R100 ;  /* 0x000000645d5f7220 */ /* 0x040fe40000410000 */
[----:B------:R-:W-:Y:S01]  /*1600*/  FFMA.FTZ R86, R56, R99, R24 ;  /* 0x0000006338567223 */ /* 0x000fe20000010018 */
[----:B------:R0:W-:Y:S01]  /*1610*/  STG.E.128 [R84.64], R80 ;  /* 0x0000005054007986 */ /* 0x0001e2000c101d04 */
[----:B------:R-:W-:-:S02]  /*1620*/  FMUL.FTZ R98, R93, R98 ;  /* 0x000000625d627220 */ /* 0x000fc40000410000 */
[----:B------:R-:W-:Y:S02]  /*1630*/  FFMA.FTZ R91, R52, R91, R20 ;  /* 0x0000005b345b7223 */ /* 0x000fe40000010014 */
[----:B------:R-:W-:Y:S02]  /*1640*/  FFMA.FTZ R90, R53, R90, R21 ;  /* 0x0000005a355a7223 */ /* 0x000fe40000010015 */
[----:B------:R-:W-:Y:S02]  /*1650*/  FFMA.FTZ R99, R44, R89, R12 ;  /* 0x000000592c637223 */ /* 0x000fe4000001000c */
[----:B------:R-:W-:Y:S02]  /*1660*/  FFMA.FTZ R100, R45, R96, R13 ;  /* 0x000000602d647223 */ /* 0x000fe4000001000d */
[C---:B------:R-:W-:Y:S02]  /*1670*/  FMUL.FTZ R101, R93.reuse, R104 ;  /* 0x000000685d657220 */ /* 0x040fe40000410000 */
[----:B------:R-:W-:-:S02]  /*1680*/  FMUL.FTZ R106, R93, R106 ;  /* 0x0000006a5d6a7220 */ /* 0x000fc40000410000 */
[----:B------:R-:W-:Y:S02]  /*1690*/  FMUL.FTZ R108, R93, R108 ;  /* 0x0000006c5d6c7220 */ /* 0x000fe40000410000 */
[----:B------:R-:W-:Y:S01]  /*16a0*/  FFMA.FTZ R93, R57, R112, R25 ;  /* 0x00000070395d7223 */ /* 0x000fe20000010019 */
[----:B0-----:R-:W-:Y:S01]  /*16b0*/  F2FP.BF16.PACK_AB R84, R90, R91 ;  /* 0x0000005b5a54723e */ /* 0x001fe200000010ff */
[----:B------:R-:W-:Y:S01]  /*16c0*/  FFMA.FTZ R102, R46, R95, R14 ;  /* 0x0000005f2e667223 */ /* 0x000fe2000001000e */
[----:B------:R-:W-:Y:S01]  /*16d0*/  F2FP.BF16.PACK_AB R80, R100, R99 ;  /* 0x000000636450723e */ /* 0x000fe200000010ff */
[----:B------:R-:W-:Y:S01]  /*16e0*/  FFMA.FTZ R81, R47, R98, R15 ;  /* 0x000000622f517223 */ /* 0x000fe2000001000f */
[----:B------:R-:W-:Y:S01]  /*16f0*/  F2FP.BF16.PACK_AB R86, R93, R86 ;  /* 0x000000565d56723e */ /* 0x000fe200000010ff */
[----:B------:R-:W-:Y:S01]  /*1700*/  FFMA.FTZ R97, R54, R97, R22 ;  /* 0x0000006136617223 */ /* 0x000fe20000010016 */
[----:B------:R-:W-:Y:S01]  /*1710*/  SHF.L.U32 R99, R92, 0x4, RZ ;  /* 0x000000045c637819 */ /* 0x000fe200000006ff */
[----:B------:R-:W-:Y:S01]  /*1720*/  FFMA.FTZ R110, R55, R110, R23 ;  /* 0x0000006e376e7223 */ /* 0x000fe20000010017 */
[----:B------:R-:W-:Y:S01]  /*1730*/  F2FP.BF16.PACK_AB R81, R81, R102 ;  /* 0x000000665151723e */ /* 0x000fe200000010ff */
[----:B------:R-:W-:Y:S01]  /*1740*/  FFMA.FTZ R82, R48, R101, R16 ;  /* 0x0000006530527223 */ /* 0x000fe20000010010 */
[----:B------:R-:W-:Y:S01]  /*1750*/  SHF.R.U32.HI R102, RZ, 0x1c, R92 ;  /* 0x0000001cff667819 */ /* 0x000fe2000001165c */
[----:B------:R-:W-:Y:S01]  /*1760*/  FFMA.FTZ R83, R49, R106, R17 ;  /* 0x0000006a31537223 */ /* 0x000fe20000010011 */
[----:B------:R-:W-:Y:S01]  /*1770*/  F2FP.BF16.PACK_AB R85, R110, R97 ;  /* 0x000000616e55723e */ /* 0x000fe200000010ff */
[----:B------:R-:W-:Y:S01]  /*1780*/  FFMA.FTZ R91, R50, R103, R18 ;  /* 0x00000067325b7223 */ /* 0x000fe20000010012 */
[----:B------:R-:W-:Y:S01]  /*1790*/  IADD3 R92, P0, R88, c[0x0][0x210], RZ ;  /* 0x00008400585c7a10 */ /* 0x000fe20007f1e0ff */
[----:B------:R-:W-:Y:S01]  /*17a0*/  FFMA.FTZ R100, R51, R108, R19 ;  /* 0x0000006c33647223 */ /* 0x000fe20000010013 */
[----:B------:R-:W-:Y:S01]  /*17b0*/  F2FP.BF16.PACK_AB R82, R83, R82 ;  /* 0x000000525352723e */ /* 0x000fe200000010ff */
[----:B------:R-:W-:-:S02]  /*17c0*/  FFMA.FTZ R90, R64, R101, R32 ;  /* 0x00000065405a7223 */ /* 0x000fc40000010020 */
[----:B------:R-:W-:Y:S01]  /*17d0*/  FFMA.FTZ R93, R65, R106, R33 ;  /* 0x0000006a415d7223 */ /* 0x000fe20000010021 */
[----:B------:R-:W-:Y:S01]  /*17e0*/  F2FP.BF16.PACK_AB R83, R100, R91 ;  /* 0x0000005b6453723e */ /* 0x000fe200000010ff */
[----:B------:R-:W-:Y:S01]  /*17f0*/  FFMA.FTZ R87, R58, R87, R26 ;  /* 0x000000573a577223 */ /* 0x000fe2000001001a */
[----:B------:R-:W-:Y:S01]  /*1800*/  IADD3 R100, P1, R99, c[0x0][0x208], RZ ;  /* 0x0000820063647a10 */ /* 0x000fe20007f3e0ff */
[----:B------:R-:W-:Y:S01]  /*1810*/  FFMA.FTZ R120, R59, R120, R27 ;  /* 0x000000783b787223 */ /* 0x000fe2000001001b */
[----:B------:R-:W-:Y:S01]  /*1820*/  F2FP.BF16.PACK_AB R90, R93, R90 ;  /* 0x0000005a5d5a723e */ /* 0x000fe200000010ff */
[----:B------:R-:W-:Y:S01]  /*1830*/  FFMA.FTZ R97, R62, R95, R30 ;  /* 0x0000005f3e617223 */ /* 0x000fe2000001001e */
[----:B------:R-:W-:Y:S01]  /*1840*/  IADD3.X R93, R94, c[0x0][0x214], RZ, P0, !PT ;  /* 0x000085005e5d7a10 */ /* 0x000fe200007fe4ff */
        /* <DEDUP_REMOVED lines=8> */
[----:B------:R-:W-:Y:S01]  /*18d0*/  IADD3 R96, P2, R99, c[0x0][0x210], RZ ;  /* 0x0000840063607a10 */ /* 0x000fe20007f5e0ff */
[----:B------:R0:W-:Y:S01]  /*18e0*/  STG.E.128 [R92.64], R84 ;  /* 0x000000545c007986 */ /* 0x0001e2000c101d04 */
[----:B------:R-:W-:Y:S01]  /*18f0*/  F2FP.BF16.PACK_AB R91, R108, R103 ;  /* 0x000000676c5b723e */ /* 0x000fe200000010ff */
[----:B------:R-:W-:Y:S01]  /*1900*/  IMAD R2, R3, c[0x0][0x160], R2 ;  /* 0x0000580003027a24 */ /* 0x000fe200078e0202 */
[----:B------:R-:W-:Y:S01]  /*1910*/  F2FP.BF16.PACK_AB R88, R95, R88 ;  /* 0x000000585f58723e */ /* 0x000fe200000010ff */
[----:B------:R0:W-:Y:S01]  /*1920*/  STG.E.128 [R100.64], R80 ;  /* 0x0000005064007986 */ /* 0x0001e2000c101d04 */
[----:B------:R-:W-:Y:S02]  /*1930*/  IADD3.X R97, R102, c[0x0][0x214], RZ, P2, !PT ;  /* 0x0000850066617a10 */ /* 0x000fe400017fe4ff */
[----:B------:R-:W-:-:S03]  /*1940*/  ISETP.GE.AND P0, PT, R2, c[0x0][0x164], PT ;  /* 0x0000590002007a0c */ /* 0x000fc60003f06270 */
[----:B------:R0:W-:Y:S10]  /*1950*/  STG.E.128 [R96.64], R88 ;  /* 0x0000005860007986 */ /* 0x0001f4000c101d04 */
[----:B0----5:R-:W-:Y:S01]  /*1960*/  @P0 CALL.REL.NOINC `(.L_x_5533) ;  /* 0x0000001000000944 */ /* 0x021fe20003c00000 */
[----:B------:R-:W-:Y:S05]  /*1970*/  BRA `(.L_x_5534) ;  /* 0xffffea1000007947 */ /* 0x000fea000383ffff */
.L_x_5533:
[----:B------:R-:W-:Y:S05]  /*1980*/  EXIT ;  /* 0x000000000000794d */ /* 0x000fea0003800000 */
.L_x_5531:
[----:B0-----:R-:W-:Y:S01]  /*1990*/  HFMA2.MMA R3, -RZ, RZ, 0, 1.847743988037109375e-06 ;  /* 0x0000001fff037435 */ /* 0x001fe200000001ff */
[----:B------:R-:W-:-:S02]  /*19a0*/  MOV R102, 0x1 ;  /* 0x0000000100667802 */ /* 0x000fc40000000f00 */
[----:B------:R-:W-:Y:S02]  /*19b0*/  MOV R104, 0xffffffff ;  /* 0xffffffff00687802 */ /* 0x000fe40000000f00 */
[----:B------:R-:W-:Y:S02]  /*19c0*/  MOV R100, 0x19e0 ;  /* 0x000019e000647802 */ /* 0x000fe40000000f00 */
[----:B-----5:R-:W-:Y:S05]  /*19d0*/  CALL.REL.NOINC `($__internal_33_$__cuda_sm70_shflsync_bfly_p) ;  /* 0x000005a000007944 */ /* 0x020fea0003c00000 */
[----:B01----:R-:W-:Y:S05]  /*19e0*/  BRA `(.L_x_5535) ;  /* 0xfffff53000007947 */ /* 0x003fea000383ffff */
.L_x_5532:
[----:B------:R-:W-:Y:S01]  /*19f0*/  HFMA2.MMA R102, -RZ, RZ, 0, 1.1920928955078125e-07 ;  /* 0x00000002ff667435 */ /* 0x000fe200000001ff */
[----:B0-----:R-:W-:Y:S02]  /*1a00*/  MOV R93, R106 ;  /* 0x0000006a005d7202 */ /* 0x001fe40000000f00 */
[----:B------:R-:W-:Y:S02]  /*1a10*/  MOV R3, 0x1f ;  /* 0x0000001f00037802 */ /* 0x000fe40000000f00 */
[----:B------:R-:W-:Y:S02]  /*1a20*/  MOV R104, 0xffffffff ;  /* 0xffffffff00687802 */ /* 0x000fe40000000f00 */
[----:B------:R-:W-:Y:S02]  /*1a30*/  MOV R100, 0x1a50 ;  /* 0x00001a5000647802 */ /* 0x000fe40000000f00 */
[----:B-----5:R-:W-:Y:S05]  /*1a40*/  CALL.REL.NOINC `($__internal_33_$__cuda_sm70_shflsync_bfly_p) ;  /* 0x0000053000007944 */ /* 0x020fea0003c00000 */
[----:B0-----:R-:W-:Y:S01]  /*1a50*/  HFMA2.MMA R102, -RZ, RZ, 0, 2.384185791015625e-07 ;  /* 0x00000004ff667435 */ /* 0x001fe200000001ff */
[----:B-1----:R-:W-:Y:S01]  /*1a60*/  FADD.FTZ R93, R106, R3 ;  /* 0x000000036a5d7221 */ /* 0x002fe20000010000 */
[----:B------:R-:W-:-:S02]  /*1a70*/  MOV R3, 0x1f ;  /* 0x0000001f00037802 */ /* 0x000fc40000000f00 */
[----:B------:R-:W-:Y:S02]  /*1a80*/  MOV R104, 0xffffffff ;  /* 0xffffffff00687802 */ /* 0x000fe40000000f00 */
[----:B------:R-:W-:Y:S02]  /*1a90*/  MOV R100, 0x1ab0 ;  /* 0x00001ab000647802 */ /* 0x000fe40000000f00 */
[----:B------:R-:W-:Y:S05]  /*1aa0*/  CALL.REL.NOINC `($__internal_33_$__cuda_sm70_shflsync_bfly_p) ;  /* 0x000004d000007944 */ /* 0x000fea0003c00000 */
[----:B0-----:R-:W-:Y:S01]  /*1ab0*/  HFMA2.MMA R102, -RZ, RZ, 0, 4.76837158203125e-07 ;  /* 0x00000008ff667435 */ /* 0x001fe200000001ff */
[----:B-1----:R-:W-:Y:S01]  /*1ac0*/  FADD.FTZ R93, R93, R3 ;  /* 0x000000035d5d7221 */ /* 0x002fe20000010000 */
[----:B------:R-:W-:Y:S02]  /*1ad0*/  MOV R3, 0x1f ;  /* 0x0000001f00037802 */ /* 0x000fe40000000f00 */
[----:B------:R-:W-:Y:S02]  /*1ae0*/  MOV R104, 0xffffffff ;  /* 0xffffffff00687802 */ /* 0x000fe40000000f00 */
[----:B------:R-:W-:Y:S02]  /*1af0*/  MOV R100, 0x1b10 ;  /* 0x00001b1000647802 */ /* 0x000fe40000000f00 */
[----:B------:R-:W-:Y:S05]  /*1b00*/  CALL.REL.NOINC `($__internal_33_$__cuda_sm70_shflsync_bfly_p) ;  /* 0x0000047000007944 */ /* 0x000fea0003c00000 */
[----:B0-----:R-:W-:Y:S01]  /*1b10*/  HFMA2.MMA R102, -RZ, RZ, 0, 9.5367431640625e-07 ;  /* 0x00000010ff667435 */ /* 0x001fe200000001ff */
[----:B-1----:R-:W-:Y:S01]  /*1b20*/  FADD.FTZ R93, R93, R3 ;  /* 0x000000035d5d7221 */ /* 0x002fe20000010000 */
[----:B------:R-:W-:-:S02]  /*1b30*/  MOV R3, 0x1f ;  /* 0x0000001f00037802 */ /* 0x000fc40000000f00 */
[----:B------:R-:W-:Y:S02]  /*1b40*/  MOV R104, 0xffffffff ;  /* 0xffffffff00687802 */ /* 0x000fe40000000f00 */
[----:B------:R-:W-:Y:S02]  /*1b50*/  MOV R100, 0x1b70 ;  /* 0x00001b7000647802 */ /* 0x000fe40000000f00 */
[----:B------:R-:W-:Y:S05]  /*1b60*/  CALL.REL.NOINC `($__internal_33_$__cuda_sm70_shflsync_bfly_p) ;  /* 0x0000041000007944 */ /* 0x000fea0003c00000 */
[----:B-1----:R-:W-:Y:S01]  /*1b70*/  FADD.FTZ R3, R93, R3 ;  /* 0x000000035d037221 */ /* 0x002fe20000010000 */
[----:B0-----:R-:W-:-:S03]  /*1b80*/  MOV R104, 0xffffffff ;  /* 0xffffffff00687802 */ /* 0x001fc60000000f00 */
        /* <DEDUP_REMOVED lines=34> */
[----:B------:R-:W-:Y:S02]  /*1db0*/  MOV R3, 0x1f ;  /* 0x0000001f00037802 */ /* 0x000fe40000000f00 */
[----:B------:R-:W-:Y:S02]  /*1dc0*/  MOV R100, 0x1de0 ;  /* 0x00001de000647802 */ /* 0x000fe40000000f00 */
[----:B------:R-:W-:Y:S05]  /*1dd0*/  CALL.REL.NOINC `($__internal_33_$__cuda_sm70_shflsync_bfly_p) ;  /* 0x000001a000007944 */ /* 0x000fea0003c00000 */
[----:B0-----:R-:W-:Y:S01]  /*1de0*/  HFMA2.MMA R102, -RZ, RZ, 0, 1.1920928955078125e-07 ;  /* 0x00000002ff667435 */ /* 0x001fe200000001ff */
[----:B-1----:R-:W-:Y:S01]  /*1df0*/  FADD.FTZ R93, R93, R3 ;  /* 0x000000035d5d7221 */ /* 0x002fe20000010000 */
[----:B------:R-:W-:Y:S02]  /*1e00*/  MOV R3, 0x1f ;  /* 0x0000001f00037802 */ /* 0x000fe40000000f00 */
[----:B------:R-:W-:Y:S02]  /*1e10*/  MOV R104, 0xffffffff ;  /* 0xffffffff00687802 */ /* 0x000fe40000000f00 */
[----:B------:R-:W-:Y:S02]  /*1e20*/  MOV R100, 0x1e40 ;  /* 0x00001e4000647802 */ /* 0x000fe40000000f00 */
[----:B------:R-:W-:Y:S05]  /*1e30*/  CALL.REL.NOINC `($__internal_33_$__cuda_sm70_shflsync_bfly_p) ;  /* 0x0000014000007944 */ /* 0x000fea0003c00000 */
        /* <DEDUP_REMOVED lines=18> */
[----:B01----:R-:W-:Y:S01]  /*1f60*/  MOV R104, R3 ;  /* 0x0000000300687202 */ /* 0x003fe20000000f00 */
[----:B------:R-:W-:Y:S05]  /*1f70*/  BRA `(.L_x_5536) ;  /* 0xfffff2e000007947 */ /* 0x000fea000383ffff */
        .weak           $__internal_33_$__cuda_sm70_shflsync_bfly_p
        .type           $__internal_33_$__cuda_sm70_shflsync_bfly_p,@function
        .size           $__internal_33_$__cuda_sm70_shflsync_bfly_p,(.L_x_13573 - $__internal_33_$__cuda_sm70_shflsync_bfly_p)
$__internal_33_$__cuda_sm70_shflsync_bfly_p:
[----:B------:R-:W-:Y:S01]  /*1f80*/  HFMA2.MMA R101, -RZ, RZ, 0, 0 ;  /* 0x00000000ff657435 */ /* 0x000fe200000001ff */
[----:B------:R-:W-:Y:S04]  /*1f90*/  WARPSYNC R104 ;  /* 0x0000006800007348 */ /* 0x000fe80003800000 */
[----:B------:R0:W1:Y:S01]  /*1fa0*/  SHFL.BFLY PT, R3, R93, R102, R3 ;  /* 0x0c0000665d037389 */ /* 0x00006200000e0003 */
[----:B------:R-:W-:Y:S05]  /*1fb0*/  RET.REL.NODEC R100 `(_ZN10layer_norm31ln_parallel_residual_fwd_kernelINS_13Kernel_traitsIf13__nv_bfloat16fS2_fjLj512ELj1ELj4ELj1ELj16ENS_18Kernel_traits_baseILj512EfS2_fS2_fjLj128EEEEELb0ELb0ELb1EEEvNS_9FwdParamsE) ;  /* 0xffffe04064007950 */ /* 0x000fea0003c3ffff */
.L_x_5537:
        /* <DEDUP_REMOVED lines=12> */
.L_x_13573:


//--------------------- .text._ZN10layer_norm31ln_parallel_residual_fwd_kernelINS_13Kernel_traitsIf13__nv_bfloat16fS2_fjLj512ELj1ELj4ELj1ELj16ENS_18Kernel_traits_baseILj512EfS2_fS2_fjLj128EEEEELb0ELb1ELb0EEEvNS_9FwdParamsE --------------------------
	.section	.text._ZN10layer_norm31ln_parallel_residual_fwd_kernelINS_13Kernel_traitsIf13__nv_bfloat16fS2_fjLj512ELj1ELj4ELj1ELj16ENS_18Kernel_traits_baseILj512EfS2_fS2_fjLj128EEEEELb0ELb1ELb0EEEvNS_9FwdParamsE,"ax",@progbits
	.sectioninfo	@"SHI_REGISTERS=80"
	.align	128
        .global         _ZN10layer_norm31ln_parallel_residual_fwd_kernelINS_13Kernel_traitsIf13__nv_bfloat16fS2_fjLj512ELj1ELj4ELj1ELj16ENS_18Kernel_traits_baseILj512EfS2_fS2_fjLj128EEEEELb0ELb1ELb0EEEvNS_9FwdParamsE
        .type           _ZN10layer_norm31ln_parallel_residual_fwd_kernelINS_13Kernel_traitsIf13__nv_bfloat16fS2_fjLj512ELj1ELj4ELj1ELj16ENS_18Kernel_traits_baseILj512EfS2_fS2_fjLj128EEEEELb0ELb1ELb0EEEvNS_9FwdParamsE,@function
        .size           _ZN10layer_norm31ln_parallel_residual_fwd_kernelINS_13Kernel_traitsIf13__nv_bfloat16fS2_fjLj512ELj1ELj4ELj1ELj16ENS_18Kernel_traits_baseILj512EfS2_fS2_fjLj128EEEEELb0ELb1ELb0EEEvNS_9FwdParamsE,(.L_x_13574 - _ZN10layer_norm31ln_parallel_residual_fwd_kernelINS_13Kernel_traitsIf13__nv_bfloat16fS2_fjLj512ELj1ELj4ELj1ELj16ENS_18Kernel_traits_baseILj512EfS2_fS2_fjLj128EEEEELb0ELb1ELb0EEEvNS_9FwdParamsE)
        .other          _ZN10layer_norm31ln_parallel_residual_fwd_kernelINS_13Kernel_traitsIf13__nv_bfloat16fS2_fjLj512ELj1ELj4ELj1ELj16ENS_18Kernel_traits_baseILj512EfS2_fS2_fjLj128EEEEELb0ELb1ELb0EEEvNS_9FwdParamsE,@"STO_CUDA_ENTRY STV_DEFAULT"
_ZN10layer_norm31ln_parallel_residual_fwd_kernelINS_13Kernel_traitsIf13__nv_bfloat16fS2_fjLj512ELj1ELj4ELj1ELj16ENS_18Kernel_traits_baseILj512EfS2_fS2_fjLj128EEEEELb0ELb1ELb0EEEvNS_9FwdParamsE:
.text._ZN10layer_norm31ln_parallel_residual_fwd_kernelINS_13Kernel_traitsIf13__nv_bfloat16fS2_fjLj512ELj1ELj4ELj1ELj16ENS_18Kernel_traits_baseILj512EfS2_fS2_fjLj128EEEEELb0ELb1ELb0EEEvNS_9FwdParamsE:
        /* <DEDUP_REMOVED lines=18> */
[----:B------:R-:W-:Y:S01]  /*0120*/  HFMA2.MMA R21, -RZ, RZ, 0, 1.9073486328125e-06 ;  /* 0x00000020ff157435 */ /* 0x000fe200000001ff */
        /* <DEDUP_REMOVED lines=11> */
[----:B------:R0:W5:Y:S01]  /*01e0*/  @P0 LDG.E.128 R8, [R22.64+0x10] ;  /* 0x0000100416080981 */ /* 0x000162000c1e1d00 */
[----:B------:R-:W-:-:S03]  /*01f0*/  LOP3.LUT R0, R0, 0x20, RZ, 0xfc, !PT ;  /* 0x0000002000007812 */ /* 0x000fc600078efcff */
.L_x_5539:
[----:B------:R-:W-:Y:S05]  /*0200*/  BSYNC B0 ;  /* 0x0000000000007941 */ /* 0x000fea0003800000 */
.L_x_5538:
[----:B------:R-:W-:Y:S01]  /*0210*/  BSSY B0, `(.L_x_5540) ;  /* 0x0000010000007945 */ /* 0x000fe20003800000 */
[----:B------:R-:W-:Y:S05]  /*0220*/  @!P3 BRA `(.L_x_5541) ;  /* 0x000000e00000b947 */ /* 0x000fea0003800000 */
[----:B------:R-:W-:Y:S01]  /*0230*/  ISETP.NE.U32.AND P0, PT, RZ, c[0x0][0x218], PT ;  /* 0x00008600ff007a0c */ /* 0x000fe20003f05070 */
[----:B0-----:R-:W-:Y:S01]  /*0240*/  CS2R R22, SRZ ;  /* 0x0000000000167805 */ /* 0x001fe2000001ff00 */
[----:B------:R-:W-:Y:S01]  /*0250*/  MOV R37, 0x20 ;  /* 0x0000002000257802 */ /* 0x000fe20000000f00 */
        /* <DEDUP_REMOVED lines=11> */
.L_x_5541:
[----:B------:R-:W-:Y:S05]  /*0310*/  BSYNC B0 ;  /* 0x0000000000007941 */ /* 0x000fea0003800000 */
.L_x_5540:
[----:B------:R-:W-:Y:S05]  /*0320*/  @P1 EXIT ;  /* 0x000000000000194d */ /* 0x000fea0003800000 */
[----:B------:R-:W-:Y:S02]  /*0330*/  ULDC.U8 UR6, c[0x0][0x1f0] ;  /* 0x00007c0000067ab9 */ /* 0x000fe40000000000 */
.L_x_5585:
[----:B------:R-:W1:Y:S01]  /*0340*/  S2R R64, SR_TID.X ;  /* 0x0000000000407919 */ /* 0x000e620000002100 */
[----:B------:R-:W-:Y:S01]  /*0350*/  IMAD R0, R3, c[0x0][0x168], RZ ;  /* 0x00005a0003007a24 */ /* 0x000fe200078e02ff */
[----:B------:R-:W-:Y:S04]  /*0360*/  BSSY B0, `(.L_x_5542) ;  /* 0x000005c000007945 */ /* 0x000fe80003800000 */
[----:B------:R-:W-:-:S04]  /*0370*/  SHF.R.S32.HI R65, RZ, 0x1f, R0 ;  /* 0x0000001fff417819 */ /* 0x000fc80000011400 */
[----:B------:R-:W-:Y:S02]  /*0380*/  LEA.HI R65, R65, R0, RZ, 0x3 ;  /* 0x0000000041417211 */ /* 0x000fe400078f18ff */
[----:B-1----:R-:W-:-:S04]  /*0390*/  LOP3.LUT R64, R64, 0x1f, RZ, 0xc0, !PT ;  /* 0x0000001f40407812 */ /* 0x002fc800078ec0ff */
        /* <DEDUP_REMOVED lines=14> */
[----:B0-----:R0:W5:Y:S01]  /*0480*/  @P1 LDG.E.128 R36, [R50.64] ;  /* 0x0000000432241981 */ /* 0x001162000c1e1d00 */
[----:B------:R-:W-:-:S03]  /*0490*/  ISETP.NE.U32.AND P1, PT, RZ, c[0x0][0x178], PT ;  /* 0x00005e00ff007a0c */ /* 0x000fc60003f25070 */
[----:B------:R2:W5:Y:S01]  /*04a0*/  @P0 LDG.E.128 R40, [R48.64] ;  /* 0x0000000430280981 */ /* 0x000562000c1e1d00 */
[----:B------:R-:W-:-:S03]  /*04b0*/  ISETP.NE.AND.EX P1, PT, RZ, c[0x0][0x17c], PT, P1 ;  /* 0x00005f00ff007a0c */ /* 0x000fc60003f25310 */
[----:B------:R2:W5:Y:S02]  /*04c0*/  @P0 LDG.E.128 R44, [R48.64+0x10] ;  /* 0x00001004302c0981 */ /* 0x000564000c1e1d00 */
[----:B--2---:R-:W-:-:S08]  /*04d0*/  PRMT R48, RZ, 0x5410, R52 ;  /* 0x00005410ff307816 */ /* 0x004fd00000000034 */
[----:B------:R-:W-:Y:S05]  /*04e0*/  @P1 BRA `(.L_x_5544) ;  /* 0x0000003000001947 */ /* 0x000fea0003800000 */
[----:B0-----:R-:W-:Y:S05]  /*04f0*/  @!P0 BRA `(.L_x_5545) ;  /* 0x0000005000008947 */ /* 0x001fea0003800000 */
[----:B-----5:R-:W-:Y:S01]  /*0500*/  FADD.FTZ R48, R40, R48 ;  /* 0x0000003028307221 */ /* 0x020fe20000010000 */
[----:B------:R-:W-:Y:S05]  /*0510*/  BRA `(.L_x_5545) ;  /* 0x0000003000007947 */ /* 0x000fea0003800000 */
.L_x_5544:
[----:B0----5:R-:W-:-:S05]  /*0520*/  PRMT R49, RZ, 0x5410, R36 ;  /* 0x00005410ff317816 */ /* 0x021fca0000000024 */
[----:B------:R-:W-:-:S04]  /*0530*/  FADD.FTZ R48, R49, R48 ;  /* 0x0000003031307221 */ /* 0x000fc80000010000 */
[----:B------:R-:W-:Y:S02]  /*0540*/  @P0 FADD.FTZ R48, R40, R48 ;  /* 0x0000003028300221 */ /* 0x000fe40000010000 */
.L_x_5545:
[----:B------:R-:W-:Y:S01]  /*0550*/  PRMT R49, RZ, 0x7610, R52 ;  /* 0x00007610ff317816 */ /* 0x000fe20000000034 */
[----:B------:R-:W-:Y:S05]  /*0560*/  @P1 BRA `(.L_x_5546) ;  /* 0x0000003000001947 */ /* 0x000fea0003800000 */
[----:B------:R-:W-:Y:S05]  /*0570*/  @!P0 BRA `(.L_x_5547) ;  /* 0x0000005000008947 */ /* 0x000fea0003800000 */
[----:B-----5:R-:W-:Y:S01]  /*0580*/  FADD.FTZ R49, R41, R49 ;  /* 0x0000003129317221 */ /* 0x020fe20000010000 */
[----:B------:R-:W-:Y:S05]  /*0590*/  BRA `(.L_x_5547) ;  /* 0x0000003000007947 */ /* 0x000fea0003800000 */
.L_x_5546:
[----:B-----5:R-:W-:-:S05]  /*05a0*/  PRMT R50, RZ, 0x7610, R36 ;  /* 0x00007610ff327816 */ /* 0x020fca0000000024 */
[----:B------:R-:W-:-:S04]  /*05b0*/  FADD.FTZ R49, R50, R49 ;  /* 0x0000003132317221 */ /* 0x000fc80000010000 */
[----:B------:R-:W-:Y:S02]  /*05c0*/  @P0 FADD.FTZ R49, R41, R49 ;  /* 0x0000003129310221 */ /* 0x000fe40000010000 */
.L_x_5547:
[----:B------:R-:W-:Y:S01]  /*05d0*/  PRMT R50, RZ, 0x5410, R53 ;  /* 0x00005410ff327816 */ /* 0x000fe20000000035 */
[----:B------:R-:W-:Y:S05]  /*05e0*/  @P1 BRA `(.L_x_5548) ;  /* 0x0000003000001947 */ /* 0x000fea0003800000 */
[----:B------:R-:W-:Y:S05]  /*05f0*/  @!P0 BRA `(.L_x_5549) ;  /* 0x0000005000008947 */ /* 0x000fea0003800000 */
[----:B-----5:R-:W-:Y:S01]  /*0600*/  FADD.FTZ R50, R42, R50 ;  /* 0x000000322a327221 */ /* 0x020fe20000010000 */
[----:B------:R-:W-:Y:S05]  /*0610*/  BRA `(.L_x_5549) ;  /* 0x0000003000007947 */ /* 0x000fea0003800000 */
.L_x_5548:
[----:B-----5:R-:W-:-:S05]  /*0620*/  PRMT R51, RZ, 0x5410, R37 ;  /* 0x00005410ff337816 */ /* 0x020fca0000000025 */
[----:B------:R-:W-:-:S04]  /*0630*/  FADD.FTZ R50, R51, R50 ;  /* 0x0000003233327221 */ /* 0x000fc80000010000 */
[----:B------:R-:W-:Y:S02]  /*0640*/  @P0 FADD.FTZ R50, R42, R50 ;  /* 0x000000322a320221 */ /* 0x000fe40000010000 */
.L_x_5549:
[----:B------:R-:W-:Y:S01]  /*0650*/  PRMT R51, RZ, 0x7610, R53 ;  /* 0x00007610ff337816 */ /* 0x000fe20000000035 */
[----:B------:R-:W-:Y:S05]  /*0660*/  @P1 BRA `(.L_x_5550) ;  /* 0x0000003000001947 */ /* 0x000fea0003800000 */
[----:B------:R-:W-:Y:S05]  /*0670*/  @!P0 BRA `(.L_x_5551) ;  /* 0x0000005000008947 */ /* 0x000fea0003800000 */
[----:B-----5:R-:W-:Y:S01]  /*0680*/  FADD.FTZ R51, R43, R51 ;  /* 0x000000332b337221 */ /* 0x020fe20000010000 */
[----:B------:R-:W-:Y:S05]  /*0690*/  BRA `(.L_x_5551) ;  /* 0x0000003000007947 */ /* 0x000fea0003800000 */
.L_x_5550:
[----:B-----5:R-:W-:-:S05]  /*06a0*/  PRMT R52, RZ, 0x7610, R37 ;  /* 0x00007610ff347816 */ /* 0x020fca0000000025 */
[----:B------:R-:W-:-:S04]  /*06b0*/  FADD.FTZ R51, R52, R51 ;  /* 0x0000003334337221 */ /* 0x000fc80000010000 */
[----:B------:R-:W-:Y:S02]  /*06c0*/  @P0 FADD.FTZ R51, R43, R51 ;  /* 0x000000332b330221 */ /* 0x000fe40000010000 */
.L_x_5551:
[----:B------:R-:W-:Y:S01]  /*06d0*/  PRMT R52, RZ, 0x5410, R54 ;  /* 0x00005410ff347816 */ /* 0x000fe20000000036 */
[----:B------:R-:W-:Y:S05]  /*06e0*/  @P1 BRA `(.L_x_5552) ;  /* 0x0000003000001947 */ /* 0x000fea0003800000 */
[----:B------:R-:W-:Y:S05]  /*06f0*/  @!P0 BRA `(.L_x_5553) ;  /* 0x0000005000008947 */ /* 0x000fea0003800000 */
[----:B-----5:R-:W-:Y:S01]  /*0700*/  FADD.FTZ R52, R44, R52 ;  /* 0x000000342c347221 */ /* 0x020fe20000010000 */
[----:B------:R-:W-:Y:S05]  /*0710*/  BRA `(.L_x_5553) ;  /* 0x0000003000007947 */ /* 0x000fea0003800000 */
.L_x_5552:
[----:B-----5:R-:W-:-:S05]  /*0720*/  PRMT R53, RZ, 0x5410, R38 ;  /* 0x00005410ff357816 */ /* 0x020fca0000000026 */
[----:B------:R-:W-:-:S04]  /*0730*/  FADD.FTZ R52, R53, R52 ;  /* 0x0000003435347221 */ /* 0x000fc80000010000 */
[----:B------:R-:W-:Y:S02]  /*0740*/  @P0 FADD.FTZ R52, R44, R52 ;  /* 0x000000342c340221 */ /* 0x000fe40000010000 */
.L_x_5553:
[----:B------:R-:W-:Y:S01]  /*0750*/  PRMT R53, RZ, 0x7610, R54 ;  /* 0x00007610ff357816 */ /* 0x000fe20000000036 */
[----:B------:R-:W-:Y:S05]  /*0760*/  @P1 BRA `(.L_x_5554) ;  /* 0x0000003000001947 */ /* 0x000fea0003800000 */
[----:B------:R-:W-:Y:S05]  /*0770*/  @!P0 BRA `(.L_x_5555) ;  /* 0x0000005000008947 */ /* 0x000fea0003800000 */
[----:B-----5:R-:W-:Y:S01]  /*0780*/  FADD.FTZ R53, R45, R53 ;  /* 0x000000352d357221 */ /* 0x020fe20000010000 */
[----:B------:R-:W-:Y:S05]  /*0790*/  BRA `(.L_x_5555) ;  /* 0x0000003000007947 */ /* 0x000fea0003800000 */
.L_x_5554:
[----:B-----5:R-:W-:-:S05]  /*07a0*/  PRMT R54, RZ, 0x7610, R38 ;  /* 0x00007610ff367816 */ /* 0x020fca0000000026 */
[----:B------:R-:W-:-:S04]  /*07b0*/  FADD.FTZ R53, R54, R53 ;  /* 0x0000003536357221 */ /* 0x000fc80000010000 */
[----:B------:R-:W-:Y:S02]  /*07c0*/  @P0 FADD.FTZ R53, R45, R53 ;  /* 0x000000352d350221 */ /* 0x000fe40000010000 */
.L_x_5555:
[----:B------:R-:W-:Y:S01]  /*07d0*/  PRMT R54, RZ, 0x5410, R55 ;  /* 0x00005410ff367816 */ /* 0x000fe20000000037 */
[----:B------:R-:W-:Y:S05]  /*07e0*/  @P1 BRA `(.L_x_5556) ;  /* 0x0000003000001947 */ /* 0x000fea0003800000 */
[----:B------:R-:W-:Y:S05]  /*07f0*/  @!P0 BRA `(.L_x_5557) ;  /* 0x0000005000008947 */ /* 0x000fea0003800000 */
[----:B-----5:R-:W-:Y:S01]  /*0800*/  FADD.FTZ R54, R46, R54 ;  /* 0x000000362e367221 */ /* 0x020fe20000010000 */
[----:B------:R-:W-:Y:S05]  /*0810*/  BRA `(.L_x_5557) ;  /* 0x0000003000007947 */ /* 0x000fea0003800000 */
.L_x_5556:
[----:B-----5:R-:W-:-:S05]  /*0820*/  PRMT R65, RZ, 0x5410, R39 ;  /* 0x00005410ff417816 */ /* 0x020fca0000000027 */
[----:B------:R-:W-:-:S04]  /*0830*/  FADD.FTZ R54, R65, R54 ;  /* 0x0000003641367221 */ /* 0x000fc80000010000 */
[----:B------:R-:W-:Y:S02]  /*0840*/  @P0 FADD.FTZ R54, R46, R54 ;  /* 0x000000362e360221 */ /* 0x000fe40000010000 */
.L_x_5557:
[----:B------:R-:W-:Y:S01]  /*0850*/  PRMT R55, RZ, 0x7610, R55 ;  /* 0x00007610ff377816 */ /* 0x000fe20000000037 */
[----:B------:R-:W-:Y:S05]  /*0860*/  @P1 BRA `(.L_x_5558) ;  /* 0x0000003000001947 */ /* 0x000fea0003800000 */
[----:B------:R-:W-:Y:S05]  /*0870*/  @!P0 BRA `(.L_x_5559) ;  /* 0x0000005000008947 */ /* 0x000fea0003800000 */
[----:B-----5:R-:W-:Y:S01]  /*0880*/  FADD.FTZ R55, R47, R55 ;  /* 0x000000372f377221 */ /* 0x020fe20000010000 */
[----:B------:R-:W-:Y:S05]  /*0890*/  BRA `(.L_x_5559) ;  /* 0x0000003000007947 */ /* 0x000fea0003800000 */
.L_x_5558:
[----:B-----5:R-:W-:-:S05]  /*08a0*/  PRMT R66, RZ, 0x7610, R39 ;  /* 0x00007610ff427816 */ /* 0x020fca0000000027 */
[----:B------:R-:W-:-:S04]  /*08b0*/  FADD.FTZ R55, R66, R55 ;  /* 0x0000003742377221 */ /* 0x000fc80000010000 */
[----:B------:R-:W-:Y:S02]  /*08c0*/  @P0 FADD.FTZ R55, R47, R55 ;  /* 0x000000372f370221 */ /* 0x000fe40000010000 */
.L_x_5559:
[C---:B------:R-:W-:Y:S02]  /*08d0*/  LEA R66, P0, R0.reuse, c[0x0][0x188], 0x5 ;  /* 0x0000620000427a11 */ /* 0x040fe400078028ff */
[C---:B------:R-:W-:Y:S02]  /*08e0*/  IADD3 R65, R0.reuse, 0x20, RZ ;  /* 0x0000002000417810 */ /* 0x040fe40007ffe0ff */
[----:B------:R-:W-:-:S05]  /*08f0*/  LEA.HI.X R67, R0, c[0x0][0x18c], RZ, 0x5, P0 ;  /* 0x0000630000437a11 */ /* 0x000fca00000f2cff */
[----:B------:R0:W-:Y:S04]  /*0900*/  STG.E.128 [R66.64], R48 ;  /* 0x0000003042007986 */ /* 0x0001e8000c101d04 */
[----:B------:R0:W-:Y:S02]  /*0910*/  STG.E.128 [R66.64+0x10], R52 ;  /* 0x0000103442007986 */ /* 0x0001e4000c101d04 */
.L_x_5543:
[----:B------:R-:W-:Y:S05]  /*0920*/  BSYNC B0 ;  /* 0x0000000000007941 */ /* 0x000fea0003800000 */
.L_x_5542:
        /* <DEDUP_REMOVED lines=13> */
[----:B0----5:R0:W5:Y:S01]  /*0a00*/  @P1 LDG.E.128 R36, [R58.64] ;  /* 0x000000043a241981 */ /* 0x021162000c1e1d00 */
        /* <DEDUP_REMOVED lines=9> */
.L_x_5562:
[----:B0----5:R-:W-:-:S05]  /*0aa0*/  PRMT R57, RZ, 0x5410, R36 ;  /* 0x00005410ff397816 */ /* 0x021fca0000000024 */
[----:B------:R-:W-:-:S04]  /*0ab0*/  FADD.FTZ R56, R57, R56 ;  /* 0x0000003839387221 */ /* 0x000fc80000010000 */
[----:B------:R-:W-:Y:S02]  /*0ac0*/  @P0 FADD.FTZ R56, R40, R56 ;  /* 0x0000003828380221 */ /* 0x000fe40000010000 */
.L_x_5563:
[----:B------:R-:W-:Y:S01]  /*0ad0*/  PRMT R57, RZ, 0x7610, R60 ;  /* 0x00007610ff397816 */ /* 0x000fe2000000003c */
[----:B------:R-:W-:Y:S05]  /*0ae0*/  @P1 BRA `(.L_x_5564) ;  /* 0x0000003000001947 */ /* 0x000fea0003800000 */
[----:B------:R-:W-:Y:S05]  /*0af0*/  @!P0 BRA `(.L_x_5565) ;  /* 0x0000005000008947 */ /* 0x000fea0003800000 */
[----:B-----5:R-:W-:Y:S01]  /*0b00*/  FADD.FTZ R57, R41, R57 ;  /* 0x0000003929397221 */ /* 0x020fe20000010000 */
[----:B------:R-:W-:Y:S05]  /*0b10*/  BRA `(.L_x_5565) ;  /* 0x0000003000007947 */ /* 0x000fea0003800000 */
.L_x_5564:
[----:B-----5:R-:W-:-:S05]  /*0b20*/  PRMT R58, RZ, 0x7610, R36 ;  /* 0x00007610ff3a7816 */ /* 0x020fca0000000024 */
[----:B------:R-:W-:-:S04]  /*0b30*/  FADD.FTZ R57, R58, R57 ;  /* 0x000000393a397221 */ /* 0x000fc80000010000 */
[----:B------:R-:W-:Y:S02]  /*0b40*/  @P0 FADD.FTZ R57, R41, R57 ;  /* 0x0000003929390221 */ /* 0x000fe40000010000 */
.L_x_5565:
[----:B------:R-:W-:Y:S01]  /*0b50*/  PRMT R58, RZ, 0x5410, R61 ;  /* 0x00005410ff3a7816 */ /* 0x000fe2000000003d */
[----:B------:R-:W-:Y:S05]  /*0b60*/  @P1 BRA `(.L_x_5566) ;  /* 0x0000003000001947 */ /* 0x000fea0003800000 */
[----:B------:R-:W-:Y:S05]  /*0b70*/  @!P0 BRA `(.L_x_5567) ;  /* 0x0000005000008947 */ /* 0x000fea0003800000 */
[----:B-----5:R-:W-:Y:S01]  /*0b80*/  FADD.FTZ R58, R42, R58 ;  /* 0x0000003a2a3a7221 */ /* 0x020fe20000010000 */
[----:B------:R-:W-:Y:S05]  /*0b90*/  BRA `(.L_x_5567) ;  /* 0x0000003000007947 */ /* 0x000fea0003800000 */
.L_x_5566:
[----:B-----5:R-:W-:-:S05]  /*0ba0*/  PRMT R59, RZ, 0x5410, R37 ;  /* 0x00005410ff3b7816 */ /* 0x020fca0000000025 */
[----:B------:R-:W-:-:S04]  /*0bb0*/  FADD.FTZ R58, R59, R58 ;  /* 0x0000003a3b3a7221 */ /* 0x000fc80000010000 */
[----:B------:R-:W-:Y:S02]  /*0bc0*/  @P0 FADD.FTZ R58, R42, R58 ;  /* 0x0000003a2a3a0221 */ /* 0x000fe40000010000 */
.L_x_5567:
[----:B------:R-:W-:Y:S01]  /*0bd0*/  PRMT R59, RZ, 0x7610, R61 ;  /* 0x00007610ff3b7816 */ /* 0x000fe2000000003d */
[----:B------:R-:W-:Y:S05]  /*0be0*/  @P1 BRA `(.L_x_5568) ;  /* 0x0000003000001947 */ /* 0x000fea0003800000 */
[----:B------:R-:W-:Y:S05]  /*0bf0*/  @!P0 BRA `(.L_x_5569) ;  /* 0x0000005000008947 */ /* 0x000fea0003800000 */
[----:B-----5:R-:W-:Y:S01]  /*0c00*/  FADD.FTZ R59, R43, R59 ;  /* 0x0000003b2b3b7221 */ /* 0x020fe20000010000 */
[----:B------:R-:W-:Y:S05]  /*0c10*/  BRA `(.L_x_5569) ;  /* 0x0000003000007947 */ /* 0x000fea0003800000 */
.L_x_5568:
[----:B-----5:R-:W-:-:S05]  /*0c20*/  PRMT R60, RZ, 0x7610, R37 ;  /* 0x00007610ff3c7816 */ /* 0x020fca0000000025 */
[----:B------:R-:W-:-:S04]  /*0c30*/  FADD.FTZ R59, R60, R59 ;  /* 0x0000003b3c3b7221 */ /* 0x000fc80000010000 */
[----:B------:R-:W-:Y:S02]  /*0c40*/  @P0 FADD.FTZ R59, R43, R59 ;  /* 0x0000003b2b3b0221 */ /* 0x000fe40000010000 */
.L_x_5569:
[----:B------:R-:W-:Y:S01]  /*0c50*/  PRMT R60, RZ, 0x5410, R62 ;  /* 0x00005410ff3c7816 */ /* 0x000fe2000000003e */
[----:B------:R-:W-:Y:S05]  /*0c60*/  @P1 BRA `(.L_x_5570) ;  /* 0x0000003000001947 */ /* 0x000fea0003800000 */
[----:B------:R-:W-:Y:S05]  /*0c70*/  @!P0 BRA `(.L_x_5571) ;  /* 0x0000005000008947 */ /* 0x000fea0003800000 */
[----:B-----5:R-:W-:Y:S01]  /*0c80*/  FADD.FTZ R60, R44, R60 ;  /* 0x0000003c2c3c7221 */ /* 0x020fe20000010000 */
[----:B------:R-:W-:Y:S05]  /*0c90*/  BRA `(.L_x_5571) ;  /* 0x0000003000007947 */ /* 0x000fea0003800000 */
.L_x_5570:
[----:B-----5:R-:W-:-:S05]  /*0ca0*/  PRMT R61, RZ, 0x5410, R38 ;  /* 0x00005410ff3d7816 */ /* 0x020fca0000000026 */
[----:B------:R-:W-:-:S04]  /*0cb0*/  FADD.FTZ R60, R61, R60 ;  /* 0x0000003c3d3c7221 */ /* 0x000fc80000010000 */
[----:B------:R-:W-:Y:S02]  /*0cc0*/  @P0 FADD.FTZ R60, R44, R60 ;  /* 0x0000003c2c3c0221 */ /* 0x000fe40000010000 */
.L_x_5571:
[----:B------:R-:W-:Y:S01]  /*0cd0*/  PRMT R61, RZ, 0x7610, R62 ;  /* 0x00007610ff3d7816 */ /* 0x000fe2000000003e */
[----:B------:R-:W-:Y:S05]  /*0ce0*/  @P1 BRA `(.L_x_5572) ;  /* 0x0000003000001947 */ /* 0x000fea0003800000 */
[----:B------:R-:W-:Y:S05]  /*0cf0*/  @!P0 BRA `(.L_x_5573) ;  /* 0x0000005000008947 */ /* 0x000fea0003800000 */
[----:B-----5:R-:W-:Y:S01]  /*0d00*/  FADD.FTZ R61, R45, R61 ;  /* 0x0000003d2d3d7221 */ /* 0x020fe20000010000 */
[----:B------:R-:W-:Y:S05]  /*0d10*/  BRA `(.L_x_5573) ;  /* 0x0000003000007947 */ /* 0x000fea0003800000 */
.L_x_5572:
[----:B-----5:R-:W-:-:S05]  /*0d20*/  PRMT R62, RZ, 0x7610, R38 ;  /* 0x00007610ff3e7816 */ /* 0x020fca0000000026 */
[----:B------:R-:W-:-:S04]  /*0d30*/  FADD.FTZ R61, R62, R61 ;  /* 0x0000003d3e3d7221 */ /* 0x000fc80000010000 */
[----:B------:R-:W-:Y:S02]  /*0d40*/  @P0 FADD.FTZ R61, R45, R61 ;  /* 0x0000003d2d3d0221 */ /* 0x000fe40000010000 */
.L_x_5573:
[----:B------:R-:W-:Y:S01]  /*0d50*/  PRMT R62, RZ, 0x5410, R63 ;  /* 0x00005410ff3e7816 */ /* 0x000fe2000000003f */
[----:B------:R-:W-:Y:S05]  /*0d60*/  @P1 BRA `(.L_x_5574) ;  /* 0x0000003000001947 */ /* 0x000fea0003800000 */
[----:B------:R-:W-:Y:S05]  /*0d70*/  @!P0 BRA `(.L_x_5575) ;  /* 0x0000005000008947 */ /* 0x000fea0003800000 */
[----:B-----5:R-:W-:Y:S01]  /*0d80*/  FADD.FTZ R62, R46, R62 ;  /* 0x0000003e2e3e7221 */ /* 0x020fe20000010000 */
[----:B------:R-:W-:Y:S05]  /*0d90*/  BRA `(.L_x_5575) ;  /* 0x0000003000007947 */ /* 0x000fea0003800000 */
.L_x_5574:
[----:B-----5:R-:W-:-:S05]  /*0da0*/  PRMT R67, RZ, 0x5410, R39 ;  /* 0x00005410ff437816 */ /* 0x020fca0000000027 */
[----:B------:R-:W-:-:S04]  /*0db0*/  FADD.FTZ R62, R67, R62 ;  /* 0x0000003e433e7221 */ /* 0x000fc80000010000 */
[----:B------:R-:W-:Y:S02]  /*0dc0*/  @P0 FADD.FTZ R62, R46, R62 ;  /* 0x0000003e2e3e0221 */ /* 0x000fe40000010000 */
.L_x_5575:
[----:B------:R-:W-:Y:S01]  /*0dd0*/  PRMT R63, RZ, 0x7610, R63 ;  /* 0x00007610ff3f7816 */ /* 0x000fe2000000003f */
[----:B------:R-:W-:Y:S05]  /*0de0*/  @P1 BRA `(.L_x_5576) ;  /* 0x0000003000001947 */ /* 0x000fea0003800000 */
[----:B------:R-:W-:Y:S05]  /*0df0*/  @!P0 BRA `(.L_x_5577) ;  /* 0x0000005000008947 */ /* 0x000fea0003800000 */
[----:B-----5:R-:W-:Y:S01]  /*0e00*/  FADD.FTZ R63, R47, R63 ;  /* 0x0000003f2f3f7221 */ /* 0x020fe20000010000 */
[----:B------:R-:W-:Y:S05]  /*0e10*/  BRA `(.L_x_5577) ;  /* 0x0000003000007947 */ /* 0x000fea0003800000 */
.L_x_5576:
[----:B-----5:R-:W-:-:S05]  /*0e20*/  PRMT R66, RZ, 0x7610, R39 ;  /* 0x00007610ff427816 */ /* 0x020fca0000000027 */
[----:B------:R-:W-:-:S04]  /*0e30*/  FADD.FTZ R63, R66, R63 ;  /* 0x0000003f423f7221 */ /* 0x000fc80000010000 */
[----:B------:R-:W-:Y:S02]  /*0e40*/  @P0 FADD.FTZ R63, R47, R63 ;  /* 0x0000003f2f3f0221 */ /* 0x000fe40000010000 */
.L_x_5577:
[----:B------:R-:W-:-:S04]  /*0e50*/  LEA R66, P0, R65, c[0x0][0x188], 0x5 ;  /* 0x0000620041427a11 */ /* 0x000fc800078028ff */
[----:B------:R-:W-:-:S05]  /*0e60*/  LEA.HI.X R67, R65, c[0x0][0x18c], RZ, 0x5, P0 ;  /* 0x0000630041437a11 */ /* 0x000fca00000f2cff */
[----:B------:R0:W-:Y:S04]  /*0e70*/  STG.E.128 [R66.64], R56 ;  /* 0x0000003842007986 */ /* 0x0001e8000c101d04 */
[----:B------:R0:W-:Y:S02]  /*0e80*/  STG.E.128 [R66.64+0x10], R60 ;  /* 0x0000103c42007986 */ /* 0x0001e4000c101d04 */
.L_x_5561:
[----:B------:R-:W-:Y:S05]  /*0e90*/  BSYNC B0 ;  /* 0x0000000000007941 */ /* 0x000fea0003800000 */
.L_x_5560:
        /* <DEDUP_REMOVED lines=21> */
.L_x_5586:
        /* <DEDUP_REMOVED lines=53> */
.L_x_5587:
[----:B------:R-:W-:Y:S01]  /*1340*/  FMUL.FTZ R65, R64, R64 ;  /* 0x0000004040417220 */ /* 0x000fe20000410000 */
[----:B------:R-:W-:Y:S01]  /*1350*/  ISETP.NE.AND P0, PT, RZ, UR6, PT ;  /* 0x00000006ff007c0c */ /* 0x000fe2000bf05270 */
[----:B-1----:R-:W-:Y:S01]  /*1360*/  FADD.FTZ R68, R68, R71 ;  /* 0x0000004744447221 */ /* 0x002fe20000010000 */
        /* <DEDUP_REMOVED lines=8> */
[C---:B0-----:R-:W-:Y:S02]  /*13f0*/  @!P1 IMAD.WIDE R70, R3.reuse, R70, c[0x0][0x1a8] ;  /* 0x00006a0003469625 */ /* 0x041fe400078e0246 */
[----:B------:R-:W0:Y:S02]  /*1400*/  MUFU.RSQ R68, R65 ;  /* 0x0000004100447308 */ /* 0x000e240000001400 */
[----:B------:R-:W-:-:S05]  /*1410*/  @!P1 IMAD.WIDE R66, R3, R66, c[0x0][0x1a0] ;  /* 0x0000680003429625 */ /* 0x000fca00078e0242 */
[----:B------:R1:W-:Y:S04]  /*1420*/  @!P1 STG.E [R66.64], R64 ;  /* 0x0000004042009986 */ /* 0x0003e8000c101904 */
[----:B0-----:R1:W-:Y:S01]  /*1430*/  @!P1 STG.E [R70.64], R68 ;  /* 0x0000004446009986 */ /* 0x0013e2000c101904 */
[----:B------:R-:W-:Y:S05]  /*1440*/  @!P2 BRA `(.L_x_5581) ;  /* 0x000002000000a947 */ /* 0x000fea0003800000 */
[--C-:B------:R-:W-:Y:S02]  /*1450*/  FADD.FTZ R65, R48, -R69.reuse ;  /* 0x8000004530417221 */ /* 0x100fe40000010000 */
[----:B-1----:R-:W-:Y:S02]  /*1460*/  FADD.FTZ R67, R49, -R69 ;  /* 0x8000004531437221 */ /* 0x002fe40000010000 */
[C---:B------:R-:W-:Y:S02]  /*1470*/  FMUL.FTZ R65, R68.reuse, R65 ;  /* 0x0000004144417220 */ /* 0x040fe40000410000 */
[----:B------:R-:W-:-:S02]  /*1480*/  FMUL.FTZ R66, R68, R67 ;  /* 0x0000004344427220 */ /* 0x000fc40000410000 */
[----:B-----5:R-:W-:Y:S02]  /*1490*/  FFMA.FTZ R64, R12, R65, R4 ;  /* 0x000000410c407223 */ /* 0x020fe40000010004 */
[----:B------:R-:W-:Y:S02]  /*14a0*/  FFMA.FTZ R65, R13, R66, R5 ;  /* 0x000000420d417223 */ /* 0x000fe40000010005 */
[--C-:B------:R-:W-:Y:S02]  /*14b0*/  FADD.FTZ R67, R50, -R69.reuse ;  /* 0x8000004532437221 */ /* 0x100fe40000010000 */
[--C-:B------:R-:W-:Y:S01]  /*14c0*/  FADD.FTZ R71, R52, -R69.reuse ;  /* 0x8000004534477221 */ /* 0x100fe20000010000 */
[----:B------:R-:W-:Y:S01]  /*14d0*/  F2FP.BF16.PACK_AB R64, R65, R64 ;  /* 0x000000404140723e */ /* 0x000fe200000010ff */
[----:B------:R-:W-:Y:S02]  /*14e0*/  FADD.FTZ R65, R51, -R69 ;  /* 0x8000004533417221 */ /* 0x000fe40000010000 */
[----:B------:R-:W-:-:S02]  /*14f0*/  FMUL.FTZ R67, R68, R67 ;  /* 0x0000004344437220 */ /* 0x000fc40000410000 */
[C---:B------:R-:W-:Y:S02]  /*1500*/  FMUL.FTZ R66, R68.reuse, R65 ;  /* 0x0000004144427220 */ /* 0x040fe40000410000 */
        /* <DEDUP_REMOVED lines=8> */
[--C-:B------:R-:W-:Y:S02]  /*1590*/  FADD.FTZ R73, R54, -R69.reuse ;  /* 0x8000004536497221 */ /* 0x100fe40000010000 */
[----:B------:R-:W-:Y:S01]  /*15a0*/  FADD.FTZ R75, R55, -R69 ;  /* 0x80000045374b7221 */ /* 0x000fe20000010000 */
[----:B------:R-:W-:Y:S01]  /*15b0*/  F2FP.BF16.PACK_AB R66, R70, R71 ;  /* 0x000000474642723e */ /* 0x000fe200000010ff */
[----:B------:R-:W-:Y:S01]  /*15c0*/  HFMA2.MMA R71, -RZ, RZ, 0, 9.5367431640625e-07 ;  /* 0x00000010ff477435 */ /* 0x000fe200000001ff */
[C---:B------:R-:W-:Y:S02]  /*15d0*/  FMUL.FTZ R73, R68.reuse, R73 ;  /* 0x0000004944497220 */ /* 0x040fe40000410000 */
[----:B------:R-:W-:-:S02]  /*15e0*/  FMUL.FTZ R72, R68, R75 ;  /* 0x0000004b44487220 */ /* 0x000fc40000410000 */
[----:B------:R-:W-:Y:S02]  /*15f0*/  FFMA.FTZ R67, R18, R73, R10 ;  /* 0x0000004912437223 */ /* 0x000fe4000001000a */
[----:B------:R-:W-:-:S03]  /*1600*/  FFMA.FTZ R72, R19, R72, R11 ;  /* 0x0000004813487223 */ /* 0x000fc6000001000b */
[C---:B------:R-:W-:Y:S01]  /*1610*/  IMAD.WIDE.U32 R70, R0.reuse, R71, c[0x0][0x208] ;  /* 0x0000820000467625 */ /* 0x040fe200078e0047 */
[----:B------:R-:W-:Y:S02]  /*1620*/  IADD3 R0, R0, 0x20, RZ ;  /* 0x0000002000007810 */ /* 0x000fe40007ffe0ff */
[----:B------:R-:W-:-:S05]  /*1630*/  F2FP.BF16.PACK_AB R67, R72, R67 ;  /* 0x000000434843723e */ /* 0x000fca00000010ff */
[----:B------:R0:W-:Y:S02]  /*1640*/  STG.E.128 [R70.64], R64 ;  /* 0x0000004046007986 */ /* 0x0001e4000c101d04 */
.L_x_5581:
[----:B------:R-:W-:Y:S05]  /*1650*/  BSYNC B0 ;  /* 0x0000000000007941 */ /* 0x000fea0003800000 */
.L_x_5580:
[----:B------:R-:W-:Y:S01]  /*1660*/  BSSY B0, `(.L_x_5582) ;  /* 0x0000021000007945 */ /* 0x000fe20003800000 */
[----:B------:R-:W-:Y:S05]  /*1670*/  @!P3 BRA `(.L_x_5583) ;  /* 0x000001f00000b947 */ /* 0x000fea0003800000 */
[--C-:B------:R-:W-:Y:S02]  /*1680*/  FADD.FTZ R73, R56, -R69.reuse ;  /* 0x8000004538497221 */ /* 0x100fe40000010000 */
[--C-:B01----:R-:W-:Y:S02]  /*1690*/  FADD.FTZ R70, R60, -R69.reuse ;  /* 0x800000453c467221 */ /* 0x103fe40000010000 */
        /* <DEDUP_REMOVED lines=16> */
[----:B------:R-:W-:Y:S01]  /*17a0*/  FFMA.FTZ R67, R34, R71, R26 ;  /* 0x0000004722437223 */ /* 0x000fe2000001001a */
[----:B------:R-:W-:Y:S01]  /*17b0*/  MOV R71, 0x10 ;  /* 0x0000001000477802 */ /* 0x000fe20000000f00 */
        /* <DEDUP_REMOVED lines=8> */
[----:B------:R-:W-:-:S03]  /*1840*/  IMAD.WIDE.U32 R68, R0, R71, c[0x0][0x208] ;  /* 0x0000820000447625 */ /* 0x000fc600078e0047 */
[----:B------:R-:W-:-:S05]  /*1850*/  F2FP.BF16.PACK_AB R66, R70, R73 ;  /* 0x000000494642723e */ /* 0x000fca00000010ff */
[----:B------:R0:W-:Y:S02]  /*1860*/  STG.E.128 [R68.64], R64 ;  /* 0x0000004044007986 */ /* 0x0001e4000c101d04 */
.L_x_5583:
[----:B------:R-:W-:Y:S05]  /*1870*/  BSYNC B0 ;  /* 0x0000000000007941 */ /* 0x000fea0003800000 */
.L_x_5582:
[----:B------:R-:W-:-:S10]  /*1880*/  HFMA2.MMA R0, -RZ, RZ, 0, 2.384185791015625e-07 ;  /* 0x00000004ff007435 */ /* 0x000fd400000001ff */
[----:B------:R-:W-:-:S05]  /*1890*/  IMAD R3, R0, c[0x0][0x160], R3 ;  /* 0x0000580000037a24 */ /* 0x000fca00078e0203 */
[----:B------:R-:W-:-:S13]  /*18a0*/  ISETP.GE.AND P0, PT, R3, c[0x0][0x164], PT ;  /* 0x0000590003007a0c */ /* 0x000fda0003f06270 */
[----:B01---5:R-:W-:Y:S01]  /*18b0*/  @P0 CALL.REL.NOINC `(.L_x_5584) ;  /* 0x0000001000000944 */ /* 0x023fe20003c00000 */
[----:B------:R-:W-:Y:S05]  /*18c0*/  BRA `(.L_x_5585) ;  /* 0xffffea7000007947 */ /* 0x000fea000383ffff */
.L_x_5584:
[----:B------:R-:W-:Y:S05]  /*18d0*/  EXIT ;  /* 0x000000000000794d */ /* 0x000fea0003800000 */
.L_x_5578:
[----:B------:R-:W-:Y:S01]  /*18e0*/  HFMA2.MMA R69, -RZ, RZ, 0, 1.847743988037109375e-06 ;  /* 0x0000001fff457435 */ /* 0x000fe200000001ff */
[----:B------:R-:W-:Y:S02]  /*18f0*/  MOV R70, 0x1 ;  /* 0x0000000100467802 */ /* 0x000fe40000000f00 */
[----:B------:R-:W-:Y:S02]  /*1900*/  MOV R68, 0xffffffff ;  /* 0xffffffff00447802 */ /* 0x000fe40000000f00 */
[----:B------:R-:W-:Y:S02]  /*1910*/  MOV R66, 0x1930 ;  /* 0x0000193000427802 */ /* 0x000fe40000000f00 */
[----:B-----5:R-:W-:Y:S05]  /*1920*/  CALL.REL.NOINC `($__internal_34_$__cuda_sm70_shflsync_bfly_p) ;  /* 0x000005a000007944 */ /* 0x020fea0003c00000 */
[----:B01----:R-:W-:Y:S05]  /*1930*/  BRA `(.L_x_5586) ;  /* 0xfffff6b000007947 */ /* 0x003fea000383ffff */
.L_x_5579:
[----:B------:R-:W-:Y:S01]  /*1940*/  HFMA2.MMA R70, -RZ, RZ, 0, 1.1920928955078125e-07 ;  /* 0x00000002ff467435 */ /* 0x000fe200000001ff */
[----:B------:R-:W-:Y:S02]  /*1950*/  MOV R69, 0x1f ;  /* 0x0000001f00457802 */ /* 0x000fe40000000f00 */
[----:B------:R-:W-:Y:S02]  /*1960*/  MOV R68, 0xffffffff ;  /* 0xffffffff00447802 */ /* 0x000fe40000000f00 */
[----:B------:R-:W-:-:S02]  /*1970*/  MOV R66, 0x1990 ;  /* 0x0000199000427802 */ /* 0x000fc40000000f00 */
[----:B-----5:R-:W-:Y:S05]  /*1980*/  CALL.REL.NOINC `($__internal_34_$__cuda_sm70_shflsync_bfly_p) ;  /* 0x0000054000007944 */ /* 0x020fea0003c00000 */
[----:B0-----:R-:W-:Y:S01]  /*1990*/  HFMA2.MMA R70, -RZ, RZ, 0, 2.384185791015625e-07 ;  /* 0x00000004ff467435 */ /* 0x001fe200000001ff */
[----:B-1----:R-:W-:Y:S01]  /*19a0*/  FADD.FTZ R65, R65, R68 ;  /* 0x0000004441417221 */ /* 0x002fe20000010000 */
[----:B------:R-:W-:-:S02]  /*19b0*/  MOV R69, 0x1f ;  /* 0x0000001f00457802 */ /* 0x000fc40000000f00 */
[----:B------:R-:W-:Y:S02]  /*19c0*/  MOV R68, 0xffffffff ;  /* 0xffffffff00447802 */ /* 0x000fe40000000f00 */
[----:B------:R-:W-:Y:S02]  /*19d0*/  MOV R66, 0x19f0 ;  /* 0x000019f000427802 */ /* 0x000fe40000000f00 */
[----:B------:R-:W-:Y:S05]  /*19e0*/  CALL.REL.NOINC `($__internal_34_$__cuda_sm70_shflsync_bfly_p) ;  /* 0x000004e000007944 */ /* 0x000fea0003c00000 */
[----:B0-----:R-:W-:Y:S01]  /*19f0*/  HFMA2.MMA R70, -RZ, RZ, 0, 4.76837158203125e-07 ;  /* 0x00000008ff467435 */ /* 0x001fe200000001ff */
[----:B-1----:R-:W-:Y:S01]  /*1a00*/  FADD.FTZ R65, R65, R68 ;  /* 0x0000004441417221 */ /* 0x002fe20000010000 */
[----:B------:R-:W-:Y:S02]  /*1a10*/  MOV R69, 0x1f ;  /* 0x0000001f00457802 */ /* 0x000fe40000000f00 */
[----:B------:R-:W-:Y:S02]  /*1a20*/  MOV R68, 0xffffffff ;  /* 0xffffffff00447802 */ /* 0x000fe40000000f00 */
[----:B------:R-:W-:Y:S02]  /*1a30*/  MOV R66, 0x1a50 ;  /* 0x00001a5000427802 */ /* 0x000fe40000000f00 */
[----:B------:R-:W-:Y:S05]  /*1a40*/  CALL.REL.NOINC `($__internal_34_$__cuda_sm70_shflsync_bfly_p) ;  /* 0x0000048000007944 */ /* 0x000fea0003c00000 */
[----:B0-----:R-:W-:Y:S01]  /*1a50*/  HFMA2.MMA R70, -RZ, RZ, 0, 9.5367431640625e-07 ;  /* 0x00000010ff467435 */ /* 0x001fe200000001ff */
[----:B-1----:R-:W-:Y:S01]  /*1a60*/  FADD.FTZ R65, R65, R68 ;  /* 0x0000004441417221 */ /* 0x002fe20000010000 */
[----:B------:R-:W-:-:S02]  /*1a70*/  MOV R69, 0x1f ;  /* 0x0000001f00457802 */ /* 0x000fc40000000f00 */
[----:B------:R-:W-:Y:S02]  /*1a80*/  MOV R68, 0xffffffff ;  /* 0xffffffff00447802 */ /* 0x000fe40000000f00 */
[----:B------:R-:W-:Y:S02]  /*1a90*/  MOV R66, 0x1ab0 ;  /* 0x00001ab000427802 */ /* 0x000fe40000000f00 */
[----:B------:R-:W-:Y:S05]  /*1aa0*/  CALL.REL.NOINC `($__internal_34_$__cuda_sm70_shflsync_bfly_p) ;  /* 0x0000042000007944 */ /* 0x000fea0003c00000 */
[----:B-1----:R-:W-:Y:S01]  /*1ab0*/  FADD.FTZ R64, R65, R68 ;  /* 0x0000004441407221 */ /* 0x002fe20000010000 */
[----:B0-----:R-:W-:-:S03]  /*1ac0*/  HFMA2.MMA R70, -RZ, RZ, 0, 5.9604644775390625e-08 ;  /* 0x00000001ff467435 */ /* 0x001fc600000001ff */
        /* <DEDUP_REMOVED lines=36> */
[----:B------:R-:W-:Y:S02]  /*1d10*/  MOV R66, 0x1d30 ;  /* 0x00001d3000427802 */ /* 0x000fe40000000f00 */
[----:B------:R-:W-:Y:S05]  /*1d20*/  CALL.REL.NOINC `($__internal_34_$__cuda_sm70_shflsync_bfly_p) ;  /* 0x000001a000007944 */ /* 0x000fea0003c00000 */
[----:B0-----:R-:W-:Y:S01]  /*1d30*/  HFMA2.MMA R70, -RZ, RZ, 0, 1.1920928955078125e-07 ;  /* 0x00000002ff467435 */ /* 0x001fe200000001ff */
[----:B-1----:R-:W-:Y:S01]  /*1d40*/  FADD.FTZ R65, R65, R68 ;  /* 0x0000004441417221 */ /* 0x002fe20000010000 */
[----:B------:R-:W-:Y:S02]  /*1d50*/  MOV R69, 0x1f ;  /* 0x0000001f00457802 */ /* 0x000fe40000000f00 */
[----:B------:R-:W-:Y:S02]  /*1d60*/  MOV R68, 0xffffffff ;  /* 0xffffffff00447802 */ /* 0x000fe40000000f00 */
[----:B------:R-:W-:Y:S02]  /*1d70*/  MOV R66, 0x1d90 ;  /* 0x00001d9000427802 */ /* 0x000fe40000000f00 */
[----:B------:R-:W-:Y:S05]  /*1d80*/  CALL.REL.NOINC `($__internal_34_$__cuda_sm70_shflsync_bfly_p) ;  /* 0x0000014000007944 */ /* 0x000fea0003c00000 */
[----:B0-----:R-:W-:Y:S01]  /*1d90*/  HFMA2.MMA R70, -RZ, RZ, 0, 2.384185791015625e-07 ;  /* 0x00000004ff467435 */ /* 0x001fe200000001ff */
[----:B-1----:R-:W-:Y:S01]  /*1da0*/  FADD.FTZ R65, R65, R68 ;  /* 0x0000004441417221 */ /* 0x002fe20000010000 */
[----:B------:R-:W-:Y:S02]  /*1db0*/  MOV R69, 0x1f ;  /* 0x0000001f00457802 */ /* 0x000fe40000000f00 */
[----:B------:R-:W-:-:S02]  /*1dc0*/  MOV R68, 0xffffffff ;  /* 0xffffffff00447802 */ /* 0x000fc40000000f00 */
        /* <DEDUP_REMOVED lines=8> */
[----:B-1----:R-:W-:Y:S01]  /*1e50*/  FADD.FTZ R71, R65, R68 ;  /* 0x0000004441477221 */ /* 0x002fe20000010000 */
[----:B0-----:R-:W-:Y:S01]  /*1e60*/  HFMA2.MMA R70, -RZ, RZ, 0, 9.5367431640625e-07 ;  /* 0x00000010ff467435 */ /* 0x001fe200000001ff */
[----:B------:R-:W-:Y:S02]  /*1e70*/  MOV R69, 0x1f ;  /* 0x0000001f00457802 */ /* 0x000fe40000000f00 */
[----:B------:R-:W-:-:S02]  /*1e80*/  MOV R68, 0xffffffff ;  /* 0xffffffff00447802 */ /* 0x000fc40000000f00 */
[----:B------:R-:W-:Y:S02]  /*1e90*/  MOV R65, R71 ;  /* 0x0000004700417202 */ /* 0x000fe40000000f00 */
[----:B------:R-:W-:Y:S02]  /*1ea0*/  MOV R66, 0x1ec0 ;  /* 0x00001ec000427802 */ /* 0x000fe40000000f00 */
[----:B------:R-:W-:Y:S05]  /*1eb0*/  CALL.REL.NOINC `($__internal_34_$__cuda_sm70_shflsync_bfly_p) ;  /* 0x0000001000007944 */ /* 0x000fea0003c00000 */
[----:B01----:R-:W-:Y:S05]  /*1ec0*/  BRA `(.L_x_5587) ;  /* 0xfffff47000007947 */ /* 0x003fea000383ffff */
        .weak           $__internal_34_$__cuda_sm70_shflsync_bfly_p
        .type           $__internal_34_$__cuda_sm70_shflsync_bfly_p,@function
        .size           $__internal_34_$__cuda_sm70_shflsync_bfly_p,(.L_x_13574 - $__internal_34_$__cuda_sm70_shflsync_bfly_p)
$__internal_34_$__cuda_sm70_shflsync_bfly_p:
[----:B------:R-:W-:Y:S01]  /*1ed0*/  HFMA2.MMA R67, -RZ, RZ, 0, 0 ;  /* 0x00000000ff437435 */ /* 0x000fe200000001ff */
[----:B------:R-:W-:Y:S04]  /*1ee0*/  WARPSYNC R68 ;  /* 0x0000004400007348 */ /* 0x000fe80003800000 */
[----:B------:R0:W1:Y:S01]  /*1ef0*/  SHFL.BFLY PT, R68, R65, R70, R69 ;  /* 0x0c00004641447389 */ /* 0x00006200000e0045 */
[----:B------:R-:W-:Y:S05]  /*1f00*/  RET.REL.NODEC R66 `(_ZN10layer_norm31ln_parallel_residual_fwd_kernelINS_13Kernel_traitsIf13__nv_bfloat16fS2_fjLj512ELj1ELj4ELj1ELj16ENS_18Kernel_traits_baseILj512EfS2_fS2_fjLj128EEEEELb0ELb1ELb0EEEvNS_9FwdParamsE) ;  /* 0xffffe0f042007950 */ /* 0x000fea0003c3ffff */
.L_x_5588:
        /* <DEDUP_REMOVED lines=15> */
.L_x_13574:


//--------------------- .text._ZN10layer_norm31ln_parallel_residual_fwd_kernelINS_13Kernel_traitsIf13__nv_bfloat16fS2_fjLj512ELj1ELj4ELj1ELj16ENS_18Kernel_traits_baseILj512EfS2_fS2_fjLj128EEEEELb0ELb1ELb1EEEvNS_9FwdParamsE --------------------------
	.section	.text._ZN10layer_norm31ln_parallel_residual_fwd_kernelINS_13Kernel_traitsIf13__nv_bfloat16fS2_fjLj512ELj1ELj4ELj1ELj16ENS_18Kernel_traits_baseILj512EfS2_fS2_fjLj128EEEEELb0ELb1ELb1EEEvNS_9FwdParamsE,"ax",@progbits
	.sectioninfo	@"SHI_REGISTERS=80"
	.align	128
        .global         _ZN10layer_norm31ln_parallel_residual_fwd_kernelINS_13Kernel_traitsIf13__nv_bfloat16fS2_fjLj512ELj1ELj4ELj1ELj16ENS_18Kernel_traits_baseILj512EfS2_fS2_fjLj128EEEEELb0ELb1ELb1EEEvNS_9FwdParamsE
        .type           _ZN10layer_norm31ln_parallel_residual_fwd_kernelINS_13Kernel_traitsIf13__nv_bfloat16fS2_fjLj512ELj1ELj4ELj1ELj16ENS_18Kernel_traits_baseILj512EfS2_fS2_fjLj128EEEEELb0ELb1ELb1EEEvNS_9FwdParamsE,@function
        .size           _ZN10layer_norm31ln_parallel_residual_fwd_kernelINS_13Kernel_traitsIf13__nv_bfloat16fS2_fjLj512ELj1ELj4ELj1ELj16ENS_18Kernel_traits_baseILj512EfS2_fS2_fjLj128EEEEELb0ELb1ELb1EEEvNS_9FwdParamsE,(.L_x_13575 - _ZN10layer_norm31ln_parallel_residual_fwd_kernelINS_13Kernel_traitsIf13__nv_bfloat16fS2_fjLj512ELj1ELj4ELj1ELj16ENS_18Kernel_traits_baseILj512EfS2_fS2_fjLj128EEEEELb0ELb1ELb1EEEvNS_9FwdParamsE)
        .other          _ZN10layer_norm31ln_parallel_residual_fwd_kernelINS_13Kernel_traitsIf13__nv_bfloat16fS2_fjLj512ELj1ELj4ELj1ELj16ENS_18Kernel_traits_baseILj512EfS2_fS2_fjLj128EEEEELb0ELb1ELb1EEEvNS_9FwdParamsE,@"STO_CUDA_ENTRY STV_DEFAULT"
_ZN10layer_norm31ln_parallel_residual_fwd_kernelINS_13Kernel_traitsIf13__nv_bfloat16fS2_fjLj512ELj1ELj4ELj1ELj16ENS_18Kernel_traits_baseILj512EfS2_fS2_fjLj128EEEEELb0ELb1ELb1EEEvNS_9FwdParamsE:
.text._ZN10layer_norm31ln_parallel_residual_fwd_kernelINS_13Kernel_traitsIf13__nv_bfloat16fS2_fjLj512ELj1ELj4ELj1ELj16ENS_18Kernel_traits_baseILj512EfS2_fS2_fjLj128EEEEELb0ELb1ELb1EEEvNS_9FwdParamsE:
        /* <DEDUP_REMOVED lines=17> */
[C---:B------:R-:W-:Y:S01]  /*0110*/  IADD3 R20, P1, R0.reuse, c[0x0][0x218], RZ ;  /* 0x0000860000147a10 */ /* 0x040fe20007f3e0ff */
[----:B------:R-:W-:Y:S01]  /*0120*/  CS2R R4, SRZ ;  /* 0x0000000000047805 */ /* 0x000fe2000001ff00 */
[----:B------:R-:W-:Y:S02]  /*0130*/  IADD3 R36, P2, R0, c[0x0][0x1b0], RZ ;  /* 0x00006c0000247a10 */ /* 0x000fe40007f5e0ff */
[----:B------:R-:W-:-:S02]  /*0140*/  IADD3.X R21, RZ, c[0x0][0x21c], RZ, P1, !PT ;  /* 0x00008700ff157a10 */ /* 0x000fc40000ffe4ff */
[----:B------:R-:W-:Y:S02]  /*0150*/  ISETP.GE.AND P1, PT, R2, c[0x0][0x164], PT ;  /* 0x0000590002007a0c */ /* 0x000fe40003f26270 */
        /* <DEDUP_REMOVED lines=10> */
[----:B------:R-:W-:Y:S01]  /*0200*/  LOP3.LUT R0, R3, 0x1f, RZ, 0xc0, !PT ;  /* 0x0000001f03007812 */ /* 0x000fe200078ec0ff */
[----:B------:R-:W-:-:S02]  /*0210*/  ULDC.U8 UR6, c[0x0][0x1f0] ;  /* 0x00007c0000067ab9 */ /* 0x000fc40000000000 */
.L_x_5624:
        /* <DEDUP_REMOVED lines=25> */
.L_x_5589:
[----:B0----5:R-:W-:-:S05]  /*03b0*/  PRMT R49, RZ, 0x5410, R36 ;  /* 0x00005410ff317816 */ /* 0x021fca0000000024 */
[----:B------:R-:W-:-:S04]  /*03c0*/  FADD.FTZ R48, R48, R49 ;  /* 0x0000003130307221 */ /* 0x000fc80000010000 */
[----:B------:R-:W-:Y:S02]  /*03d0*/  @P1 FADD.FTZ R48, R40, R48 ;  /* 0x0000003028301221 */ /* 0x000fe40000010000 */
.L_x_5590:
[----:B------:R-:W-:Y:S01]  /*03e0*/  PRMT R49, RZ, 0x7610, R52 ;  /* 0x00007610ff317816 */ /* 0x000fe20000000034 */
[----:B------:R-:W-:Y:S05]  /*03f0*/  @P2 BRA `(.L_x_5591) ;  /* 0x0000003000002947 */ /* 0x000fea0003800000 */
[----:B------:R-:W-:Y:S05]  /*0400*/  @!P1 BRA `(.L_x_5592) ;  /* 0x0000005000009947 */ /* 0x000fea0003800000 */
[----:B-----5:R-:W-:Y:S01]  /*0410*/  FADD.FTZ R49, R41, R49 ;  /* 0x0000003129317221 */ /* 0x020fe20000010000 */
[----:B------:R-:W-:Y:S05]  /*0420*/  BRA `(.L_x_5592) ;  /* 0x0000003000007947 */ /* 0x000fea0003800000 */
.L_x_5591:
[----:B-----5:R-:W-:-:S05]  /*0430*/  PRMT R50, RZ, 0x7610, R36 ;  /* 0x00007610ff327816 */ /* 0x020fca0000000024 */
[----:B------:R-:W-:-:S04]  /*0440*/  FADD.FTZ R49, R49, R50 ;  /* 0x0000003231317221 */ /* 0x000fc80000010000 */
[----:B------:R-:W-:Y:S02]  /*0450*/  @P1 FADD.FTZ R49, R41, R49 ;  /* 0x0000003129311221 */ /* 0x000fe40000010000 */
.L_x_5592:
[----:B------:R-:W-:Y:S01]  /*0460*/  PRMT R50, RZ, 0x5410, R53 ;  /* 0x00005410ff327816 */ /* 0x000fe20000000035 */
[----:B------:R-:W-:Y:S05]  /*0470*/  @P2 BRA `(.L_x_5593) ;  /* 0x0000003000002947 */ /* 0x000fea0003800000 */
[----:B------:R-:W-:Y:S05]  /*0480*/  @!P1 BRA `(.L_x_5594) ;  /* 0x0000005000009947 */ /* 0x000fea0003800000 */
[----:B-----5:R-:W-:Y:S01]  /*0490*/  FADD.FTZ R50, R42, R50 ;  /* 0x000000322a327221 */ /* 0x020fe20000010000 */
[----:B------:R-:W-:Y:S05]  /*04a0*/  BRA `(.L_x_5594) ;  /* 0x0000003000007947 */ /* 0x000fea0003800000 */
.L_x_5593:
[----:B-----5:R-:W-:-:S05]  /*04b0*/  PRMT R51, RZ, 0x5410, R37 ;  /* 0x00005410ff337816 */ /* 0x020fca0000000025 */
[----:B------:R-:W-:-:S04]  /*04c0*/  FADD.FTZ R50, R50, R51 ;  /* 0x0000003332327221 */ /* 0x000fc80000010000 */
[----:B------:R-:W-:Y:S02]  /*04d0*/  @P1 FADD.FTZ R50, R42, R50 ;  /* 0x000000322a321221 */ /* 0x000fe40000010000 */
.L_x_5594:
[----:B------:R-:W-:Y:S01]  /*04e0*/  PRMT R51, RZ, 0x7610, R53 ;  /* 0x00007610ff337816 */ /* 0x000fe20000000035 */
[----:B------:R-:W-:Y:S05]  /*04f0*/  @P2 BRA `(.L_x_5595) ;  /* 0x0000003000002947 */ /* 0x000fea0003800000 */
[----:B------:R-:W-:Y:S05]  /*0500*/  @!P1 BRA `(.L_x_5596) ;  /* 0x0000005000009947 */ /* 0x000fea0003800000 */
[----:B-----5:R-:W-:Y:S01]  /*0510*/  FADD.FTZ R51, R43, R51 ;  /* 0x000000332b337221 */ /* 0x020fe20000010000 */
[----:B------:R-:W-:Y:S05]  /*0520*/  BRA `(.L_x_5596) ;  /* 0x0000003000007947 */ /* 0x000fea0003800000 */
.L_x_5595:
[----:B-----5:R-:W-:-:S05]  /*0530*/  PRMT R52, RZ, 0x7610, R37 ;  /* 0x00007610ff347816 */ /* 0x020fca0000000025 */
[----:B------:R-:W-:-:S04]  /*0540*/  FADD.FTZ R51, R51, R52 ;  /* 0x0000003433337221 */ /* 0x000fc80000010000 */
[----:B------:R-:W-:Y:S02]  /*0550*/  @P1 FADD.FTZ R51, R43, R51 ;  /* 0x000000332b331221 */ /* 0x000fe40000010000 */
.L_x_5596:
[----:B------:R-:W-:Y:S01]  /*0560*/  PRMT R52, RZ, 0x5410, R54 ;  /* 0x00005410ff347816 */ /* 0x000fe20000000036 */
[----:B------:R-:W-:Y:S05]  /*0570*/  @P2 BRA `(.L_x_5597) ;  /* 0x0000003000002947 */ /* 0x000fea0003800000 */
[----:B------:R-:W-:Y:S05]  /*0580*/  @!P1 BRA `(.L_x_5598) ;  /* 0x0000005000009947 */ /* 0x000fea0003800000 */
[----:B-----5:R-:W-:Y:S01]  /*0590*/  FADD.FTZ R52, R44, R52 ;  /* 0x000000342c347221 */ /* 0x020fe20000010000 */
[----:B------:R-:W-:Y:S05]  /*05a0*/  BRA `(.L_x_5598) ;  /* 0x0000003000007947 */ /* 0x000fea0003800000 */
.L_x_5597:
[----:B-----5:R-:W-:-:S05]  /*05b0*/  PRMT R53, RZ, 0x5410, R38 ;  /* 0x00005410ff357816 */ /* 0x020fca0000000026 */
[----:B------:R-:W-:-:S04]  /*05c0*/  FADD.FTZ R52, R52, R53 ;  /* 0x0000003534347221 */ /* 0x000fc80000010000 */
[----:B------:R-:W-:Y:S02]  /*05d0*/  @P1 FADD.FTZ R52, R44, R52 ;  /* 0x000000342c341221 */ /* 0x000fe40000010000 */
.L_x_5598:
[----:B------:R-:W-:Y:S01]  /*05e0*/  PRMT R53, RZ, 0x7610, R54 ;  /* 0x00007610ff357816 */ /* 0x000fe20000000036 */
[----:B------:R-:W-:Y:S05]  /*05f0*/  @P2 BRA `(.L_x_5599) ;  /* 0x0000003000002947 */ /* 0x000fea0003800000 */
[----:B------:R-:W-:Y:S05]  /*0600*/  @!P1 BRA `(.L_x_5600) ;  /* 0x0000005000009947 */ /* 0x000fea0003800000 */
[----:B-----5:R-:W-:Y:S01]  /*0610*/  FADD.FTZ R53, R45, R53 ;  /* 0x000000352d357221 */ /* 0x020fe20000010000 */
[----:B------:R-:W-:Y:S05]  /*0620*/  BRA `(.L_x_5600) ;  /* 0x0000003000007947 */ /* 0x000fea0003800000 */
.L_x_5599:
[----:B-----5:R-:W-:-:S05]  /*0630*/  PRMT R54, RZ, 0x7610, R38 ;  /* 0x00007610ff367816 */ /* 0x020fca0000000026 */
[----:B------:R-:W-:-:S04]  /*0640*/  FADD.FTZ R53, R53, R54 ;  /* 0x0000003635357221 */ /* 0x000fc80000010000 */
[----:B------:R-:W-:Y:S02]  /*0650*/  @P1 FADD.FTZ R53, R45, R53 ;  /* 0x000000352d351221 */ /* 0x000fe40000010000 */
.L_x_5600:
[----:B------:R-:W-:Y:S01]  /*0660*/  PRMT R54, RZ, 0x5410, R55 ;  /* 0x00005410ff367816 */ /* 0x000fe20000000037 */
[----:B------:R-:W-:Y:S05]  /*0670*/  @P2 BRA `(.L_x_5601) ;  /* 0x0000003000002947 */ /* 0x000fea0003800000 */
[----:B------:R-:W-:Y:S05]  /*0680*/  @!P1 BRA `(.L_x_5602) ;  /* 0x0000005000009947 */ /* 0x000fea0003800000 */
[----:B-----5:R-:W-:Y:S01]  /*0690*/  FADD.FTZ R54, R46, R54 ;  /* 0x000000362e367221 */ /* 0x020fe20000010000 */
[----:B------:R-:W-:Y:S05]  /*06a0*/  BRA `(.L_x_5602) ;  /* 0x0000003000007947 */ /* 0x000fea0003800000 */
.L_x_5601:
[----:B-----5:R-:W-:-:S05]  /*06b0*/  PRMT R57, RZ, 0x5410, R39 ;  /* 0x00005410ff397816 */ /* 0x020fca0000000027 */
[----:B------:R-:W-:-:S04]  /*06c0*/  FADD.FTZ R54, R54, R57 ;  /* 0x0000003936367221 */ /* 0x000fc80000010000 */
[----:B------:R-:W-:Y:S02]  /*06d0*/  @P1 FADD.FTZ R54, R46, R54 ;  /* 0x000000362e361221 */ /* 0x000fe40000010000 */
.L_x_5602:
[----:B------:R-:W-:Y:S01]  /*06e0*/  PRMT R55, RZ, 0x7610, R55 ;  /* 0x00007610ff377816 */ /* 0x000fe20000000037 */
[----:B------:R-:W-:Y:S05]  /*06f0*/  @P2 BRA `(.L_x_5603) ;  /* 0x0000003000002947 */ /* 0x000fea0003800000 */
[----:B------:R-:W-:Y:S05]  /*0700*/  @!P1 BRA `(.L_x_5604) ;  /* 0x0000005000009947 */ /* 0x000fea0003800000 */
[----:B-----5:R-:W-:Y:S01]  /*0710*/  FADD.FTZ R55, R47, R55 ;  /* 0x000000372f377221 */ /* 0x020fe20000010000 */
[----:B------:R-:W-:Y:S05]  /*0720*/  BRA `(.L_x_5604) ;  /* 0x0000003000007947 */ /* 0x000fea0003800000 */
.L_x_5603:
[----:B-----5:R-:W-:-:S05]  /*0730*/  PRMT R58, RZ, 0x7610, R39 ;  /* 0x00007610ff3a7816 */ /* 0x020fca0000000027 */
[----:B------:R-:W-:-:S04]  /*0740*/  FADD.FTZ R55, R55, R58 ;  /* 0x0000003a37377221 */ /* 0x000fc80000010000 */
[----:B------:R-:W-:Y:S02]  /*0750*/  @P1 FADD.FTZ R55, R47, R55 ;  /* 0x000000372f371221 */ /* 0x000fe40000010000 */
.L_x_5604:
[C---:B------:R-:W-:Y:S02]  /*0760*/  IADD3 R64, R3.reuse, 0x20, RZ ;  /* 0x0000002003407810 */ /* 0x040fe40007ffe0ff */
[C---:B------:R-:W-:Y:S02]  /*0770*/  LEA R58, P3, R3.reuse, c[0x0][0x188], 0x5 ;  /* 0x00006200033a7a11 */ /* 0x040fe400078628ff */
[C---:B------:R-:W-:Y:S01]  /*0780*/  @P1 LEA R66, P4, R64.reuse, c[0x0][0x180], 0x5 ;  /* 0x0000600040421a11 */ /* 0x040fe200078828ff */
[C---:B------:R-:W-:Y:S01]  /*0790*/  IMAD.WIDE.U32 R60, R64.reuse, R56, c[0x0][0x170] ;  /* 0x00005c00403c7625 */ /* 0x040fe200078e0038 */
[----:B------:R-:W-:Y:S02]  /*07a0*/  LEA.HI.X R59, R3, c[0x0][0x18c], RZ, 0x5, P3 ;  /* 0x00006300033b7a11 */ /* 0x000fe400018f2cff */
[C---:B------:R-:W-:Y:S02]  /*07b0*/  @P0 LEA R68, P3, R64.reuse, c[0x0][0x178], 0x4 ;  /* 0x00005e0040440a11 */ /* 0x040fe400078620ff */
[C---:B------:R-:W-:Y:S01]  /*07c0*/  @P1 LEA.HI.X R67, R64.reuse, c[0x0][0x184], RZ, 0x5, P4 ;  /* 0x0000610040431a11 */ /* 0x040fe200020f2cff */
[----:B------:R0:W-:Y:S01]  /*07d0*/  STG.E.128 [R58.64], R48 ;  /* 0x000000303a007986 */ /* 0x0001e2000c101d04 */
[----:B------:R-:W-:-:S03]  /*07e0*/  @P0 LEA.HI.X R69, R64, c[0x0][0x17c], RZ, 0x4, P3 ;  /* 0x00005f0040450a11 */ /* 0x000fc600018f24ff */
[----:B------:R0:W-:Y:S04]  /*07f0*/  STG.E.128 [R58.64+0x10], R52 ;  /* 0x000010343a007986 */ /* 0x0001e8000c101d04 */
[----:B------:R-:W2:Y:S04]  /*0800*/  LDG.E.128 R60, [R60.64] ;  /* 0x000000043c3c7981 */ /* 0x000ea8000c1e1d00 */
[----:B-----5:R0:W5:Y:S04]  /*0810*/  @P0 LDG.E.128 R36, [R68.64] ;  /* 0x0000000444240981 */ /* 0x020168000c1e1d00 */
[----:B------:R0:W5:Y:S04]  /*0820*/  @P1 LDG.E.128 R40, [R66.64] ;  /* 0x0000000442281981 */ /* 0x000168000c1e1d00 */
[----:B------:R0:W5:Y:S01]  /*0830*/  @P1 LDG.E.128 R44, [R66.64+0x10] ;  /* 0x00001004422c1981 */ /* 0x000162000c1e1d00 */
[----:B--2---:R-:W-:Y:S01]  /*0840*/  PRMT R56, RZ, 0x5410, R60 ;  /* 0x00005410ff387816 */ /* 0x004fe2000000003c */
[----:B------:R-:W-:Y:S05]  /*0850*/  @P2 BRA `(.L_x_5605) ;  /* 0x0000003000002947 */ /* 0x000fea0003800000 */
[----:B0-----:R-:W-:Y:S05]  /*0860*/  @!P1 BRA `(.L_x_5606) ;  /* 0x0000005000009947 */ /* 0x001fea0003800000 */
[----:B-----5:R-:W-:Y:S01]  /*0870*/  FADD.FTZ R56, R40, R56 ;  /* 0x0000003828387221 */ /* 0x020fe20000010000 */
[----:B------:R-:W-:Y:S05]  /*0880*/  BRA `(.L_x_5606) ;  /* 0x0000003000007947 */ /* 0x000fea0003800000 */
.L_x_5605:
[----:B0----5:R-:W-:-:S05]  /*0890*/  PRMT R57, RZ, 0x5410, R36 ;  /* 0x00005410ff397816 */ /* 0x021fca0000000024 */
[----:B------:R-:W-:-:S04]  /*08a0*/  FADD.FTZ R56, R57, R56 ;  /* 0x0000003839387221 */ /* 0x000fc80000010000 */
[----:B------:R-:W-:Y:S02]  /*08b0*/  @P1 FADD.FTZ R56, R40, R56 ;  /* 0x0000003828381221 */ /* 0x000fe40000010000 */
.L_x_5606:
[----:B------:R-:W-:Y:S01]  /*08c0*/  PRMT R57, RZ, 0x7610, R60 ;  /* 0x00007610ff397816 */ /* 0x000fe2000000003c */
[----:B------:R-:W-:Y:S05]  /*08d0*/  @P2 BRA `(.L_x_5607) ;  /* 0x0000003000002947 */ /* 0x000fea0003800000 */
[----:B------:R-:W-:Y:S05]  /*08e0*/  @!P1 BRA `(.L_x_5608) ;  /* 0x0000005000009947 */ /* 0x000fea0003800000 */
[----:B-----5:R-:W-:Y:S01]  /*08f0*/  FADD.FTZ R57, R41, R57 ;  /* 0x0000003929397221 */ /* 0x020fe20000010000 */
[----:B------:R-:W-:Y:S05]  /*0900*/  BRA `(.L_x_5608) ;  /* 0x0000003000007947 */ /* 0x000fea0003800000 */
.L_x_5607:
[----:B-----5:R-:W-:-:S05]  /*0910*/  PRMT R58, RZ, 0x7610, R36 ;  /* 0x00007610ff3a7816 */ /* 0x020fca0000000024 */
[----:B------:R-:W-:-:S04]  /*0920*/  FADD.FTZ R57, R58, R57 ;  /* 0x000000393a397221 */ /* 0x000fc80000010000 */
[----:B------:R-:W-:Y:S02]  /*0930*/  @P1 FADD.FTZ R57, R41, R57 ;  /* 0x0000003929391221 */ /* 0x000fe40000010000 */
.L_x_5608:
[----:B------:R-:W-:Y:S01]  /*0940*/  PRMT R58, RZ, 0x5410, R61 ;  /* 0x00005410ff3a7816 */ /* 0x000fe2000000003d */
[----:B------:R-:W-:Y:S05]  /*0950*/  @P2 BRA `(.L_x_5609) ;  /* 0x0000003000002947 */ /* 0x000fea0003800000 */
[----:B------:R-:W-:Y:S05]  /*0960*/  @!P1 BRA `(.L_x_5610) ;  /* 0x0000005000009947 */ /* 0x000fea0003800000 */
[----:B-----5:R-:W-:Y:S01]  /*0970*/  FADD.FTZ R58, R42, R58 ;  /* 0x0000003a2a3a7221 */ /* 0x020fe20000010000 */
[----:B------:R-:W-:Y:S05]  /*0980*/  BRA `(.L_x_5610) ;  /* 0x0000003000007947 */ /* 0x000fea0003800000 */
.L_x_5609:
[----:B-----5:R-:W-:-:S05]  /*0990*/  PRMT R59, RZ, 0x5410, R37 ;  /* 0x00005410ff3b7816 */ /* 0x020fca0000000025 */
[----:B------:R-:W-:-:S04]  /*09a0*/  FADD.FTZ R58, R59, R58 ;  /* 0x0000003a3b3a7221 */ /* 0x000fc80000010000 */
[----:B------:R-:W-:Y:S02]  /*09b0*/  @P1 FADD.FTZ R58, R42, R58 ;  /* 0x0000003a2a3a1221 */ /* 0x000fe40000010000 */
.L_x_5610:
[----:B------:R-:W-:Y:S01]  /*09c0*/  PRMT R59, RZ, 0x7610, R61 ;  /* 0x00007610ff3b7816 */ /* 0x000fe2000000003d */
[----:B------:R-:W-:Y:S05]  /*09d0*/  @P2 BRA `(.L_x_5611) ;  /* 0x0000003000002947 */ /* 0x000fea0003800000 */
[----:B------:R-:W-:Y:S05]  /*09e0*/  @!P1 BRA `(.L_x_5612) ;  /* 0x0000005000009947 */ /* 0x000fea0003800000 */
[----:B-----5:R-:W-:Y:S01]  /*09f0*/  FADD.FTZ R59, R43, R59 ;  /* 0x0000003b2b3b7221 */ /* 0x020fe20000010000 */
[----:B------:R-:W-:Y:S05]  /*0a00*/  BRA `(.L_x_5612) ;  /* 0x0000003000007947 */ /* 0x000fea0003800000 */
.L_x_5611:
[----:B-----5:R-:W-:-:S05]  /*0a10*/  PRMT R60, RZ, 0x7610, R37 ;  /* 0x00007610ff3c7816 */ /* 0x020fca0000000025 */
[----:B------:R-:W-:-:S04]  /*0a20*/  FADD.FTZ R59, R60, R59 ;  /* 0x0000003b3c3b7221 */ /* 0x000fc80000010000 */
[----:B------:R-:W-:Y:S02]  /*0a30*/  @P1 FADD.FTZ R59, R43, R59 ;  /* 0x0000003b2b3b1221 */ /* 0x000fe40000010000 */
.L_x_5612:
[----:B------:R-:W-:Y:S01]  /*0a40*/  PRMT R60, RZ, 0x5410, R62 ;  /* 0x00005410ff3c7816 */ /* 0x000fe2000000003e */
[----:B------:R-:W-:Y:S05]  /*0a50*/  @P2 BRA `(.L_x_5613) ;  /* 0x0000003000002947 */ /* 0x000fea0003800000 */
[----:B------:R-:W-:Y:S05]  /*0a60*/  @!P1 BRA `(.L_x_5614) ;  /* 0x0000005000009947 */ /* 0x000fea0003800000 */
[----:B-----5:R-:W-:Y:S01]  /*0a70*/  FADD.FTZ R60, R44, R60 ;  /* 0x0000003c2c3c7221 */ /* 0x020fe20000010000 */
[----:B------:R-:W-:Y:S05]  /*0a80*/  BRA `(.L_x_5614) ;  /* 0x0000003000007947 */ /* 0x000fea0003800000 */
.L_x_5613:
[----:B-----5:R-:W-:-:S05]  /*0a90*/  PRMT R61, RZ, 0x5410, R38 ;  /* 0x00005410ff3d7816 */ /* 0x020fca0000000026 */
[----:B------:R-:W-:-:S04]  /*0aa0*/  FADD.FTZ R60, R61, R60 ;  /* 0x0000003c3d3c7221 */ /* 0x000fc80000010000 */
[----:B------:R-:W-:Y:S02]  /*0ab0*/  @P1 FADD.FTZ R60, R44, R60 ;  /* 0x0000003c2c3c1221 */ /* 0x000fe40000010000 */
.L_x_5614:
[----:B------:R-:W-:Y:S01]  /*0ac0*/  PRMT R61, RZ, 0x7610, R62 ;  /* 0x00007610ff3d7816 */ /* 0x000fe2000000003e */
[----:B------:R-:W-:Y:S05]  /*0ad0*/  @P2 BRA `(.L_x_5615) ;  /* 0x0000003000002947 */ /* 0x000fea0003800000 */
[----:B------:R-:W-:Y:S05]  /*0ae0*/  @!P1 BRA `(.L_x_5616) ;  /* 0x0000005000009947 */ /* 0x000fea0003800000 */
[----:B-----5:R-:W-:Y:S01]  /*0af0*/  FADD.FTZ R61, R45, R61 ;  /* 0x0000003d2d3d7221 */ /* 0x020fe20000010000 */
[----:B------:R-:W-:Y:S05]  /*0b00*/  BRA `(.L_x_5616) ;  /* 0x0000003000007947 */ /* 0x000fea0003800000 */
.L_x_5615:
[----:B-----5:R-:W-:-:S05]  /*0b10*/  PRMT R62, RZ, 0x7610, R38 ;  /* 0x00007610ff3e7816 */ /* 0x020fca0000000026 */
[----:B------:R-:W-:-:S04]  /*0b20*/  FADD.FTZ R61, R62, R61 ;  /* 0x0000003d3e3d7221 */ /* 0x000fc80000010000 */
[----:B------:R-:W-:Y:S02]  /*0b30*/  @P1 FADD.FTZ R61, R45, R61 ;  /* 0x0000003d2d3d1221 */ /* 0x000fe40000010000 */
.L_x_5616:
[----:B------:R-:W-:Y:S01]  /*0b40*/  PRMT R62, RZ, 0x5410, R63 ;  /* 0x00005410ff3e7816 */ /* 0x000fe2000000003f */
[----:B------:R-:W-:Y:S05]  /*0b50*/  @P2 BRA `(.L_x_5617) ;  /* 0x0000003000002947 */ /* 0x000fea0003800000 */
[----:B------:R-:W-:Y:S05]  /*0b60*/  @!P1 BRA `(.L_x_5618) ;  /* 0x0000005000009947 */ /* 0x000fea0003800000 */
[----:B-----5:R-:W-:Y:S01]  /*0b70*/  FADD.FTZ R62, R46, R62 ;  /* 0x0000003e2e3e7221 */ /* 0x020fe20000010000 */
[----:B------:R-:W-:Y:S05]  /*0b80*/  BRA `(.L_x_5618) ;  /* 0x0000003000007947 */ /* 0x000fea0003800000 */
.L_x_5617:
[----:B-----5:R-:W-:-:S05]  /*0b90*/  PRMT R65, RZ, 0x5410, R39 ;  /* 0x00005410ff417816 */ /* 0x020fca0000000027 */
[----:B------:R-:W-:-:S04]  /*0ba0*/  FADD.FTZ R62, R65, R62 ;  /* 0x0000003e413e7221 */ /* 0x000fc80000010000 */
[----:B------:R-:W-:Y:S02]  /*0bb0*/  @P1 FADD.FTZ R62, R46, R62 ;  /* 0x0000003e2e3e1221 */ /* 0x000fe40000010000 */
.L_x_5618:
[----:B------:R-:W-:Y:S01]  /*0bc0*/  PRMT R63, RZ, 0x7610, R63 ;  /* 0x00007610ff3f7816 */ /* 0x000fe2000000003f */
[----:B------:R-:W-:Y:S05]  /*0bd0*/  @P2 BRA `(.L_x_5619) ;  /* 0x0000003000002947 */ /* 0x000fea0003800000 */
[----:B------:R-:W-:Y:S05]  /*0be0*/  @!P1 BRA `(.L_x_5620) ;  /* 0x0000005000009947 */ /* 0x000fea0003800000 */
[----:B-----5:R-:W-:Y:S01]  /*0bf0*/  FADD.FTZ R63, R47, R63 ;  /* 0x0000003f2f3f7221 */ /* 0x020fe20000010000 */
[----:B------:R-:W-:Y:S05]  /*0c00*/  BRA `(.L_x_5620) ;  /* 0x0000003000007947 */ /* 0x000fea0003800000 */
.L_x_5619:
[----:B-----5:R-:W-:-:S05]  /*0c10*/  PRMT R66, RZ, 0x7610, R39 ;  /* 0x00007610ff427816 */ /* 0x020fca0000000027 */
[----:B------:R-:W-:-:S04]  /*0c20*/  FADD.FTZ R63, R66, R63 ;  /* 0x0000003f423f7221 */ /* 0x000fc80000010000 */
[----:B------:R-:W-:Y:S02]  /*0c30*/  @P1 FADD.FTZ R63, R47, R63 ;  /* 0x0000003f2f3f1221 */ /* 0x000fe40000010000 */
.L_x_5620:
        /* <DEDUP_REMOVED lines=23> */
.L_x_5625:
        /* <DEDUP_REMOVED lines=52> */
.L_x_5626:
[----:B-1----:R-:W-:Y:S01]  /*10f0*/  FADD.FTZ R69, R65, R70 ;  /* 0x0000004641457221 */ /* 0x002fe20000010000 */
[----:B------:R-:W-:Y:S01]  /*1100*/  ISETP.NE.AND P0, PT, RZ, UR6, PT ;  /* 0x00000006ff007c0c */ /* 0x000fe2000bf05270 */
[----:B------:R-:W-:Y:S01]  /*1110*/  FMUL.FTZ R65, R71, R71 ;  /* 0x0000004747417220 */ /* 0x000fe20000410000 */
[----:B------:R-:W-:-:S04]  /*1120*/  MOV R66, c[0x0][0x1e0] ;  /* 0x0000780000427a02 */ /* 0x000fc80000000f00 */
[----:B------:R-:W-:Y:S01]  /*1130*/  FSEL R67, R65, RZ, P0 ;  /* 0x000000ff41437208 */ /* 0x000fe20000000000 */
[----:B------:R-:W-:Y:S01]  /*1140*/  FFMA.FTZ R66, R69, R66, c[0x0][0x228] ;  /* 0x00008a0045427623 */ /* 0x000fe20000010042 */
[----:B------:R-:W-:-:S03]  /*1150*/  HFMA2.MMA R65, -RZ, RZ, 0, 2.384185791015625e-07 ;  /* 0x00000004ff417435 */ /* 0x000fc600000001ff */
[----:B------:R-:W-:Y:S01]  /*1160*/  FADD.FTZ R66, R66, R67 ;  /* 0x0000004342427221 */ /* 0x000fe20000010000 */
[----:B------:R-:W-:-:S05]  /*1170*/  FSEL R67, R71, RZ, !P0 ;  /* 0x000000ff47437208 */ /* 0x000fca0004000000 */
[----:B------:R-:W1:Y:S01]  /*1180*/  MUFU.RSQ R66, R66 ;  /* 0x0000004200427308 */ /* 0x000e620000001400 */
[C---:B------:R-:W-:Y:S02]  /*1190*/  FADD.FTZ R75, -R67.reuse, R49 ;  /* 0x00000031434b7221 */ /* 0x040fe40000010100 */
[C---:B------:R-:W-:Y:S02]  /*11a0*/  FADD.FTZ R73, -R67.reuse, R48 ;  /* 0x0000003043497221 */ /* 0x040fe40000010100 */
[----:B------:R-:W-:Y:S02]  /*11b0*/  FADD.FTZ R49, -R67, R51 ;  /* 0x0000003343317221 */ /* 0x000fe40000010100 */
[----:B------:R-:W-:-:S04]  /*11c0*/  @!P1 IMAD.WIDE R68, R2, R65, c[0x0][0x1a0] ;  /* 0x0000680002449625 */ /* 0x000fc800078e0241 */
[C---:B------:R-:W-:Y:S01]  /*11d0*/  FADD.FTZ R51, -R67.reuse, R54 ;  /* 0x0000003643337221 */ /* 0x040fe20000010100 */
[----:B------:R2:W-:Y:S01]  /*11e0*/  @!P1 STG.E [R68.64], R71 ;  /* 0x0000004744009986 */ /* 0x0005e2000c101904 */
[C---:B------:R-:W-:Y:S02]  /*11f0*/  FADD.FTZ R48, -R67.reuse, R55 ;  /* 0x0000003743307221 */ /* 0x040fe40000010100 */
[C---:B------:R-:W-:Y:S02]  /*1200*/  FADD.FTZ R55, -R67.reuse, R53 ;  /* 0x0000003543377221 */ /* 0x040fe40000010100 */
[C---:B-1----:R-:W-:Y:S02]  /*1210*/  FMUL.FTZ R51, R66.reuse, R51 ;  /* 0x0000003342337220 */ /* 0x042fe40000410000 */
[----:B------:R-:W-:Y:S02]  /*1220*/  FMUL.FTZ R48, R66, R48 ;  /* 0x0000003042307220 */ /* 0x000fe40000410000 */
[----:B------:R-:W-:-:S02]  /*1230*/  FADD.FTZ R53, -R67, R56 ;  /* 0x0000003843357221 */ /* 0x000fc40000010100 */
[C---:B------:R-:W-:Y:S02]  /*1240*/  FADD.FTZ R77, -R67.reuse, R50 ;  /* 0x00000032434d7221 */ /* 0x040fe40000010100 */
[C---:B------:R-:W-:Y:S02]  /*1250*/  FADD.FTZ R52, -R67.reuse, R52 ;  /* 0x0000003443347221 */ /* 0x040fe40000010100 */
[C---:B------:R-:W-:Y:S02]  /*1260*/  FADD.FTZ R57, -R67.reuse, R57 ;  /* 0x0000003943397221 */ /* 0x040fe40000010100 */
[C---:B--2---:R-:W-:Y:S02]  /*1270*/  FADD.FTZ R69, -R67.reuse, R58 ;  /* 0x0000003a43457221 */ /* 0x044fe40000010100 */
[C---:B------:R-:W-:Y:S02]  /*1280*/  FADD.FTZ R59, -R67.reuse, R59 ;  /* 0x0000003b433b7221 */ /* 0x040fe40000010100 */
[----:B------:R-:W-:-:S02]  /*1290*/  FADD.FTZ R71, -R67, R60 ;  /* 0x0000003c43477221 */ /* 0x000fc40000010100 */
[C---:B------:R-:W-:Y:S02]  /*12a0*/  FADD.FTZ R56, -R67.reuse, R61 ;  /* 0x0000003d43387221 */ /* 0x040fe40000010100 */
[C---:B------:R-:W-:Y:S02]  /*12b0*/  FADD.FTZ R62, -R67.reuse, R62 ;  /* 0x0000003e433e7221 */ /* 0x040fe40000010100 */
[----:B------:R-:W-:Y:S02]  /*12c0*/  FADD.FTZ R67, -R67, R63 ;  /* 0x0000003f43437221 */ /* 0x000fe40000010100 */
[----:B------:R-:W-:Y:S02]  /*12d0*/  FFMA.FTZ R51, R26, R51, R10 ;  /* 0x000000331a337223 */ /* 0x000fe4000001000a */
[----:B------:R-:W-:Y:S02]  /*12e0*/  FFMA.FTZ R48, R27, R48, R11 ;  /* 0x000000301b307223 */ /* 0x000fe4000001000b */
[----:B------:R-:W-:-:S02]  /*12f0*/  FMUL.FTZ R50, R66, R75 ;  /* 0x0000004b42327220 */ /* 0x000fc40000410000 */
[----:B------:R-:W-:Y:S01]  /*1300*/  FMUL.FTZ R73, R66, R73 ;  /* 0x0000004942497220 */ /* 0x000fe20000410000 */
[----:B------:R-:W-:Y:S01]  /*1310*/  F2FP.BF16.PACK_AB R51, R48, R51 ;  /* 0x000000333033723e */ /* 0x000fe200000010ff */
[C---:B------:R-:W-:Y:S02]  /*1320*/  FMUL.FTZ R61, R66.reuse, R52 ;  /* 0x00000034423d7220 */ /* 0x040fe40000410000 */
[C---:B------:R-:W-:Y:S02]  /*1330*/  FMUL.FTZ R77, R66.reuse, R77 ;  /* 0x0000004d424d7220 */ /* 0x040fe40000410000 */
[C---:B------:R-:W-:Y:S02]  /*1340*/  FMUL.FTZ R54, R66.reuse, R49 ;  /* 0x0000003142367220 */ /* 0x040fe40000410000 */
[C---:B------:R-:W-:Y:S02]  /*1350*/  FMUL.FTZ R52, R66.reuse, R55 ;  /* 0x0000003742347220 */ /* 0x040fe40000410000 */
        /* <DEDUP_REMOVED lines=18> */
[C---:B------:R-:W-:Y:S01]  /*1480*/  FMUL.FTZ R52, R66.reuse, R59 ;  /* 0x0000003b42347220 */ /* 0x040fe20000410000 */
[C---:B------:R-:W-:Y:S01]  /*1490*/  LEA R58, P0, R3.reuse, c[0x0][0x208], 0x4 ;  /* 0x00008200033a7a11 */ /* 0x040fe200078020ff */
[----:B------:R-:W-:Y:S01]  /*14a0*/  FMUL.FTZ R69, R66, R69 ;  /* 0x0000004542457220 */ /* 0x000fe20000410000 */
[----:B------:R-:W-:Y:S01]  /*14b0*/  F2FP.BF16.PACK_AB R54, R56, R71 ;  /* 0x000000473836723e */ /* 0x000fe200000010ff */
[----:B------:R-:W-:Y:S01]  /*14c0*/  FMUL.FTZ R53, R66, R53 ;  /* 0x0000003542357220 */ /* 0x000fe20000410000 */
[----:B------:R-:W-:Y:S01]  /*14d0*/  LEA R56, P2, R64, c[0x0][0x208], 0x4 ;  /* 0x0000820040387a11 */ /* 0x000fe200078420ff */
[----:B------:R-:W-:Y:S01]  /*14e0*/  FMUL.FTZ R60, R66, R57 ;  /* 0x00000039423c7220 */ /* 0x000fe20000410000 */
[----:B------:R-:W-:Y:S01]  /*14f0*/  LEA.HI.X R59, R3, c[0x0][0x20c], RZ, 0x4, P0 ;  /* 0x00008300033b7a11 */ /* 0x000fe200000f24ff */
[----:B------:R-:W-:Y:S01]  /*1500*/  FFMA.FTZ R62, R31, R52, R15 ;  /* 0x000000341f3e7223 */ /* 0x000fe2000001000f */
[----:B------:R-:W-:Y:S01]  /*1510*/  LEA.HI.X R57, R64, c[0x0][0x20c], RZ, 0x4, P2 ;  /* 0x0000830040397a11 */ /* 0x000fe200010f24ff */
[----:B------:R-:W-:-:S02]  /*1520*/  FFMA.FTZ R69, R30, R69, R14 ;  /* 0x000000451e457223 */ /* 0x000fc4000001000e */
[----:B------:R-:W-:Y:S02]  /*1530*/  FFMA.FTZ R52, R28, R53, R12 ;  /* 0x000000351c347223 */ /* 0x000fe4000001000c */
        /* <DEDUP_REMOVED lines=9> */
[----:B01---5:R-:W-:Y:S01]  /*15d0*/  @P0 CALL.REL.NOINC `(.L_x_5623) ;  /* 0x0000001000000944 */ /* 0x023fe20003c00000 */
[----:B------:R-:W-:Y:S05]  /*15e0*/  BRA `(.L_x_5624) ;  /* 0xffffec3000007947 */ /* 0x000fea000383ffff */
.L_x_5623:
[----:B------:R-:W-:Y:S05]  /*15f0*/  EXIT ;  /* 0x000000000000794d */ /* 0x000fea0003800000 */
.L_x_5621:
[----:B0-----:R-:W-:Y:S01]  /*1600*/  HFMA2.MMA R68, -RZ, RZ, 0, 1.847743988037109375e-06 ;  /* 0x0000001fff447435 */ /* 0x001fe200000001ff */
[----:B------:R-:W-:-:S02]  /*1610*/  MOV R69, 0x1 ;  /* 0x0000000100457802 */ /* 0x000fc40000000f00 */
[----:B------:R-:W-:Y:S02]  /*1620*/  MOV R65, 0xffffffff ;  /* 0xffffffff00417802 */ /* 0x000fe40000000f00 */
[----:B------:R-:W-:Y:S02]  /*1630*/  MOV R66, 0x1650 ;  /* 0x0000165000427802 */ /* 0x000fe40000000f00 */
[----:B-----5:R-:W-:Y:S05]  /*1640*/  CALL.REL.NOINC `($__internal_35_$__cuda_sm70_shflsync_bfly_p) ;  /* 0x0000058000007944 */ /* 0x020fea0003c00000 */
[----:B01----:R-:W-:Y:S05]  /*1650*/  BRA `(.L_x_5625) ;  /* 0xfffff75000007947 */ /* 0x003fea000383ffff */
.L_x_5622:
[----:B------:R-:W-:Y:S01]  /*1660*/  HFMA2.MMA R69, -RZ, RZ, 0, 1.1920928955078125e-07 ;  /* 0x00000002ff457435 */ /* 0x000fe200000001ff */
[----:B------:R-:W-:Y:S02]  /*1670*/  MOV R68, 0x1f ;  /* 0x0000001f00447802 */ /* 0x000fe40000000f00 */
[----:B------:R-:W-:Y:S02]  /*1680*/  MOV R65, 0xffffffff ;  /* 0xffffffff00417802 */ /* 0x000fe40000000f00 */
[----:B------:R-:W-:Y:S02]  /*1690*/  MOV R66, 0x16b0 ;  /* 0x000016b000427802 */ /* 0x000fe40000000f00 */
[----:B-----5:R-:W-:Y:S05]  /*16a0*/  CALL.REL.NOINC `($__internal_35_$__cuda_sm70_shflsync_bfly_p) ;  /* 0x0000052000007944 */ /* 0x020fea0003c00000 */
[----:B0-----:R-:W-:Y:S01]  /*16b0*/  HFMA2.MMA R69, -RZ, RZ, 0, 2.384185791015625e-07 ;  /* 0x00000004ff457435 */ /* 0x001fe200000001ff */
[----:B-1----:R-:W-:Y:S01]  /*16c0*/  FADD.FTZ R70, R70, R65 ;  /* 0x0000004146467221 */ /* 0x002fe20000010000 */
[----:B------:R-:W-:Y:S02]  /*16d0*/  MOV R68, 0x1f ;  /* 0x0000001f00447802 */ /* 0x000fe40000000f00 */
[----:B------:R-:W-:-:S02]  /*16e0*/  MOV R65, 0xffffffff ;  /* 0xffffffff00417802 */ /* 0x000fc40000000f00 */
[----:B------:R-:W-:Y:S02]  /*16f0*/  MOV R66, 0x1710 ;  /* 0x0000171000427802 */ /* 0x000fe40000000f00 */
[----:B------:R-:W-:Y:S05]  /*1700*/  CALL.REL.NOINC `($__internal_35_$__cuda_sm70_shflsync_bfly_p) ;  /* 0x000004c000007944 */ /* 0x000fea0003c00000 */
[----:B0-----:R-:W-:Y:S01]  /*1710*/  HFMA2.MMA R69, -RZ, RZ, 0, 4.76837158203125e-07 ;  /* 0x00000008ff457435 */ /* 0x001fe200000001ff */
[----:B-1----:R-:W-:Y:S01]  /*1720*/  FADD.FTZ R70, R70, R65 ;  /* 0x0000004146467221 */ /* 0x002fe20000010000 */
[----:B------:R-:W-:Y:S02]  /*1730*/  MOV R68, 0x1f ;  /* 0x0000001f00447802 */ /* 0x000fe40000000f00 */
[----:B------:R-:W-:Y:S02]  /*1740*/  MOV R65, 0xffffffff ;  /* 0xffffffff00417802 */ /* 0x000fe40000000f00 */
[----:B------:R-:W-:Y:S02]  /*1750*/  MOV R66, 0x1770 ;  /* 0x0000177000427802 */ /* 0x000fe40000000f00 */
[----:B------:R-:W-:Y:S05]  /*1760*/  CALL.REL.NOINC `($__internal_35_$__cuda_sm70_shflsync_bfly_p) ;  /* 0x0000046000007944 */ /* 0x000fea0003c00000 */
[----:B0-----:R-:W-:Y:S01]  /*1770*/  HFMA2.MMA R69, -RZ, RZ, 0, 9.5367431640625e-07 ;  /* 0x00000010ff457435 */ /* 0x001fe200000001ff */
[----:B-1----:R-:W-:Y:S01]  /*1780*/  FADD.FTZ R70, R70, R65 ;  /* 0x0000004146467221 */ /* 0x002fe20000010000 */
[----:B------:R-:W-:Y:S02]  /*1790*/  MOV R68, 0x1f ;  /* 0x0000001f00447802 */ /* 0x000fe40000000f00 */
[----:B------:R-:W-:-:S02]  /*17a0*/  MOV R65, 0xffffffff ;  /* 0xffffffff00417802 */ /* 0x000fc40000000f00 */
[----:B------:R-:W-:Y:S02]  /*17b0*/  MOV R66, 0x17d0 ;  /* 0x000017d000427802 */ /* 0x000fe40000000f00 */
[----:B------:R-:W-:Y:S05]  /*17c0*/  CALL.REL.NOINC `($__internal_35_$__cuda_sm70_shflsync_bfly_p) ;  /* 0x0000040000007944 */ /* 0x000fea0003c00000 */
[----:B-1----:R-:W-:Y:S01]  /*17d0*/  FADD.FTZ R65, R70, R65 ;  /* 0x0000004146417221 */ /* 0x002fe20000010000 */
[----:B0-----:R-:W-:-:S03]  /*17e0*/  HFMA2.MMA R69, -RZ, RZ, 0, 5.9604644775390625e-08 ;  /* 0x00000001ff457435 */ /* 0x001fc600000001ff */
        /* <DEDUP_REMOVED lines=32> */
[----:B------:R-:W-:-:S03]  /*19f0*/  MOV R68, 0x1f ;  /* 0x0000001f00447802 */ /* 0x000fc60000000f00 */
[----:B------:R-:W-:Y:S01]  /*1a00*/  FFMA.FTZ R70, R66, R66, R65 ;  /* 0x0000004242467223 */ /* 0x000fe20000010041 */
[----:B------:R-:W-:Y:S02]  /*1a10*/  MOV R65, 0xffffffff ;  /* 0xffffffff00417802 */ /* 0x000fe40000000f00 */
[----:B------:R-:W-:Y:S02]  /*1a20*/  MOV R66, 0x1a40 ;  /* 0x00001a4000427802 */ /* 0x000fe40000000f00 */
[----:B------:R-:W-:Y:S05]  /*1a30*/  CALL.REL.NOINC `($__internal_35_$__cuda_sm70_shflsync_bfly_p) ;  /* 0x0000019000007944 */ /* 0x000fea0003c00000 */
[----:B0-----:R-:W-:Y:S01]  /*1a40*/  HFMA2.MMA R69, -RZ, RZ, 0, 1.1920928955078125e-07 ;  /* 0x00000002ff457435 */ /* 0x001fe200000001ff */
[----:B-1----:R-:W-:Y:S01]  /*1a50*/  FADD.FTZ R70, R70, R65 ;  /* 0x0000004146467221 */ /* 0x002fe20000010000 */
[----:B------:R-:W-:Y:S02]  /*1a60*/  MOV R68, 0x1f ;  /* 0x0000001f00447802 */ /* 0x000fe40000000f00 */
[----:B------:R-:W-:Y:S02]  /*1a70*/  MOV R65, 0xffffffff ;  /* 0xffffffff00417802 */ /* 0x000fe40000000f00 */
[----:B------:R-:W-:Y:S02]  /*1a80*/  MOV R66, 0x1aa0 ;  /* 0x00001aa000427802 */ /* 0x000fe40000000f00 */
[----:B------:R-:W-:Y:S05]  /*1a90*/  CALL.REL.NOINC `($__internal_35_$__cuda_sm70_shflsync_bfly_p) ;  /* 0x0000013000007944 */ /* 0x000fea0003c00000 */
[----:B0-----:R-:W-:Y:S01]  /*1aa0*/  HFMA2.MMA R69, -RZ, RZ, 0, 2.384185791015625e-07 ;  /* 0x00000004ff457435 */ /* 0x001fe200000001ff */
[----:B-1----:R-:W-:Y:S01]  /*1ab0*/  FADD.FTZ R70, R70, R65 ;  /* 0x0000004146467221 */ /* 0x002fe20000010000 */
[----:B------:R-:W-:-:S02]  /*1ac0*/  MOV R68, 0x1f ;  /* 0x0000001f00447802 */ /* 0x000fc40000000f00 */
[----:B------:R-:W-:Y:S02]  /*1ad0*/  MOV R65, 0xffffffff ;  /* 0xffffffff00417802 */ /* 0x000fe40000000f00 */
        /* <DEDUP_REMOVED lines=10> */
[----:B------:R-:W-:-:S02]  /*1b80*/  MOV R68, 0x1f ;  /* 0x0000001f00447802 */ /* 0x000fc40000000f00 */
[----:B------:R-:W-:Y:S02]  /*1b90*/  MOV R65, 0xffffffff ;  /* 0xffffffff00417802 */ /* 0x000fe40000000f00 */
[----:B------:R-:W-:Y:S02]  /*1ba0*/  MOV R66, 0x1bc0 ;  /* 0x00001bc000427802 */ /* 0x000fe40000000f00 */
[----:B------:R-:W-:Y:S05]  /*1bb0*/  CALL.REL.NOINC `($__internal_35_$__cuda_sm70_shflsync_bfly_p) ;  /* 0x0000001000007944 */ /* 0x000fea0003c00000 */
[----:B01----:R-:W-:Y:S05]  /*1bc0*/  BRA `(.L_x_5626) ;  /* 0xfffff52000007947 */ /* 0x003fea000383ffff */
        .weak           $__internal_35_$__cuda_sm70_shflsync_bfly_p
        .type           $__internal_35_$__cuda_sm70_shflsync_bfly_p,@function
        .size           $__internal_35_$__cuda_sm70_shflsync_bfly_p,(.L_x_13575 - $__internal_35_$__cuda_sm70_shflsync_bfly_p)
$__internal_35_$__cuda_sm70_shflsync_bfly_p:
[----:B------:R-:W-:Y:S01]  /*1bd0*/  HFMA2.MMA R67, -RZ, RZ, 0, 0 ;  /* 0x00000000ff437435 */ /* 0x000fe200000001ff */
[----:B------:R-:W-:Y:S04]  /*1be0*/  WARPSYNC R65 ;  /* 0x0000004100007348 */ /* 0x000fe80003800000 */
[----:B------:R0:W1:Y:S01]  /*1bf0*/  SHFL.BFLY PT, R65, R70, R69, R68 ;  /* 0x0c00004546417389 */ /* 0x00006200000e0044 */
[----:B------:R-:W-:Y:S05]  /*1c00*/  RET.REL.NODEC R66 `(_ZN10layer_norm31ln_parallel_residual_fwd_kernelINS_13Kernel_traitsIf13__nv_bfloat16fS2_fjLj512ELj1ELj4ELj1ELj16ENS_18Kernel_traits_baseILj512EfS2_fS2_fjLj128EEEEELb0ELb1ELb1EEEvNS_9FwdParamsE) ;  /* 0xffffe3f042007950 */ /* 0x000fea0003c3ffff */
.L_x_5627:
        /* <DEDUP_REMOVED lines=15> */
.L_x_13575:


//--------------------- .text._ZN10layer_norm31ln_parallel_residual_fwd_kernelINS_13Kernel_traitsIf13__nv_bfloat16fS2_fjLj512ELj1ELj4ELj1ELj16ENS_18Kernel_traits_baseILj512EfS2_fS2_fjLj128EEEEELb1ELb0ELb0EEEvNS_9FwdParamsE --------------------------
	.section	.text._ZN10layer_norm31ln_parallel_residual_fwd_kernelINS_13Kernel_traitsIf13__nv_bfloat16fS2_fjLj512ELj1ELj4ELj1ELj16ENS_18Kernel_traits_baseILj512EfS2_fS2_fjLj128EEEEELb1ELb0ELb0EEEvNS_9FwdParamsE,"ax",@progbits
	.sectioninfo	@"SHI_REGISTERS=136"
	.align	128
        .global         _ZN10layer_norm31ln_parallel_residual_fwd_kernelINS_13Kernel_traitsIf13__nv_bfloat16fS2_fjLj512ELj1ELj4ELj1ELj16ENS_18Kernel_traits_baseILj512EfS2_fS2_fjLj128EEEEELb1ELb0ELb0EEEvNS_9FwdParamsE
        .type           _ZN10layer_norm31ln_parallel_residual_fwd_kernelINS_13Kernel_traitsIf13__nv_bfloat16fS2_fjLj512ELj1ELj4ELj1ELj16ENS_18Kernel_traits_baseILj512EfS2_fS2_fjLj128EEEEELb1ELb0ELb0EEEvNS_9FwdParamsE,@function
        .size           _ZN10layer_norm31ln_parallel_residual_fwd_kernelINS_13Kernel_traitsIf13__nv_bfloat16fS2_fjLj512ELj1ELj4ELj1ELj16ENS_18Kernel_traits_baseILj512EfS2_fS2_fjLj128EEEEELb1ELb0ELb0EEEvNS_9FwdParamsE,(.L_x_13576 - _ZN10layer_norm31ln_parallel_residual_fwd_kernelINS_13Kernel_traitsIf13__nv_bfloat16fS2_fjLj512ELj1ELj4ELj1ELj16ENS_18Kernel_traits_baseILj512EfS2_fS2_fjLj128EEEEELb1ELb0ELb0EEEvNS_9FwdParamsE)
        .other          _ZN10layer_norm31ln_parallel_residual_fwd_kernelINS_13Kernel_traitsIf13__nv_bfloat16fS2_fjLj512ELj1ELj4ELj1ELj16ENS_18Kernel_traits_baseILj512EfS2_fS2_fjLj128EEEEELb1ELb0ELb0EEEvNS_9FwdParamsE,@"STO_CUDA_ENTRY STV_DEFAULT"
_ZN10layer_norm31ln_parallel_residual_fwd_kernelINS_13Kernel_traitsIf13__nv_bfloat16fS2_fjLj512ELj1ELj4ELj1ELj16ENS_18Kernel_traits_baseILj512EfS2_fS2_fjLj128EEEEELb1ELb0ELb0EEEvNS_9FwdParamsE:
.text._ZN10layer_norm31ln_parallel_residual_fwd_kernelINS_13Kernel_traitsIf13__nv_bfloat16fS2_fjLj512ELj1ELj4ELj1ELj16ENS_18Kernel_traits_baseILj512EfS2_fS2_fjLj128EEEEELb1ELb0ELb0EEEvNS_9FwdParamsE:
        /* <DEDUP_REMOVED lines=67> */
[----:B------:R-:W-:-:S02]  /*0430*/  @P1 IADD3.X R39, R20, c[0x0][0x224], RZ, P4, !PT ;  /* 0x0000890014271a10 */ /* 0x000fc400027fe4ff */
[----:B------:R-:W-:Y:S01]  /*0440*/  IADD3.X R37, R20, c[0x0][0x1bc], RZ, P0, !PT ;  /* 0x00006f0014257a10 */ /* 0x000fe200007fe4ff */
[C---:B0-----:R-:W-:Y:S02]  /*0450*/  IMAD.WIDE.U32 R2, R0.reuse, R21, c[0x0][0x1b0] ;  /* 0x00006c0000027625 */ /* 0x041fe400078e0015 */
[----:B------:R0:W5:Y:S04]  /*0460*/  @P1 LDG.E.128 R12, [R38.64] ;  /* 0x00000006260c1981 */ /* 0x000168000c1e1d00 */
[----:B------:R0:W5:Y:S04]  /*0470*/  @P1 LDG.E.128 R16, [R38.64+0x10] ;  /* 0x0000100626101981 */ /* 0x000168000c1e1d00 */
[----:B------:R0:W5:Y:S04]  /*0480*/  LDG.E.128 R20, [R2.64] ;  /* 0x0000000602147981 */ /* 0x000168000c1e1d00 */
[----:B------:R0:W5:Y:S04]  /*0490*/  LDG.E.128 R24, [R2.64+0x10] ;  /* 0x0000100602187981 */ /* 0x000168000c1e1d00 */
[----:B------:R0:W5:Y:S04]  /*04a0*/  LDG.E.128 R28, [R36.64] ;  /* 0x00000006241c7981 */ /* 0x000168000c1e1d00 */
[----:B------:R0:W5:Y:S01]  /*04b0*/  LDG.E.128 R32, [R36.64+0x10] ;  /* 0x0000100624207981 */ /* 0x000162000c1e1d00 */
[----:B------:R-:W-:-:S03]  /*04c0*/  LOP3.LUT R0, R0, 0x20, RZ, 0xfc, !PT ;  /* 0x0000002000007812 */ /* 0x000fc600078efcff */
.L_x_5629:
[----:B------:R-:W-:Y:S05]  /*04d0*/  BSYNC B0 ;  /* 0x0000000000007941 */ /* 0x000fea0003800000 */
.L_x_5628:
[----:B------:R-:W-:Y:S01]  /*04e0*/  BSSY B0, `(.L_x_5630) ;  /* 0x0000020000007945 */ /* 0x000fe20003800000 */
[----:B------:R-:W-:Y:S05]  /*04f0*/  @!P5 BRA `(.L_x_5631) ;  /* 0x000001e00000d947 */ /* 0x000fea0003800000 */
[----:B------:R-:W-:Y:S01]  /*0500*/  ISETP.NE.U32.AND P0, PT, RZ, c[0x0][0x218], PT ;  /* 0x00008600ff007a0c */ /* 0x000fe20003f05070 */
[----:B0-----:R-:W-:Y:S01]  /*0510*/  CS2R R38, SRZ ;  /* 0x0000000000267805 */ /* 0x001fe2000001ff00 */
        /* <DEDUP_REMOVED lines=10> */
[C---:B------:R-:W-:Y:S02]  /*05c0*/  @P1 IADD3 R74, P4, R72.reuse, c[0x0][0x220], RZ ;  /* 0x00008800484a1a10 */ /* 0x040fe40007f9e0ff */
[----:B------:R-:W-:Y:S01]  /*05d0*/  SHF.R.U32.HI R52, RZ, 0x1b, R0 ;  /* 0x0000001bff347819 */ /* 0x000fe20000011600 */
        /* <DEDUP_REMOVED lines=9> */
[----:B0-----:R-:W-:Y:S02]  /*0670*/  IMAD.WIDE.U32 R2, R0, R53, c[0x0][0x1b0] ;  /* 0x00006c0000027625 */ /* 0x001fe400078e0035 */
[----:B------:R0:W5:Y:S04]  /*0680*/  @P1 LDG.E.128 R44, [R74.64] ;  /* 0x000000064a2c1981 */ /* 0x000168000c1e1d00 */
[----:B------:R0:W5:Y:S04]  /*0690*/  @P1 LDG.E.128 R48, [R74.64+0x10] ;  /* 0x000010064a301981 */ /* 0x000168000c1e1d00 */
[----:B------:R0:W5:Y:S04]  /*06a0*/  LDG.E.128 R52, [R2.64] ;  /* 0x0000000602347981 */ /* 0x000168000c1e1d00 */
[----:B------:R0:W5:Y:S04]  /*06b0*/  LDG.E.128 R56, [R2.64+0x10] ;  /* 0x0000100602387981 */ /* 0x000168000c1e1d00 */
[----:B------:R0:W5:Y:S04]  /*06c0*/  LDG.E.128 R60, [R72.64] ;  /* 0x00000006483c7981 */ /* 0x000168000c1e1d00 */
[----:B------:R0:W5:Y:S02]  /*06d0*/  LDG.E.128 R64, [R72.64+0x10] ;  /* 0x0000100648407981 */ /* 0x000164000c1e1d00 */
.L_x_5631:
[----:B------:R-:W-:Y:S05]  /*06e0*/  BSYNC B0 ;  /* 0x0000000000007941 */ /* 0x000fea0003800000 */
.L_x_5630:
[----:B------:R-:W-:Y:S01]  /*06f0*/  ISETP.GE.AND P0, PT, R100, c[0x0][0x164], PT ;  /* 0x0000590064007a0c */ /* 0x000fe20003f06270 */
[----:B------:R-:W-:Y:S01]  /*0700*/  @P2 IMAD.X R69, RZ, RZ, R71, P3 ;  /* 0x000000ffff452224 */ /* 0x000fe200018e0647 */
[----:B------:R-:W-:-:S02]  /*0710*/  UIADD3 UR26, UR5, -0x695add53, URZ ;  /* 0x96a522ad051a7890 */ /* 0x000fc4000fffe03f */
[----:B------:R-:W-:Y:S02]  /*0720*/  UIADD3 UR24, UR5, -0x24c28bd8, URZ ;  /* 0xdb3d742805187890 */ /* 0x000fe4000fffe03f */
[----:B------:R-:W-:Y:S01]  /*0730*/  UIADD3 UR22, UR5, 0x1fd5c5a3, URZ ;  /* 0x1fd5c5a305167890 */ /* 0x000fe2000fffe03f */
[----:B------:R-:W-:-:S06]  /*0740*/  SHF.R.U64 R124, R68, 0x2, R69 ;  /* 0x00000002447c7819 */ /* 0x000fcc0000001245 */
[----:B------:R-:W-:Y:S05]  /*0750*/  @P0 EXIT ;  /* 0x000000000000094d */ /* 0x000fea0003800000 */
[C---:B------:R-:W-:Y:S01]  /*0760*/  IMAD.HI.U32 R0, R101.reuse, -0x326172a9, RZ ;  /* 0xcd9e8d5765007827 */ /* 0x040fe200078e00ff */
[----:B0-----:R-:W-:Y:S01]  /*0770*/  SHF.R.U32.HI R3, RZ, 0x2, R69 ;  /* 0x00000002ff037819 */ /* 0x001fe20000011645 */
[----:B------:R-:W-:Y:S01]  /*0780*/  BSSY B0, `(.L_x_5632) ;  /* 0x0000c6e000007945 */ /* 0x000fe20003800000 */
[----:B------:R-:W-:Y:S01]  /*0790*/  LOP3.LUT R119, R68, 0x3, RZ, 0xc0, !PT ;  /* 0x0000000344777812 */ /* 0x000fe200078ec0ff */
[----:B------:R-:W-:Y:S01]  /*07a0*/  IMAD.HI.U32 R2, R124, -0x2daee0ad, RZ ;  /* 0xd2511f537c027827 */ /* 0x000fe200078e00ff */
[----:B------:R-:W-:Y:S01]  /*07b0*/  LOP3.LUT R0, R0, UR4, R3, 0x96, !PT ;  /* 0x0000000400007c12 */ /* 0x000fe2000f8e9603 */
[----:B------:R-:W-:Y:S02]  /*07c0*/  ULDC.U8 UR8, c[0x0][0x1f0] ;  /* 0x00007c0000087ab9 */ /* 0x000fe40000000000 */
[----:B------:R-:W-:Y:S01]  /*07d0*/  IMAD R69, R101, -0x326172a9, RZ ;  /* 0xcd9e8d5765457824 */ /* 0x000fe200078e02ff */
[----:B------:R-:W-:Y:S01]  /*07e0*/  LOP3.LUT R2, R2, UR5, RZ, 0x3c, !PT ;  /* 0x0000000502027c12 */ /* 0x000fe2000f8e3cff */
[----:B------:R-:W-:-:S02]  /*07f0*/  IMAD R71, R124, -0x2daee0ad, RZ ;  /* 0xd2511f537c477824 */ /* 0x000fc400078e02ff */
        /* <DEDUP_REMOVED lines=54> */
.L_x_5901:
        /* <DEDUP_REMOVED lines=37> */
.L_x_5636:
[----:B0-----:R-:W-:Y:S02]  /*0db0*/  IMAD.MOV.U32 R69, RZ, RZ, R0 ;  /* 0x000000ffff457224 */ /* 0x001fe400078e0000 */
.L_x_5637:
[----:B------:R-:W-:Y:S05]  /*0dc0*/  BSYNC B2 ;  /* 0x0000000000027941 */ /* 0x000fea0003800000 */
.L_x_5635:
        /* <DEDUP_REMOVED lines=16> */
.L_x_5641:
[----:B------:R-:W-:Y:S05]  /*0ed0*/  BSYNC B3 ;  /* 0x0000000000037941 */ /* 0x000fea0003800000 */
.L_x_5640:
        /* <DEDUP_REMOVED lines=43> */
.L_x_5639:
[----:B------:R-:W-:Y:S05]  /*1190*/  BSYNC B2 ;  /* 0x0000000000027941 */ /* 0x000fea0003800000 */
.L_x_5638:
        /* <DEDUP_REMOVED lines=16> */
.L_x_5642:
        /* <DEDUP_REMOVED lines=12> */
.L_x_5645:
[----:B------:R-:W-:Y:S02]  /*1360*/  MOV R69, R0 ;  /* 0x0000000000457202 */ /* 0x000fe40000000f00 */
.L_x_5646:
[----:B------:R-:W-:Y:S05]  /*1370*/  BSYNC B2 ;  /* 0x0000000000027941 */ /* 0x000fea0003800000 */
.L_x_5644:
        /* <DEDUP_REMOVED lines=16> */
.L_x_5650:
[----:B------:R-:W-:Y:S05]  /*1480*/  BSYNC B3 ;  /* 0x0000000000037941 */ /* 0x000fea0003800000 */
.L_x_5649:
        /* <DEDUP_REMOVED lines=43> */
.L_x_5648:
[----:B------:R-:W-:Y:S05]  /*1740*/  BSYNC B2 ;  /* 0x0000000000027941 */ /* 0x000fea0003800000 */
.L_x_5647:
        /* <DEDUP_REMOVED lines=9> */
.L_x_5643:
        /* <DEDUP_REMOVED lines=12> */
.L_x_5652:
[----:B------:R-:W-:Y:S02]  /*18a0*/  IMAD.MOV.U32 R70, RZ, RZ, R0 ;  /* 0x000000ffff467224 */ /* 0x000fe400078e0000 */
.L_x_5653:
[----:B------:R-:W-:Y:S05]  /*18b0*/  BSYNC B2 ;  /* 0x0000000000027941 */ /* 0x000fea0003800000 */
.L_x_5651:
        /* <DEDUP_REMOVED lines=16> */
.L_x_5657:
[----:B------:R-:W-:Y:S05]  /*19c0*/  BSYNC B3 ;  /* 0x0000000000037941 */ /* 0x000fea0003800000 */
.L_x_5656:
        /* <DEDUP_REMOVED lines=44> */
.L_x_5655:
[----:B------:R-:W-:Y:S05]  /*1c90*/  BSYNC B2 ;  /* 0x0000000000027941 */ /* 0x000fea0003800000 */
.L_x_5654:
        /* <DEDUP_REMOVED lines=13> */
.L_x_5658:
        /* <DEDUP_REMOVED lines=12> */
.L_x_5661:
[----:B------:R-:W-:Y:S02]  /*1e30*/  IMAD.MOV.U32 R70, RZ, RZ, R0 ;  /* 0x000000ffff467224 */ /* 0x000fe400078e0000 */
.L_x_5662:
[----:B------:R-:W-:Y:S05]  /*1e40*/  BSYNC B2 ;  /* 0x0000000000027941 */ /* 0x000fea0003800000 */
.L_x_5660:
        /* <DEDUP_REMOVED lines=16> */
.L_x_5666:
[----:B------:R-:W-:Y:S05]  /*1f50*/  BSYNC B3 ;  /* 0x0000000000037941 */ /* 0x000fea0003800000 */
.L_x_5665:
        /* <DEDUP_REMOVED lines=44> */
.L_x_5664:
[----:B------:R-:W-:Y:S05]  /*2220*/  BSYNC B2 ;  /* 0x0000000000027941 */ /* 0x000fea0003800000 */
.L_x_5663:
        /* <DEDUP_REMOVED lines=9> */
.L_x_5659:
        /* <DEDUP_REMOVED lines=12> */
.L_x_5668:
[----:B------:R-:W-:Y:S02]  /*2380*/  IMAD.MOV.U32 R71, RZ, RZ, R0 ;  /* 0x000000ffff477224 */ /* 0x000fe400078e0000 */
.L_x_5669:
[----:B------:R-:W-:Y:S05]  /*2390*/  BSYNC B2 ;  /* 0x0000000000027941 */ /* 0x000fea0003800000 */
.L_x_5667:
        /* <DEDUP_REMOVED lines=16> */
.L_x_5673:
[----:B------:R-:W-:Y:S05]  /*24a0*/  BSYNC B3 ;  /* 0x0000000000037941 */ /* 0x000fea0003800000 */
.L_x_5672:
        /* <DEDUP_REMOVED lines=44> */
.L_x_5671:
[----:B------:R-:W-:Y:S05]  /*2770*/  BSYNC B2 ;  /* 0x0000000000027941 */ /* 0x000fea0003800000 */
.L_x_5670:
        /* <DEDUP_REMOVED lines=13> */
.L_x_5674:
        /* <DEDUP_REMOVED lines=12> */
.L_x_5677:
[----:B------:R-:W-:Y:S02]  /*2910*/  IMAD.MOV.U32 R71, RZ, RZ, R0 ;  /* 0x000000ffff477224 */ /* 0x000fe400078e0000 */
.L_x_5678:
[----:B------:R-:W-:Y:S05]  /*2920*/  BSYNC B2 ;  /* 0x0000000000027941 */ /* 0x000fea0003800000 */
.L_x_5676:
        /* <DEDUP_REMOVED lines=16> */
.L_x_5682:
[----:B------:R-:W-:Y:S05]  /*2a30*/  BSYNC B3 ;  /* 0x0000000000037941 */ /* 0x000fea0003800000 */
.L_x_5681:
        /* <DEDUP_REMOVED lines=43> */
.L_x_5680:
[----:B------:R-:W-:Y:S05]  /*2cf0*/  BSYNC B2 ;  /* 0x0000000000027941 */ /* 0x000fea0003800000 */
.L_x_5679:
        /* <DEDUP_REMOVED lines=9> */
.L_x_5675:
        /* <DEDUP_REMOVED lines=12> */
.L_x_5684:
[----:B------:R-:W-:Y:S02]  /*2e50*/  IMAD.MOV.U32 R84, RZ, RZ, R0 ;  /* 0x000000ffff547224 */ /* 0x000fe400078e0000 */
.L_x_5685:
[----:B------:R-:W-:Y:S05]  /*2e60*/  BSYNC B2 ;  /* 0x0000000000027941 */ /* 0x000fea0003800000 */
.L_x_5683:
        /* <DEDUP_REMOVED lines=16> */
.L_x_5689:
[----:B------:R-:W-:Y:S05]  /*2f70*/  BSYNC B3 ;  /* 0x0000000000037941 */ /* 0x000fea0003800000 */
.L_x_5688:
        /* <DEDUP_REMOVED lines=44> */
.L_x_5687:
[----:B------:R-:W-:Y:S05]  /*3240*/  BSYNC B2 ;  /* 0x0000000000027941 */ /* 0x000fea0003800000 */
.L_x_5686:
        /* <DEDUP_REMOVED lines=13> */
.L_x_5690:
        /* <DEDUP_REMOVED lines=12> */
.L_x_5693:
[----:B------:R-:W-:Y:S02]  /*33e0*/  MOV R84, R0 ;  /* 0x0000000000547202 */ /* 0x000fe40000000f00 */
.L_x_5694:
[----:B------:R-:W-:Y:S05]  /*33f0*/  BSYNC B2 ;  /* 0x0000000000027941 */ /* 0x000fea0003800000 */
.L_x_5692:
        /* <DEDUP_REMOVED lines=16> */
.L_x_5698:
[----:B------:R-:W-:Y:S05]  /*3500*/  BSYNC B3 ;  /* 0x0000000000037941 */ /* 0x000fea0003800000 */
.L_x_5697:
        /* <DEDUP_REMOVED lines=44> */
.L_x_5696:
[----:B------:R-:W-:Y:S05]  /*37d0*/  BSYNC B2 ;  /* 0x0000000000027941 */ /* 0x000fea0003800000 */
.L_x_5695:
        /* <DEDUP_REMOVED lines=9> */
.L_x_5691:
        /* <DEDUP_REMOVED lines=12> */
.L_x_5700:
[----:B------:R-:W-:Y:S02]  /*3930*/  IMAD.MOV.U32 R85, RZ, RZ, R0 ;  /* 0x000000ffff557224 */ /* 0x000fe400078e0000 */
.L_x_5701:
[----:B------:R-:W-:Y:S05]  /*3940*/  BSYNC B2 ;  /* 0x0000000000027941 */ /* 0x000fea0003800000 */
.L_x_5699:
        /* <DEDUP_REMOVED lines=16> */
.L_x_5705:
[----:B------:R-:W-:Y:S05]  /*3a50*/  BSYNC B3 ;  /* 0x0000000000037941 */ /* 0x000fea0003800000 */
.L_x_5704:
        /* <DEDUP_REMOVED lines=44> */
.L_x_5703:
[----:B------:R-:W-:Y:S05]  /*3d20*/  BSYNC B2 ;  /* 0x0000000000027941 */ /* 0x000fea0003800000 */
.L_x_5702:
        /* <DEDUP_REMOVED lines=12> */
.L_x_5706:
        /* <DEDUP_REMOVED lines=12> */
.L_x_5709:
[----:B------:R-:W-:Y:S02]  /*3eb0*/  IMAD.MOV.U32 R85, RZ, RZ, R0 ;  /* 0x000000ffff557224 */ /* 0x000fe400078e0000 */
.L_x_5710:
[----:B------:R-:W-:Y:S05]  /*3ec0*/  BSYNC B2 ;  /* 0x0000000000027941 */ /* 0x000fea0003800000 */
.L_x_5708:
        /* <DEDUP_REMOVED lines=16> */
.L_x_5714:
[----:B------:R-:W-:Y:S05]  /*3fd0*/  BSYNC B3 ;  /* 0x0000000000037941 */ /* 0x000fea0003800000 */
.L_x_5713:
        /* <DEDUP_REMOVED lines=44> */
.L_x_5712:
[----:B------:R-:W-:Y:S05]  /*42a0*/  BSYNC B2 ;  /* 0x0000000000027941 */ /* 0x000fea0003800000 */
.L_x_5711:
        /* <DEDUP_REMOVED lines=9> */
.L_x_5707:
        /* <DEDUP_REMOVED lines=12> */
.L_x_5716:
[----:B------:R-:W-:Y:S02]  /*4400*/  MOV R94, R0 ;  /* 0x00000000005e7202 */ /* 0x000fe40000000f00 */
.L_x_5717:
[----:B------:R-:W-:Y:S05]  /*4410*/  BSYNC B2 ;  /* 0x0000000000027941 */ /* 0x000fea0003800000 */
.L_x_5715:
        /* <DEDUP_REMOVED lines=16> */
.L_x_5721:
[----:B------:R-:W-:Y:S05]  /*4520*/  BSYNC B3 ;  /* 0x0000000000037941 */ /* 0x000fea0003800000 */
.L_x_5720:
        /* <DEDUP_REMOVED lines=44> */
.L_x_5719:
[----:B------:R-:W-:Y:S05]  /*47f0*/  BSYNC B2 ;  /* 0x0000000000027941 */ /* 0x000fea0003800000 */
.L_x_5718:
        /* <DEDUP_REMOVED lines=12> */
.L_x_5722:
        /* <DEDUP_REMOVED lines=12> */
.L_x_5725:
[----:B------:R-:W-:Y:S02]  /*4980*/  IMAD.MOV.U32 R86, RZ, RZ, R0 ;  /* 0x000000ffff567224 */ /* 0x000fe400078e0000 */
.L_x_5726:
[----:B------:R-:W-:Y:S05]  /*4990*/  BSYNC B2 ;  /* 0x0000000000027941 */ /* 0x000fea0003800000 */
.L_x_5724:
        /* <DEDUP_REMOVED lines=16> */
.L_x_5730:
[----:B------:R-:W-:Y:S05]  /*4aa0*/  BSYNC B3 ;  /* 0x0000000000037941 */ /* 0x000fea0003800000 */
.L_x_5729:
        /* <DEDUP_REMOVED lines=44> */
.L_x_5728:
[----:B------:R-:W-:Y:S05]  /*4d70*/  BSYNC B2 ;  /* 0x0000000000027941 */ /* 0x000fea0003800000 */
.L_x_5727:
        /* <DEDUP_REMOVED lines=9> */
.L_x_5723:
        /* <DEDUP_REMOVED lines=12> */
.L_x_5732:
[----:B------:R-:W-:Y:S02]  /*4ed0*/  IMAD.MOV.U32 R94, RZ, RZ, R0 ;  /* 0x000000ffff5e7224 */ /* 0x000fe400078e0000 */
.L_x_5733:
[----:B------:R-:W-:Y:S05]  /*4ee0*/  BSYNC B2 ;  /* 0x0000000000027941 */ /* 0x000fea0003800000 */
.L_x_5731:
        /* <DEDUP_REMOVED lines=16> */
.L_x_5737:
[----:B------:R-:W-:Y:S05]  /*4ff0*/  BSYNC B3 ;  /* 0x0000000000037941 */ /* 0x000fea0003800000 */
.L_x_5736:
        /* <DEDUP_REMOVED lines=44> */
.L_x_5735:
[----:B------:R-:W-:Y:S05]  /*52c0*/  BSYNC B2 ;  /* 0x0000000000027941 */ /* 0x000fea0003800000 */
.L_x_5734:
        /* <DEDUP_REMOVED lines=12> */
.L_x_5738:
        /* <DEDUP_REMOVED lines=12> */
.L_x_5741:
[----:B------:R-:W-:Y:S02]  /*5450*/  IMAD.MOV.U32 R94, RZ, RZ, R0 ;  /* 0x000000ffff5e7224 */ /* 0x000fe400078e0000 */
.L_x_5742:
[----:B------:R-:W-:Y:S05]  /*5460*/  BSYNC B2 ;  /* 0x0000000000027941 */ /* 0x000fea0003800000 */
.L_x_5740:
        /* <DEDUP_REMOVED lines=16> */
.L_x_5746:
[----:B------:R-:W-:Y:S05]  /*5570*/  BSYNC B3 ;  /* 0x0000000000037941 */ /* 0x000fea0003800000 */
.L_x_5745:
        /* <DEDUP_REMOVED lines=43> */
[----:B------:R-:W-:Y:S02]  /*5830*/  MOV R118, R96 ;  /* 0x0000006000767202 */ /* 0x000fe40000000f00 */
.L_x_5744:
[----:B------:R-:W-:Y:S05]  /*5840*/  BSYNC B2 ;  /* 0x0000000000027941 */ /* 0x000fea0003800000 */
.L_x_5743:
        /* <DEDUP_REMOVED lines=9> */
.L_x_5739:
        /* <DEDUP_REMOVED lines=12> */
.L_x_5748:
[----:B------:R-:W-:Y:S02]  /*59a0*/  IMAD.MOV.U32 R94, RZ, RZ, R0 ;  /* 0x000000ffff5e7224 */ /* 0x000fe400078e0000 */
.L_x_5749:
[----:B------:R-:W-:Y:S05]  /*59b0*/  BSYNC B2 ;  /* 0x0000000000027941 */ /* 0x000fea0003800000 */
.L_x_5747:
        /* <DEDUP_REMOVED lines=16> */
.L_x_5753:
[----:B------:R-:W-:Y:S05]  /*5ac0*/  BSYNC B3 ;  /* 0x0000000000037941 */ /* 0x000fea0003800000 */
.L_x_5752:
        /* <DEDUP_REMOVED lines=44> */
.L_x_5751:
[----:B------:R-:W-:Y:S05]  /*5d90*/  BSYNC B2 ;  /* 0x0000000000027941 */ /* 0x000fea0003800000 */
.L_x_5750:
        /* <DEDUP_REMOVED lines=12> */
.L_x_5754:
        /* <DEDUP_REMOVED lines=12> */
.L_x_5757:
[----:B------:R-:W-:Y:S02]  /*5f20*/  IMAD.MOV.U32 R94, RZ, RZ, R0 ;  /* 0x000000ffff5e7224 */ /* 0x000fe400078e0000 */
.L_x_5758:
[----:B------:R-:W-:Y:S05]  /*5f30*/  BSYNC B2 ;  /* 0x0000000000027941 */ /* 0x000fea0003800000 */
.L_x_5756:
        /* <DEDUP_REMOVED lines=16> */
.L_x_5762:
[----:B------:R-:W-:Y:S05]  /*6040*/  BSYNC B3 ;  /* 0x0000000000037941 */ /* 0x000fea0003800000 */
.L_x_5761:
        /* <DEDUP_REMOVED lines=40> */
[----:B------:R-:W-:Y:S02]  /*62d0*/  LOP3.LUT R2, R99, UR25, R128, 0x96, !PT ;  /* 0x0000001963027c12 */ /* 0x000fe4000f8e9680 */
[----:B------:R-:W-:Y:S02]  /*62e0*/  MOV R0, R98 ;  /* 0x0000006200007202 */ /* 0x000fe40000000f00 */
[----:B------:R-:W-:Y:S01]  /*62f0*/  LOP3.LUT R115, R97, UR26, R118, 0x96, !PT ;  /* 0x0000001a61737c12 */ /* 0x000fe2000f8e9676 */
[----:B------:R-:W-:Y:S02]  /*6300*/  IMAD.MOV.U32 R118, RZ, RZ, R96 ;  /* 0x000000ffff767224 */ /* 0x000fe400078e0060 */
.L_x_5760:
[----:B------:R-:W-:Y:S05]  /*6310*/  BSYNC B2 ;  /* 0x0000000000027941 */ /* 0x000fea0003800000 */
.L_x_5759:
        /* <DEDUP_REMOVED lines=9> */
.L_x_5755:
[----:B------:R-:W-:Y:S02]  /*63b0*/  ISETP.NE.AND P6, PT, R120, RZ, PT ;  /* 0x000000ff7800720c */ /* 0x000fe40003fc5270 */
[----:B------:R-:W-:Y:S02]  /*63c0*/  SEL R120, RZ, 0x10000, P4 ;  /* 0x00010000ff787807 */ /* 0x000fe40002000000 */
[----:B------:R-:W-:Y:S02]  /*63d0*/  SEL R95, RZ, 0x1000000, P5 ;  /* 0x01000000ff5f7807 */ /* 0x000fe40002800000 */
[----:B------:R-:W-:Y:S02]  /*63e0*/  ISETP.NE.AND P4, PT, R127, RZ, PT ;  /* 0x000000ff7f00720c */ /* 0x000fe40003f85270 */
[----:B------:R-:W-:Y:S01]  /*63f0*/  ISETP.NE.AND P0, PT, R125, RZ, PT ;  /* 0x000000ff7d00720c */ /* 0x000fe20003f05270 */
[----:B------:R-:W-:Y:S01]  /*6400*/  IMAD.SHL.U32 R125, R103, 0x8, RZ ;  /* 0x00000008677d7824 */ /* 0x000fe200078e00ff */
[----:B------:R-:W-:-:S02]  /*6410*/  ISETP.NE.AND P5, PT, R126, RZ, PT ;  /* 0x000000ff7e00720c */ /* 0x000fc40003fa5270 */
[----:B------:R-:W-:Y:S02]  /*6420*/  SEL R93, RZ, 0x100, P3 ;  /* 0x00000100ff5d7807 */ /* 0x000fe40001800000 */
[----:B------:R-:W-:Y:S02]  /*6430*/  SEL R94, RZ, 0x1, P4 ;  /* 0x00000001ff5e7807 */ /* 0x000fe40002000000 */
[----:B------:R-:W-:Y:S02]  /*6440*/  SEL R96, RZ, 0x1, P5 ;  /* 0x00000001ff607807 */ /* 0x000fe40002800000 */
[----:B------:R-:W-:Y:S02]  /*6450*/  SEL R98, RZ, 0x1, P0 ;  /* 0x00000001ff627807 */ /* 0x000fe40000000000 */
[----:B------:R-:W-:Y:S01]  /*6460*/  LOP3.LUT R93, R93, R95, R120, 0xfe, !PT ;  /* 0x0000005f5d5d7212 */ /* 0x000fe200078efe78 */
[----:B------:R-:W-:Y:S01]  /*6470*/  IMAD.WIDE.U32 R94, R94, 0x1000000, RZ ;  /* 0x010000005e5e7825 */ /* 0x000fe200078e00ff */
[----:B------:R-:W-:-:S02]  /*6480*/  ISETP.NE.AND P1, PT, R121, RZ, PT ;  /* 0x000000ff7900720c */ /* 0x000fc40003f25270 */
[----:B------:R-:W-:Y:S01]  /*6490*/  SEL R121, RZ, 0x1, P2 ;  /* 0x00000001ff797807 */ /* 0x000fe20001000000 */
[----:B------:R-:W-:Y:S01]  /*64a0*/  IMAD.WIDE.U32 R96, R96, 0x10000, RZ ;  /* 0x0001000060607825 */ /* 0x000fe200078e00ff */
[----:B------:R-:W-:Y:S02]  /*64b0*/  SHF.L.U64.HI R126, R103, 0x3, RZ ;  /* 0x00000003677e7819 */ /* 0x000fe400000102ff */
[----:B------:R-:W-:Y:S01]  /*64c0*/  LOP3.LUT R121, R95, R93, R121, 0xfe, !PT ;  /* 0x0000005d5f797212 */ /* 0x000fe200078efe79 */
[----:B------:R-:W-:-:S05]  /*64d0*/  IMAD.WIDE.U32 R98, R98, 0x100, RZ ;  /* 0x0000010062627825 */ /* 0x000fca00078e00ff */
[----:B------:R-:W-:Y:S02]  /*64e0*/  LOP3.LUT R93, R98, R94, R96, 0xfe, !PT ;  /* 0x0000005e625d7212 */ /* 0x000fe400078efe60 */
[----:B------:R-:W-:Y:S02]  /*64f0*/  LEA R94, P0, R103, c[0x0][0x188], 0x5 ;  /* 0x00006200675e7a11 */ /* 0x000fe400078028ff */
[----:B------:R-:W-:Y:S02]  /*6500*/  SEL R96, RZ, 0x1, P1 ;  /* 0x00000001ff607807 */ /* 0x000fe40000800000 */
[----:B------:R-:W-:Y:S02]  /*6510*/  IADD3 R98, P1, R125, c[0x0][0x190], RZ ;  /* 0x000064007d627a10 */ /* 0x000fe40007f3e0ff */
[----:B------:R-:W-:Y:S02]  /*6520*/  LEA.HI.X R95, R103, c[0x0][0x18c], RZ, 0x5, P0 ;  /* 0x00006300675f7a11 */ /* 0x000fe400000f2cff */
[----:B------:R-:W-:-:S02]  /*6530*/  LOP3.LUT R97, R99, R121, R97, 0xfe, !PT ;  /* 0x0000007963617212 */ /* 0x000fc400078efe61 */
        /* <DEDUP_REMOVED lines=8> */
[----:B------:R-:W-:Y:S02]  /*65c0*/  PRMT R95, R107, 0x7104, RZ ;  /* 0x000071046b5f7816 */ /* 0x000fe400000000ff */
[----:B------:R-:W-:-:S02]  /*65d0*/  LOP3.LUT R120, R94, 0xff0000, RZ, 0xc0, !PT ;  /* 0x00ff00005e787812 */ /* 0x000fc400078ec0ff */
[----:B------:R-:W-:Y:S02]  /*65e0*/  LOP3.LUT R94, R113, 0xff, RZ, 0xc0, !PT ;  /* 0x000000ff715e7812 */ /* 0x000fe400078ec0ff */
[----:B------:R-:W-:Y:S02]  /*65f0*/  PRMT R120, R120, 0x4210, R93 ;  /* 0x0000421078787816 */ /* 0x000fe4000000005d */
[----:B------:R-:W-:Y:S02]  /*6600*/  LOP3.LUT R96, R114, 0xff, RZ, 0xc0, !PT ;  /* 0x000000ff72607812 */ /* 0x000fe400078ec0ff */
[----:B------:R-:W-:Y:S02]  /*6610*/  LOP3.LUT R98, R116, 0xff, RZ, 0xc0, !PT ;  /* 0x000000ff74627812 */ /* 0x000fe400078ec0ff */
[----:B------:R-:W-:Y:S01]  /*6620*/  LOP3.LUT R93, R120, 0xff00, R95, 0xf8, !PT ;  /* 0x0000ff00785d7812 */ /* 0x000fe200078ef85f */
[----:B------:R-:W-:Y:S01]  /*6630*/  IMAD.WIDE.U32 R94, R94, 0x1000000, RZ ;  /* 0x010000005e5e7825 */ /* 0x000fe200078e00ff */
[----:B------:R-:W-:-:S02]  /*6640*/  IADD3 R120, P0, R125, c[0x0][0x198], RZ ;  /* 0x000066007d787a10 */ /* 0x000fc40007f1e0ff */
[----:B------:R-:W-:Y:S01]  /*6650*/  LOP3.LUT R93, R93, 0xff, R112, 0xf8, !PT ;  /* 0x000000ff5d5d7812 */ /* 0x000fe200078ef870 */
[----:B------:R-:W-:Y:S01]  /*6660*/  IMAD.WIDE.U32 R96, R96, 0x10000, RZ ;  /* 0x0001000060607825 */ /* 0x000fe200078e00ff */
[----:B------:R-:W-:-:S03]  /*6670*/  IADD3.X R121, R126, c[0x0][0x19c], RZ, P0, !PT ;  /* 0x000067007e797a10 */ /* 0x000fc600007fe4ff */
[----:B------:R-:W-:Y:S01]  /*6680*/  IMAD.WIDE.U32 R98, R98, 0x100, RZ ;  /* 0x0000010062627825 */ /* 0x000fe200078e00ff */
[----:B------:R-:W-:-:S04]  /*6690*/  LOP3.LUT R95, R97, R93, R95, 0xfe, !PT ;  /* 0x0000005d615f7212 */ /* 0x000fc800078efe5f */
[----:B------:R-:W-:Y:S02]  /*66a0*/  LOP3.LUT R94, R98, R94, R96, 0xfe, !PT ;  /* 0x0000005e625e7212 */ /* 0x000fe400078efe60 */
[----:B------:R-:W-:Y:S02]  /*66b0*/  LOP3.LUT R95, R95, R99, RZ, 0xfc, !PT ;  /* 0x000000635f5f7212 */ /* 0x000fe400078efcff */
[----:B------:R-:W-:-:S05]  /*66c0*/  LOP3.LUT R94, R94, 0xff, R117, 0xf8, !PT ;  /* 0x000000ff5e5e7812 */ /* 0x000fca00078ef875 */
[----:B------:R0:W-:Y:S02]  /*66d0*/  STG.E.64 [R120.64], R94 ;  /* 0x0000005e78007986 */ /* 0x0001e4000c101b06 */
.L_x_5763:
[----:B------:R-:W-:Y:S02]  /*66e0*/  IADD3 R93, R103, 0x20, RZ ;  /* 0x00000020675d7810 */ /* 0x000fe40007ffe0ff */
.L_x_5634:
[----:B------:R-:W-:Y:S05]  /*66f0*/  BSYNC B1 ;  /* 0x0000000000017941 */ /* 0x000fea0003800000 */
.L_x_5633:
        /* <DEDUP_REMOVED lines=10> */
[----:B0-----:R-:W-:-:S03]  /*67a0*/  P2R R120, PR, RZ, 0x8 ;  /* 0x00000008ff787803 */ /* 0x001fc60000000000 */
        /* <DEDUP_REMOVED lines=19> */
.L_x_5767:
[----:B0-----:R-:W-:Y:S02]  /*68e0*/  IMAD.MOV.U32 R81, RZ, RZ, R0 ;  /* 0x000000ffff517224 */ /* 0x001fe400078e0000 */
.L_x_5768:
[----:B------:R-:W-:Y:S05]  /*68f0*/  BSYNC B2 ;  /* 0x0000000000027941 */ /* 0x000fea0003800000 */
.L_x_5766:
        /* <DEDUP_REMOVED lines=16> */
.L_x_5772:
[----:B------:R-:W-:Y:S05]  /*6a00*/  BSYNC B3 ;  /* 0x0000000000037941 */ /* 0x000fea0003800000 */
.L_x_5771:
        /* <DEDUP_REMOVED lines=43> */
.L_x_5770:
[----:B------:R-:W-:Y:S05]  /*6cc0*/  BSYNC B2 ;  /* 0x0000000000027941 */ /* 0x000fea0003800000 */
.L_x_5769:
        /* <DEDUP_REMOVED lines=16> */
.L_x_5773:
        /* <DEDUP_REMOVED lines=12> */
.L_x_5776:
[----:B------:R-:W-:Y:S02]  /*6e90*/  MOV R81, R0 ;  /* 0x0000000000517202 */ /* 0x000fe40000000f00 */
.L_x_5777:
[----:B------:R-:W-:Y:S05]  /*6ea0*/  BSYNC B2 ;  /* 0x0000000000027941 */ /* 0x000fea0003800000 */
.L_x_5775:
        /* <DEDUP_REMOVED lines=16> */
.L_x_5781:
[----:B------:R-:W-:Y:S05]  /*6fb0*/  BSYNC B3 ;  /* 0x0000000000037941 */ /* 0x000fea0003800000 */
.L_x_5780:
        /* <DEDUP_REMOVED lines=44> */
.L_x_5779:
[----:B------:R-:W-:Y:S05]  /*7280*/  BSYNC B2 ;  /* 0x0000000000027941 */ /* 0x000fea0003800000 */
.L_x_5778:
        /* <DEDUP_REMOVED lines=9> */
.L_x_5774:
        /* <DEDUP_REMOVED lines=12> */
.L_x_5783:
[----:B------:R-:W-:Y:S02]  /*73e0*/  IMAD.MOV.U32 R82, RZ, RZ, R0 ;  /* 0x000000ffff527224 */ /* 0x000fe400078e0000 */
.L_x_5784:
[----:B------:R-:W-:Y:S05]  /*73f0*/  BSYNC B2 ;  /* 0x0000000000027941 */ /* 0x000fea0003800000 */
.L_x_5782:
        /* <DEDUP_REMOVED lines=16> */
.L_x_5788:
[----:B------:R-:W-:Y:S05]  /*7500*/  BSYNC B3 ;  /* 0x0000000000037941 */ /* 0x000fea0003800000 */
.L_x_5787:
        /* <DEDUP_REMOVED lines=44> */
.L_x_5786:
[----:B------:R-:W-:Y:S05]  /*77d0*/  BSYNC B2 ;  /* 0x0000000000027941 */ /* 0x000fea0003800000 */
.L_x_5785:
        /* <DEDUP_REMOVED lines=13> */
.L_x_5789:
        /* <DEDUP_REMOVED lines=12> */
.L_x_5792:
[----:B------:R-:W-:Y:S02]  /*7970*/  IMAD.MOV.U32 R82, RZ, RZ, R0 ;  /* 0x000000ffff527224 */ /* 0x000fe400078e0000 */
.L_x_5793:
[----:B------:R-:W-:Y:S05]  /*7980*/  BSYNC B2 ;  /* 0x0000000000027941 */ /* 0x000fea0003800000 */
.L_x_5791:
        /* <DEDUP_REMOVED lines=16> */
.L_x_5797:
[----:B------:R-:W-:Y:S05]  /*7a90*/  BSYNC B3 ;  /* 0x0000000000037941 */ /* 0x000fea0003800000 */
.L_x_5796:
        /* <DEDUP_REMOVED lines=44> */
.L_x_5795:
[----:B------:R-:W-:Y:S05]  /*7d60*/  BSYNC B2 ;  /* 0x0000000000027941 */ /* 0x000fea0003800000 */
.L_x_5794:
        /* <DEDUP_REMOVED lines=9> */
.L_x_5790:
        /* <DEDUP_REMOVED lines=12> */
.L_x_5799:
[----:B------:R-:W-:Y:S02]  /*7ec0*/  IMAD.MOV.U32 R83, RZ, RZ, R0 ;  /* 0x000000ffff537224 */ /* 0x000fe400078e0000 */
.L_x_5800:
[----:B------:R-:W-:Y:S05]  /*7ed0*/  BSYNC B2 ;  /* 0x0000000000027941 */ /* 0x000fea0003800000 */
.L_x_5798:
        /* <DEDUP_REMOVED lines=16> */
.L_x_5804:
[----:B------:R-:W-:Y:S05]  /*7fe0*/  BSYNC B3 ;  /* 0x0000000000037941 */ /* 0x000fea0003800000 */
.L_x_5803:
        /* <DEDUP_REMOVED lines=44> */
.L_x_5802:
[----:B------:R-:W-:Y:S05]  /*82b0*/  BSYNC B2 ;  /* 0x0000000000027941 */ /* 0x000fea0003800000 */
.L_x_5801:
        /* <DEDUP_REMOVED lines=13> */
.L_x_5805:
        /* <DEDUP_REMOVED lines=12> */
.L_x_5808:
[----:B------:R-:W-:Y:S02]  /*8450*/  IMAD.MOV.U32 R83, RZ, RZ, R0 ;  /* 0x000000ffff537224 */ /* 0x000fe400078e0000 */
.L_x_5809:
[----:B------:R-:W-:Y:S05]  /*8460*/  BSYNC B2 ;  /* 0x0000000000027941 */ /* 0x000fea0003800000 */
.L_x_5807:
        /* <DEDUP_REMOVED lines=16> */
.L_x_5813:
[----:B------:R-:W-:Y:S05]  /*8570*/  BSYNC B3 ;  /* 0x0000000000037941 */ /* 0x000fea0003800000 */
.L_x_5812:
        /* <DEDUP_REMOVED lines=44> */
.L_x_5811:
[----:B------:R-:W-:Y:S05]  /*8840*/  BSYNC B2 ;  /* 0x0000000000027941 */ /* 0x000fea0003800000 */
.L_x_5810:
        /* <DEDUP_REMOVED lines=9> */
.L_x_5806:
        /* <DEDUP_REMOVED lines=12> */
.L_x_5815:
[----:B------:R-:W-:Y:S02]  /*89a0*/  IMAD.MOV.U32 R88, RZ, RZ, R0 ;  /* 0x000000ffff587224 */ /* 0x000fe400078e0000 */
.L_x_5816:
[----:B------:R-:W-:Y:S05]  /*89b0*/  BSYNC B2 ;  /* 0x0000000000027941 */ /* 0x000fea0003800000 */
.L_x_5814:
        /* <DEDUP_REMOVED lines=16> */
.L_x_5820:
[----:B------:R-:W-:Y:S05]  /*8ac0*/  BSYNC B3 ;  /* 0x0000000000037941 */ /* 0x000fea0003800000 */
.L_x_5819:
        /* <DEDUP_REMOVED lines=44> */
.L_x_5818:
[----:B------:R-:W-:Y:S05]  /*8d90*/  BSYNC B2 ;  /* 0x0000000000027941 */ /* 0x000fea0003800000 */
.L_x_5817:
        /* <DEDUP_REMOVED lines=13> */
.L_x_5821:
        /* <DEDUP_REMOVED lines=12> */
.L_x_5824:
[----:B------:R-:W-:Y:S02]  /*8f30*/  IMAD.MOV.U32 R88, RZ, RZ, R0 ;  /* 0x000000ffff587224 */ /* 0x000fe400078e0000 */
.L_x_5825:
[----:B------:R-:W-:Y:S05]  /*8f40*/  BSYNC B2 ;  /* 0x0000000000027941 */ /* 0x000fea0003800000 */
.L_x_5823:
        /* <DEDUP_REMOVED lines=16> */
.L_x_5829:
[----:B------:R-:W-:Y:S05]  /*9050*/  BSYNC B3 ;  /* 0x0000000000037941 */ /* 0x000fea0003800000 */
.L_x_5828:
        /* <DEDUP_REMOVED lines=44> */
.L_x_5827:
[----:B------:R-:W-:Y:S05]  /*9320*/  BSYNC B2 ;  /* 0x0000000000027941 */ /* 0x000fea0003800000 */
.L_x_5826:
        /* <DEDUP_REMOVED lines=9> */
.L_x_5822:
        /* <DEDUP_REMOVED lines=12> */
.L_x_5831:
[----:B------:R-:W-:Y:S02]  /*9480*/  IMAD.MOV.U32 R89, RZ, RZ, R0 ;  /* 0x000000ffff597224 */ /* 0x000fe400078e0000 */
.L_x_5832:
[----:B------:R-:W-:Y:S05]  /*9490*/  BSYNC B2 ;  /* 0x0000000000027941 */ /* 0x000fea0003800000 */
.L_x_5830:
        /* <DEDUP_REMOVED lines=16> */
.L_x_5836:
[----:B------:R-:W-:Y:S05]  /*95a0*/  BSYNC B3 ;  /* 0x0000000000037941 */ /* 0x000fea0003800000 */
.L_x_5835:
        /* <DEDUP_REMOVED lines=44> */
.L_x_5834:
[----:B------:R-:W-:Y:S05]  /*9870*/  BSYNC B2 ;  /* 0x0000000000027941 */ /* 0x000fea0003800000 */
.L_x_5833:
        /* <DEDUP_REMOVED lines=9> */
[----:B------:R-:W-:Y:S01]  /*9910*/  MOV R96, R95 ;  /* 0x0000005f00607202 */ /* 0x000fe20000000f00 */
[----:B------:R-:W-:Y:S01]  /*9920*/  FADD.FTZ R88, R72, R88 ;  /* 0x0000005848587221 */ /* 0x000fe20000010000 */
[----:B------:R-:W-:Y:S05]  /*9930*/  BRA `(.L_x_5838) ;  /* 0x0000055000007947 */ /* 0x000fea0003800000 */
.L_x_5837:
        /* <DEDUP_REMOVED lines=12> */
.L_x_5840:
[----:B------:R-:W-:Y:S02]  /*9a00*/  IMAD.MOV.U32 R89, RZ, RZ, R0 ;  /* 0x000000ffff597224 */ /* 0x000fe400078e0000 */
.L_x_5841:
[----:B------:R-:W-:Y:S05]  /*9a10*/  BSYNC B2 ;  /* 0x0000000000027941 */ /* 0x000fea0003800000 */
.L_x_5839:
        /* <DEDUP_REMOVED lines=16> */
.L_x_5845:
[----:B------:R-:W-:Y:S05]  /*9b20*/  BSYNC B3 ;  /* 0x0000000000037941 */ /* 0x000fea0003800000 */
.L_x_5844:
        /* <DEDUP_REMOVED lines=44> */
.L_x_5843:
[----:B------:R-:W-:Y:S05]  /*9df0*/  BSYNC B2 ;  /* 0x0000000000027941 */ /* 0x000fea0003800000 */
.L_x_5842:
        /* <DEDUP_REMOVED lines=9> */
.L_x_5838:
        /* <DEDUP_REMOVED lines=12> */
.L_x_5847:
[----:B------:R-:W-:Y:S02]  /*9f50*/  MOV R95, R0 ;  /* 0x00000000005f7202 */ /* 0x000fe40000000f00 */
.L_x_5848:
[----:B------:R-:W-:Y:S05]  /*9f60*/  BSYNC B2 ;  /* 0x0000000000027941 */ /* 0x000fea0003800000 */
.L_x_5846:
        /* <DEDUP_REMOVED lines=16> */
.L_x_5852:
[----:B------:R-:W-:Y:S05]  /*a070*/  BSYNC B3 ;  /* 0x0000000000037941 */ /* 0x000fea0003800000 */
.L_x_5851:
        /* <DEDUP_REMOVED lines=44> */
.L_x_5850:
[----:B------:R-:W-:Y:S05]  /*a340*/  BSYNC B2 ;  /* 0x0000000000027941 */ /* 0x000fea0003800000 */
.L_x_5849:
        /* <DEDUP_REMOVED lines=12> */
.L_x_5853:
        /* <DEDUP_REMOVED lines=12> */
.L_x_5856:
[----:B------:R-:W-:Y:S02]  /*a4d0*/  IMAD.MOV.U32 R90, RZ, RZ, R0 ;  /* 0x000000ffff5a7224 */ /* 0x000fe400078e0000 */
.L_x_5857:
[----:B------:R-:W-:Y:S05]  /*a4e0*/  BSYNC B2 ;  /* 0x0000000000027941 */ /* 0x000fea0003800000 */
.L_x_5855:
        /* <DEDUP_REMOVED lines=16> */
.L_x_5861:
[----:B------:R-:W-:Y:S05]  /*a5f0*/  BSYNC B3 ;  /* 0x0000000000037941 */ /* 0x000fea0003800000 */
.L_x_5860:
        /* <DEDUP_REMOVED lines=44> */
.L_x_5859:
[----:B------:R-:W-:Y:S05]  /*a8c0*/  BSYNC B2 ;  /* 0x0000000000027941 */ /* 0x000fea0003800000 */
.L_x_5858:
        /* <DEDUP_REMOVED lines=9> */
.L_x_5854:
        /* <DEDUP_REMOVED lines=12> */
.L_x_5863:
[----:B------:R-:W-:Y:S02]  /*aa20*/  IMAD.MOV.U32 R95, RZ, RZ, R0 ;  /* 0x000000ffff5f7224 */ /* 0x000fe400078e0000 */
.L_x_5864:
[----:B------:R-:W-:Y:S05]  /*aa30*/  BSYNC B2 ;  /* 0x0000000000027941 */ /* 0x000fea0003800000 */
.L_x_5862:
        /* <DEDUP_REMOVED lines=16> */
.L_x_5868:
[----:B------:R-:W-:Y:S05]  /*ab40*/  BSYNC B3 ;  /* 0x0000000000037941 */ /* 0x000fea0003800000 */
.L_x_5867:
        /* <DEDUP_REMOVED lines=40> */
[----:B------:R-:W-:-:S03]  /*add0*/  LOP3.LUT R2, R129, UR25, R118, 0x96, !PT ;  /* 0x0000001981027c12 */ /* 0x000fc6000f8e9676 */
[----:B------:R-:W-:Y:S01]  /*ade0*/  IMAD.MOV.U32 R0, RZ, RZ, R128 ;  /* 0x000000ffff007224 */ /* 0x000fe200078e0080 */
[----:B------:R-:W-:Y:S01]  /*adf0*/  LOP3.LUT R115, R99, UR26, R96, 0x96, !PT ;  /* 0x0000001a63737c12 */ /* 0x000fe2000f8e9660 */
[----:B------:R-:W-:Y:S02]  /*ae00*/  IMAD.MOV.U32 R118, RZ, RZ, R98 ;  /* 0x000000ffff767224 */ /* 0x000fe400078e0062 */
.L_x_5866:
[----:B------:R-:W-:Y:S05]  /*ae10*/  BSYNC B2 ;  /* 0x0000000000027941 */ /* 0x000fea0003800000 */
.L_x_5865:
        /* <DEDUP_REMOVED lines=9> */
[----:B------:R-:W-:Y:S02]  /*aeb0*/  IMAD.MOV.U32 R96, RZ, RZ, R97 ;  /* 0x000000ffff607224 */ /* 0x000fe400078e0061 */
[----:B------:R-:W-:Y:S01]  /*aec0*/  FADD.FTZ R90, R74, R90 ;  /* 0x0000005a4a5a7221 */ /* 0x000fe20000010000 */
[----:B------:R-:W-:Y:S05]  /*aed0*/  BRA `(.L_x_5870) ;  /* 0x0000055000007947 */ /* 0x000fea0003800000 */
.L_x_5869:
        /* <DEDUP_REMOVED lines=12> */
.L_x_5872:
[----:B------:R-:W-:Y:S02]  /*afa0*/  IMAD.MOV.U32 R95, RZ, RZ, R0 ;  /* 0x000000ffff5f7224 */ /* 0x000fe400078e0000 */
.L_x_5873:
[----:B------:R-:W-:Y:S05]  /*afb0*/  BSYNC B2 ;  /* 0x0000000000027941 */ /* 0x000fea0003800000 */
.L_x_5871:
        /* <DEDUP_REMOVED lines=16> */
.L_x_5877:
[----:B------:R-:W-:Y:S05]  /*b0c0*/  BSYNC B3 ;  /* 0x0000000000037941 */ /* 0x000fea0003800000 */
.L_x_5876:
        /* <DEDUP_REMOVED lines=44> */
.L_x_5875:
[----:B------:R-:W-:Y:S05]  /*b390*/  BSYNC B2 ;  /* 0x0000000000027941 */ /* 0x000fea0003800000 */
.L_x_5874:
        /* <DEDUP_REMOVED lines=9> */
.L_x_5870:
        /* <DEDUP_REMOVED lines=12> */
.L_x_5879:
[----:B------:R-:W-:Y:S02]  /*b4f0*/  IMAD.MOV.U32 R95, RZ, RZ, R0 ;  /* 0x000000ffff5f7224 */ /* 0x000fe400078e0000 */
.L_x_5880:
[----:B------:R-:W-:Y:S05]  /*b500*/  BSYNC B2 ;  /* 0x0000000000027941 */ /* 0x000fea0003800000 */
.L_x_5878:
        /* <DEDUP_REMOVED lines=16> */
.L_x_5884:
[----:B------:R-:W-:Y:S05]  /*b610*/  BSYNC B3 ;  /* 0x0000000000037941 */ /* 0x000fea0003800000 */
.L_x_5883:
        /* <DEDUP_REMOVED lines=42> */
[----:B------:R-:W-:Y:S02]  /*b8c0*/  LOP3.LUT R115, R119, UR26, R96, 0x96, !PT ;  /* 0x0000001a77737c12 */ /* 0x000fe4000f8e9660 */
.L_x_5882:
[----:B------:R-:W-:Y:S05]  /*b8d0*/  BSYNC B2 ;  /* 0x0000000000027941 */ /* 0x000fea0003800000 */
.L_x_5881:
        /* <DEDUP_REMOVED lines=12> */
.L_x_5885:
        /* <DEDUP_REMOVED lines=12> */
.L_x_5888:
[----:B------:R-:W-:Y:S02]  /*ba60*/  IMAD.MOV.U32 R95, RZ, RZ, R0 ;  /* 0x000000ffff5f7224 */ /* 0x000fe400078e0000 */
.L_x_5889:
[----:B------:R-:W-:Y:S05]  /*ba70*/  BSYNC B2 ;  /* 0x0000000000027941 */ /* 0x000fea0003800000 */
.L_x_5887:
        /* <DEDUP_REMOVED lines=16> */
.L_x_5893:
[----:B------:R-:W-:Y:S05]  /*bb80*/  BSYNC B3 ;  /* 0x0000000000037941 */ /* 0x000fea0003800000 */
.L_x_5892:
        /* <DEDUP_REMOVED lines=44> */
.L_x_5891:
[----:B------:R-:W-:Y:S05]  /*be50*/  BSYNC B2 ;  /* 0x0000000000027941 */ /* 0x000fea0003800000 */
.L_x_5890:
        /* <DEDUP_REMOVED lines=9> */
.L_x_5886:
[----:B------:R-:W-:Y:S02]  /*bef0*/  SEL R97, RZ, 0x1000000, P5 ;  /* 0x01000000ff617807 */ /* 0x000fe40002800000 */
[----:B------:R-:W-:Y:S02]  /*bf00*/  SEL R95, RZ, 0x10000, P4 ;  /* 0x00010000ff5f7807 */ /* 0x000fe40002000000 */
[----:B------:R-:W-:Y:S02]  /*bf10*/  ISETP.NE.AND P0, PT, R125, RZ, PT ;  /* 0x000000ff7d00720c */ /* 0x000fe40003f05270 */
[----:B------:R-:W-:Y:S01]  /*bf20*/  ISETP.NE.AND P5, PT, R126, RZ, PT ;  /* 0x000000ff7e00720c */ /* 0x000fe20003fa5270 */
[----:B------:R-:W-:Y:S01]  /*bf30*/  IMAD.SHL.U32 R126, R93, 0x8, RZ ;  /* 0x000000085d7e7824 */ /* 0x000fe200078e00ff */
[----:B------:R-:W-:Y:S02]  /*bf40*/  ISETP.NE.AND P4, PT, R127, RZ, PT ;  /* 0x000000ff7f00720c */ /* 0x000fe40003f85270 */
        /* <DEDUP_REMOVED lines=10> */
[----:B------:R-:W-:Y:S02]  /*bff0*/  SEL R121, RZ, 0x1, P1 ;  /* 0x00000001ff797807 */ /* 0x000fe40000800000 */
[----:B------:R-:W-:Y:S01]  /*c000*/  LOP3.LUT R125, R95, R120, R125, 0xfe, !PT ;  /* 0x000000785f7d7212 */ /* 0x000fe200078efe7d */
[----:B------:R-:W-:Y:S01]  /*c010*/  IMAD.WIDE.U32 R98, R98, 0x100, RZ ;  /* 0x0000010062627825 */ /* 0x000fe200078e00ff */
[----:B------:R-:W-:-:S04]  /*c020*/  SHF.R.U32.HI R127, RZ, 0x1d, R93 ;  /* 0x0000001dff7f7819 */ /* 0x000fc8000001165d */
[----:B------:R-:W-:Y:S02]  /*c030*/  LOP3.LUT R96, R98, R94, R96, 0xfe, !PT ;  /* 0x0000005e62607212 */ /* 0x000fe400078efe60 */
[C---:B------:R-:W-:Y:S02]  /*c040*/  LEA R94, P0, R93.reuse, c[0x0][0x188], 0x5 ;  /* 0x000062005d5e7a11 */ /* 0x040fe400078028ff */
        /* <DEDUP_REMOVED lines=9> */
[----:B0-----:R-:W-:Y:S02]  /*c0e0*/  SHF.L.U32 R94, R106, 0x10, RZ ;  /* 0x000000106a5e7819 */ /* 0x001fe400000006ff */
[----:B------:R-:W-:Y:S02]  /*c0f0*/  LOP3.LUT R93, R105, 0xffff, RZ, 0xc0, !PT ;  /* 0x0000ffff695d7812 */ /* 0x000fe400078ec0ff */
[----:B------:R-:W-:Y:S02]  /*c100*/  LOP3.LUT R94, R94, 0xff0000, RZ, 0xc0, !PT ;  /* 0x00ff00005e5e7812 */ /* 0x000fe400078ec0ff */
[----:B------:R-:W-:-:S02]  /*c110*/  PRMT R96, R107, 0x7104, RZ ;  /* 0x000071046b607816 */ /* 0x000fc400000000ff */
[----:B------:R-:W-:Y:S02]  /*c120*/  PRMT R93, R94, 0x4210, R93 ;  /* 0x000042105e5d7816 */ /* 0x000fe4000000005d */
[----:B------:R-:W-:Y:S02]  /*c130*/  LOP3.LUT R97, R113, 0xff, RZ, 0xc0, !PT ;  /* 0x000000ff71617812 */ /* 0x000fe400078ec0ff */
        /* <DEDUP_REMOVED lines=14> */
.L_x_5765:
[----:B------:R-:W-:Y:S05]  /*c220*/  BSYNC B1 ;  /* 0x0000000000017941 */ /* 0x000fea0003800000 */
.L_x_5764:
        /* <DEDUP_REMOVED lines=22> */
.L_x_5902:
[----:B01----:R-:W-:Y:S01]  /*c390*/  FADD.FTZ R93, R93, R92 ;  /* 0x0000005c5d5d7221 */ /* 0x003fe20000010000 */
[----:B------:R-:W-:Y:S05]  /*c3a0*/  BRA.DIV ~URZ, `(.L_x_5895) ;  /* 0x00000b427f007947 */ /* 0x000fea000b800000 */
[----:B------:R-:W0:Y:S01]  /*c3b0*/  SHFL.BFLY PT, R92, R93, 0x2, 0x1f ;  /* 0x0c401f005d5c7f89 */ /* 0x000e2200000e0000 */
        /* <DEDUP_REMOVED lines=51> */
.L_x_5903:
        /* <DEDUP_REMOVED lines=10> */
[----:B------:R-:W-:-:S02]  /*c790*/  @!P1 IMAD.MOV.U32 R95, RZ, RZ, 0x4 ;  /* 0x00000004ff5f9424 */ /* 0x000fc400078e00ff */
[----:B------:R-:W-:Y:S02]  /*c7a0*/  FADD.FTZ R93, R93, R94 ;  /* 0x0000005e5d5d7221 */ /* 0x000fe40000010000 */
[C---:B------:R-:W-:Y:S02]  /*c7b0*/  @!P1 IMAD.WIDE R94, R100.reuse, R95, c[0x0][0x1a0] ;  /* 0x00006800645e9625 */ /* 0x040fe400078e025f */
[----:B------:R-:W0:Y:S02]  /*c7c0*/  MUFU.RSQ R120, R93 ;  /* 0x0000005d00787308 */ /* 0x000e240000001400 */
[----:B------:R-:W-:Y:S01]  /*c7d0*/  @!P1 IMAD.WIDE R96, R100, R97, c[0x0][0x1a8] ;  /* 0x00006a0064609625 */ /* 0x000fe200078e0261 */
        /* <DEDUP_REMOVED lines=17> */
[----:B-----5:R-:W-:Y:S02]  /*c8f0*/  FFMA.FTZ R92, R20, R97, R4 ;  /* 0x00000061145c7223 */ /* 0x020fe40000010004 */
[----:B------:R-:W-:Y:S02]  /*c900*/  FFMA.FTZ R93, R21, R98, R5 ;  /* 0x00000062155d7223 */ /* 0x000fe40000010005 */
[C---:B------:R-:W-:Y:S02]  /*c910*/  FMUL.FTZ R131, R120.reuse, R131 ;  /* 0x0000008378837220 */ /* 0x040fe40000410000 */
[----:B------:R-:W-:Y:S01]  /*c920*/  FMUL.FTZ R130, R120, R133 ;  /* 0x0000008578827220 */ /* 0x000fe20000410000 */
        /* <DEDUP_REMOVED lines=23> */
[----:B------:R-:W-:-:S04]  /*caa0*/  IMAD.WIDE.U32 R126, R103, R132, c[0x0][0x208] ;  /* 0x00008200677e7625 */ /* 0x000fc800078e0084 */
[C---:B------:R-:W-:Y:S01]  /*cab0*/  IMAD.WIDE.U32 R128, R103.reuse, R132, c[0x0][0x210] ;  /* 0x0000840067807625 */ /* 0x040fe200078e0084 */
[----:B------:R0:W-:Y:S01]  /*cac0*/  STG.E.128 [R126.64], R92 ;  /* 0x0000005c7e007986 */ /* 0x0001e2000c101d06 */
[----:B------:R-:W-:-:S03]  /*cad0*/  IADD3 R103, R103, 0x20, RZ ;  /* 0x0000002067677810 */ /* 0x000fc60007ffe0ff */
[----:B------:R0:W-:Y:S04]  /*cae0*/  STG.E.128 [R128.64], R96 ;  /* 0x0000006080007986 */ /* 0x0001e8000c101d06 */
.L_x_5897:
[----:B------:R-:W-:Y:S05]  /*caf0*/  BSYNC B1 ;  /* 0x0000000000017941 */ /* 0x000fea0003800000 */
.L_x_5896:
[----:B------:R-:W-:Y:S01]  /*cb00*/  ISETP.NE.AND P0, PT, R122, RZ, PT ;  /* 0x000000ff7a00720c */ /* 0x000fe20003f05270 */
[----:B------:R-:W-:-:S12]  /*cb10*/  BSSY B1, `(.L_x_5898) ;  /* 0x000002f000017945 */ /* 0x000fd80003800000 */
[----:B------:R-:W-:Y:S05]  /*cb20*/  @!P0 BRA `(.L_x_5899) ;  /* 0x000002d000008947 */ /* 0x000fea0003800000 */
[--C-:B0-----:R-:W-:Y:S02]  /*cb30*/  FADD.FTZ R93, R80, -R121.reuse ;  /* 0x80000079505d7221 */ /* 0x101fe40000010000 */
[--C-:B-1----:R-:W-:Y:S02]  /*cb40*/  FADD.FTZ R95, R81, -R121.reuse ;  /* 0x80000079515f7221 */ /* 0x102fe40000010000 */
[--C-:B------:R-:W-:Y:S02]  /*cb50*/  FADD.FTZ R99, R82, -R121.reuse ;  /* 0x8000007952637221 */ /* 0x100fe40000010000 */
[--C-:B------:R-:W-:Y:S02]  /*cb60*/  FADD.FTZ R125, R83, -R121.reuse ;  /* 0x80000079537d7221 */ /* 0x100fe40000010000 */
[--C-:B------:R-:W-:Y:S02]  /*cb70*/  FADD.FTZ R127, R88, -R121.reuse ;  /* 0x80000079587f7221 */ /* 0x100fe40000010000 */
[----:B------:R-:W-:-:S02]  /*cb80*/  FADD.FTZ R129, R89, -R121 ;  /* 0x8000007959817221 */ /* 0x000fc40000010000 */
[--C-:B------:R-:W-:Y:S02]  /*cb90*/  FADD.FTZ R131, R90, -R121.reuse ;  /* 0x800000795a837221 */ /* 0x100fe40000010000 */
[C---:B------:R-:W-:Y:S02]  /*cba0*/  FMUL.FTZ R97, R120.reuse, R93 ;  /* 0x0000005d78617220 */ /* 0x040fe40000410000 */
[C---:B------:R-:W-:Y:S02]  /*cbb0*/  FMUL.FTZ R98, R120.reuse, R95 ;  /* 0x0000005f78627220 */ /* 0x040fe40000410000 */
[----:B------:R-:W-:Y:S02]  /*cbc0*/  FADD.FTZ R121, R91, -R121 ;  /* 0x800000795b797221 */ /* 0x000fe40000010000 */
[C---:B------:R-:W-:Y:S02]  /*cbd0*/  FMUL.FTZ R99, R120.reuse, R99 ;  /* 0x0000006378637220 */ /* 0x040fe40000410000 */
[----:B------:R-:W-:-:S02]  /*cbe0*/  FMUL.FTZ R126, R120, R125 ;  /* 0x0000007d787e7220 */ /* 0x000fc40000410000 */
[C---:B------:R-:W-:Y:S02]  /*cbf0*/  FMUL.FTZ R127, R120.reuse, R127 ;  /* 0x0000007f787f7220 */ /* 0x040fe40000410000 */
[----:B------:R-:W-:Y:S02]  /*cc00*/  FMUL.FTZ R128, R120, R129 ;  /* 0x0000008178807220 */ /* 0x000fe40000410000 */
[----:B-----5:R-:W-:Y:S02]  /*cc10*/  FFMA.FTZ R92, R52, R97, R36 ;  /* 0x00000061345c7223 */ /* 0x020fe40000010024 */
        /* <DEDUP_REMOVED lines=8> */
[----:B------:R-:W-:Y:S02]  /*cca0*/  FMUL.FTZ R131, R120, R131 ;  /* 0x0000008378837220 */ /* 0x000fe40000410000 */
[----:B------:R-:W-:Y:S01]  /*ccb0*/  FFMA.FTZ R125, R59, R130, R43 ;  /* 0x000000823b7d7223 */ /* 0x000fe2000001002b */
[----:B------:R-:W-:Y:S01]  /*ccc0*/  F2FP.BF16.PACK_AB R94, R121, R96 ;  /* 0x00000060795e723e */ /* 0x000fe200000010ff */
        /* <DEDUP_REMOVED lines=19> */
.L_x_5899:
[----:B------:R-:W-:Y:S05]  /*ce00*/  BSYNC B1 ;  /* 0x0000000000017941 */ /* 0x000fea0003800000 */
.L_x_5898:
[----:B0-----:R-:W-:-:S04]  /*ce10*/  IMAD.MOV.U32 R93, RZ, RZ, 0x4 ;  /* 0x00000004ff5d7424 */ /* 0x001fc800078e00ff */
[----:B------:R-:W-:-:S05]  /*ce20*/  IMAD R100, R93, c[0x0][0x160], R100 ;  /* 0x000058005d647a24 */ /* 0x000fca00078e0264 */
[----:B------:R-:W-:-:S13]  /*ce30*/  ISETP.GE.AND P0, PT, R100, c[0x0][0x164], PT ;  /* 0x0000590064007a0c */ /* 0x000fda0003f06270 */
[----:B-1---5:R-:W-:Y:S01]  /*ce40*/  @P0 CALL.REL.NOINC `(.L_x_5900) ;  /* 0x0000001000000944 */ /* 0x022fe20003c00000 */
[----:B------:R-:W-:Y:S05]  /*ce50*/  BRA `(.L_x_5901) ;  /* 0xffff3d0000007947 */ /* 0x000fea000383ffff */
.L_x_5900:
[----:B------:R-:W-:Y:S05]  /*ce60*/  BSYNC B0 ;  /* 0x0000000000007941 */ /* 0x000fea0003800000 */
.L_x_5632:
[----:B------:R-:W-:Y:S05]  /*ce70*/  EXIT ;  /* 0x000000000000794d */ /* 0x000fea0003800000 */
.L_x_5894:
[----:B------:R-:W-:Y:S01]  /*ce80*/  MOV R120, 0x1 ;  /* 0x0000000100787802 */ /* 0x000fe20000000f00 */
[----:B------:R-:W-:Y:S01]  /*ce90*/  IMAD.MOV.U32 R97, RZ, RZ, 0x1f ;  /* 0x0000001fff617424 */ /* 0x000fe200078e00ff */
[----:B------:R-:W-:Y:S01]  /*cea0*/  MOV R94, 0xced0 ;  /* 0x0000ced0005e7802 */ /* 0x000fe20000000f00 */
[----:B------:R-:W-:Y:S02]  /*ceb0*/  IMAD.MOV.U32 R126, RZ, RZ, -0x1 ;  /* 0xffffffffff7e7424 */ /* 0x000fe400078e00ff */
[----:B-----5:R-:W-:Y:S05]  /*cec0*/  CALL.REL.NOINC `($__internal_36_$__cuda_sm70_shflsync_bfly_p) ;  /* 0x000005d000007944 */ /* 0x020fea0003c00000 */
[----:B-1----:R-:W-:Y:S01]  /*ced0*/  IMAD.MOV.U32 R92, RZ, RZ, R97 ;  /* 0x000000ffff5c7224 */ /* 0x002fe200078e0061 */
[----:B0-----:R-:W-:Y:S05]  /*cee0*/  BRA `(.L_x_5902) ;  /* 0xfffff4a000007947 */ /* 0x001fea000383ffff */
.L_x_5895:
[----:B------:R-:W-:Y:S01]  /*cef0*/  IMAD.MOV.U32 R120, RZ, RZ, 0x2 ;  /* 0x00000002ff787424 */ /* 0x000fe200078e00ff */
[----:B------:R-:W-:Y:S01]  /*cf00*/  MOV R94, 0xcf40 ;  /* 0x0000cf40005e7802 */ /* 0x000fe20000000f00 */
[----:B------:R-:W-:Y:S02]  /*cf10*/  IMAD.MOV.U32 R97, RZ, RZ, 0x1f ;  /* 0x0000001fff617424 */ /* 0x000fe400078e00ff */
[----:B------:R-:W-:Y:S02]  /*cf20*/  IMAD.MOV.U32 R126, RZ, RZ, -0x1 ;  /* 0xffffffffff7e7424 */ /* 0x000fe400078e00ff */
[----:B-----5:R-:W-:Y:S05]  /*cf30*/  CALL.REL.NOINC `($__internal_36_$__cuda_sm70_shflsync_bfly_p) ;  /* 0x0000056000007944 */ /* 0x020fea0003c00000 */
[----:B0-----:R-:W-:Y:S01]  /*cf40*/  HFMA2.MMA R120, -RZ, RZ, 0, 2.384185791015625e-07 ;  /* 0x00000004ff787435 */ /* 0x001fe200000001ff */
[----:B-1----:R-:W-:Y:S01]  /*cf50*/  FADD.FTZ R93, R93, R97 ;  /* 0x000000615d5d7221 */ /* 0x002fe20000010000 */
[----:B------:R-:W-:Y:S01]  /*cf60*/  MOV R94, 0xcfa0 ;  /* 0x0000cfa0005e7802 */ /* 0x000fe20000000f00 */
[----:B------:R-:W-:-:S02]  /*cf70*/  IMAD.MOV.U32 R97, RZ, RZ, 0x1f ;  /* 0x0000001fff617424 */ /* 0x000fc400078e00ff */
[----:B------:R-:W-:Y:S02]  /*cf80*/  IMAD.MOV.U32 R126, RZ, RZ, -0x1 ;  /* 0xffffffffff7e7424 */ /* 0x000fe400078e00ff */
[----:B------:R-:W-:Y:S05]  /*cf90*/  CALL.REL.NOINC `($__internal_36_$__cuda_sm70_shflsync_bfly_p) ;  /* 0x0000050000007944 */ /* 0x000fea0003c00000 */
[----:B01----:R-:W-:Y:S01]  /*cfa0*/  FADD.FTZ R93, R93, R97 ;  /* 0x000000615d5d7221 */ /* 0x003fe20000010000 */
[----:B------:R-:W-:Y:S01]  /*cfb0*/  MOV R94, 0xd000 ;  /* 0x0000d000005e7802 */ /* 0x000fe20000000f00 */
[----:B------:R-:W-:Y:S02]  /*cfc0*/  IMAD.MOV.U32 R120, RZ, RZ, 0x8 ;  /* 0x00000008ff787424 */ /* 0x000fe400078e00ff */
[----:B------:R-:W-:Y:S02]  /*cfd0*/  IMAD.MOV.U32 R97, RZ, RZ, 0x1f ;  /* 0x0000001fff617424 */ /* 0x000fe400078e00ff */
[----:B------:R-:W-:Y:S02]  /*cfe0*/  IMAD.MOV.U32 R126, RZ, RZ, -0x1 ;  /* 0xffffffffff7e7424 */ /* 0x000fe400078e00ff */
[----:B------:R-:W-:Y:S05]  /*cff0*/  CALL.REL.NOINC `($__internal_36_$__cuda_sm70_shflsync_bfly_p) ;  /* 0x000004a000007944 */ /* 0x000fea0003c00000 */
[----:B01----:R-:W-:Y:S01]  /*d000*/  FADD.FTZ R93, R93, R97 ;  /* 0x000000615d5d7221 */ /* 0x003fe20000010000 */
[----:B------:R-:W-:Y:S01]  /*d010*/  MOV R97, 0x1f ;  /* 0x0000001f00617802 */ /* 0x000fe20000000f00 */
[----:B------:R-:W-:Y:S01]  /*d020*/  IMAD.MOV.U32 R120, RZ, RZ, 0x10 ;  /* 0x00000010ff787424 */ /* 0x000fe200078e00ff */
[----:B------:R-:W-:Y:S01]  /*d030*/  MOV R94, 0xd060 ;  /* 0x0000d060005e7802 */ /* 0x000fe20000000f00 */
[----:B------:R-:W-:-:S02]  /*d040*/  IMAD.MOV.U32 R126, RZ, RZ, -0x1 ;  /* 0xffffffffff7e7424 */ /* 0x000fc400078e00ff */
[----:B------:R-:W-:Y:S05]  /*d050*/  CALL.REL.NOINC `($__internal_36_$__cuda_sm70_shflsync_bfly_p) ;  /* 0x0000044000007944 */ /* 0x000fea0003c00000 */
[----:B-1----:R-:W-:Y:S01]  /*d060*/  FADD.FTZ R92, R93, R97 ;  /* 0x000000615d5c7221 */ /* 0x002fe20000010000 */
[----:B------:R-:W-:Y:S01]  /*d070*/  ISETP.NE.AND P2, PT, R123, RZ, PT ;  /* 0x000000ff7b00720c */ /* 0x000fe20003f45270 */
[----:B0-----:R-:W-:-:S02]  /*d080*/  IMAD.MOV.U32 R120, RZ, RZ, 0x1 ;  /* 0x00000001ff787424 */ /* 0x001fc400078e00ff */
[----:B------:R-:W-:Y:S02]  /*d090*/  FMUL.FTZ R92, R92, c[0x0][0x1e0] ;  /* 0x000078005c5c7a20 */ /* 0x000fe40000410000 */
[----:B------:R-:W-:Y:S02]  /*d0a0*/  IMAD.MOV.U32 R97, RZ, RZ, 0x1f ;  /* 0x0000001fff617424 */ /* 0x000fe400078e00ff */
        /* <DEDUP_REMOVED lines=34> */
[----:B------:R-:W-:-:S03]  /*d2d0*/  MOV R94, 0xd300 ;  /* 0x0000d300005e7802 */ /* 0x000fc60000000f00 */
[----:B------:R-:W-:Y:S02]  /*d2e0*/  IMAD.MOV.U32 R93, RZ, RZ, R96 ;  /* 0x000000ffff5d7224 */ /* 0x000fe400078e0060 */
[----:B------:R-:W-:Y:S05]  /*d2f0*/  CALL.REL.NOINC `($__internal_36_$__cuda_sm70_shflsync_bfly_p) ;  /* 0x000001a000007944 */ /* 0x000fea0003c00000 */
[----:B01----:R-:W-:Y:S01]  /*d300*/  FADD.FTZ R93, R96, R97 ;  /* 0x00000061605d7221 */ /* 0x003fe20000010000 */
[----:B------:R-:W-:Y:S01]  /*d310*/  HFMA2.MMA R97, -RZ, RZ, 0, 1.847743988037109375e-06 ;  /* 0x0000001fff617435 */ /* 0x000fe200000001ff */
[----:B------:R-:W-:Y:S01]  /*d320*/  IMAD.MOV.U32 R120, RZ, RZ, 0x2 ;  /* 0x00000002ff787424 */ /* 0x000fe200078e00ff */
[----:B------:R-:W-:Y:S01]  /*d330*/  MOV R94, 0xd360 ;  /* 0x0000d360005e7802 */ /* 0x000fe20000000f00 */
[----:B------:R-:W-:-:S03]  /*d340*/  IMAD.MOV.U32 R126, RZ, RZ, -0x1 ;  /* 0xffffffffff7e7424 */ /* 0x000fc600078e00ff */
[----:B------:R-:W-:Y:S05]  /*d350*/  CALL.REL.NOINC `($__internal_36_$__cuda_sm70_shflsync_bfly_p) ;  /* 0x0000014000007944 */ /* 0x000fea0003c00000 */
[----:B01----:R-:W-:Y:S01]  /*d360*/  FADD.FTZ R93, R93, R97 ;  /* 0x000000615d5d7221 */ /* 0x003fe20000010000 */
[----:B------:R-:W-:Y:S01]  /*d370*/  MOV R94, 0xd3c0 ;  /* 0x0000d3c0005e7802 */ /* 0x000fe20000000f00 */
[----:B------:R-:W-:Y:S02]  /*d380*/  IMAD.MOV.U32 R120, RZ, RZ, 0x4 ;  /* 0x00000004ff787424 */ /* 0x000fe400078e00ff */
[----:B------:R-:W-:Y:S02]  /*d390*/  IMAD.MOV.U32 R97, RZ, RZ, 0x1f ;  /* 0x0000001fff617424 */ /* 0x000fe400078e00ff */
[----:B------:R-:W-:-:S02]  /*d3a0*/  IMAD.MOV.U32 R126, RZ, RZ, -0x1 ;  /* 0xffffffffff7e7424 */ /* 0x000fc400078e00ff */
[----:B------:R-:W-:Y:S05]  /*d3b0*/  CALL.REL.NOINC `($__internal_36_$__cuda_sm70_shflsync_bfly_p) ;  /* 0x000000e000007944 */ /* 0x000fea0003c00000 */
[----:B01----:R-:W-:Y:S01]  /*d3c0*/  FADD.FTZ R93, R93, R97 ;  /* 0x000000615d5d7221 */ /* 0x003fe20000010000 */
[----:B------:R-:W-:Y:S01]  /*d3d0*/  MOV R126, 0xffffffff ;  /* 0xffffffff007e7802 */ /* 0x000fe20000000f00 */
[----:B------:R-:W-:Y:S01]  /*d3e0*/  IMAD.MOV.U32 R120, RZ, RZ, 0x8 ;  /* 0x00000008ff787424 */ /* 0x000fe200078e00ff */
[----:B------:R-:W-:Y:S01]  /*d3f0*/  MOV R94, 0xd420 ;  /* 0x0000d420005e7802 */ /* 0x000fe20000000f00 */
[----:B------:R-:W-:-:S02]  /*d400*/  IMAD.MOV.U32 R97, RZ, RZ, 0x1f ;  /* 0x0000001fff617424 */ /* 0x000fc400078e00ff */
[----:B------:R-:W-:Y:S05]  /*d410*/  CALL.REL.NOINC `($__internal_36_$__cuda_sm70_shflsync_bfly_p) ;  /* 0x0000008000007944 */ /* 0x000fea0003c00000 */
[----:B-1----:R-:W-:Y:S01]  /*d420*/  FADD.FTZ R98, R93, R97 ;  /* 0x000000615d627221 */ /* 0x002fe20000010000 */
[----:B------:R-:W-:Y:S01]  /*d430*/  MOV R94, 0xd490 ;  /* 0x0000d490005e7802 */ /* 0x000fe20000000f00 */
[----:B0-----:R-:W-:-:S02]  /*d440*/  IMAD.MOV.U32 R120, RZ, RZ, 0x10 ;  /* 0x00000010ff787424 */ /* 0x001fc400078e00ff */
[----:B------:R-:W-:Y:S02]  /*d450*/  IMAD.MOV.U32 R97, RZ, RZ, 0x1f ;  /* 0x0000001fff617424 */ /* 0x000fe400078e00ff */
[----:B------:R-:W-:Y:S02]  /*d460*/  IMAD.MOV.U32 R126, RZ, RZ, -0x1 ;  /* 0xffffffffff7e7424 */ /* 0x000fe400078e00ff */
[----:B------:R-:W-:Y:S02]  /*d470*/  IMAD.MOV.U32 R93, RZ, RZ, R98 ;  /* 0x000000ffff5d7224 */ /* 0x000fe400078e0062 */
[----:B------:R-:W-:Y:S05]  /*d480*/  CALL.REL.NOINC `($__internal_36_$__cuda_sm70_shflsync_bfly_p) ;  /* 0x0000001000007944 */ /* 0x000fea0003c00000 */
[----:B01----:R-:W-:Y:S05]  /*d490*/  BRA `(.L_x_5903) ;  /* 0xfffff25000007947 */ /* 0x003fea000383ffff */
        .weak           $__internal_36_$__cuda_sm70_shflsync_bfly_p
        .type           $__internal_36_$__cuda_sm70_shflsync_bfly_p,@function
        .size           $__internal_36_$__cuda_sm70_shflsync_bfly_p,(.L_x_13576 - $__internal_36_$__cuda_sm70_shflsync_bfly_p)
$__internal_36_$__cuda_sm70_shflsync_bfly_p:
[----:B------:R-:W-:Y:S01]  /*d4a0*/  IMAD.MOV.U32 R95, RZ, RZ, 0x0 ;  /* 0x00000000ff5f7424 */ /* 0x000fe200078e00ff */
[----:B------:R-:W-:Y:S04]  /*d4b0*/  WARPSYNC R126 ;  /* 0x0000007e00007348 */ /* 0x000fe80003800000 */
[----:B------:R0:W1:Y:S01]  /*d4c0*/  SHFL.BFLY PT, R97, R93, R120, R97 ;  /* 0x0c0000785d617389 */ /* 0x00006200000e0061 */
[----:B------:R-:W-:Y:S05]  /*d4d0*/  RET.REL.NODEC R94 `(_ZN10layer_norm31ln_parallel_residual_fwd_kernelINS_13Kernel_traitsIf13__nv_bfloat16fS2_fjLj512ELj1ELj4ELj1ELj16ENS_18Kernel_traits_baseILj512EfS2_fS2_fjLj128EEEEELb1ELb0ELb0EEEvNS_9FwdParamsE) ;  /* 0xffff2b205e007950 */ /* 0x000fea0003c3ffff */
.L_x_5904:
        /* <DEDUP_REMOVED lines=10> */
.L_x_13576:


//--------------------- .text._ZN10layer_norm31ln_parallel_residual_fwd_kernelINS_13Kernel_traitsIf13__nv_bfloat16fS2_fjLj512ELj1ELj4ELj1ELj16ENS_18Kernel_traits_baseILj512EfS2_fS2_fjLj128EEEEELb1ELb0ELb1EEEvNS_9FwdParamsE --------------------------
	.section	.text._ZN10layer_norm31ln_parallel_residual_fwd_kernelINS_13Kernel_traitsIf13__nv_bfloat16fS2_fjLj512ELj1ELj4ELj1ELj16ENS_18Kernel_traits_baseILj512EfS2_fS2_fjLj128EEEEELb1ELb0ELb1EEEvNS_9FwdParamsE,"ax",@progbits
	.sectioninfo	@"SHI_REGISTERS=128"
	.align	128
        .global         _ZN10layer_norm31ln_parallel_residual_fwd_kernelINS_13Kernel_traitsIf13__nv_bfloat16fS2_fjLj512ELj1ELj4ELj1ELj16ENS_18Kernel_traits_baseILj512EfS2_fS2_fjLj128EEEEELb1ELb0ELb1EEEvNS_9FwdParamsE
        .type           _ZN10layer_norm31ln_parallel_residual_fwd_kernelINS_13Kernel_traitsIf13__nv_bfloat16fS2_fjLj512ELj1ELj4ELj1ELj16ENS_18Kernel_traits_baseILj512EfS2_fS2_fjLj128EEEEELb1ELb0ELb1EEEvNS_9FwdParamsE,@function
        .size           _ZN10layer_norm31ln_parallel_residual_fwd_kernelINS_13Kernel_traitsIf13__nv_bfloat16fS2_fjLj512ELj1ELj4ELj1ELj16ENS_18Kernel_traits_baseILj512EfS2_fS2_fjLj128EEEEELb1ELb0ELb1EEEvNS_9FwdParamsE,(.L_x_13577 - _ZN10layer_norm31ln_parallel_residual_fwd_kernelINS_13Kernel_traitsIf13__nv_bfloat16fS2_fjLj512ELj1ELj4ELj1ELj16ENS_18Kernel_traits_baseILj512EfS2_fS2_fjLj128EEEEELb1ELb0ELb1EEEvNS_9FwdParamsE)
        .other          _ZN10layer_norm31ln_parallel_residual_fwd_kernelINS_13Kernel_traitsIf13__nv_bfloat16fS2_fjLj512ELj1ELj4ELj1ELj16ENS_18Kernel_traits_baseILj512EfS2_fS2_fjLj128EEEEELb1ELb0ELb1EEEvNS_9FwdParamsE,@"STO_CUDA_ENTRY STV_DEFAULT"
_ZN10layer_norm31ln_parallel_residual_fwd_kernelINS_13Kernel_traitsIf13__nv_bfloat16fS2_fjLj512ELj1ELj4ELj1ELj16ENS_18Kernel_traits_baseILj512EfS2_fS2_fjLj128EEEEELb1ELb0ELb1EEEvNS_9FwdParamsE:
.text._ZN10layer_norm31ln_parallel_residual_fwd_kernelINS_13Kernel_traitsIf13__nv_bfloat16fS2_fjLj512ELj1ELj4ELj1ELj16ENS_18Kernel_traits_baseILj512EfS2_fS2_fjLj128EEEEELb1ELb0ELb1EEEvNS_9FwdParamsE:
        /* <DEDUP_REMOVED lines=21> */
[----:B------:R-:W-:Y:S01]  /*0150*/  @P1 MOV R4, R0 ;  /* 0x0000000000041202 */ /* 0x000fe20000000f00 */
        /* <DEDUP_REMOVED lines=18> */
[----:B-1----:R-:W-:-:S05]  /*0280*/  IMAD.X R3, RZ, RZ, c[0x0][0x21c], P2 ;  /* 0x00008700ff037624 */ /* 0x002fca00010e06ff */
[----:B------:R1:W5:Y:S04]  /*0290*/  @P0 LDG.E.128 R88, [R2.64] ;  /* 0x0000000602580981 */ /* 0x000368000c1e1d00 */
[----:B------:R1:W5:Y:S04]  /*02a0*/  @P0 LDG.E.128 R84, [R2.64+0x10] ;  /* 0x0000100602540981 */ /* 0x000368000c1e1d00 */
[----:B------:R1:W5:Y:S04]  /*02b0*/  @P0 LDG.E.128 R80, [R2.64+0x400] ;  /* 0x0004000602500981 */ /* 0x000368000c1e1d00 */
[----:B------:R1:W5:Y:S01]  /*02c0*/  @P0 LDG.E.128 R76, [R2.64+0x410] ;  /* 0x00041006024c0981 */ /* 0x000362000c1e1d00 */
[----:B------:R-:W-:-:S02]  /*02d0*/  ISETP.NE.U32.AND P0, PT, RZ, c[0x0][0x220], PT ;  /* 0x00008800ff007a0c */ /* 0x000fc40003f05070 */
[C---:B------:R-:W-:Y:S02]  /*02e0*/  IADD3 R8, P2, R6.reuse, c[0x0][0x220], RZ ;  /* 0x0000880006087a10 */ /* 0x040fe40007f5e0ff */
[----:B------:R-:W-:Y:S02]  /*02f0*/  ISETP.NE.AND.EX P0, PT, RZ, c[0x0][0x224], PT, P0 ;  /* 0x00008900ff007a0c */ /* 0x000fe40003f05300 */
[----:B------:R-:W-:Y:S02]  /*0300*/  IADD3.X R9, RZ, c[0x0][0x224], RZ, P2, !PT ;  /* 0x00008900ff097a10 */ /* 0x000fe400017fe4ff */
[----:B------:R-:W-:Y:S02]  /*0310*/  SHF.R.U32.HI R110, RZ, 0x5, R108 ;  /* 0x00000005ff6e7819 */ /* 0x000fe4000001166c */
[----:B-1----:R-:W-:Y:S02]  /*0320*/  IADD3 R2, P3, R7, c[0x0][0x1b0], RZ ;  /* 0x00006c0007027a10 */ /* 0x002fe40007f7e0ff */
[----:B------:R-:W-:Y:S01]  /*0330*/  IADD3 R6, P4, R6, c[0x0][0x1b8], RZ ;  /* 0x00006e0006067a10 */ /* 0x000fe20007f9e0ff */
[----:B0-----:R-:W-:-:S02]  /*0340*/  IMAD R110, R11, 0x4, R110 ;  /* 0x000000040b6e7824 */ /* 0x001fc400078e026e */
[----:B------:R-:W-:Y:S02]  /*0350*/  IMAD.X R3, RZ, RZ, c[0x0][0x1b4], P3 ;  /* 0x00006d00ff037624 */ /* 0x000fe400018e06ff */
[----:B------:R0:W5:Y:S01]  /*0360*/  @P0 LDG.E.128 R72, [R8.64] ;  /* 0x0000000608480981 */ /* 0x000162000c1e1d00 */
[----:B------:R-:W-:Y:S01]  /*0370*/  ISETP.GE.AND P2, PT, R110, c[0x0][0x164], PT ;  /* 0x000059006e007a0c */ /* 0x000fe20003f46270 */
[----:B------:R-:W-:Y:S02]  /*0380*/  IMAD.X R7, RZ, RZ, c[0x0][0x1bc], P4 ;  /* 0x00006f00ff077624 */ /* 0x000fe400020e06ff */
[----:B------:R0:W5:Y:S04]  /*0390*/  @P0 LDG.E.128 R68, [R8.64+0x10] ;  /* 0x0000100608440981 */ /* 0x000168000c1e1d00 */
[----:B------:R0:W5:Y:S04]  /*03a0*/  @P0 LDG.E.128 R64, [R8.64+0x400] ;  /* 0x0004000608400981 */ /* 0x000168000c1e1d00 */
[----:B------:R0:W5:Y:S02]  /*03b0*/  @P0 LDG.E.128 R60, [R8.64+0x410] ;  /* 0x00041006083c0981 */ /* 0x000164000c1e1d00 */
        /* <DEDUP_REMOVED lines=84> */
[----:B------:R-:W-:-:S05]  /*0900*/  IMAD.HI.U32 R7, R5, -0x326172a9, RZ ;  /* 0xcd9e8d5705077827 */ /* 0x000fca00078e00ff */
[----:B------:R-:W-:Y:S02]  /*0910*/  LOP3.LUT R7, R7, UR23, R4, 0x96, !PT ;  /* 0x0000001707077c12 */ /* 0x000fe4000f8e9604 */
[----:B------:R-:W-:Y:S01]  /*0920*/  LOP3.LUT R4, R3, UR24, R9, 0x96, !PT ;  /* 0x0000001803047c12 */ /* 0x000fe2000f8e9609 */
[----:B------:R-:W-:Y:S02]  /*0930*/  IMAD R3, R5, -0x326172a9, RZ ;  /* 0xcd9e8d5705037824 */ /* 0x000fe400078e02ff */
[----:B------:R-:W-:-:S04]  /*0940*/  IMAD.HI.U32 R105, R7, -0x2daee0ad, RZ ;  /* 0xd2511f5307697827 */ /* 0x000fc800078e00ff */
[----:B------:R-:W-:Y:S01]  /*0950*/  IMAD.WIDE.U32 R4, R4, -0x326172a9, RZ ;  /* 0xcd9e8d5704047825 */ /* 0x000fe200078e00ff */
[----:B------:R-:W-:-:S03]  /*0960*/  LOP3.LUT R105, R105, UR26, R2, 0x96, !PT ;  /* 0x0000001a69697c12 */ /* 0x000fc6000f8e9602 */
[----:B------:R-:W-:Y:S01]  /*0970*/  IMAD.MOV.U32 R103, RZ, RZ, R4 ;  /* 0x000000ffff677224 */ /* 0x000fe200078e0004 */
[----:B------:R-:W-:Y:S01]  /*0980*/  LOP3.LUT R104, R5, UR25, R3, 0x96, !PT ;  /* 0x0000001905687c12 */ /* 0x000fe2000f8e9603 */
[----:B------:R-:W-:Y:S02]  /*0990*/  IMAD.MOV.U32 R2, RZ, RZ, RZ ;  /* 0x000000ffff027224 */ /* 0x000fe400078e00ff */
[----:B------:R-:W-:Y:S02]  /*09a0*/  IMAD R3, R7, -0x2daee0ad, RZ ;  /* 0xd2511f5307037824 */ /* 0x000fe400078e02ff */
.L_x_6167:
[----:B------:R-:W-:Y:S01]  /*09b0*/  ISETP.NE.U32.AND P0, PT, RZ, c[0x0][0x180], PT ;  /* 0x00006000ff007a0c */ /* 0x000fe20003f05070 */
[----:B------:R-:W-:Y:S01]  /*09c0*/  IMAD R8, R110, c[0x0][0x168], RZ ;  /* 0x00005a006e087a24 */ /* 0x000fe200078e02ff */
[----:B------:R-:W-:Y:S01]  /*09d0*/  ISETP.NE.U32.AND P1, PT, RZ, c[0x0][0x178], PT ;  /* 0x00005e00ff007a0c */ /* 0x000fe20003f25070 */
[----:B------:R-:W-:Y:S01]  /*09e0*/  HFMA2.MMA R98, -RZ, RZ, 0, 9.5367431640625e-07 ;  /* 0x00000010ff627435 */ /* 0x000fe200000001ff */
[----:B------:R-:W-:Y:S02]  /*09f0*/  ISETP.NE.AND.EX P0, PT, RZ, c[0x0][0x184], PT, P0 ;  /* 0x00006100ff007a0c */ /* 0x000fe40003f05300 */
[----:B------:R-:W-:-:S02]  /*0a00*/  ISETP.NE.AND.EX P2, PT, RZ, c[0x0][0x17c], PT, P1 ;  /* 0x00005f00ff007a0c */ /* 0x000fc40003f45310 */
[----:B------:R-:W-:Y:S02]  /*0a10*/  SHF.R.S32.HI R9, RZ, 0x1f, R8 ;  /* 0x0000001fff097819 */ /* 0x000fe40000011408 */
[----:B------:R-:W-:Y:S02]  /*0a20*/  ISETP.NE.AND P1, PT, R111, 0x1, PT ;  /* 0x000000016f00780c */ /* 0x000fe40003f25270 */
[----:B------:R-:W-:Y:S01]  /*0a30*/  LEA.HI R114, R9, R8, RZ, 0x3 ;  /* 0x0000000809727211 */ /* 0x000fe200078f18ff */
[----:B------:R-:W-:Y:S01]  /*0a40*/  BSSY B1, `(.L_x_5906) ;  /* 0x0000016000017945 */ /* 0x000fe20003800000 */
[----:B------:R-:W-:Y:S02]  /*0a50*/  P2R R113, PR, RZ, 0x4 ;  /* 0x00000004ff717803 */ /* 0x000fe40000000000 */
[----:B------:R-:W-:Y:S01]  /*0a60*/  LEA.HI.SX32 R114, R114, R109, 0x1d ;  /* 0x0000006d72727211 */ /* 0x000fe200078feaff */
[----:B------:R-:W-:-:S04]  /*0a70*/  @P0 IMAD.MOV.U32 R9, RZ, RZ, 0x20 ;  /* 0x00000020ff090424 */ /* 0x000fc800078e00ff */
[----:B------:R-:W-:-:S04]  /*0a80*/  @P2 IMAD.WIDE.U32 R10, R114, R98, c[0x0][0x178] ;  /* 0x00005e00720a2625 */ /* 0x000fc800078e0062 */
[C---:B------:R-:W-:Y:S01]  /*0a90*/  @P0 IMAD.WIDE.U32 R8, R114.reuse, R9, c[0x0][0x180] ;  /* 0x0000600072080625 */ /* 0x040fe200078e0009 */
[----:B-----5:R0:W5:Y:S03]  /*0aa0*/  @P2 LDG.E.128 R24, [R10.64] ;  /* 0x000000060a182981 */ /* 0x020166000c1e1d00 */
[----:B------:R-:W-:Y:S01]  /*0ab0*/  IMAD.WIDE.U32 R12, R114, R98, c[0x0][0x170] ;  /* 0x00005c00720c7625 */ /* 0x000fe200078e0062 */
[----:B------:R0:W5:Y:S04]  /*0ac0*/  @P0 LDG.E.128 R20, [R8.64] ;  /* 0x0000000608140981 */ /* 0x000168000c1e1d00 */
[----:B------:R0:W5:Y:S04]  /*0ad0*/  @P0 LDG.E.128 R16, [R8.64+0x10] ;  /* 0x0000100608100981 */ /* 0x000168000c1e1d00 */
[----:B0-----:R0:W5:Y:S01]  /*0ae0*/  LDG.E.128 R8, [R12.64] ;  /* 0x000000060c087981 */ /* 0x001162000c1e1d00 */
        /* <DEDUP_REMOVED lines=10> */
.L_x_5907:
[----:B------:R-:W-:Y:S02]  /*0b90*/  IMAD.MOV.U32 R96, RZ, RZ, R103 ;  /* 0x000000ffff607224 */ /* 0x000fe400078e0067 */
.L_x_5908:
[----:B------:R-:W-:Y:S05]  /*0ba0*/  BSYNC B1 ;  /* 0x0000000000017941 */ /* 0x000fea0003800000 */
.L_x_5906:
        /* <DEDUP_REMOVED lines=16> */
.L_x_5912:
[----:B------:R-:W-:Y:S05]  /*0cb0*/  BSYNC B2 ;  /* 0x0000000000027941 */ /* 0x000fea0003800000 */
.L_x_5911:
        /* <DEDUP_REMOVED lines=44> */
.L_x_5910:
[----:B------:R-:W-:Y:S05]  /*0f80*/  BSYNC B1 ;  /* 0x0000000000017941 */ /* 0x000fea0003800000 */
.L_x_5909:
[----:B0-----:R-:W0:Y:S01]  /*0f90*/  I2F.U32 R12, R96 ;  /* 0x00000060000c7306 */ /* 0x001e220000201000 */
[----:B------:R-:W-:Y:S02]  /*0fa0*/  ISETP.NE.U32.AND P1, PT, RZ, c[0x0][0x178], PT ;  /* 0x00005e00ff007a0c */ /* 0x000fe40003f25070 */
[----:B------:R-:W-:Y:S02]  /*0fb0*/  MOV R115, 0x2f800000 ;  /* 0x2f80000000737802 */ /* 0x000fe40000000f00 */
[----:B------:R-:W-:Y:S02]  /*0fc0*/  ISETP.NE.AND.EX P1, PT, RZ, c[0x0][0x17c], PT, P1 ;  /* 0x00005f00ff007a0c */ /* 0x000fe40003f25310 */
        /* <DEDUP_REMOVED lines=12> */
.L_x_5913:
        /* <DEDUP_REMOVED lines=12> */
.L_x_5916:
[----:B------:R-:W-:Y:S02]  /*1150*/  MOV R4, R103 ;  /* 0x0000006700047202 */ /* 0x000fe40000000f00 */
.L_x_5917:
[----:B------:R-:W-:Y:S05]  /*1160*/  BSYNC B1 ;  /* 0x0000000000017941 */ /* 0x000fea0003800000 */
.L_x_5915:
        /* <DEDUP_REMOVED lines=16> */
.L_x_5921:
[----:B------:R-:W-:Y:S05]  /*1270*/  BSYNC B2 ;  /* 0x0000000000027941 */ /* 0x000fea0003800000 */
.L_x_5920:
        /* <DEDUP_REMOVED lines=42> */
[----:B------:R-:W-:Y:S01]  /*1520*/  HFMA2.MMA R15, -RZ, RZ, 0, 0 ;  /* 0x00000000ff0f7435 */ /* 0x000fe200000001ff */
[----:B------:R-:W-:-:S05]  /*1530*/  IMAD.MOV.U32 R3, RZ, RZ, R14 ;  /* 0x000000ffff037224 */ /* 0x000fca00078e000e */
.L_x_5919:
[----:B------:R-:W-:Y:S05]  /*1540*/  BSYNC B1 ;  /* 0x0000000000017941 */ /* 0x000fea0003800000 */
.L_x_5918:
        /* <DEDUP_REMOVED lines=10> */
.L_x_5914:
        /* <DEDUP_REMOVED lines=12> */
.L_x_5923:
[----:B------:R-:W-:Y:S02]  /*16b0*/  IMAD.MOV.U32 R13, RZ, RZ, R103 ;  /* 0x000000ffff0d7224 */ /* 0x000fe400078e0067 */
.L_x_5924:
[----:B------:R-:W-:Y:S05]  /*16c0*/  BSYNC B1 ;  /* 0x0000000000017941 */ /* 0x000fea0003800000 */
.L_x_5922:
        /* <DEDUP_REMOVED lines=16> */
.L_x_5928:
[----:B------:R-:W-:Y:S05]  /*17d0*/  BSYNC B2 ;  /* 0x0000000000027941 */ /* 0x000fea0003800000 */
.L_x_5927:
        /* <DEDUP_REMOVED lines=44> */
.L_x_5926:
[----:B------:R-:W-:Y:S05]  /*1aa0*/  BSYNC B1 ;  /* 0x0000000000017941 */ /* 0x000fea0003800000 */
.L_x_5925:
        /* <DEDUP_REMOVED lines=10> */
[----:B------:R-:W-:Y:S01]  /*1b50*/  MOV R15, R14 ;  /* 0x0000000e000f7202 */ /* 0x000fe20000000f00 */
[----:B------:R-:W-:Y:S01]  /*1b60*/  FADD.FTZ R13, R21, R13 ;  /* 0x0000000d150d7221 */ /* 0x000fe20000010000 */
[----:B------:R-:W-:Y:S05]  /*1b70*/  BRA `(.L_x_5930) ;  /* 0x0000056000007947 */ /* 0x000fea0003800000 */
.L_x_5929:
        /* <DEDUP_REMOVED lines=12> */
.L_x_5932:
[----:B------:R-:W-:Y:S02]  /*1c40*/  IMAD.MOV.U32 R5, RZ, RZ, R103 ;  /* 0x000000ffff057224 */ /* 0x000fe400078e0067 */
.L_x_5933:
[----:B------:R-:W-:Y:S05]  /*1c50*/  BSYNC B1 ;  /* 0x0000000000017941 */ /* 0x000fea0003800000 */
.L_x_5931:
        /* <DEDUP_REMOVED lines=16> */
.L_x_5937:
[----:B------:R-:W-:Y:S05]  /*1d60*/  BSYNC B2 ;  /* 0x0000000000027941 */ /* 0x000fea0003800000 */
.L_x_5936:
        /* <DEDUP_REMOVED lines=44> */
.L_x_5935:
[----:B------:R-:W-:Y:S05]  /*2030*/  BSYNC B1 ;  /* 0x0000000000017941 */ /* 0x000fea0003800000 */
.L_x_5934:
        /* <DEDUP_REMOVED lines=10> */
.L_x_5930:
        /* <DEDUP_REMOVED lines=12> */
.L_x_5939:
[----:B------:R-:W-:Y:S02]  /*21a0*/  IMAD.MOV.U32 R8, RZ, RZ, R103 ;  /* 0x000000ffff087224 */ /* 0x000fe400078e0067 */
.L_x_5940:
[----:B------:R-:W-:Y:S05]  /*21b0*/  BSYNC B1 ;  /* 0x0000000000017941 */ /* 0x000fea0003800000 */
.L_x_5938:
        /* <DEDUP_REMOVED lines=16> */
.L_x_5944:
[----:B------:R-:W-:Y:S05]  /*22c0*/  BSYNC B2 ;  /* 0x0000000000027941 */ /* 0x000fea0003800000 */
.L_x_5943:
        /* <DEDUP_REMOVED lines=44> */
.L_x_5942:
[----:B------:R-:W-:Y:S05]  /*2590*/  BSYNC B1 ;  /* 0x0000000000017941 */ /* 0x000fea0003800000 */
.L_x_5941:
        /* <DEDUP_REMOVED lines=13> */
.L_x_5945:
        /* <DEDUP_REMOVED lines=12> */
.L_x_5948:
[----:B------:R-:W-:Y:S02]  /*2730*/  IMAD.MOV.U32 R6, RZ, RZ, R103 ;  /* 0x000000ffff067224 */ /* 0x000fe400078e0067 */
.L_x_5949:
[----:B------:R-:W-:Y:S05]  /*2740*/  BSYNC B1 ;  /* 0x0000000000017941 */ /* 0x000fea0003800000 */
.L_x_5947:
        /* <DEDUP_REMOVED lines=16> */
.L_x_5953:
[----:B------:R-:W-:Y:S05]  /*2850*/  BSYNC B2 ;  /* 0x0000000000027941 */ /* 0x000fea0003800000 */
.L_x_5952:
        /* <DEDUP_REMOVED lines=43> */
[----:B------:R-:W-:Y:S02]  /*2b10*/  LOP3.LUT R105, R93, UR26, R94, 0x96, !PT ;  /* 0x0000001a5d697c12 */ /* 0x000fe4000f8e965e */
.L_x_5951:
[----:B------:R-:W-:Y:S05]  /*2b20*/  BSYNC B1 ;  /* 0x0000000000017941 */ /* 0x000fea0003800000 */
.L_x_5950:
        /* <DEDUP_REMOVED lines=10> */
.L_x_5946:
        /* <DEDUP_REMOVED lines=12> */
.L_x_5955:
[----:B------:R-:W-:Y:S02]  /*2c90*/  MOV R8, R103 ;  /* 0x0000006700087202 */ /* 0x000fe40000000f00 */
.L_x_5956:
[----:B------:R-:W-:Y:S05]  /*2ca0*/  BSYNC B1 ;  /* 0x0000000000017941 */ /* 0x000fea0003800000 */
.L_x_5954:
        /* <DEDUP_REMOVED lines=16> */
.L_x_5960:
[----:B------:R-:W-:Y:S05]  /*2db0*/  BSYNC B2 ;  /* 0x0000000000027941 */ /* 0x000fea0003800000 */
.L_x_5959:
        /* <DEDUP_REMOVED lines=44> */
.L_x_5958:
[----:B------:R-:W-:Y:S05]  /*3080*/  BSYNC B1 ;  /* 0x0000000000017941 */ /* 0x000fea0003800000 */
.L_x_5957:
        /* <DEDUP_REMOVED lines=13> */
.L_x_5961:
        /* <DEDUP_REMOVED lines=12> */
.L_x_5964:
[----:B------:R-:W-:Y:S02]  /*3220*/  MOV R7, R103 ;  /* 0x0000006700077202 */ /* 0x000fe40000000f00 */
.L_x_5965:
[----:B------:R-:W-:Y:S05]  /*3230*/  BSYNC B1 ;  /* 0x0000000000017941 */ /* 0x000fea0003800000 */
.L_x_5963:
        /* <DEDUP_REMOVED lines=16> */
.L_x_5969:
[----:B------:R-:W-:Y:S05]  /*3340*/  BSYNC B2 ;  /* 0x0000000000027941 */ /* 0x000fea0003800000 */
.L_x_5968:
        /* <DEDUP_REMOVED lines=44> */
.L_x_5967:
[----:B------:R-:W-:Y:S05]  /*3610*/  BSYNC B1 ;  /* 0x0000000000017941 */ /* 0x000fea0003800000 */
.L_x_5966:
        /* <DEDUP_REMOVED lines=10> */
.L_x_5962:
        /* <DEDUP_REMOVED lines=12> */
.L_x_5971:
[----:B------:R-:W-:Y:S02]  /*3780*/  IMAD.MOV.U32 R111, RZ, RZ, R103 ;  /* 0x000000ffff6f7224 */ /* 0x000fe400078e0067 */
.L_x_5972:
[----:B------:R-:W-:Y:S05]  /*3790*/  BSYNC B1 ;  /* 0x0000000000017941 */ /* 0x000fea0003800000 */
.L_x_5970:
        /* <DEDUP_REMOVED lines=16> */
.L_x_5976:
[----:B------:R-:W-:Y:S05]  /*38a0*/  BSYNC B2 ;  /* 0x0000000000027941 */ /* 0x000fea0003800000 */
.L_x_5975:
        /* <DEDUP_REMOVED lines=44> */
.L_x_5974:
[----:B------:R-:W-:Y:S05]  /*3b70*/  BSYNC B1 ;  /* 0x0000000000017941 */ /* 0x000fea0003800000 */
.L_x_5973:
        /* <DEDUP_REMOVED lines=12> */
.L_x_5977:
        /* <DEDUP_REMOVED lines=12> */
.L_x_5980:
[----:B------:R-:W-:Y:S02]  /*3d00*/  IMAD.MOV.U32 R9, RZ, RZ, R103 ;  /* 0x000000ffff097224 */ /* 0x000fe400078e0067 */
.L_x_5981:
[----:B------:R-:W-:Y:S05]  /*3d10*/  BSYNC B1 ;  /* 0x0000000000017941 */ /* 0x000fea0003800000 */
.L_x_5979:
        /* <DEDUP_REMOVED lines=16> */
.L_x_5985:
[----:B------:R-:W-:Y:S05]  /*3e20*/  BSYNC B2 ;  /* 0x0000000000027941 */ /* 0x000fea0003800000 */
.L_x_5984:
        /* <DEDUP_REMOVED lines=44> */
.L_x_5983:
[----:B------:R-:W-:Y:S05]  /*40f0*/  BSYNC B1 ;  /* 0x0000000000017941 */ /* 0x000fea0003800000 */
.L_x_5982:
        /* <DEDUP_REMOVED lines=9> */
.L_x_5978:
        /* <DEDUP_REMOVED lines=12> */
.L_x_5987:
[----:B------:R-:W-:Y:S02]  /*4250*/  IMAD.MOV.U32 R9, RZ, RZ, R103 ;  /* 0x000000ffff097224 */ /* 0x000fe400078e0067 */
.L_x_5988:
[----:B------:R-:W-:Y:S05]  /*4260*/  BSYNC B1 ;  /* 0x0000000000017941 */ /* 0x000fea0003800000 */
.L_x_5986:
        /* <DEDUP_REMOVED lines=16> */
.L_x_5992:
[----:B------:R-:W-:Y:S05]  /*4370*/  BSYNC B2 ;  /* 0x0000000000027941 */ /* 0x000fea0003800000 */
.L_x_5991:
        /* <DEDUP_REMOVED lines=44> */
.L_x_5990:
[----:B------:R-:W-:Y:S05]  /*4640*/  BSYNC B1 ;  /* 0x0000000000017941 */ /* 0x000fea0003800000 */
.L_x_5989:
        /* <DEDUP_REMOVED lines=12> */
.L_x_5993:
        /* <DEDUP_REMOVED lines=12> */
.L_x_5996:
[----:B------:R-:W-:Y:S02]  /*47d0*/  IMAD.MOV.U32 R10, RZ, RZ, R103 ;  /* 0x000000ffff0a7224 */ /* 0x000fe400078e0067 */
.L_x_5997:
[----:B------:R-:W-:Y:S05]  /*47e0*/  BSYNC B1 ;  /* 0x0000000000017941 */ /* 0x000fea0003800000 */
.L_x_5995:
        /* <DEDUP_REMOVED lines=16> */
.L_x_6001:
[----:B------:R-:W-:Y:S05]  /*48f0*/  BSYNC B2 ;  /* 0x0000000000027941 */ /* 0x000fea0003800000 */
.L_x_6000:
        /* <DEDUP_REMOVED lines=44> */
.L_x_5999:
[----:B------:R-:W-:Y:S05]  /*4bc0*/  BSYNC B1 ;  /* 0x0000000000017941 */ /* 0x000fea0003800000 */
.L_x_5998:
        /* <DEDUP_REMOVED lines=9> */
.L_x_5994:
        /* <DEDUP_REMOVED lines=12> */
.L_x_6003:
[----:B------:R-:W-:Y:S02]  /*4d20*/  IMAD.MOV.U32 R10, RZ, RZ, R103 ;  /* 0x000000ffff0a7224 */ /* 0x000fe400078e0067 */
.L_x_6004:
[----:B------:R-:W-:Y:S05]  /*4d30*/  BSYNC B1 ;  /* 0x0000000000017941 */ /* 0x000fea0003800000 */
.L_x_6002:
        /* <DEDUP_REMOVED lines=16> */
.L_x_6008:
[----:B------:R-:W-:Y:S05]  /*4e40*/  BSYNC B2 ;  /* 0x0000000000027941 */ /* 0x000fea0003800000 */
.L_x_6007:
        /* <DEDUP_REMOVED lines=44> */
.L_x_6006:
[----:B------:R-:W-:Y:S05]  /*5110*/  BSYNC B1 ;  /* 0x0000000000017941 */ /* 0x000fea0003800000 */
.L_x_6005:
        /* <DEDUP_REMOVED lines=12> */
.L_x_6009:
        /* <DEDUP_REMOVED lines=12> */
.L_x_6012:
[----:B------:R-:W-:Y:S02]  /*52a0*/  IMAD.MOV.U32 R102, RZ, RZ, R103 ;  /* 0x000000ffff667224 */ /* 0x000fe400078e0067 */
.L_x_6013:
[----:B------:R-:W-:Y:S05]  /*52b0*/  BSYNC B1 ;  /* 0x0000000000017941 */ /* 0x000fea0003800000 */
.L_x_6011:
        /* <DEDUP_REMOVED lines=16> */
.L_x_6017:
[----:B------:R-:W-:Y:S05]  /*53c0*/  BSYNC B2 ;  /* 0x0000000000027941 */ /* 0x000fea0003800000 */
.L_x_6016:
        /* <DEDUP_REMOVED lines=44> */
.L_x_6015:
[----:B------:R-:W-:Y:S05]  /*5690*/  BSYNC B1 ;  /* 0x0000000000017941 */ /* 0x000fea0003800000 */
.L_x_6014:
        /* <DEDUP_REMOVED lines=8> */
[----:B------:R-:W-:-:S03]  /*5720*/  PRMT R102, R92, 0x7610, R102 ;  /* 0x000076105c667816 */ /* 0x000fc60000000066 */
[----:B------:R-:W-:Y:S02]  /*5730*/  @P0 FADD.FTZ R10, R18, R10 ;  /* 0x0000000a120a0221 */ /* 0x000fe40000010000 */
.L_x_6010:
        /* <DEDUP_REMOVED lines=12> */
.L_x_6019:
[----:B------:R-:W-:Y:S02]  /*5800*/  IMAD.MOV.U32 R111, RZ, RZ, R103 ;  /* 0x000000ffff6f7224 */ /* 0x000fe400078e0067 */
.L_x_6020:
[----:B------:R-:W-:Y:S05]  /*5810*/  BSYNC B1 ;  /* 0x0000000000017941 */ /* 0x000fea0003800000 */
.L_x_6018:
        /* <DEDUP_REMOVED lines=16> */
.L_x_6024:
[----:B------:R-:W-:Y:S05]  /*5920*/  BSYNC B2 ;  /* 0x0000000000027941 */ /* 0x000fea0003800000 */
.L_x_6023:
        /* <DEDUP_REMOVED lines=42> */
[----:B------:R-:W-:Y:S01]  /*5bd0*/  IMAD.MOV.U32 R103, RZ, RZ, R96 ;  /* 0x000000ffff677224 */ /* 0x000fe200078e0060 */
[----:B------:R-:W-:Y:S02]  /*5be0*/  MOV R92, RZ ;  /* 0x000000ff005c7202 */ /* 0x000fe40000000f00 */
.L_x_6022:
[----:B------:R-:W-:Y:S05]  /*5bf0*/  BSYNC B1 ;  /* 0x0000000000017941 */ /* 0x000fea0003800000 */
.L_x_6021:
        /* <DEDUP_REMOVED lines=12> */
.L_x_6025:
        /* <DEDUP_REMOVED lines=12> */
.L_x_6028:
[----:B------:R-:W-:Y:S02]  /*5d80*/  IMAD.MOV.U32 R0, RZ, RZ, R103 ;  /* 0x000000ffff007224 */ /* 0x000fe400078e0067 */
.L_x_6029:
[----:B------:R-:W-:Y:S05]  /*5d90*/  BSYNC B1 ;  /* 0x0000000000017941 */ /* 0x000fea0003800000 */
.L_x_6027:
        /* <DEDUP_REMOVED lines=18> */
.L_x_6033:
[----:B------:R-:W-:Y:S05]  /*5ec0*/  BSYNC B2 ;  /* 0x0000000000027941 */ /* 0x000fea0003800000 */
.L_x_6032:
        /* <DEDUP_REMOVED lines=44> */
.L_x_6031:
[----:B------:R-:W-:Y:S05]  /*6190*/  BSYNC B1 ;  /* 0x0000000000017941 */ /* 0x000fea0003800000 */
.L_x_6030:
        /* <DEDUP_REMOVED lines=10> */
.L_x_6026:
[----:B------:R-:W-:Y:S01]  /*6240*/  P2R R94, PR, RZ, 0x2 ;  /* 0x00000002ff5e7803 */ /* 0x000fe20000000000 */
[----:B------:R-:W-:Y:S01]  /*6250*/  IMAD.MOV.U32 R119, RZ, RZ, 0x20 ;  /* 0x00000020ff777424 */ /* 0x000fe200078e00ff */
[----:B------:R-:W-:Y:S01]  /*6260*/  ISETP.NE.AND P1, PT, R117, RZ, PT ;  /* 0x000000ff7500720c */ /* 0x000fe20003f25270 */
[----:B------:R-:W-:Y:S01]  /*6270*/  IMAD.MOV.U32 R118, RZ, RZ, 0x8 ;  /* 0x00000008ff767424 */ /* 0x000fe200078e00ff */
[----:B------:R-:W-:Y:S02]  /*6280*/  SEL R93, RZ, 0x10000, P4 ;  /* 0x00010000ff5d7807 */ /* 0x000fe40002000000 */
[----:B------:R-:W-:Y:S02]  /*6290*/  ISETP.NE.AND P4, PT, R112, RZ, PT ;  /* 0x000000ff7000720c */ /* 0x000fe40003f85270 */
[----:B------:R-:W-:Y:S02]  /*62a0*/  SEL R92, RZ, 0x1000000, P5 ;  /* 0x01000000ff5c7807 */ /* 0x000fe40002800000 */
[----:B------:R-:W-:-:S02]  /*62b0*/  SEL R112, RZ, 0x100, P3 ;  /* 0x00000100ff707807 */ /* 0x000fc40001800000 */
[----:B------:R-:W-:Y:S02]  /*62c0*/  ISETP.NE.AND P3, PT, R116, RZ, PT ;  /* 0x000000ff7400720c */ /* 0x000fe40003f65270 */
[----:B------:R-:W-:Y:S02]  /*62d0*/  SEL R96, RZ, 0x1, P1 ;  /* 0x00000001ff607807 */ /* 0x000fe40000800000 */
[----:B------:R-:W-:Y:S02]  /*62e0*/  ISETP.NE.AND P1, PT, R94, RZ, PT ;  /* 0x000000ff5e00720c */ /* 0x000fe40003f25270 */
[----:B------:R-:W-:Y:S01]  /*62f0*/  LOP3.LUT R112, R112, R92, R93, 0xfe, !PT ;  /* 0x0000005c70707212 */ /* 0x000fe200078efe5d */
[----:B------:R-:W-:Y:S01]  /*6300*/  IMAD.WIDE.U32 R96, R96, 0x1000000, RZ ;  /* 0x0100000060607825 */ /* 0x000fe200078e00ff */
[----:B------:R-:W-:Y:S02]  /*6310*/  SEL R94, RZ, 0x1, P3 ;  /* 0x00000001ff5e7807 */ /* 0x000fe40001800000 */
[----:B------:R-:W-:-:S02]  /*6320*/  SEL R92, RZ, 0x1, P4 ;  /* 0x00000001ff5c7807 */ /* 0x000fc40002000000 */
[----:B------:R-:W-:Y:S01]  /*6330*/  ISETP.NE.AND P5, PT, R99, RZ, PT ;  /* 0x000000ff6300720c */ /* 0x000fe20003fa5270 */
[----:B------:R-:W-:Y:S01]  /*6340*/  IMAD.WIDE.U32 R94, R94, 0x10000, RZ ;  /* 0x000100005e5e7825 */ /* 0x000fe200078e00ff */
[----:B------:R-:W-:Y:S02]  /*6350*/  SEL R99, RZ, 0x1, P2 ;  /* 0x00000001ff637807 */ /* 0x000fe40001000000 */
[----:B------:R-:W-:Y:S01]  /*6360*/  ISETP.NE.AND P6, PT, R113, RZ, PT ;  /* 0x000000ff7100720c */ /* 0x000fe20003fc5270 */
[----:B------:R-:W-:Y:S01]  /*6370*/  IMAD.WIDE.U32 R92, R92, 0x100, RZ ;  /* 0x000001005c5c7825 */ /* 0x000fe200078e00ff */
[----:B------:R-:W-:Y:S02]  /*6380*/  LOP3.LUT R97, R97, R112, R99, 0xfe, !PT ;  /* 0x0000007061617212 */ /* 0x000fe400078efe63 */
[----:B------:R-:W-:Y:S02]  /*6390*/  IADD3 R112, R114, 0x20, RZ ;  /* 0x0000002072707810 */ /* 0x000fe40007ffe0ff */
[----:B------:R-:W-:-:S02]  /*63a0*/  LOP3.LUT R96, R92, R96, R94, 0xfe, !PT ;  /* 0x000000605c607212 */ /* 0x000fc400078efe5e */
[----:B------:R-:W-:Y:S01]  /*63b0*/  LOP3.LUT R93, R93, R97, R95, 0xfe, !PT ;  /* 0x000000615d5d7212 */ /* 0x000fe200078efe5f */
[----:B------:R-:W-:Y:S01]  /*63c0*/  IMAD.WIDE.U32 R94, R114, R119, c[0x0][0x188] ;  /* 0x00006200725e7625 */ /* 0x000fe200078e0077 */
[----:B------:R-:W-:-:S04]  /*63d0*/  SEL R97, RZ, 0x1, P5 ;  /* 0x00000001ff617807 */ /* 0x000fc80002800000 */
[----:B------:R-:W-:Y:S01]  /*63e0*/  STG.E.128 [R94.64], R12 ;  /* 0x0000000c5e007986 */ /* 0x000fe2000c101d06 */
[----:B------:R-:W-:Y:S01]  /*63f0*/  LOP3.LUT R92, R96, R97, RZ, 0xfc, !PT ;  /* 0x00000061605c7212 */ /* 0x000fe200078efcff */
[----:B------:R-:W-:Y:S02]  /*6400*/  IMAD.WIDE.U32 R96, R112, R98, c[0x0][0x170] ;  /* 0x00005c0070607625 */ /* 0x000fe400078e0062 */
[----:B------:R0:W-:Y:S02]  /*6410*/  STG.E.128 [R94.64+0x10], R8 ;  /* 0x000010085e007986 */ /* 0x0001e4000c101d06 */
[----:B0-----:R-:W-:-:S05]  /*6420*/  IMAD.WIDE.U32 R94, R114, R118, c[0x0][0x190] ;  /* 0x00006400725e7625 */ /* 0x001fca00078e0076 */
[----:B------:R0:W-:Y:S02]  /*6430*/  STG.E.64 [R94.64], R92 ;  /* 0x0000005c5e007986 */ /* 0x0001e4000c101b06 */
[----:B0-----:R-:W-:-:S04]  /*6440*/  @P6 IMAD.WIDE.U32 R94, R98, R112, c[0x0][0x178] ;  /* 0x00005e00625e6625 */ /* 0x001fc800078e0070 */
[----:B------:R-:W-:Y:S01]  /*6450*/  @P0 IMAD.WIDE.U32 R92, R119, R112, c[0x0][0x180] ;  /* 0x00006000775c0625 */ /* 0x000fe200078e0070 */
[----:B------:R-:W-:Y:S05]  /*6460*/  @!P6 BRA `(.L_x_6034) ;  /* 0x000001300000e947 */ /* 0x000fea0003800000 */
[----:B------:R-:W-:Y:S02]  /*6470*/  SHF.L.U32 R98, R102, 0x10, RZ ;  /* 0x0000001066627819 */ /* 0x000fe400000006ff */
[----:B------:R-:W-:Y:S02]  /*6480*/  LOP3.LUT R120, R7, 0xff, RZ, 0xc0, !PT ;  /* 0x000000ff07787812 */ /* 0x000fe400078ec0ff */
[----:B------:R-:W-:Y:S02]  /*6490*/  LOP3.LUT R123, R98, 0xff0000, RZ, 0xc0, !PT ;  /* 0x00ff0000627b7812 */ /* 0x000fe400078ec0ff */
[----:B------:R-:W-:Y:S01]  /*64a0*/  LOP3.LUT R98, R0, 0xffff, RZ, 0xc0, !PT ;  /* 0x0000ffff00627812 */ /* 0x000fe200078ec0ff */
[----:B------:R-:W-:Y:S01]  /*64b0*/  IMAD.WIDE.U32 R120, R120, 0x1000000, RZ ;  /* 0x0100000078787825 */ /* 0x000fe200078e00ff */
[----:B------:R-:W-:Y:S02]  /*64c0*/  LOP3.LUT R116, R6, 0xff, RZ, 0xc0, !PT ;  /* 0x000000ff06747812 */ /* 0x000fe400078ec0ff */
        /* <DEDUP_REMOVED lines=13> */
.L_x_6034:
        /* <DEDUP_REMOVED lines=16> */
.L_x_6036:
[----:B-1----:R-:W-:Y:S02]  /*66a0*/  IMAD.MOV.U32 R120, RZ, RZ, R103 ;  /* 0x000000ffff787224 */ /* 0x002fe400078e0067 */
.L_x_6037:
[----:B------:R-:W-:Y:S05]  /*66b0*/  BSYNC B1 ;  /* 0x0000000000017941 */ /* 0x000fea0003800000 */
.L_x_6035:
        /* <DEDUP_REMOVED lines=16> */
.L_x_6041:
[----:B------:R-:W-:Y:S05]  /*67c0*/  BSYNC B2 ;  /* 0x0000000000027941 */ /* 0x000fea0003800000 */
.L_x_6040:
        /* <DEDUP_REMOVED lines=39> */
[----:B------:R-:W-:Y:S01]  /*6a40*/  HFMA2.MMA R116, -RZ, RZ, 0, 0 ;  /* 0x00000000ff747435 */ /* 0x000fe200000001ff */
[----:B------:R-:W-:Y:S01]  /*6a50*/  IMAD.WIDE.U32 R92, R92, -0x2daee0ad, RZ ;  /* 0xd2511f535c5c7825 */ /* 0x000fe200078e00ff */
[----:B------:R-:W-:-:S03]  /*6a60*/  LOP3.LUT R104, R117, UR25, R104, 0x96, !PT ;  /* 0x0000001975687c12 */ /* 0x000fc6000f8e9668 */
[----:B------:R-:W-:Y:S01]  /*6a70*/  IMAD.MOV.U32 R3, RZ, RZ, R92 ;  /* 0x000000ffff037224 */ /* 0x000fe200078e005c */
[----:B------:R-:W-:Y:S02]  /*6a80*/  LOP3.LUT R105, R93, UR26, R94, 0x96, !PT ;  /* 0x0000001a5d697c12 */ /* 0x000fe4000f8e965e */
.L_x_6039:
[----:B------:R-:W-:Y:S05]  /*6a90*/  BSYNC B1 ;  /* 0x0000000000017941 */ /* 0x000fea0003800000 */
.L_x_6038:
[----:B------:R-:W0:Y:S02]  /*6aa0*/  I2F.U32 R92, R120 ;  /* 0x00000078005c7306 */ /* 0x000e240000201000 */
[----:B0-----:R-:W-:-:S05]  /*6ab0*/  FFMA.FTZ R92, R92, R115, 1.1641532182693481445e-10 ;  /* 0x2f0000005c5c7423 */ /* 0x001fca0000010073 */
[----:B------:R-:W-:Y:S02]  /*6ac0*/  FSETP.GTU.FTZ.AND P2, PT, R92, c[0x0][0x1e4], PT ;  /* 0x000079005c007a0b */ /* 0x000fe40003f5c000 */
[----:B-----5:R-:W-:Y:S02]  /*6ad0*/  PRMT R92, RZ, 0x5410, R96 ;  /* 0x00005410ff5c7816 */ /* 0x020fe40000000060 */
[----:B------:R-:W-:-:S03]  /*6ae0*/  P2R R120, PR, RZ, 0x4 ;  /* 0x00000004ff787803 */ /* 0x000fc60000000000 */
        /* <DEDUP_REMOVED lines=8> */
.L_x_6042:
        /* <DEDUP_REMOVED lines=12> */
.L_x_6045:
[----:B------:R-:W-:Y:S02]  /*6c30*/  IMAD.MOV.U32 R4, RZ, RZ, R103 ;  /* 0x000000ffff047224 */ /* 0x000fe400078e0067 */
.L_x_6046:
[----:B------:R-:W-:Y:S05]  /*6c40*/  BSYNC B1 ;  /* 0x0000000000017941 */ /* 0x000fea0003800000 */
.L_x_6044:
        /* <DEDUP_REMOVED lines=16> */
.L_x_6050:
[----:B------:R-:W-:Y:S05]  /*6d50*/  BSYNC B2 ;  /* 0x0000000000027941 */ /* 0x000fea0003800000 */
.L_x_6049:
        /* <DEDUP_REMOVED lines=37> */
[----:B------:R-:W-:-:S04]  /*6fb0*/  LOP3.LUT R94, R105, UR23, R94, 0x96, !PT ;  /* 0x00000017695e7c12 */ /* 0x000fc8000f8e965e */
[----:B------:R-:W-:Y:S01]  /*6fc0*/  LOP3.LUT R104, R123, UR25, R104, 0x96, !PT ;  /* 0x000000197b687c12 */ /* 0x000fe2000f8e9668 */
[----:B------:R-:W-:Y:S01]  /*6fd0*/  IMAD.WIDE.U32 R94, R94, -0x2daee0ad, RZ ;  /* 0xd2511f535e5e7825 */ /* 0x000fe200078e00ff */
[----:B------:R-:W-:-:S03]  /*6fe0*/  MOV R103, R122 ;  /* 0x0000007a00677202 */ /* 0x000fc60000000f00 */
[----:B------:R-:W-:Y:S01]  /*6ff0*/  IMAD.MOV.U32 R3, RZ, RZ, R94 ;  /* 0x000000ffff037224 */ /* 0x000fe200078e005e */
[----:B------:R-:W-:Y:S01]  /*7000*/  LOP3.LUT R105, R95, UR26, R116, 0x96, !PT ;  /* 0x0000001a5f697c12 */ /* 0x000fe2000f8e9674 */
[----:B------:R-:W-:Y:S02]  /*7010*/  IMAD.MOV.U32 R94, RZ, RZ, RZ ;  /* 0x000000ffff5e7224 */ /* 0x000fe400078e00ff */
.L_x_6048:
[----:B------:R-:W-:Y:S05]  /*7020*/  BSYNC B1 ;  /* 0x0000000000017941 */ /* 0x000fea0003800000 */
.L_x_6047:
[----:B------:R-:W0:Y:S02]  /*7030*/  I2F.U32 R4, R4 ;  /* 0x0000000400047306 */ /* 0x000e240000201000 */
[----:B0-----:R-:W-:Y:S01]  /*7040*/  FFMA.FTZ R93, R4, R115, 1.1641532182693481445e-10 ;  /* 0x2f000000045d7423 */ /* 0x001fe20000010073 */
[----:B------:R-:W-:-:S04]  /*7050*/  PRMT R4, RZ, 0x5410, R24 ;  /* 0x00005410ff047816 */ /* 0x000fc80000000018 */
[----:B------:R-:W-:Y:S01]  /*7060*/  FSETP.GTU.FTZ.AND P2, PT, R93, c[0x0][0x1e4], PT ;  /* 0x000079005d007a0b */ /* 0x000fe20003f5c000 */
[----:B------:R-:W-:-:S05]  /*7070*/  FMUL.FTZ R93, R4, c[0x0][0x1e8] ;  /* 0x00007a00045d7a20 */ /* 0x000fca0000410000 */
[----:B------:R-:W-:-:S05]  /*7080*/  FSEL R93, R93, RZ, !P2 ;  /* 0x000000ff5d5d7208 */ /* 0x000fca0005000000 */
[----:B------:R-:W-:Y:S01]  /*7090*/  FADD.FTZ R92, R92, R93 ;  /* 0x0000005d5c5c7221 */ /* 0x000fe20000010000 */
[----:B------:R-:W-:-:S03]  /*70a0*/  SEL R93, RZ, 0x1, P2 ;  /* 0x00000001ff5d7807 */ /* 0x000fc60001000000 */
[----:B------:R-:W-:Y:S01]  /*70b0*/  @P0 FADD.FTZ R92, R20, R92 ;  /* 0x0000005c145c0221 */ /* 0x000fe20000010000 */
[----:B------:R-:W-:Y:S02]  /*70c0*/  PRMT R4, R93, 0x7610, R4 ;  /* 0x000076105d047816 */ /* 0x000fe40000000004 */
.L_x_6043:
        /* <DEDUP_REMOVED lines=12> */
.L_x_6052:
[----:B------:R-:W-:Y:S02]  /*7190*/  IMAD.MOV.U32 R93, RZ, RZ, R103 ;  /* 0x000000ffff5d7224 */ /* 0x000fe400078e0067 */
.L_x_6053:
[----:B------:R-:W-:Y:S05]  /*71a0*/  BSYNC B1 ;  /* 0x0000000000017941 */ /* 0x000fea0003800000 */
.L_x_6051:
        /* <DEDUP_REMOVED lines=16> */
.L_x_6057:
[----:B------:R-:W-:Y:S05]  /*72b0*/  BSYNC B2 ;  /* 0x0000000000027941 */ /* 0x000fea0003800000 */
.L_x_6056:
        /* <DEDUP_REMOVED lines=40> */
[----:B------:R-:W-:-:S04]  /*7540*/  IMAD.WIDE.U32 R94, R3, -0x2daee0ad, RZ ;  /* 0xd2511f53035e7825 */ /* 0x000fc800078e00ff */
[----:B------:R-:W-:Y:S01]  /*7550*/  IMAD.MOV.U32 R3, RZ, RZ, R94 ;  /* 0x000000ffff037224 */ /* 0x000fe200078e005e */
[----:B------:R-:W-:Y:S01]  /*7560*/  LOP3.LUT R105, R95, UR26, R116, 0x96, !PT ;  /* 0x0000001a5f697c12 */ /* 0x000fe2000f8e9674 */
[----:B------:R-:W-:Y:S02]  /*7570*/  IMAD.MOV.U32 R95, RZ, RZ, RZ ;  /* 0x000000ffff5f7224 */ /* 0x000fe400078e00ff */
.L_x_6055:
[----:B------:R-:W-:Y:S05]  /*7580*/  BSYNC B1 ;  /* 0x0000000000017941 */ /* 0x000fea0003800000 */
.L_x_6054:
        /* <DEDUP_REMOVED lines=13> */
.L_x_6058:
        /* <DEDUP_REMOVED lines=12> */
.L_x_6061:
[----:B------:R-:W-:Y:S02]  /*7720*/  IMAD.MOV.U32 R5, RZ, RZ, R103 ;  /* 0x000000ffff057224 */ /* 0x000fe400078e0067 */
.L_x_6062:
[----:B------:R-:W-:Y:S05]  /*7730*/  BSYNC B1 ;  /* 0x0000000000017941 */ /* 0x000fea0003800000 */
.L_x_6060:
        /* <DEDUP_REMOVED lines=16> */
.L_x_6066:
[----:B------:R-:W-:Y:S05]  /*7840*/  BSYNC B2 ;  /* 0x0000000000027941 */ /* 0x000fea0003800000 */
.L_x_6065:
        /* <DEDUP_REMOVED lines=40> */
[----:B------:R-:W-:-:S04]  /*7ad0*/  IMAD.WIDE.U32 R94, R94, -0x2daee0ad, RZ ;  /* 0xd2511f535e5e7825 */ /* 0x000fc800078e00ff */
[----:B------:R-:W-:Y:S01]  /*7ae0*/  IMAD.MOV.U32 R3, RZ, RZ, R94 ;  /* 0x000000ffff037224 */ /* 0x000fe200078e005e */
[----:B------:R-:W-:Y:S01]  /*7af0*/  LOP3.LUT R105, R95, UR26, R116, 0x96, !PT ;  /* 0x0000001a5f697c12 */ /* 0x000fe2000f8e9674 */
[----:B------:R-:W-:Y:S02]  /*7b00*/  IMAD.MOV.U32 R94, RZ, RZ, RZ ;  /* 0x000000ffff5e7224 */ /* 0x000fe400078e00ff */
.L_x_6064:
[----:B------:R-:W-:Y:S05]  /*7b10*/  BSYNC B1 ;  /* 0x0000000000017941 */ /* 0x000fea0003800000 */
.L_x_6063:
[----:B------:R0:W1:Y:S02]  /*7b20*/  I2F.U32 R96, R5 ;  /* 0x0000000500607306 */ /* 0x0000640000201000 */
[----:B0-----:R-:W-:Y:S01]  /*7b30*/  PRMT R5, RZ, 0x7610, R24 ;  /* 0x00007610ff057816 */ /* 0x001fe20000000018 */
[----:B-1----:R-:W-:-:S05]  /*7b40*/  FFMA.FTZ R96, R96, R115, 1.1641532182693481445e-10 ;  /* 0x2f00000060607423 */ /* 0x002fca0000010073 */
[----:B------:R-:W-:Y:S01]  /*7b50*/  FSETP.GTU.FTZ.AND P2, PT, R96, c[0x0][0x1e4], PT ;  /* 0x0000790060007a0b */ /* 0x000fe20003f5c000 */
[----:B------:R-:W-:-:S03]  /*7b60*/  FMUL.FTZ R96, R5, c[0x0][0x1e8] ;  /* 0x00007a0005607a20 */ /* 0x000fc60000410000 */
[----:B------:R-:W-:Y:S02]  /*7b70*/  SEL R95, RZ, 0x1, P2 ;  /* 0x00000001ff5f7807 */ /* 0x000fe40001000000 */
[----:B------:R-:W-:Y:S02]  /*7b80*/  FSEL R96, R96, RZ, !P2 ;  /* 0x000000ff60607208 */ /* 0x000fe40005000000 */
[----:B------:R-:W-:-:S03]  /*7b90*/  PRMT R5, R95, 0x7610, R5 ;  /* 0x000076105f057816 */ /* 0x000fc60000000005 */
[----:B------:R-:W-:-:S04]  /*7ba0*/  FADD.FTZ R93, R93, R96 ;  /* 0x000000605d5d7221 */ /* 0x000fc80000010000 */
[----:B------:R-:W-:Y:S02]  /*7bb0*/  @P0 FADD.FTZ R93, R21, R93 ;  /* 0x0000005d155d0221 */ /* 0x000fe40000010000 */
.L_x_6059:
        /* <DEDUP_REMOVED lines=12> */
.L_x_6068:
[----:B------:R-:W-:Y:S02]  /*7c80*/  IMAD.MOV.U32 R96, RZ, RZ, R103 ;  /* 0x000000ffff607224 */ /* 0x000fe400078e0067 */
.L_x_6069:
[----:B------:R-:W-:Y:S05]  /*7c90*/  BSYNC B1 ;  /* 0x0000000000017941 */ /* 0x000fea0003800000 */
.L_x_6067:
        /* <DEDUP_REMOVED lines=16> */
.L_x_6073:
[----:B------:R-:W-:Y:S05]  /*7da0*/  BSYNC B2 ;  /* 0x0000000000027941 */ /* 0x000fea0003800000 */
.L_x_6072:
        /* <DEDUP_REMOVED lines=41> */
[----:B------:R-:W-:Y:S01]  /*8040*/  IMAD.MOV.U32 R3, RZ, RZ, R94 ;  /* 0x000000ffff037224 */ /* 0x000fe200078e005e */
[----:B------:R-:W-:Y:S01]  /*8050*/  LOP3.LUT R105, R95, UR26, R116, 0x96, !PT ;  /* 0x0000001a5f697c12 */ /* 0x000fe2000f8e9674 */
[----:B------:R-:W-:Y:S02]  /*8060*/  IMAD.MOV.U32 R95, RZ, RZ, RZ ;  /* 0x000000ffff5f7224 */ /* 0x000fe400078e00ff */
.L_x_6071:
[----:B------:R-:W-:Y:S05]  /*8070*/  BSYNC B1 ;  /* 0x0000000000017941 */ /* 0x000fea0003800000 */
.L_x_6070:
[----:B------:R-:W0:Y:S02]  /*8080*/  I2F.U32 R94, R96 ;  /* 0x00000060005e7306 */ /* 0x000e240000201000 */
[----:B0-----:R-:W-:-:S05]  /*8090*/  FFMA.FTZ R94, R94, R115, 1.1641532182693481445e-10 ;  /* 0x2f0000005e5e7423 */ /* 0x001fca0000010073 */
[----:B------:R-:W-:Y:S02]  /*80a0*/  FSETP.GTU.FTZ.AND P2, PT, R94, c[0x0][0x1e4], PT ;  /* 0x000079005e007a0b */ /* 0x000fe40003f5c000 */
[----:B------:R-:W-:Y:S02]  /*80b0*/  PRMT R94, RZ, 0x5410, R97 ;  /* 0x00005410ff5e7816 */ /* 0x000fe40000000061 */
[----:B------:R-:W-:-:S03]  /*80c0*/  P2R R121, PR, RZ, 0x4 ;  /* 0x00000004ff797803 */ /* 0x000fc60000000000 */
[----:B------:R-:W-:-:S05]  /*80d0*/  FMUL.FTZ R94, R94, c[0x0][0x1e8] ;  /* 0x00007a005e5e7a20 */ /* 0x000fca0000410000 */
[----:B------:R-:W-:Y:S01]  /*80e0*/  FSEL R94, R94, RZ, !P2 ;  /* 0x000000ff5e5e7208 */ /* 0x000fe20005000000 */
[----:B------:R-:W-:Y:S05]  /*80f0*/  @P1 BRA `(.L_x_6074) ;  /* 0x0000005000001947 */ /* 0x000fea0003800000 */
[----:B------:R-:W-:Y:S01]  /*8100*/  MOV R96, R95 ;  /* 0x0000005f00607202 */ /* 0x000fe20000000f00 */
[----:B------:R-:W-:Y:S05]  /*8110*/  @!P0 BRA `(.L_x_6075) ;  /* 0x0000059000008947 */ /* 0x000fea0003800000 */
[----:B------:R-:W-:Y:S02]  /*8120*/  IMAD.MOV.U32 R96, RZ, RZ, R95 ;  /* 0x000000ffff607224 */ /* 0x000fe400078e005f */
[----:B------:R-:W-:Y:S01]  /*8130*/  FADD.FTZ R94, R22, R94 ;  /* 0x0000005e165e7221 */ /* 0x000fe20000010000 */
[----:B------:R-:W-:Y:S05]  /*8140*/  BRA `(.L_x_6075) ;  /* 0x0000056000007947 */ /* 0x000fea0003800000 */
.L_x_6074:
        /* <DEDUP_REMOVED lines=12> */
.L_x_6077:
[----:B------:R-:W-:Y:S02]  /*8210*/  MOV R6, R103 ;  /* 0x0000006700067202 */ /* 0x000fe40000000f00 */
.L_x_6078:
[----:B------:R-:W-:Y:S05]  /*8220*/  BSYNC B1 ;  /* 0x0000000000017941 */ /* 0x000fea0003800000 */
.L_x_6076:
        /* <DEDUP_REMOVED lines=16> */
.L_x_6082:
[----:B------:R-:W-:Y:S05]  /*8330*/  BSYNC B2 ;  /* 0x0000000000027941 */ /* 0x000fea0003800000 */
.L_x_6081:
        /* <DEDUP_REMOVED lines=41> */
[----:B------:R-:W-:-:S05]  /*85d0*/  IMAD.WIDE.U32 R116, R3, -0x2daee0ad, RZ ;  /* 0xd2511f5303747825 */ /* 0x000fca00078e00ff */
[----:B------:R-:W-:Y:S02]  /*85e0*/  LOP3.LUT R105, R117, UR26, R124, 0x96, !PT ;  /* 0x0000001a75697c12 */ /* 0x000fe4000f8e967c */
[----:B------:R-:W-:Y:S02]  /*85f0*/  MOV R3, R116 ;  /* 0x0000007400037202 */ /* 0x000fe40000000f00 */
.L_x_6080:
[----:B------:R-:W-:Y:S05]  /*8600*/  BSYNC B1 ;  /* 0x0000000000017941 */ /* 0x000fea0003800000 */
.L_x_6079:
        /* <DEDUP_REMOVED lines=10> */
.L_x_6075:
        /* <DEDUP_REMOVED lines=12> */
.L_x_6084:
[----:B------:R-:W-:Y:S02]  /*8770*/  MOV R95, R103 ;  /* 0x00000067005f7202 */ /* 0x000fe40000000f00 */
.L_x_6085:
[----:B------:R-:W-:Y:S05]  /*8780*/  BSYNC B1 ;  /* 0x0000000000017941 */ /* 0x000fea0003800000 */
.L_x_6083:
        /* <DEDUP_REMOVED lines=16> */
.L_x_6089:
[----:B------:R-:W-:Y:S05]  /*8890*/  BSYNC B2 ;  /* 0x0000000000027941 */ /* 0x000fea0003800000 */
.L_x_6088:
        /* <DEDUP_REMOVED lines=44> */
.L_x_6087:
[----:B------:R-:W-:Y:S05]  /*8b60*/  BSYNC B1 ;  /* 0x0000000000017941 */ /* 0x000fea0003800000 */
.L_x_6086:
        /* <DEDUP_REMOVED lines=13> */
.L_x_6090:
        /* <DEDUP_REMOVED lines=12> */
.L_x_6093:
[----:B------:R-:W-:Y:S02]  /*8d00*/  IMAD.MOV.U32 R7, RZ, RZ, R103 ;  /* 0x000000ffff077224 */ /* 0x000fe400078e0067 */
.L_x_6094:
[----:B------:R-:W-:Y:S05]  /*8d10*/  BSYNC B1 ;  /* 0x0000000000017941 */ /* 0x000fea0003800000 */
.L_x_6092:
        /* <DEDUP_REMOVED lines=16> */
.L_x_6098:
[----:B------:R-:W-:Y:S05]  /*8e20*/  BSYNC B2 ;  /* 0x0000000000027941 */ /* 0x000fea0003800000 */
.L_x_6097:
        /* <DEDUP_REMOVED lines=44> */
.L_x_6096:
[----:B------:R-:W-:Y:S05]  /*90f0*/  BSYNC B1 ;  /* 0x0000000000017941 */ /* 0x000fea0003800000 */
.L_x_6095:
        /* <DEDUP_REMOVED lines=10> */
.L_x_6091:
        /* <DEDUP_REMOVED lines=12> */
.L_x_6100:
[----:B------:R-:W-:Y:S02]  /*9260*/  IMAD.MOV.U32 R111, RZ, RZ, R103 ;  /* 0x000000ffff6f7224 */ /* 0x000fe400078e0067 */
.L_x_6101:
[----:B------:R-:W-:Y:S05]  /*9270*/  BSYNC B1 ;  /* 0x0000000000017941 */ /* 0x000fea0003800000 */
.L_x_6099:
        /* <DEDUP_REMOVED lines=16> */
.L_x_6105:
[----:B------:R-:W-:Y:S05]  /*9380*/  BSYNC B2 ;  /* 0x0000000000027941 */ /* 0x000fea0003800000 */
.L_x_6104:
        /* <DEDUP_REMOVED lines=44> */
.L_x_6103:
[----:B------:R-:W-:Y:S05]  /*9650*/  BSYNC B1 ;  /* 0x0000000000017941 */ /* 0x000fea0003800000 */
.L_x_6102:
        /* <DEDUP_REMOVED lines=12> */
.L_x_6106:
        /* <DEDUP_REMOVED lines=12> */
.L_x_6109:
[----:B------:R-:W-:Y:S02]  /*97e0*/  IMAD.MOV.U32 R97, RZ, RZ, R103 ;  /* 0x000000ffff617224 */ /* 0x000fe400078e0067 */
.L_x_6110:
[----:B------:R-:W-:Y:S05]  /*97f0*/  BSYNC B1 ;  /* 0x0000000000017941 */ /* 0x000fea0003800000 */
.L_x_6108:
        /* <DEDUP_REMOVED lines=16> */
.L_x_6114:
[----:B------:R-:W-:Y:S05]  /*9900*/  BSYNC B2 ;  /* 0x0000000000027941 */ /* 0x000fea0003800000 */
.L_x_6113:
        /* <DEDUP_REMOVED lines=43> */
[----:B------:R-:W-:Y:S02]  /*9bc0*/  LOP3.LUT R105, R117, UR26, R124, 0x96, !PT ;  /* 0x0000001a75697c12 */ /* 0x000fe4000f8e967c */
.L_x_6112:
[----:B------:R-:W-:Y:S05]  /*9bd0*/  BSYNC B1 ;  /* 0x0000000000017941 */ /* 0x000fea0003800000 */
.L_x_6111:
        /* <DEDUP_REMOVED lines=9> */
.L_x_6107:
        /* <DEDUP_REMOVED lines=12> */
.L_x_6116:
[----:B------:R-:W-:Y:S02]  /*9d30*/  IMAD.MOV.U32 R97, RZ, RZ, R103 ;  /* 0x000000ffff617224 */ /* 0x000fe400078e0067 */
.L_x_6117:
[----:B------:R-:W-:Y:S05]  /*9d40*/  BSYNC B1 ;  /* 0x0000000000017941 */ /* 0x000fea0003800000 */
.L_x_6115:
        /* <DEDUP_REMOVED lines=16> */
.L_x_6121:
[----:B------:R-:W-:Y:S05]  /*9e50*/  BSYNC B2 ;  /* 0x0000000000027941 */ /* 0x000fea0003800000 */
.L_x_6120:
        /* <DEDUP_REMOVED lines=43> */
[----:B------:R-:W-:Y:S02]  /*a110*/  MOV R116, RZ ;  /* 0x000000ff00747202 */ /* 0x000fe40000000f00 */
.L_x_6119:
[----:B------:R-:W-:Y:S05]  /*a120*/  BSYNC B1 ;  /* 0x0000000000017941 */ /* 0x000fea0003800000 */
.L_x_6118:
        /* <DEDUP_REMOVED lines=12> */
.L_x_6122:
        /* <DEDUP_REMOVED lines=12> */
.L_x_6125:
[----:B------:R-:W-:Y:S02]  /*a2b0*/  IMAD.MOV.U32 R98, RZ, RZ, R103 ;  /* 0x000000ffff627224 */ /* 0x000fe400078e0067 */
.L_x_6126:
[----:B------:R-:W-:Y:S05]  /*a2c0*/  BSYNC B1 ;  /* 0x0000000000017941 */ /* 0x000fea0003800000 */
.L_x_6124:
        /* <DEDUP_REMOVED lines=16> */
.L_x_6130:
[----:B------:R-:W-:Y:S05]  /*a3d0*/  BSYNC B2 ;  /* 0x0000000000027941 */ /* 0x000fea0003800000 */
.L_x_6129:
        /* <DEDUP_REMOVED lines=43> */
[----:B------:R-:W-:Y:S02]  /*a690*/  LOP3.LUT R105, R117, UR26, R124, 0x96, !PT ;  /* 0x0000001a75697c12 */ /* 0x000fe4000f8e967c */
.L_x_6128:
[----:B------:R-:W-:Y:S05]  /*a6a0*/  BSYNC B1 ;  /* 0x0000000000017941 */ /* 0x000fea0003800000 */
.L_x_6127:
        /* <DEDUP_REMOVED lines=9> */
.L_x_6123:
        /* <DEDUP_REMOVED lines=12> */
.L_x_6132:
[----:B------:R-:W-:Y:S02]  /*a800*/  IMAD.MOV.U32 R98, RZ, RZ, R103 ;  /* 0x000000ffff627224 */ /* 0x000fe400078e0067 */
.L_x_6133:
[----:B------:R-:W-:Y:S05]  /*a810*/  BSYNC B1 ;  /* 0x0000000000017941 */ /* 0x000fea0003800000 */
.L_x_6131:
        /* <DEDUP_REMOVED lines=16> */
.L_x_6137:
[----:B------:R-:W-:Y:S05]  /*a920*/  BSYNC B2 ;  /* 0x0000000000027941 */ /* 0x000fea0003800000 */
.L_x_6136:
        /* <DEDUP_REMOVED lines=44> */
.L_x_6135:
[----:B------:R-:W-:Y:S05]  /*abf0*/  BSYNC B1 ;  /* 0x0000000000017941 */ /* 0x000fea0003800000 */
.L_x_6134:
        /* <DEDUP_REMOVED lines=12> */
.L_x_6138:
        /* <DEDUP_REMOVED lines=12> */
.L_x_6141:
[----:B------:R-:W-:Y:S02]  /*ad80*/  IMAD.MOV.U32 R111, RZ, RZ, R103 ;  /* 0x000000ffff6f7224 */ /* 0x000fe400078e0067 */
.L_x_6142:
[----:B------:R-:W-:Y:S05]  /*ad90*/  BSYNC B1 ;  /* 0x0000000000017941 */ /* 0x000fea0003800000 */
.L_x_6140:
        /* <DEDUP_REMOVED lines=16> */
.L_x_6146:
[----:B------:R-:W-:Y:S05]  /*aea0*/  BSYNC B2 ;  /* 0x0000000000027941 */ /* 0x000fea0003800000 */
.L_x_6145:
        /* <DEDUP_REMOVED lines=44> */
.L_x_6144:
[----:B------:R-:W-:Y:S05]  /*b170*/  BSYNC B1 ;  /* 0x0000000000017941 */ /* 0x000fea0003800000 */
.L_x_6143:
        /* <DEDUP_REMOVED lines=9> */
.L_x_6139:
        /* <DEDUP_REMOVED lines=12> */
.L_x_6148:
[----:B------:R-:W-:Y:S02]  /*b2d0*/  IMAD.MOV.U32 R111, RZ, RZ, R103 ;  /* 0x000000ffff6f7224 */ /* 0x000fe400078e0067 */
.L_x_6149:
[----:B------:R-:W-:Y:S05]  /*b2e0*/  BSYNC B1 ;  /* 0x0000000000017941 */ /* 0x000fea0003800000 */
.L_x_6147:
        /* <DEDUP_REMOVED lines=16> */
.L_x_6153:
[----:B------:R-:W-:Y:S05]  /*b3f0*/  BSYNC B2 ;  /* 0x0000000000027941 */ /* 0x000fea0003800000 */
.L_x_6152:
        /* <DEDUP_REMOVED lines=44> */
.L_x_6151:
[----:B------:R-:W-:Y:S05]  /*b6c0*/  BSYNC B1 ;  /* 0x0000000000017941 */ /* 0x000fea0003800000 */
.L_x_6150:
        /* <DEDUP_REMOVED lines=12> */
.L_x_6154:
        /* <DEDUP_REMOVED lines=12> */
.L_x_6157:
[----:B------:R-:W-:Y:S02]  /*b850*/  MOV R0, R103 ;  /* 0x0000006700007202 */ /* 0x000fe40000000f00 */
.L_x_6158:
[----:B------:R-:W-:Y:S05]  /*b860*/  BSYNC B1 ;  /* 0x0000000000017941 */ /* 0x000fea0003800000 */
.L_x_6156:
        /* <DEDUP_REMOVED lines=16> */
.L_x_6162:
[----:B------:R-:W-:Y:S05]  /*b970*/  BSYNC B2 ;  /* 0x0000000000027941 */ /* 0x000fea0003800000 */
.L_x_6161:
        /* <DEDUP_REMOVED lines=44> */
.L_x_6160:
[----:B------:R-:W-:Y:S05]  /*bc40*/  BSYNC B1 ;  /* 0x0000000000017941 */ /* 0x000fea0003800000 */
.L_x_6159:
        /* <DEDUP_REMOVED lines=10> */
.L_x_6155:
[----:B------:R-:W-:Y:S01]  /*bcf0*/  ISETP.NE.AND P1, PT, R120, RZ, PT ;  /* 0x000000ff7800720c */ /* 0x000fe20003f25270 */
[----:B------:R-:W-:Y:S01]  /*bd00*/  IMAD.WIDE.U32 R116, R112, R119, c[0x0][0x188] ;  /* 0x0000620070747625 */ /* 0x000fe200078e0077 */
[----:B------:R-:W-:Y:S02]  /*bd10*/  SEL R120, RZ, 0x10000, P4 ;  /* 0x00010000ff787807 */ /* 0x000fe40002000000 */
[----:B------:R-:W-:Y:S02]  /*bd20*/  ISETP.NE.AND P4, PT, R123, RZ, PT ;  /* 0x000000ff7b00720c */ /* 0x000fe40003f85270 */
[----:B------:R-:W-:Y:S01]  /*bd30*/  ISETP.NE.AND P6, PT, R122, RZ, PT ;  /* 0x000000ff7a00720c */ /* 0x000fe20003fc5270 */
[----:B------:R-:W-:Y:S01]  /*bd40*/  STG.E.128 [R116.64], R92 ;  /* 0x0000005c74007986 */ /* 0x000fe2000c101d06 */
[----:B------:R-:W-:Y:S02]  /*bd50*/  ISETP.NE.AND P0, PT, R113, RZ, PT ;  /* 0x000000ff7100720c */ /* 0x000fe40003f05270 */
[----:B------:R-:W-:Y:S01]  /*bd60*/  SEL R122, RZ, 0x1, P4 ;  /* 0x00000001ff7a7807 */ /* 0x000fe20002000000 */
[----:B------:R0:W-:Y:S01]  /*bd70*/  STG.E.128 [R116.64+0x10], R96 ;  /* 0x0000106074007986 */ /* 0x0001e2000c101d06 */
[----:B------:R-:W-:-:S02]  /*bd80*/  SEL R115, RZ, 0x1000000, P5 ;  /* 0x01000000ff737807 */ /* 0x000fc40002800000 */
[----:B------:R-:W-:Y:S01]  /*bd90*/  SEL R113, RZ, 0x100, P3 ;  /* 0x00000100ff717807 */ /* 0x000fe20001800000 */
[----:B------:R-:W-:Y:S01]  /*bda0*/  IMAD.WIDE.U32 R122, R122, 0x1000000, RZ ;  /* 0x010000007a7a7825 */ /* 0x000fe200078e00ff */
[----:B------:R-:W-:Y:S02]  /*bdb0*/  ISETP.NE.AND P5, PT, R121, RZ, PT ;  /* 0x000000ff7900720c */ /* 0x000fe40003fa5270 */
[----:B------:R-:W-:Y:S02]  /*bdc0*/  LOP3.LUT R113, R113, R115, R120, 0xfe, !PT ;  /* 0x0000007371717212 */ /* 0x000fe400078efe78 */
[----:B------:R-:W-:Y:S02]  /*bdd0*/  SEL R115, RZ, 0x1, P2 ;  /* 0x00000001ff737807 */ /* 0x000fe40001000000 */
[----:B------:R-:W-:Y:S02]  /*bde0*/  SEL R120, RZ, 0x1, P5 ;  /* 0x00000001ff787807 */ /* 0x000fe40002800000 */
[----:B------:R-:W-:-:S02]  /*bdf0*/  LOP3.LUT R115, R123, R113, R115, 0xfe, !PT ;  /* 0x000000717b737212 */ /* 0x000fc400078efe73 */
[----:B------:R-:W-:Y:S01]  /*be00*/  SEL R113, RZ, 0x1, P6 ;  /* 0x00000001ff717807 */ /* 0x000fe20003000000 */
[----:B------:R-:W-:-:S04]  /*be10*/  IMAD.WIDE.U32 R120, R120, 0x10000, RZ ;  /* 0x0001000078787825 */ /* 0x000fc800078e00ff */
[----:B0-----:R-:W-:Y:S01]  /*be20*/  IMAD.WIDE.U32 R116, R113, 0x100, RZ ;  /* 0x0000010071747825 */ /* 0x001fe200078e00ff */
[----:B------:R-:W-:-:S04]  /*be30*/  SEL R113, RZ, 0x1, P1 ;  /* 0x00000001ff717807 */ /* 0x000fc80000800000 */
[----:B------:R-:W-:Y:S02]  /*be40*/  LOP3.LUT R122, R116, R122, R120, 0xfe, !PT ;  /* 0x0000007a747a7212 */ /* 0x000fe400078efe78 */
[----:B------:R-:W-:Y:S01]  /*be50*/  LOP3.LUT R117, R117, R115, R121, 0xfe, !PT ;  /* 0x0000007375757212 */ /* 0x000fe200078efe79 */
[----:B------:R-:W-:Y:S01]  /*be60*/  IMAD.WIDE.U32 R120, R112, R118, c[0x0][0x190] ;  /* 0x0000640070787625 */ /* 0x000fe200078e0076 */
[----:B------:R-:W-:-:S05]  /*be70*/  LOP3.LUT R116, R122, R113, RZ, 0xfc, !PT ;  /* 0x000000717a747212 */ /* 0x000fca00078efcff */
[----:B------:R0:W-:Y:S01]  /*be80*/  STG.E.64 [R120.64], R116 ;  /* 0x0000007478007986 */ /* 0x0001e2000c101b06 */
[----:B------:R-:W-:Y:S05]  /*be90*/  @!P0 BRA `(.L_x_6163) ;  /* 0x0000013000008947 */ /* 0x000fea0003800000 */
[----:B------:R-:W-:Y:S01]  /*bea0*/  IMAD.U32 R113, R102, 0x10000, RZ ;  /* 0x0001000066717824 */ /* 0x000fe200078e00ff */
[----:B------:R-:W-:Y:S01]  /*beb0*/  LOP3.LUT R122, R7, 0xff, RZ, 0xc0, !PT ;  /* 0x000000ff077a7812 */ /* 0x000fe200078ec0ff */
[----:B------:R-:W-:Y:S01]  /*bec0*/  IMAD.WIDE.U32 R118, R112, R118, c[0x0][0x198] ;  /* 0x0000660070767625 */ /* 0x000fe200078e0076 */
[----:B0-----:R-:W-:Y:S02]  /*bed0*/  LOP3.LUT R120, R6, 0xff, RZ, 0xc0, !PT ;  /* 0x000000ff06787812 */ /* 0x001fe400078ec0ff */
        /* <DEDUP_REMOVED lines=9> */
[----:B------:R-:W-:Y:S01]  /*bf70*/  IMAD.WIDE.U32 R116, R116, 0x100, RZ ;  /* 0x0000010074747825 */ /* 0x000fe200078e00ff */
[----:B------:R-:W-:-:S04]  /*bf80*/  LOP3.LUT R113, R121, R113, R123, 0xfe, !PT ;  /* 0x0000007179717212 */ /* 0x000fc800078efe7b */
[----:B------:R-:W-:Y:S02]  /*bf90*/  LOP3.LUT R121, R116, R122, R120, 0xfe, !PT ;  /* 0x0000007a74797212 */ /* 0x000fe400078efe78 */
[----:B------:R-:W-:Y:S02]  /*bfa0*/  LOP3.LUT R117, R113, R117, RZ, 0xfc, !PT ;  /* 0x0000007571757212 */ /* 0x000fe400078efcff */
[----:B------:R-:W-:-:S05]  /*bfb0*/  LOP3.LUT R116, R121, 0xff, R4, 0xf8, !PT ;  /* 0x000000ff79747812 */ /* 0x000fca00078ef804 */
[----:B------:R0:W-:Y:S02]  /*bfc0*/  STG.E.64 [R118.64], R116 ;  /* 0x0000007476007986 */ /* 0x0001e4000c101b06 */
.L_x_6163:
[----:B0-----:R-:W-:Y:S01]  /*bfd0*/  FADD.FTZ R116, RZ, R12 ;  /* 0x0000000cff747221 */ /* 0x001fe20000010000 */
        /* <DEDUP_REMOVED lines=16> */
[----:B------:R-:W-:Y:S05]  /*c0e0*/  BRA.DIV ~URZ, `(.L_x_6164) ;  /* 0x00000a927f007947 */ /* 0x000fea000b800000 */
[----:B------:R0:W1:Y:S02]  /*c0f0*/  SHFL.BFLY PT, R113, R119, 0x1, 0x1f ;  /* 0x0c201f0077717f89 */ /* 0x00006400000e0000 */
.L_x_6168:
        /* <DEDUP_REMOVED lines=52> */
.L_x_6169:
[----:B------:R-:W-:Y:S01]  /*c440*/  FMUL.FTZ R115, R121, R121 ;  /* 0x0000007979737220 */ /* 0x000fe20000410000 */
[----:B------:R-:W-:Y:S01]  /*c450*/  ISETP.NE.AND P0, PT, RZ, UR8, PT ;  /* 0x00000008ff007c0c */ /* 0x000fe2000bf05270 */
[----:B-1----:R-:W-:Y:S01]  /*c460*/  FADD.FTZ R120, R120, R119 ;  /* 0x0000007778787221 */ /* 0x002fe20000010000 */
[----:B------:R-:W-:Y:S01]  /*c470*/  SHF.L.U32 R123, R114, 0x4, RZ ;  /* 0x00000004727b7819 */ /* 0x000fe200000006ff */
[----:B------:R-:W-:Y:S01]  /*c480*/  IMAD.MOV.U32 R113, RZ, RZ, c[0x0][0x1e0] ;  /* 0x00007800ff717624 */ /* 0x000fe200078e00ff */
[----:B------:R-:W-:Y:S02]  /*c490*/  FSEL R116, R115, RZ, P0 ;  /* 0x000000ff73747208 */ /* 0x000fe40000000000 */
[----:B------:R-:W-:Y:S01]  /*c4a0*/  FSEL R118, R121, RZ, !P0 ;  /* 0x000000ff79767208 */ /* 0x000fe20004000000 */
[----:B------:R-:W-:Y:S01]  /*c4b0*/  FFMA.FTZ R113, R120, R113, c[0x0][0x228] ;  /* 0x00008a0078717623 */ /* 0x000fe20000010071 */
[----:B------:R-:W-:-:S03]  /*c4c0*/  SHF.R.U32.HI R114, RZ, 0x1c, R114 ;  /* 0x0000001cff727819 */ /* 0x000fc60000011672 */
[----:B------:R-:W-:Y:S02]  /*c4d0*/  FADD.FTZ R115, R113, R116 ;  /* 0x0000007471737221 */ /* 0x000fe40000010000 */
[----:B------:R-:W-:Y:S02]  /*c4e0*/  IMAD.MOV.U32 R113, RZ, RZ, 0x4 ;  /* 0x00000004ff717424 */ /* 0x000fe400078e00ff */
[----:B------:R-:W-:Y:S02]  /*c4f0*/  FADD.FTZ R12, -R118, R12 ;  /* 0x0000000c760c7221 */ /* 0x000fe40000010100 */
[----:B------:R-:W1:Y:S01]  /*c500*/  MUFU.RSQ R115, R115 ;  /* 0x0000007300737308 */ /* 0x000e620000001400 */
[----:B------:R-:W-:-:S04]  /*c510*/  @!P1 IMAD.WIDE R116, R110, R113, c[0x0][0x1a0] ;  /* 0x000068006e749625 */ /* 0x000fc800078e0271 */
[C---:B------:R-:W-:Y:S01]  /*c520*/  FADD.FTZ R120, -R118.reuse, R13 ;  /* 0x0000000d76787221 */ /* 0x040fe20000010100 */
[----:B------:R2:W-:Y:S01]  /*c530*/  @!P1 STG.E [R116.64], R121 ;  /* 0x0000007974009986 */ /* 0x0005e2000c101906 */
[C---:B------:R-:W-:Y:S02]  /*c540*/  FADD.FTZ R8, -R118.reuse, R8 ;  /* 0x0000000876087221 */ /* 0x040fe40000010100 */
[C---:B------:R-:W-:Y:S02]  /*c550*/  FADD.FTZ R14, -R118.reuse, R14 ;  /* 0x0000000e760e7221 */ /* 0x040fe40000010100 */
[C---:B------:R-:W-:Y:S02]  /*c560*/  FADD.FTZ R122, -R118.reuse, R15 ;  /* 0x0000000f767a7221 */ /* 0x040fe40000010100 */
[C---:B------:R-:W-:Y:S02]  /*c570*/  FADD.FTZ R10, -R118.reuse, R10 ;  /* 0x0000000a760a7221 */ /* 0x040fe40000010100 */
[----:B------:R-:W-:-:S02]  /*c580*/  FADD.FTZ R124, -R118, R93 ;  /* 0x0000005d767c7221 */ /* 0x000fc40000010100 */
[----:B01----:R-:W-:Y:S02]  /*c590*/  FMUL.FTZ R119, R115, R12 ;  /* 0x0000000c73777220 */ /* 0x003fe40000410000 */
[----:B--2---:R-:W-:-:S04]  /*c5a0*/  @!P1 IMAD.WIDE R116, R110, R113, c[0x0][0x1a8] ;  /* 0x00006a006e749625 */ /* 0x004fc800078e0271 */
[----:B------:R-:W-:Y:S01]  /*c5b0*/  FMUL.FTZ R120, R115, R120 ;  /* 0x0000007873787220 */ /* 0x000fe20000410000 */
[----:B------:R0:W-:Y:S01]  /*c5c0*/  @!P1 STG.E [R116.64], R115 ;  /* 0x0000007374009986 */ /* 0x0001e2000c101906 */
[----:B------:R-:W-:Y:S02]  /*c5d0*/  FFMA.FTZ R12, R56, R119, R88 ;  /* 0x00000077380c7223 */ /* 0x000fe40000010058 */
[----:B------:R-:W-:Y:S02]  /*c5e0*/  FFMA.FTZ R13, R57, R120, R89 ;  /* 0x00000078390d7223 */ /* 0x000fe40000010059 */
[C---:B------:R-:W-:Y:S02]  /*c5f0*/  FMUL.FTZ R121, R115.reuse, R14 ;  /* 0x0000000e73797220 */ /* 0x040fe40000410000 */
[----:B------:R-:W-:Y:S01]  /*c600*/  FMUL.FTZ R122, R115, R122 ;  /* 0x0000007a737a7220 */ /* 0x000fe20000410000 */
[----:B------:R-:W-:Y:S01]  /*c610*/  F2FP.BF16.PACK_AB R12, R13, R12 ;  /* 0x0000000c0d0c723e */ /* 0x000fe200000010ff */
[----:B------:R-:W-:-:S02]  /*c620*/  FFMA.FTZ R13, R58, R121, R90 ;  /* 0x000000793a0d7223 */ /* 0x000fc4000001005a */
[----:B------:R-:W-:Y:S02]  /*c630*/  FFMA.FTZ R14, R59, R122, R91 ;  /* 0x0000007a3b0e7223 */ /* 0x000fe4000001005b */
[C---:B0-----:R-:W-:Y:S02]  /*c640*/  FMUL.FTZ R117, R115.reuse, R8 ;  /* 0x0000000873757220 */ /* 0x041fe40000410000 */
[----:B------:R-:W-:Y:S01]  /*c650*/  FADD.FTZ R8, -R118, R11 ;  /* 0x0000000b76087221 */ /* 0x000fe20000010100 */
[----:B------:R-:W-:Y:S01]  /*c660*/  F2FP.BF16.PACK_AB R13, R14, R13 ;  /* 0x0000000d0e0d723e */ /* 0x000fe200000010ff */
[C---:B------:R-:W-:Y:S02]  /*c670*/  FMUL.FTZ R11, R115.reuse, R10 ;  /* 0x0000000a730b7220 */ /* 0x040fe40000410000 */
[----:B------:R-:W-:Y:S02]  /*c680*/  FADD.FTZ R116, -R118, R9 ;  /* 0x0000000976747221 */ /* 0x000fe40000010100 */
[----:B------:R-:W-:-:S02]  /*c690*/  FMUL.FTZ R10, R115, R8 ;  /* 0x00000008730a7220 */ /* 0x000fc40000410000 */
[----:B------:R-:W-:Y:S02]  /*c6a0*/  FMUL.FTZ R116, R115, R116 ;  /* 0x0000007473747220 */ /* 0x000fe40000410000 */
[----:B------:R-:W-:Y:S02]  /*c6b0*/  FFMA.FTZ R15, R54, R11, R86 ;  /* 0x0000000b360f7223 */ /* 0x000fe40000010056 */
[----:B------:R-:W-:Y:S02]  /*c6c0*/  FFMA.FTZ R8, R55, R10, R87 ;  /* 0x0000000a37087223 */ /* 0x000fe40000010057 */
[----:B------:R-:W-:Y:S02]  /*c6d0*/  FFMA.FTZ R14, R52, R117, R84 ;  /* 0x00000075340e7223 */ /* 0x000fe40000010054 */
[----:B------:R-:W-:Y:S01]  /*c6e0*/  FFMA.FTZ R9, R53, R116, R85 ;  /* 0x0000007435097223 */ /* 0x000fe20000010055 */
[----:B------:R-:W-:Y:S01]  /*c6f0*/  F2FP.BF16.PACK_AB R15, R8, R15 ;  /* 0x0000000f080f723e */ /* 0x000fe200000010ff */
[----:B------:R-:W-:Y:S01]  /*c700*/  FFMA.FTZ R11, R38, R11, R70 ;  /* 0x0000000b260b7223 */ /* 0x000fe20000010046 */
[----:B------:R-:W-:Y:S01]  /*c710*/  IADD3 R8, P0, R123, c[0x0][0x208], RZ ;  /* 0x000082007b087a10 */ /* 0x000fe20007f1e0ff */
[----:B------:R-:W-:Y:S01]  /*c720*/  FFMA.FTZ R93, R39, R10, R71 ;  /* 0x0000000a275d7223 */ /* 0x000fe20000010047 */
[----:B------:R-:W-:Y:S01]  /*c730*/  F2FP.BF16.PACK_AB R14, R9, R14 ;  /* 0x0000000e090e723e */ /* 0x000fe200000010ff */
[----:B------:R-:W-:Y:S01]  /*c740*/  FADD.FTZ R92, -R118, R92 ;  /* 0x0000005c765c7221 */ /* 0x000fe20000010100 */
[----:B------:R-:W-:Y:S01]  /*c750*/  IADD3.X R9, R114, c[0x0][0x20c], RZ, P0, !PT ;  /* 0x0000830072097a10 */ /* 0x000fe200007fe4ff */
[----:B------:R-:W-:Y:S01]  /*c760*/  FFMA.FTZ R117, R36, R117, R68 ;  /* 0x0000007524757223 */ /* 0x000fe20000010044 */
[----:B------:R-:W-:Y:S01]  /*c770*/  F2FP.BF16.PACK_AB R11, R93, R11 ;  /* 0x0000000b5d0b723e */ /* 0x000fe200000010ff */
[----:B------:R-:W-:-:S02]  /*c780*/  FFMA.FTZ R10, R37, R116, R69 ;  /* 0x00000074250a7223 */ /* 0x000fc40000010045 */
[----:B------:R0:W-:Y:S01]  /*c790*/  STG.E.128 [R8.64], R12 ;  /* 0x0000000c08007986 */ /* 0x0001e2000c101d06 */
[----:B------:R-:W-:Y:S02]  /*c7a0*/  FFMA.FTZ R122, R43, R122, R75 ;  /* 0x0000007a2b7a7223 */ /* 0x000fe4000001004b */
[C---:B------:R-:W-:Y:S01]  /*c7b0*/  FMUL.FTZ R93, R115.reuse, R92 ;  /* 0x0000005c735d7220 */ /* 0x040fe20000410000 */
[----:B------:R-:W-:Y:S01]  /*c7c0*/  F2FP.BF16.PACK_AB R10, R10, R117 ;  /* 0x000000750a0a723e */ /* 0x000fe200000010ff */
[----:B------:R-:W-:Y:S02]  /*c7d0*/  FMUL.FTZ R124, R115, R124 ;  /* 0x0000007c737c7220 */ /* 0x000fe40000410000 */
[C---:B------:R-:W-:Y:S02]  /*c7e0*/  FADD.FTZ R94, -R118.reuse, R94 ;  /* 0x0000005e765e7221 */ /* 0x040fe40000010100 */
[----:B------:R-:W-:Y:S02]  /*c7f0*/  FADD.FTZ R95, -R118, R95 ;  /* 0x0000005f765f7221 */ /* 0x000fe40000010100 */
[----:B------:R-:W-:-:S02]  /*c800*/  FFMA.FTZ R92, R49, R124, R81 ;  /* 0x0000007c315c7223 */ /* 0x000fc40000010051 */
[C---:B------:R-:W-:Y:S02]  /*c810*/  FADD.FTZ R116, -R118.reuse, R97 ;  /* 0x0000006176747221 */ /* 0x040fe40000010100 */
[C---:B------:R-:W-:Y:S02]  /*c820*/  FADD.FTZ R96, -R118.reuse, R96 ;  /* 0x0000006076607221 */ /* 0x040fe40000010100 */
[----:B------:R-:W-:Y:S01]  /*c830*/  FADD.FTZ R98, -R118, R98 ;  /* 0x0000006276627221 */ /* 0x000fe20000010100 */
[----:B0-----:R-:W-:Y:S01]  /*c840*/  IADD3 R12, P0, R123, c[0x0][0x210], RZ ;  /* 0x000084007b0c7a10 */ /* 0x001fe20007f1e0ff */
[----:B------:R-:W-:Y:S02]  /*c850*/  FFMA.FTZ R8, R40, R119, R72 ;  /* 0x0000007728087223 */ /* 0x000fe40000010048 */
[----:B------:R-:W-:Y:S02]  /*c860*/  FFMA.FTZ R13, R41, R120, R73 ;  /* 0x00000078290d7223 */ /* 0x000fe40000010049 */
[----:B------:R-:W-:-:S02]  /*c870*/  FFMA.FTZ R9, R42, R121, R74 ;  /* 0x000000792a097223 */ /* 0x000fc4000001004a */
[----:B------:R-:W-:Y:S01]  /*c880*/  FFMA.FTZ R15, R48, R93, R80 ;  /* 0x0000005d300f7223 */ /* 0x000fe20000010050 */
[----:B------:R-:W-:Y:S01]  /*c890*/  F2FP.BF16.PACK_AB R8, R13, R8 ;  /* 0x000000080d08723e */ /* 0x000fe200000010ff */
[C---:B------:R-:W-:Y:S01]  /*c8a0*/  FMUL.FTZ R97, R115.reuse, R94 ;  /* 0x0000005e73617220 */ /* 0x040fe20000410000 */
[----:B------:R-:W-:Y:S01]  /*c8b0*/  F2FP.BF16.PACK_AB R9, R122, R9 ;  /* 0x000000097a09723e */ /* 0x000fe200000010ff */
[C---:B------:R-:W-:Y:S01]  /*c8c0*/  FMUL.FTZ R14, R115.reuse, R95 ;  /* 0x0000005f730e7220 */ /* 0x040fe20000410000 */
[----:B------:R-:W-:Y:S01]  /*c8d0*/  IADD3.X R13, R114, c[0x0][0x214], RZ, P0, !PT ;  /* 0x00008500720d7a10 */ /* 0x000fe200007fe4ff */
[----:B------:R-:W-:Y:S02]  /*c8e0*/  FADD.FTZ R118, -R118, R99 ;  /* 0x0000006376767221 */ /* 0x000fe40000010100 */
[C---:B------:R-:W-:Y:S02]  /*c8f0*/  FMUL.FTZ R95, R115.reuse, R96 ;  /* 0x00000060735f7220 */ /* 0x040fe40000410000 */
[----:B------:R0:W-:Y:S01]  /*c900*/  STG.E.128 [R12.64], R8 ;  /* 0x000000080c007986 */ /* 0x0001e2000c101d06 */
[----:B------:R-:W-:-:S02]  /*c910*/  FMUL.FTZ R116, R115, R116 ;  /* 0x0000007473747220 */ /* 0x000fc40000410000 */
[C---:B------:R-:W-:Y:S02]  /*c920*/  FMUL.FTZ R117, R115.reuse, R98 ;  /* 0x0000006273757220 */ /* 0x040fe40000410000 */
[----:B------:R-:W-:Y:S02]  /*c930*/  FMUL.FTZ R118, R115, R118 ;  /* 0x0000007673767220 */ /* 0x000fe40000410000 */
[----:B------:R-:W-:Y:S02]  /*c940*/  FFMA.FTZ R94, R44, R95, R76 ;  /* 0x0000005f2c5e7223 */ /* 0x000fe4000001004c */
[----:B------:R-:W-:Y:S02]  /*c950*/  FFMA.FTZ R99, R45, R116, R77 ;  /* 0x000000742d637223 */ /* 0x000fe4000001004d */
[----:B------:R-:W-:Y:S02]  /*c960*/  FFMA.FTZ R96, R46, R117, R78 ;  /* 0x000000752e607223 */ /* 0x000fe4000001004e */
[----:B------:R-:W-:-:S02]  /*c970*/  FFMA.FTZ R115, R47, R118, R79 ;  /* 0x000000762f737223 */ /* 0x000fc4000001004f */
[----:B------:R-:W-:Y:S02]  /*c980*/  FFMA.FTZ R95, R28, R95, R60 ;  /* 0x0000005f1c5f7223 */ /* 0x000fe4000001003c */
[----:B------:R-:W-:Y:S01]  /*c990*/  FFMA.FTZ R116, R29, R116, R61 ;  /* 0x000000741d747223 */ /* 0x000fe2000001003d */
[----:B0-----:R-:W-:Y:S01]  /*c9a0*/  F2FP.BF16.PACK_AB R8, R92, R15 ;  /* 0x0000000f5c08723e */ /* 0x001fe200000010ff */
[-C--:B------:R-:W-:Y:S01]  /*c9b0*/  FFMA.FTZ R15, R50, R97.reuse, R82 ;  /* 0x00000061320f7223 */ /* 0x080fe20000010052 */
[----:B------:R-:W-:Y:S01]  /*c9c0*/  F2FP.BF16.PACK_AB R10, R99, R94 ;  /* 0x0000005e630a723e */ /* 0x000fe200000010ff */
[----:B------:R-:W-:Y:S01]  /*c9d0*/  FFMA.FTZ R92, R51, R14, R83 ;  /* 0x0000000e335c7223 */ /* 0x000fe20000010053 */
[----:B------:R-:W-:Y:S01]  /*c9e0*/  F2FP.BF16.PACK_AB R11, R115, R96 ;  /* 0x00000060730b723e */ /* 0x000fe200000010ff */
[----:B------:R-:W-:Y:S02]  /*c9f0*/  FFMA.FTZ R13, R34, R97, R66 ;  /* 0x00000061220d7223 */ /* 0x000fe40000010042 */
[----:B------:R-:W-:Y:S01]  /*ca00*/  FFMA.FTZ R117, R30, R117, R62 ;  /* 0x000000751e757223 */ /* 0x000fe2000001003e */
[----:B------:R-:W-:Y:S01]  /*ca10*/  F2FP.BF16.PACK_AB R9, R92, R15 ;  /* 0x0000000f5c09723e */ /* 0x000fe200000010ff */
[----:B------:R-:W-:Y:S01]  /*ca20*/  IMAD.SHL.U32 R92, R112, 0x10, RZ ;  /* 0x00000010705c7824 */ /* 0x000fe200078e00ff */
[----:B------:R-:W-:Y:S01]  /*ca30*/  SHF.R.U32.HI R112, RZ, 0x1c, R112 ;  /* 0x0000001cff707819 */ /* 0x000fe20000011670 */
[----:B------:R-:W-:-:S02]  /*ca40*/  FFMA.FTZ R118, R31, R118, R63 ;  /* 0x000000761f767223 */ /* 0x000fc4000001003f */
[----:B------:R-:W-:Y:S01]  /*ca50*/  FFMA.FTZ R96, R35, R14, R67 ;  /* 0x0000000e23607223 */ /* 0x000fe20000010043 */
[----:B------:R-:W-:Y:S01]  /*ca60*/  IADD3 R94, P0, R92, c[0x0][0x208], RZ ;  /* 0x000082005c5e7a10 */ /* 0x000fe20007f1e0ff */
[----:B------:R-:W-:Y:S01]  /*ca70*/  FFMA.FTZ R12, R32, R93, R64 ;  /* 0x0000005d200c7223 */ /* 0x000fe20000010040 */
[----:B------:R-:W-:Y:S01]  /*ca80*/  IADD3 R92, P1, R92, c[0x0][0x210], RZ ;  /* 0x000084005c5c7a10 */ /* 0x000fe20007f3e0ff */
[----:B------:R-:W-:Y:S01]  /*ca90*/  FFMA.FTZ R97, R33, R124, R65 ;  /* 0x0000007c21617223 */ /* 0x000fe20000010041 */
[----:B------:R-:W-:Y:S01]  /*caa0*/  F2FP.BF16.PACK_AB R14, R116, R95 ;  /* 0x0000005f740e723e */ /* 0x000fe200000010ff */
[----:B------:R-:W-:Y:S01]  /*cab0*/  IMAD R110, R113, c[0x0][0x160], R110 ;  /* 0x00005800716e7a24 */ /* 0x000fe200078e026e */
[----:B------:R-:W-:Y:S02]  /*cac0*/  IADD3.X R95, R112, c[0x0][0x20c], RZ, P0, !PT ;  /* 0x00008300705f7a10 */ /* 0x000fe400007fe4ff */
[----:B------:R-:W-:Y:S02]  /*cad0*/  F2FP.BF16.PACK_AB R15, R118, R117 ;  /* 0x00000075760f723e */ /* 0x000fe400000010ff */
[----:B------:R-:W-:Y:S01]  /*cae0*/  F2FP.BF16.PACK_AB R13, R96, R13 ;  /* 0x0000000d600d723e */ /* 0x000fe200000010ff */
[----:B------:R0:W-:Y:S01]  /*caf0*/  STG.E.128 [R94.64], R8 ;  /* 0x000000085e007986 */ /* 0x0001e2000c101d06 */
[----:B------:R-:W-:-:S02]  /*cb00*/  IADD3.X R93, R112, c[0x0][0x214], RZ, P1, !PT ;  /* 0x00008500705d7a10 */ /* 0x000fc40000ffe4ff */
[----:B------:R-:W-:Y:S02]  /*cb10*/  F2FP.BF16.PACK_AB R12, R97, R12 ;  /* 0x0000000c610c723e */ /* 0x000fe400000010ff */
[----:B------:R-:W-:-:S03]  /*cb20*/  ISETP.GE.AND P0, PT, R110, c[0x0][0x164], PT ;  /* 0x000059006e007a0c */ /* 0x000fc60003f06270 */
[----:B------:R0:W-:Y:S10]  /*cb30*/  STG.E.128 [R92.64], R12 ;  /* 0x0000000c5c007986 */ /* 0x0001f4000c101d06 */
[----:B0-----:R-:W-:Y:S01]  /*cb40*/  @P0 CALL.REL.NOINC `(.L_x_6166) ;  /* 0x0000001000000944 */ /* 0x001fe20003c00000 */
[----:B------:R-:W-:Y:S05]  /*cb50*/  BRA `(.L_x_6167) ;  /* 0xffff3e5000007947 */ /* 0x000fea000383ffff */
.L_x_6166:
[----:B------:R-:W-:Y:S05]  /*cb60*/  BSYNC B0 ;  /* 0x0000000000007941 */ /* 0x000fea0003800000 */
.L_x_5905:
[----:B------:R-:W-:Y:S05]  /*cb70*/  EXIT ;  /* 0x000000000000794d */ /* 0x000fea0003800000 */
.L_x_6164:
[----:B------:R-:W-:Y:S01]  /*cb80*/  IMAD.MOV.U32 R115, RZ, RZ, 0x1 ;  /* 0x00000001ff737424 */ /* 0x000fe200078e00ff */
[----:B------:R-:W-:Y:S01]  /*cb90*/  MOV R116, 0xcbd0 ;  /* 0x0000cbd000747802 */ /* 0x000fe20000000f00 */
[----:B------:R-:W-:-:S02]  /*cba0*/  IMAD.MOV.U32 R118, RZ, RZ, 0x1f ;  /* 0x0000001fff767424 */ /* 0x000fc400078e00ff */
[----:B------:R-:W-:Y:S02]  /*cbb0*/  IMAD.MOV.U32 R113, RZ, RZ, -0x1 ;  /* 0xffffffffff717424 */ /* 0x000fe400078e00ff */
[----:B------:R-:W-:Y:S05]  /*cbc0*/  CALL.REL.NOINC `($__internal_37_$__cuda_sm70_shflsync_bfly_p) ;  /* 0x0000059000007944 */ /* 0x000fea0003c00000 */
[----:B01----:R-:W-:Y:S05]  /*cbd0*/  BRA `(.L_x_6168) ;  /* 0xfffff52000007947 */ /* 0x003fea000383ffff */
.L_x_6165:
[----:B------:R-:W-:Y:S01]  /*cbe0*/  HFMA2.MMA R115, -RZ, RZ, 0, 1.1920928955078125e-07 ;  /* 0x00000002ff737435 */ /* 0x000fe200000001ff */
[----:B------:R-:W-:Y:S01]  /*cbf0*/  IMAD.MOV.U32 R118, RZ, RZ, 0x1f ;  /* 0x0000001fff767424 */ /* 0x000fe200078e00ff */
[----:B------:R-:W-:Y:S01]  /*cc00*/  MOV R116, 0xcc30 ;  /* 0x0000cc3000747802 */ /* 0x000fe20000000f00 */
[----:B------:R-:W-:-:S03]  /*cc10*/  IMAD.MOV.U32 R113, RZ, RZ, -0x1 ;  /* 0xffffffffff717424 */ /* 0x000fc600078e00ff */
[----:B------:R-:W-:Y:S05]  /*cc20*/  CALL.REL.NOINC `($__internal_37_$__cuda_sm70_shflsync_bfly_p) ;  /* 0x0000053000007944 */ /* 0x000fea0003c00000 */
[----:B01----:R-:W-:Y:S01]  /*cc30*/  FADD.FTZ R119, R119, R113 ;  /* 0x0000007177777221 */ /* 0x003fe20000010000 */
[----:B------:R-:W-:Y:S01]  /*cc40*/  MOV R113, 0xffffffff ;  /* 0xffffffff00717802 */ /* 0x000fe20000000f00 */
[----:B------:R-:W-:Y:S01]  /*cc50*/  IMAD.MOV.U32 R115, RZ, RZ, 0x4 ;  /* 0x00000004ff737424 */ /* 0x000fe200078e00ff */
[----:B------:R-:W-:Y:S01]  /*cc60*/  MOV R116, 0xcc90 ;  /* 0x0000cc9000747802 */ /* 0x000fe20000000f00 */
[----:B------:R-:W-:Y:S02]  /*cc70*/  IMAD.MOV.U32 R118, RZ, RZ, 0x1f ;  /* 0x0000001fff767424 */ /* 0x000fe400078e00ff */
[----:B------:R-:W-:Y:S05]  /*cc80*/  CALL.REL.NOINC `($__internal_37_$__cuda_sm70_shflsync_bfly_p) ;  /* 0x000004d000007944 */ /* 0x000fea0003c00000 */
[----:B01----:R-:W-:Y:S01]  /*cc90*/  FADD.FTZ R119, R119, R113 ;  /* 0x0000007177777221 */ /* 0x003fe20000010000 */
[----:B------:R-:W-:Y:S01]  /*cca0*/  MOV R116, 0xccf0 ;  /* 0x0000ccf000747802 */ /* 0x000fe20000000f00 */
[----:B------:R-:W-:Y:S02]  /*ccb0*/  IMAD.MOV.U32 R115, RZ, RZ, 0x8 ;  /* 0x00000008ff737424 */ /* 0x000fe400078e00ff */
[----:B------:R-:W-:-:S02]  /*ccc0*/  IMAD.MOV.U32 R118, RZ, RZ, 0x1f ;  /* 0x0000001fff767424 */ /* 0x000fc400078e00ff */
[----:B------:R-:W-:Y:S02]  /*ccd0*/  IMAD.MOV.U32 R113, RZ, RZ, -0x1 ;  /* 0xffffffffff717424 */ /* 0x000fe400078e00ff */
[----:B------:R-:W-:Y:S05]  /*cce0*/  CALL.REL.NOINC `($__internal_37_$__cuda_sm70_shflsync_bfly_p) ;  /* 0x0000047000007944 */ /* 0x000fea0003c00000 */
[----:B0-----:R-:W-:Y:S01]  /*ccf0*/  HFMA2.MMA R118, -RZ, RZ, 0, 1.847743988037109375e-06 ;  /* 0x0000001fff767435 */ /* 0x001fe200000001ff */
[----:B-1----:R-:W-:Y:S01]  /*cd00*/  FADD.FTZ R119, R119, R113 ;  /* 0x0000007177777221 */ /* 0x002fe20000010000 */
[----:B------:R-:W-:Y:S01]  /*cd10*/  MOV R116, 0xcd50 ;  /* 0x0000cd5000747802 */ /* 0x000fe20000000f00 */
[----:B------:R-:W-:Y:S02]  /*cd20*/  IMAD.MOV.U32 R115, RZ, RZ, 0x10 ;  /* 0x00000010ff737424 */ /* 0x000fe400078e00ff */
[----:B------:R-:W-:Y:S02]  /*cd30*/  IMAD.MOV.U32 R113, RZ, RZ, -0x1 ;  /* 0xffffffffff717424 */ /* 0x000fe400078e00ff */
[----:B------:R-:W-:Y:S05]  /*cd40*/  CALL.REL.NOINC `($__internal_37_$__cuda_sm70_shflsync_bfly_p) ;  /* 0x0000041000007944 */ /* 0x000fea0003c00000 */
[----:B-1----:R-:W-:Y:S02]  /*cd50*/  FADD.FTZ R113, R119, R113 ;  /* 0x0000007177717221 */ /* 0x002fe40000010000 */
[----:B0-----:R-:W-:Y:S02]  /*cd60*/  IMAD.MOV.U32 R115, RZ, RZ, 0x1 ;  /* 0x00000001ff737424 */ /* 0x001fe400078e00ff */
[----:B------:R-:W-:Y:S02]  /*cd70*/  FMUL.FTZ R121, R113, c[0x0][0x1e0] ;  /* 0x0000780071797a20 */ /* 0x000fe40000410000 */
[----:B------:R-:W-:-:S02]  /*cd80*/  IMAD.MOV.U32 R118, RZ, RZ, 0x1f ;  /* 0x0000001fff767424 */ /* 0x000fc400078e00ff */
        /* <DEDUP_REMOVED lines=32> */
[----:B------:R-:W-:Y:S01]  /*cf90*/  MOV R116, 0xcfc0 ;  /* 0x0000cfc000747802 */ /* 0x000fe20000000f00 */
[----:B------:R-:W-:Y:S02]  /*cfa0*/  IMAD.MOV.U32 R113, RZ, RZ, -0x1 ;  /* 0xffffffffff717424 */ /* 0x000fe400078e00ff */
[----:B------:R-:W-:Y:S05]  /*cfb0*/  CALL.REL.NOINC `($__internal_37_$__cuda_sm70_shflsync_bfly_p) ;  /* 0x000001a000007944 */ /* 0x000fea0003c00000 */
[----:B01----:R-:W-:Y:S01]  /*cfc0*/  FADD.FTZ R119, R119, R113 ;  /* 0x0000007177777221 */ /* 0x003fe20000010000 */
[----:B------:R-:W-:Y:S01]  /*cfd0*/  MOV R115, 0x2 ;  /* 0x0000000200737802 */ /* 0x000fe20000000f00 */
[----:B------:R-:W-:Y:S01]  /*cfe0*/  IMAD.MOV.U32 R118, RZ, RZ, 0x1f ;  /* 0x0000001fff767424 */ /* 0x000fe200078e00ff */
[----:B------:R-:W-:Y:S01]  /*cff0*/  MOV R116, 0xd020 ;  /* 0x0000d02000747802 */ /* 0x000fe20000000f00 */
[----:B------:R-:W-:Y:S02]  /*d000*/  IMAD.MOV.U32 R113, RZ, RZ, -0x1 ;  /* 0xffffffffff717424 */ /* 0x000fe400078e00ff */
[----:B------:R-:W-:Y:S05]  /*d010*/  CALL.REL.NOINC `($__internal_37_$__cuda_sm70_shflsync_bfly_p) ;  /* 0x0000014000007944 */ /* 0x000fea0003c00000 */
[----:B01----:R-:W-:Y:S01]  /*d020*/  FADD.FTZ R119, R119, R113 ;  /* 0x0000007177777221 */ /* 0x003fe20000010000 */
[----:B------:R-:W-:Y:S01]  /*d030*/  MOV R113, 0xffffffff ;  /* 0xffffffff00717802 */ /* 0x000fe20000000f00 */
[----:B------:R-:W-:Y:S01]  /*d040*/  IMAD.MOV.U32 R115, RZ, RZ, 0x4 ;  /* 0x00000004ff737424 */ /* 0x000fe200078e00ff */
[----:B------:R-:W-:Y:S01]  /*d050*/  MOV R116, 0xd080 ;  /* 0x0000d08000747802 */ /* 0x000fe20000000f00 */
[----:B------:R-:W-:-:S02]  /*d060*/  IMAD.MOV.U32 R118, RZ, RZ, 0x1f ;  /* 0x0000001fff767424 */ /* 0x000fc400078e00ff */
[----:B------:R-:W-:Y:S05]  /*d070*/  CALL.REL.NOINC `($__internal_37_$__cuda_sm70_shflsync_bfly_p) ;  /* 0x000000e000007944 */ /* 0x000fea0003c00000 */
[----:B01----:R-:W-:Y:S01]  /*d080*/  FADD.FTZ R119, R119, R113 ;  /* 0x0000007177777221 */ /* 0x003fe20000010000 */
[----:B------:R-:W-:Y:S01]  /*d090*/  MOV R116, 0xd0e0 ;  /* 0x0000d0e000747802 */ /* 0x000fe20000000f00 */
[----:B------:R-:W-:-:S02]  /*d0a0*/  IMAD.MOV.U32 R115, RZ, RZ, 0x8 ;  /* 0x00000008ff737424 */ /* 0x000fc400078e00ff */
[----:B------:R-:W-:Y:S02]  /*d0b0*/  IMAD.MOV.U32 R118, RZ, RZ, 0x1f ;  /* 0x0000001fff767424 */ /* 0x000fe400078e00ff */
        /* <DEDUP_REMOVED lines=8> */
[----:B-1----:R-:W-:Y:S01]  /*d140*/  IMAD.MOV.U32 R120, RZ, RZ, R113 ;  /* 0x000000ffff787224 */ /* 0x002fe200078e0071 */
[----:B0-----:R-:W-:Y:S05]  /*d150*/  BRA `(.L_x_6169) ;  /* 0xfffff2e000007947 */ /* 0x001fea000383ffff */
        .weak           $__internal_37_$__cuda_sm70_shflsync_bfly_p
        .type           $__internal_37_$__cuda_sm70_shflsync_bfly_p,@function
        .size           $__internal_37_$__cuda_sm70_shflsync_bfly_p,(.L_x_13577 - $__internal_37_$__cuda_sm70_shflsync_bfly_p)
$__internal_37_$__cuda_sm70_shflsync_bfly_p:
[----:B------:R-:W-:Y:S01]  /*d160*/  IMAD.MOV.U32 R117, RZ, RZ, 0x0 ;  /* 0x00000000ff757424 */ /* 0x000fe200078e00ff */
[----:B------:R-:W-:Y:S04]  /*d170*/  WARPSYNC R113 ;  /* 0x0000007100007348 */ /* 0x000fe80003800000 */
[----:B------:R0:W1:Y:S01]  /*d180*/  SHFL.BFLY PT, R113, R119, R115, R118 ;  /* 0x0c00007377717389 */ /* 0x00006200000e0076 */
[----:B------:R-:W-:Y:S05]  /*d190*/  RET.REL.NODEC R116 `(_ZN10layer_norm31ln_parallel_residual_fwd_kernelINS_13Kernel_traitsIf13__nv_bfloat16fS2_fjLj512ELj1ELj4ELj1ELj16ENS_18Kernel_traits_baseILj512EfS2_fS2_fjLj128EEEEELb1ELb0ELb1EEEvNS_9FwdParamsE) ;  /* 0xffff2e6074007950 */ /* 0x000fea0003c3ffff */
.L_x_6170:
        /* <DEDUP_REMOVED lines=14> */
.L_x_13577:


//--------------------- .text._ZN10layer_norm31ln_parallel_residual_fwd_kernelINS_13Kernel_traitsIf13__nv_bfloat16fS2_fjLj512ELj1ELj4ELj1ELj16ENS_18Kernel_traits_baseILj512EfS2_fS2_fjLj128EEEEELb1ELb1ELb0EEEvNS_9FwdParamsE --------------------------
	.section	.text._ZN10layer_norm31ln_parallel_residual_fwd_kernelINS_13Kernel_traitsIf13__nv_bfloat16fS2_fjLj512ELj1ELj4ELj1ELj16ENS_18Kernel_traits_baseILj512EfS2_fS2_fjLj128EEEEELb1ELb1ELb0EEEvNS_9FwdParamsE,"ax",@progbits
	.sectioninfo	@"SHI_REGISTERS=101"
	.align	128
        .global         _ZN10layer_norm31ln_parallel_residual_fwd_kernelINS_13Kernel_traitsIf13__nv_bfloat16fS2_fjLj512ELj1ELj4ELj1ELj16ENS_18Kernel_traits_baseILj512EfS2_fS2_fjLj128EEEEELb1ELb1ELb0EEEvNS_9FwdParamsE
        .type           _ZN10layer_norm31ln_parallel_residual_fwd_kernelINS_13Kernel_traitsIf13__nv_bfloat16fS2_fjLj512ELj1ELj4ELj1ELj16ENS_18Kernel_traits_baseILj512EfS2_fS2_fjLj128EEEEELb1ELb1ELb0EEEvNS_9FwdParamsE,@function
        .size           _ZN10layer_norm31ln_parallel_residual_fwd_kernelINS_13Kernel_traitsIf13__nv_bfloat16fS2_fjLj512ELj1ELj4ELj1ELj16ENS_18Kernel_traits_baseILj512EfS2_fS2_fjLj128EEEEELb1ELb1ELb0EEEvNS_9FwdParamsE,(.L_x_13578 - _ZN10layer_norm31ln_parallel_residual_fwd_kernelINS_13Kernel_traitsIf13__nv_bfloat16fS2_fjLj512ELj1ELj4ELj1ELj16ENS_18Kernel_traits_baseILj512EfS2_fS2_fjLj128EEEEELb1ELb1ELb0EEEvNS_9FwdParamsE)
        .other          _ZN10layer_norm31ln_parallel_residual_fwd_kernelINS_13Kernel_traitsIf13__nv_bfloat16fS2_fjLj512ELj1ELj4ELj1ELj16ENS_18Kernel_traits_baseILj512EfS2_fS2_fjLj128EEEEELb1ELb1ELb0EEEvNS_9FwdParamsE,@"STO_CUDA_ENTRY STV_DEFAULT"
_ZN10layer_norm31ln_parallel_residual_fwd_kernelINS_13Kernel_traitsIf13__nv_bfloat16fS2_fjLj512ELj1ELj4ELj1ELj16ENS_18Kernel_traits_baseILj512EfS2_fS2_fjLj128EEEEELb1ELb1ELb0EEEvNS_9FwdParamsE:
.text._ZN10layer_norm31ln_parallel_residual_fwd_kernelINS_13Kernel_traitsIf13__nv_bfloat16fS2_fjLj512ELj1ELj4ELj1ELj16ENS_18Kernel_traits_baseILj512EfS2_fS2_fjLj128EEEEELb1ELb1ELb0EEEvNS_9FwdParamsE:
        /* <DEDUP_REMOVED lines=61> */
.L_x_6172:
[----:B------:R-:W-:Y:S05]  /*03d0*/  BSYNC B0 ;  /* 0x0000000000007941 */ /* 0x000fea0003800000 */
.L_x_6171:
[----:B------:R-:W-:Y:S01]  /*03e0*/  BSSY B0, `(.L_x_6173) ;  /* 0x0000010000007945 */ /* 0x000fe20003800000 */
[----:B------:R-:W-:Y:S05]  /*03f0*/  @!P4 BRA `(.L_x_6174) ;  /* 0x000000e00000c947 */ /* 0x000fea0003800000 */
[----:B------:R-:W-:Y:S01]  /*0400*/  ISETP.NE.U32.AND P0, PT, RZ, c[0x0][0x218], PT ;  /* 0x00008600ff007a0c */ /* 0x000fe20003f05070 */
[----:B0-----:R-:W-:Y:S01]  /*0410*/  IMAD.MOV.U32 R3, RZ, RZ, 0x20 ;  /* 0x00000020ff037424 */ /* 0x001fe200078e00ff */
[----:B------:R-:W-:Y:S01]  /*0420*/  CS2R R26, SRZ ;  /* 0x00000000001a7805 */ /* 0x000fe2000001ff00 */
[----:B------:R-:W-:Y:S01]  /*0430*/  CS2R R24, SRZ ;  /* 0x0000000000187805 */ /* 0x000fe2000001ff00 */
[----:B------:R-:W-:Y:S01]  /*0440*/  ISETP.NE.AND.EX P0, PT, RZ, c[0x0][0x21c], PT, P0 ;  /* 0x00008700ff007a0c */ /* 0x000fe20003f05300 */
[----:B------:R-:W-:Y:S01]  /*0450*/  IMAD.WIDE.U32 R2, R28, R3, c[0x0][0x1b0] ;  /* 0x00006c001c027625 */ /* 0x000fe200078e0003 */
[----:B------:R-:W-:-:S04]  /*0460*/  CS2R R30, SRZ ;  /* 0x00000000001e7805 */ /* 0x000fc8000001ff00 */
[----:B------:R0:W5:Y:S04]  /*0470*/  LDG.E.128 R32, [R2.64] ;  /* 0x0000000602207981 */ /* 0x000168000c1e1d00 */
[----:B------:R0:W5:Y:S03]  /*0480*/  LDG.E.128 R36, [R2.64+0x10] ;  /* 0x0000100602247981 */ /* 0x000166000c1e1d00 */
[----:B------:R-:W-:-:S04]  /*0490*/  @P0 LEA R40, P3, R28, c[0x0][0x218], 0x5 ;  /* 0x000086001c280a11 */ /* 0x000fc800078628ff */
[----:B------:R-:W-:Y:S02]  /*04a0*/  @P0 LEA.HI.X R41, R28, c[0x0][0x21c], RZ, 0x5, P3 ;  /* 0x000087001c290a11 */ /* 0x000fe400018f2cff */
[----:B------:R-:W-:-:S03]  /*04b0*/  CS2R R28, SRZ ;  /* 0x00000000001c7805 */ /* 0x000fc6000001ff00 */
[----:B------:R0:W5:Y:S04]  /*04c0*/  @P0 LDG.E.128 R24, [R40.64] ;  /* 0x0000000628180981 */ /* 0x000168000c1e1d00 */
[----:B------:R0:W5:Y:S02]  /*04d0*/  @P0 LDG.E.128 R28, [R40.64+0x10] ;  /* 0x00001006281c0981 */ /* 0x000164000c1e1d00 */
.L_x_6174:
[----:B------:R-:W-:Y:S05]  /*04e0*/  BSYNC B0 ;  /* 0x0000000000007941 */ /* 0x000fea0003800000 */
.L_x_6173:
        /* <DEDUP_REMOVED lines=11> */
[C---:B------:R-:W-:Y:S01]  /*05a0*/  IMAD.HI.U32 R4, R82.reuse, -0x2daee0ad, RZ ;  /* 0xd2511f5352047827 */ /* 0x040fe200078e00ff */
        /* <DEDUP_REMOVED lines=57> */
[----:B------:R-:W-:Y:S02]  /*0940*/  IMAD.MOV.U32 R5, RZ, RZ, R40 ;  /* 0x000000ffff057224 */ /* 0x000fe400078e0028 */
[----:B------:R-:W-:Y:S02]  /*0950*/  IMAD R72, R72, -0x2daee0ad, RZ ;  /* 0xd2511f5348487824 */ /* 0x000fe400078e02ff */
.L_x_6444:
        /* <DEDUP_REMOVED lines=37> */
.L_x_6179:
[----:B0-----:R-:W-:Y:S02]  /*0bb0*/  IMAD.MOV.U32 R69, RZ, RZ, R5 ;  /* 0x000000ffff457224 */ /* 0x001fe400078e0005 */
.L_x_6180:
[----:B------:R-:W-:Y:S05]  /*0bc0*/  BSYNC B2 ;  /* 0x0000000000027941 */ /* 0x000fea0003800000 */
.L_x_6178:
        /* <DEDUP_REMOVED lines=16> */
.L_x_6184:
[----:B------:R-:W-:Y:S05]  /*0cd0*/  BSYNC B3 ;  /* 0x0000000000037941 */ /* 0x000fea0003800000 */
.L_x_6183:
        /* <DEDUP_REMOVED lines=44> */
.L_x_6182:
[----:B------:R-:W-:Y:S05]  /*0fa0*/  BSYNC B2 ;  /* 0x0000000000027941 */ /* 0x000fea0003800000 */
.L_x_6181:
[----:B------:R0:W1:Y:S01]  /*0fb0*/  I2F.U32 R6, R69 ;  /* 0x0000004500067306 */ /* 0x0000620000201000 */
[----:B------:R-:W-:Y:S02]  /*0fc0*/  ISETP.NE.U32.AND P1, PT, RZ, c[0x0][0x178], PT ;  /* 0x00005e00ff007a0c */ /* 0x000fe40003f25070 */
[----:B-----5:R-:W-:Y:S02]  /*0fd0*/  PRMT R52, RZ, 0x5410, R56 ;  /* 0x00005410ff347816 */ /* 0x020fe40000000038 */
[----:B------:R-:W-:-:S03]  /*0fe0*/  ISETP.NE.AND.EX P1, PT, RZ, c[0x0][0x17c], PT, P1 ;  /* 0x00005f00ff007a0c */ /* 0x000fc60003f25310 */
[----:B------:R-:W-:Y:S02]  /*0ff0*/  FMUL.FTZ R52, R52, c[0x0][0x1e8] ;  /* 0x00007a0034347a20 */ /* 0x000fe40000410000 */
[----:B0-----:R-:W-:-:S04]  /*1000*/  IMAD.MOV.U32 R69, RZ, RZ, 0x2f800000 ;  /* 0x2f800000ff457424 */ /* 0x001fc800078e00ff */
        /* <DEDUP_REMOVED lines=10> */
.L_x_6185:
        /* <DEDUP_REMOVED lines=12> */
.L_x_6188:
[----:B------:R-:W-:Y:S02]  /*1170*/  IMAD.MOV.U32 R6, RZ, RZ, R5 ;  /* 0x000000ffff067224 */ /* 0x000fe400078e0005 */
.L_x_6189:
[----:B------:R-:W-:Y:S05]  /*1180*/  BSYNC B2 ;  /* 0x0000000000027941 */ /* 0x000fea0003800000 */
.L_x_6187:
        /* <DEDUP_REMOVED lines=16> */
.L_x_6193:
[----:B------:R-:W-:Y:S05]  /*1290*/  BSYNC B3 ;  /* 0x0000000000037941 */ /* 0x000fea0003800000 */
.L_x_6192:
        /* <DEDUP_REMOVED lines=44> */
.L_x_6191:
[----:B------:R-:W-:Y:S05]  /*1560*/  BSYNC B2 ;  /* 0x0000000000027941 */ /* 0x000fea0003800000 */
.L_x_6190:
        /* <DEDUP_REMOVED lines=9> */
.L_x_6186:
        /* <DEDUP_REMOVED lines=12> */
.L_x_6195:
[----:B------:R-:W-:Y:S02]  /*16c0*/  IMAD.MOV.U32 R6, RZ, RZ, R5 ;  /* 0x000000ffff067224 */ /* 0x000fe400078e0005 */
.L_x_6196:
[----:B------:R-:W-:Y:S05]  /*16d0*/  BSYNC B2 ;  /* 0x0000000000027941 */ /* 0x000fea0003800000 */
.L_x_6194:
        /* <DEDUP_REMOVED lines=16> */
.L_x_6200:
[----:B------:R-:W-:Y:S05]  /*17e0*/  BSYNC B3 ;  /* 0x0000000000037941 */ /* 0x000fea0003800000 */
.L_x_6199:
        /* <DEDUP_REMOVED lines=44> */
.L_x_6198:
[----:B------:R-:W-:Y:S05]  /*1ab0*/  BSYNC B2 ;  /* 0x0000000000027941 */ /* 0x000fea0003800000 */
.L_x_6197:
        /* <DEDUP_REMOVED lines=13> */
.L_x_6201:
        /* <DEDUP_REMOVED lines=12> */
.L_x_6204:
[----:B------:R-:W-:Y:S02]  /*1c50*/  IMAD.MOV.U32 R6, RZ, RZ, R5 ;  /* 0x000000ffff067224 */ /* 0x000fe400078e0005 */
.L_x_6205:
[----:B------:R-:W-:Y:S05]  /*1c60*/  BSYNC B2 ;  /* 0x0000000000027941 */ /* 0x000fea0003800000 */
.L_x_6203:
        /* <DEDUP_REMOVED lines=16> */
.L_x_6209:
[----:B------:R-:W-:Y:S05]  /*1d70*/  BSYNC B3 ;  /* 0x0000000000037941 */ /* 0x000fea0003800000 */
.L_x_6208:
        /* <DEDUP_REMOVED lines=44> */
.L_x_6207:
[----:B------:R-:W-:Y:S05]  /*2040*/  BSYNC B2 ;  /* 0x0000000000027941 */ /* 0x000fea0003800000 */
.L_x_6206:
        /* <DEDUP_REMOVED lines=9> */
.L_x_6202:
        /* <DEDUP_REMOVED lines=12> */
.L_x_6211:
[----:B------:R-:W-:Y:S02]  /*21a0*/  IMAD.MOV.U32 R6, RZ, RZ, R5 ;  /* 0x000000ffff067224 */ /* 0x000fe400078e0005 */
.L_x_6212:
[----:B------:R-:W-:Y:S05]  /*21b0*/  BSYNC B2 ;  /* 0x0000000000027941 */ /* 0x000fea0003800000 */
.L_x_6210:
        /* <DEDUP_REMOVED lines=16> */
.L_x_6216:
[----:B------:R-:W-:Y:S05]  /*22c0*/  BSYNC B3 ;  /* 0x0000000000037941 */ /* 0x000fea0003800000 */
.L_x_6215:
        /* <DEDUP_REMOVED lines=44> */
.L_x_6214:
[----:B------:R-:W-:Y:S05]  /*2590*/  BSYNC B2 ;  /* 0x0000000000027941 */ /* 0x000fea0003800000 */
.L_x_6213:
        /* <DEDUP_REMOVED lines=13> */
.L_x_6217:
        /* <DEDUP_REMOVED lines=12> */
.L_x_6220:
[----:B------:R-:W-:Y:S02]  /*2730*/  IMAD.MOV.U32 R6, RZ, RZ, R5 ;  /* 0x000000ffff067224 */ /* 0x000fe400078e0005 */
.L_x_6221:
[----:B------:R-:W-:Y:S05]  /*2740*/  BSYNC B2 ;  /* 0x0000000000027941 */ /* 0x000fea0003800000 */
.L_x_6219:
        /* <DEDUP_REMOVED lines=16> */
.L_x_6225:
[----:B------:R-:W-:Y:S05]  /*2850*/  BSYNC B3 ;  /* 0x0000000000037941 */ /* 0x000fea0003800000 */
.L_x_6224:
        /* <DEDUP_REMOVED lines=44> */
.L_x_6223:
[----:B------:R-:W-:Y:S05]  /*2b20*/  BSYNC B2 ;  /* 0x0000000000027941 */ /* 0x000fea0003800000 */
.L_x_6222:
        /* <DEDUP_REMOVED lines=9> */
.L_x_6218:
        /* <DEDUP_REMOVED lines=12> */
.L_x_6227:
[----:B------:R-:W-:Y:S02]  /*2c80*/  MOV R6, R5 ;  /* 0x0000000500067202 */ /* 0x000fe40000000f00 */
.L_x_6228:
[----:B------:R-:W-:Y:S05]  /*2c90*/  BSYNC B2 ;  /* 0x0000000000027941 */ /* 0x000fea0003800000 */
.L_x_6226:
        /* <DEDUP_REMOVED lines=16> */
.L_x_6232:
[----:B------:R-:W-:Y:S05]  /*2da0*/  BSYNC B3 ;  /* 0x0000000000037941 */ /* 0x000fea0003800000 */
.L_x_6231:
        /* <DEDUP_REMOVED lines=44> */
.L_x_6230:
[----:B------:R-:W-:Y:S05]  /*3070*/  BSYNC B2 ;  /* 0x0000000000027941 */ /* 0x000fea0003800000 */
.L_x_6229:
        /* <DEDUP_REMOVED lines=13> */
.L_x_6233:
        /* <DEDUP_REMOVED lines=12> */
.L_x_6236:
[----:B------:R-:W-:Y:S02]  /*3210*/  IMAD.MOV.U32 R6, RZ, RZ, R5 ;  /* 0x000000ffff067224 */ /* 0x000fe400078e0005 */
.L_x_6237:
[----:B------:R-:W-:Y:S05]  /*3220*/  BSYNC B2 ;  /* 0x0000000000027941 */ /* 0x000fea0003800000 */
.L_x_6235:
        /* <DEDUP_REMOVED lines=16> */
.L_x_6241:
[----:B------:R-:W-:Y:S05]  /*3330*/  BSYNC B3 ;  /* 0x0000000000037941 */ /* 0x000fea0003800000 */
.L_x_6240:
        /* <DEDUP_REMOVED lines=44> */
.L_x_6239:
[----:B------:R-:W-:Y:S05]  /*3600*/  BSYNC B2 ;  /* 0x0000000000027941 */ /* 0x000fea0003800000 */
.L_x_6238:
        /* <DEDUP_REMOVED lines=9> */
.L_x_6234:
        /* <DEDUP_REMOVED lines=12> */
.L_x_6243:
[----:B------:R-:W-:Y:S02]  /*3760*/  IMAD.MOV.U32 R6, RZ, RZ, R5 ;  /* 0x000000ffff067224 */ /* 0x000fe400078e0005 */
.L_x_6244:
[----:B------:R-:W-:Y:S05]  /*3770*/  BSYNC B2 ;  /* 0x0000000000027941 */ /* 0x000fea0003800000 */
.L_x_6242:
        /* <DEDUP_REMOVED lines=16> */
.L_x_6248:
[----:B------:R-:W-:Y:S05]  /*3880*/  BSYNC B3 ;  /* 0x0000000000037941 */ /* 0x000fea0003800000 */
.L_x_6247:
        /* <DEDUP_REMOVED lines=44> */
.L_x_6246:
[----:B------:R-:W-:Y:S05]  /*3b50*/  BSYNC B2 ;  /* 0x0000000000027941 */ /* 0x000fea0003800000 */
.L_x_6245:
        /* <DEDUP_REMOVED lines=12> */
.L_x_6249:
        /* <DEDUP_REMOVED lines=12> */
.L_x_6252:
[----:B------:R-:W-:Y:S02]  /*3ce0*/  IMAD.MOV.U32 R6, RZ, RZ, R5 ;  /* 0x000000ffff067224 */ /* 0x000fe400078e0005 */
.L_x_6253:
[----:B------:R-:W-:Y:S05]  /*3cf0*/  BSYNC B2 ;  /* 0x0000000000027941 */ /* 0x000fea0003800000 */
.L_x_6251:
        /* <DEDUP_REMOVED lines=16> */
.L_x_6257:
[----:B------:R-:W-:Y:S05]  /*3e00*/  BSYNC B3 ;  /* 0x0000000000037941 */ /* 0x000fea0003800000 */
.L_x_6256:
        /* <DEDUP_REMOVED lines=44> */
.L_x_6255:
[----:B------:R-:W-:Y:S05]  /*40d0*/  BSYNC B2 ;  /* 0x0000000000027941 */ /* 0x000fea0003800000 */
.L_x_6254:
        /* <DEDUP_REMOVED lines=9> */
.L_x_6250:
        /* <DEDUP_REMOVED lines=12> */
.L_x_6259:
[----:B------:R-:W-:Y:S02]  /*4230*/  IMAD.MOV.U32 R6, RZ, RZ, R5 ;  /* 0x000000ffff067224 */ /* 0x000fe400078e0005 */
.L_x_6260:
[----:B------:R-:W-:Y:S05]  /*4240*/  BSYNC B2 ;  /* 0x0000000000027941 */ /* 0x000fea0003800000 */
.L_x_6258:
        /* <DEDUP_REMOVED lines=16> */
.L_x_6264:
[----:B------:R-:W-:Y:S05]  /*4350*/  BSYNC B3 ;  /* 0x0000000000037941 */ /* 0x000fea0003800000 */
.L_x_6263:
        /* <DEDUP_REMOVED lines=44> */
.L_x_6262:
[----:B------:R-:W-:Y:S05]  /*4620*/  BSYNC B2 ;  /* 0x0000000000027941 */ /* 0x000fea0003800000 */
.L_x_6261:
        /* <DEDUP_REMOVED lines=12> */
.L_x_6265:
        /* <DEDUP_REMOVED lines=12> */
.L_x_6268:
[----:B------:R-:W-:Y:S02]  /*47b0*/  MOV R6, R5 ;  /* 0x0000000500067202 */ /* 0x000fe40000000f00 */
.L_x_6269:
[----:B------:R-:W-:Y:S05]  /*47c0*/  BSYNC B2 ;  /* 0x0000000000027941 */ /* 0x000fea0003800000 */
.L_x_6267:
        /* <DEDUP_REMOVED lines=16> */
.L_x_6273:
[----:B------:R-:W-:Y:S05]  /*48d0*/  BSYNC B3 ;  /* 0x0000000000037941 */ /* 0x000fea0003800000 */
.L_x_6272:
        /* <DEDUP_REMOVED lines=44> */
.L_x_6271:
[----:B------:R-:W-:Y:S05]  /*4ba0*/  BSYNC B2 ;  /* 0x0000000000027941 */ /* 0x000fea0003800000 */
.L_x_6270:
        /* <DEDUP_REMOVED lines=9> */
.L_x_6266:
        /* <DEDUP_REMOVED lines=12> */
.L_x_6275:
[----:B------:R-:W-:Y:S02]  /*4d00*/  IMAD.MOV.U32 R6, RZ, RZ, R5 ;  /* 0x000000ffff067224 */ /* 0x000fe400078e0005 */
.L_x_6276:
[----:B------:R-:W-:Y:S05]  /*4d10*/  BSYNC B2 ;  /* 0x0000000000027941 */ /* 0x000fea0003800000 */
.L_x_6274:
        /* <DEDUP_REMOVED lines=16> */
.L_x_6280:
[----:B------:R-:W-:Y:S05]  /*4e20*/  BSYNC B3 ;  /* 0x0000000000037941 */ /* 0x000fea0003800000 */
.L_x_6279:
        /* <DEDUP_REMOVED lines=44> */
.L_x_6278:
[----:B------:R-:W-:Y:S05]  /*50f0*/  BSYNC B2 ;  /* 0x0000000000027941 */ /* 0x000fea0003800000 */
.L_x_6277:
        /* <DEDUP_REMOVED lines=12> */
.L_x_6281:
        /* <DEDUP_REMOVED lines=12> */
.L_x_6284:
[----:B------:R-:W-:Y:S02]  /*5280*/  IMAD.MOV.U32 R6, RZ, RZ, R5 ;  /* 0x000000ffff067224 */ /* 0x000fe400078e0005 */
.L_x_6285:
[----:B------:R-:W-:Y:S05]  /*5290*/  BSYNC B2 ;  /* 0x0000000000027941 */ /* 0x000fea0003800000 */
.L_x_6283:
        /* <DEDUP_REMOVED lines=16> */
.L_x_6289:
[----:B------:R-:W-:Y:S05]  /*53a0*/  BSYNC B3 ;  /* 0x0000000000037941 */ /* 0x000fea0003800000 */
.L_x_6288:
        /* <DEDUP_REMOVED lines=44> */
.L_x_6287:
[----:B------:R-:W-:Y:S05]  /*5670*/  BSYNC B2 ;  /* 0x0000000000027941 */ /* 0x000fea0003800000 */
.L_x_6286:
        /* <DEDUP_REMOVED lines=9> */
.L_x_6282:
        /* <DEDUP_REMOVED lines=12> */
.L_x_6291:
[----:B------:R-:W-:Y:S02]  /*57d0*/  IMAD.MOV.U32 R6, RZ, RZ, R5 ;  /* 0x000000ffff067224 */ /* 0x000fe400078e0005 */
.L_x_6292:
[----:B------:R-:W-:Y:S05]  /*57e0*/  BSYNC B2 ;  /* 0x0000000000027941 */ /* 0x000fea0003800000 */
.L_x_6290:
        /* <DEDUP_REMOVED lines=16> */
.L_x_6296:
[----:B------:R-:W-:Y:S05]  /*58f0*/  BSYNC B3 ;  /* 0x0000000000037941 */ /* 0x000fea0003800000 */
.L_x_6295:
        /* <DEDUP_REMOVED lines=44> */
.L_x_6294:
[----:B------:R-:W-:Y:S05]  /*5bc0*/  BSYNC B2 ;  /* 0x0000000000027941 */ /* 0x000fea0003800000 */
.L_x_6293:
        /* <DEDUP_REMOVED lines=12> */
.L_x_6297:
        /* <DEDUP_REMOVED lines=12> */
.L_x_6300:
[----:B------:R-:W-:Y:S02]  /*5d50*/  IMAD.MOV.U32 R81, RZ, RZ, R5 ;  /* 0x000000ffff517224 */ /* 0x000fe400078e0005 */
.L_x_6301:
[----:B------:R-:W-:Y:S05]  /*5d60*/  BSYNC B2 ;  /* 0x0000000000027941 */ /* 0x000fea0003800000 */
.L_x_6299:
        /* <DEDUP_REMOVED lines=16> */
.L_x_6305:
[----:B------:R-:W-:Y:S05]  /*5e70*/  BSYNC B3 ;  /* 0x0000000000037941 */ /* 0x000fea0003800000 */
.L_x_6304:
        /* <DEDUP_REMOVED lines=44> */
.L_x_6303:
[----:B------:R-:W-:Y:S05]  /*6140*/  BSYNC B2 ;  /* 0x0000000000027941 */ /* 0x000fea0003800000 */
.L_x_6302:
        /* <DEDUP_REMOVED lines=10> */
.L_x_6298:
[----:B------:R-:W-:Y:S02]  /*61f0*/  SEL R69, RZ, 0x10000, P4 ;  /* 0x00010000ff457807 */ /* 0x000fe40002000000 */
[----:B------:R-:W-:Y:S02]  /*6200*/  ISETP.NE.AND P4, PT, R91, RZ, PT ;  /* 0x000000ff5b00720c */ /* 0x000fe40003f85270 */
[----:B------:R-:W-:Y:S02]  /*6210*/  ISETP.NE.AND P0, PT, R90, RZ, PT ;  /* 0x000000ff5a00720c */ /* 0x000fe40003f05270 */
[----:B------:R-:W-:Y:S02]  /*6220*/  SEL R90, RZ, 0x1, P4 ;  /* 0x00000001ff5a7807 */ /* 0x000fe40002000000 */
[----:B------:R-:W-:Y:S02]  /*6230*/  SEL R71, RZ, 0x1000000, P5 ;  /* 0x01000000ff477807 */ /* 0x000fe40002800000 */
[----:B------:R-:W-:Y:S01]  /*6240*/  SEL R70, RZ, 0x100, P3 ;  /* 0x00000100ff467807 */ /* 0x000fe20001800000 */
[----:B------:R-:W-:Y:S01]  /*6250*/  IMAD.WIDE.U32 R90, R90, 0x1000000, RZ ;  /* 0x010000005a5a7825 */ /* 0x000fe200078e00ff */
[----:B------:R-:W-:-:S02]  /*6260*/  ISETP.NE.AND P5, PT, R89, RZ, PT ;  /* 0x000000ff5900720c */ /* 0x000fc40003fa5270 */
[----:B------:R-:W-:Y:S02]  /*6270*/  LOP3.LUT R70, R70, R71, R69, 0xfe, !PT ;  /* 0x0000004746467212 */ /* 0x000fe400078efe45 */
[----:B------:R-:W-:Y:S02]  /*6280*/  SEL R69, RZ, 0x1, P2 ;  /* 0x00000001ff457807 */ /* 0x000fe40001000000 */
[----:B------:R-:W-:Y:S02]  /*6290*/  ISETP.NE.AND P1, PT, R88, RZ, PT ;  /* 0x000000ff5800720c */ /* 0x000fe40003f25270 */
[----:B------:R-:W-:Y:S02]  /*62a0*/  LOP3.LUT R69, R91, R70, R69, 0xfe, !PT ;  /* 0x000000465b457212 */ /* 0x000fe400078efe45 */
[----:B------:R-:W-:Y:S02]  /*62b0*/  SEL R70, RZ, 0x1, P5 ;  /* 0x00000001ff467807 */ /* 0x000fe40002800000 */
[----:B------:R-:W-:-:S02]  /*62c0*/  SEL R88, RZ, 0x1, P0 ;  /* 0x00000001ff587807 */ /* 0x000fc40000000000 */
[----:B------:R-:W-:Y:S01]  /*62d0*/  ISETP.NE.AND P6, PT, R87, RZ, PT ;  /* 0x000000ff5700720c */ /* 0x000fe20003fc5270 */
[----:B------:R-:W-:-:S04]  /*62e0*/  IMAD.WIDE.U32 R70, R70, 0x10000, RZ ;  /* 0x0001000046467825 */ /* 0x000fc800078e00ff */
[----:B------:R-:W-:-:S04]  /*62f0*/  IMAD.WIDE.U32 R88, R88, 0x100, RZ ;  /* 0x0000010058587825 */ /* 0x000fc800078e00ff */
[C---:B------:R-:W-:Y:S01]  /*6300*/  IMAD.SHL.U32 R87, R73.reuse, 0x8, RZ ;  /* 0x0000000849577824 */ /* 0x040fe200078e00ff */
[----:B------:R-:W-:Y:S02]  /*6310*/  LOP3.LUT R90, R88, R90, R70, 0xfe, !PT ;  /* 0x0000005a585a7212 */ /* 0x000fe400078efe46 */
[----:B------:R-:W-:Y:S02]  /*6320*/  LEA R70, P0, R73, c[0x0][0x188], 0x5 ;  /* 0x0000620049467a11 */ /* 0x000fe400078028ff */
[----:B------:R-:W-:Y:S02]  /*6330*/  LOP3.LUT R89, R89, R69, R71, 0xfe, !PT ;  /* 0x0000004559597212 */ /* 0x000fe400078efe47 */
[----:B------:R-:W-:Y:S02]  /*6340*/  LEA.HI.X R71, R73, c[0x0][0x18c], RZ, 0x5, P0 ;  /* 0x0000630049477a11 */ /* 0x000fe400000f2cff */
[----:B------:R-:W-:-:S03]  /*6350*/  SEL R69, RZ, 0x1, P6 ;  /* 0x00000001ff457807 */ /* 0x000fc60003000000 */
[----:B------:R-:W-:Y:S01]  /*6360*/  STG.E.128 [R70.64], R52 ;  /* 0x0000003446007986 */ /* 0x000fe2000c101d06 */
[----:B------:R-:W-:Y:S02]  /*6370*/  LOP3.LUT R88, R90, R69, RZ, 0xfc, !PT ;  /* 0x000000455a587212 */ /* 0x000fe400078efcff */
[----:B------:R-:W-:Y:S01]  /*6380*/  SHF.L.U64.HI R69, R73, 0x3, RZ ;  /* 0x0000000349457819 */ /* 0x000fe200000102ff */
        /* <DEDUP_REMOVED lines=25> */
.L_x_6306:
[----:B------:R-:W-:Y:S02]  /*6520*/  IADD3 R87, R73, 0x20, RZ ;  /* 0x0000002049577810 */ /* 0x000fe40007ffe0ff */
.L_x_6177:
[----:B------:R-:W-:Y:S05]  /*6530*/  BSYNC B1 ;  /* 0x0000000000017941 */ /* 0x000fea0003800000 */
.L_x_6176:
        /* <DEDUP_REMOVED lines=30> */
.L_x_6310:
[----:B-1----:R-:W-:Y:S02]  /*6720*/  IMAD.MOV.U32 R88, RZ, RZ, R5 ;  /* 0x000000ffff587224 */ /* 0x002fe400078e0005 */
.L_x_6311:
[----:B------:R-:W-:Y:S05]  /*6730*/  BSYNC B2 ;  /* 0x0000000000027941 */ /* 0x000fea0003800000 */
.L_x_6309:
        /* <DEDUP_REMOVED lines=16> */
.L_x_6315:
[----:B------:R-:W-:Y:S05]  /*6840*/  BSYNC B3 ;  /* 0x0000000000037941 */ /* 0x000fea0003800000 */
.L_x_6314:
[C---:B------:R-:W-:Y:S01]  /*6850*/  IMAD.HI.U32 R3, R83.reuse, -0x326172a9, RZ ;  /* 0xcd9e8d5753037827 */ /* 0x040fe200078e00ff */
        /* <DEDUP_REMOVED lines=43> */
.L_x_6313:
[----:B------:R-:W-:Y:S05]  /*6b10*/  BSYNC B2 ;  /* 0x0000000000027941 */ /* 0x000fea0003800000 */
.L_x_6312:
        /* <DEDUP_REMOVED lines=16> */
.L_x_6316:
        /* <DEDUP_REMOVED lines=12> */
.L_x_6319:
[----:B------:R-:W-:Y:S02]  /*6ce0*/  MOV R6, R5 ;  /* 0x0000000500067202 */ /* 0x000fe40000000f00 */
.L_x_6320:
[----:B------:R-:W-:Y:S05]  /*6cf0*/  BSYNC B2 ;  /* 0x0000000000027941 */ /* 0x000fea0003800000 */
.L_x_6318:
        /* <DEDUP_REMOVED lines=16> */
.L_x_6324:
[----:B------:R-:W-:Y:S05]  /*6e00*/  BSYNC B3 ;  /* 0x0000000000037941 */ /* 0x000fea0003800000 */
.L_x_6323:
        /* <DEDUP_REMOVED lines=44> */
.L_x_6322:
[----:B------:R-:W-:Y:S05]  /*70d0*/  BSYNC B2 ;  /* 0x0000000000027941 */ /* 0x000fea0003800000 */
.L_x_6321:
        /* <DEDUP_REMOVED lines=9> */
.L_x_6317:
        /* <DEDUP_REMOVED lines=12> */
.L_x_6326:
[----:B------:R-:W-:Y:S02]  /*7230*/  IMAD.MOV.U32 R6, RZ, RZ, R5 ;  /* 0x000000ffff067224 */ /* 0x000fe400078e0005 */
.L_x_6327:
[----:B------:R-:W-:Y:S05]  /*7240*/  BSYNC B2 ;  /* 0x0000000000027941 */ /* 0x000fea0003800000 */
.L_x_6325:
        /* <DEDUP_REMOVED lines=16> */
.L_x_6331:
[----:B------:R-:W-:Y:S05]  /*7350*/  BSYNC B3 ;  /* 0x0000000000037941 */ /* 0x000fea0003800000 */
.L_x_6330:
        /* <DEDUP_REMOVED lines=44> */
.L_x_6329:
[----:B------:R-:W-:Y:S05]  /*7620*/  BSYNC B2 ;  /* 0x0000000000027941 */ /* 0x000fea0003800000 */
.L_x_6328:
        /* <DEDUP_REMOVED lines=13> */
.L_x_6332:
        /* <DEDUP_REMOVED lines=12> */
.L_x_6335:
[----:B------:R-:W-:Y:S02]  /*77c0*/  IMAD.MOV.U32 R6, RZ, RZ, R5 ;  /* 0x000000ffff067224 */ /* 0x000fe400078e0005 */
.L_x_6336:
[----:B------:R-:W-:Y:S05]  /*77d0*/  BSYNC B2 ;  /* 0x0000000000027941 */ /* 0x000fea0003800000 */
.L_x_6334:
        /* <DEDUP_REMOVED lines=16> */
.L_x_6340:
[----:B------:R-:W-:Y:S05]  /*78e0*/  BSYNC B3 ;  /* 0x0000000000037941 */ /* 0x000fea0003800000 */
.L_x_6339:
        /* <DEDUP_REMOVED lines=44> */
.L_x_6338:
[----:B------:R-:W-:Y:S05]  /*7bb0*/  BSYNC B2 ;  /* 0x0000000000027941 */ /* 0x000fea0003800000 */
.L_x_6337:
        /* <DEDUP_REMOVED lines=9> */
.L_x_6333:
        /* <DEDUP_REMOVED lines=12> */
.L_x_6342:
[----:B------:R-:W-:Y:S02]  /*7d10*/  IMAD.MOV.U32 R6, RZ, RZ, R5 ;  /* 0x000000ffff067224 */ /* 0x000fe400078e0005 */
.L_x_6343:
[----:B------:R-:W-:Y:S05]  /*7d20*/  BSYNC B2 ;  /* 0x0000000000027941 */ /* 0x000fea0003800000 */
.L_x_6341:
        /* <DEDUP_REMOVED lines=16> */
.L_x_6347:
[----:B------:R-:W-:Y:S05]  /*7e30*/  BSYNC B3 ;  /* 0x0000000000037941 */ /* 0x000fea0003800000 */
.L_x_6346:
        /* <DEDUP_REMOVED lines=44> */
.L_x_6345:
[----:B------:R-:W-:Y:S05]  /*8100*/  BSYNC B2 ;  /* 0x0000000000027941 */ /* 0x000fea0003800000 */
.L_x_6344:
        /* <DEDUP_REMOVED lines=13> */
.L_x_6348:
        /* <DEDUP_REMOVED lines=12> */
.L_x_6351:
[----:B------:R-:W-:Y:S02]  /*82a0*/  IMAD.MOV.U32 R6, RZ, RZ, R5 ;  /* 0x000000ffff067224 */ /* 0x000fe400078e0005 */
.L_x_6352:
[----:B------:R-:W-:Y:S05]  /*82b0*/  BSYNC B2 ;  /* 0x0000000000027941 */ /* 0x000fea0003800000 */
.L_x_6350:
        /* <DEDUP_REMOVED lines=16> */
.L_x_6356:
[----:B------:R-:W-:Y:S05]  /*83c0*/  BSYNC B3 ;  /* 0x0000000000037941 */ /* 0x000fea0003800000 */
.L_x_6355:
        /* <DEDUP_REMOVED lines=44> */
.L_x_6354:
[----:B------:R-:W-:Y:S05]  /*8690*/  BSYNC B2 ;  /* 0x0000000000027941 */ /* 0x000fea0003800000 */
.L_x_6353:
        /* <DEDUP_REMOVED lines=9> */
.L_x_6349:
        /* <DEDUP_REMOVED lines=12> */
.L_x_6358:
[----:B------:R-:W-:Y:S02]  /*87f0*/  IMAD.MOV.U32 R6, RZ, RZ, R5 ;  /* 0x000000ffff067224 */ /* 0x000fe400078e0005 */
.L_x_6359:
[----:B------:R-:W-:Y:S05]  /*8800*/  BSYNC B2 ;  /* 0x0000000000027941 */ /* 0x000fea0003800000 */
.L_x_6357:
        /* <DEDUP_REMOVED lines=16> */
.L_x_6363:
[----:B------:R-:W-:Y:S05]  /*8910*/  BSYNC B3 ;  /* 0x0000000000037941 */ /* 0x000fea0003800000 */
.L_x_6362:
        /* <DEDUP_REMOVED lines=44> */
.L_x_6361:
[----:B------:R-:W-:Y:S05]  /*8be0*/  BSYNC B2 ;  /* 0x0000000000027941 */ /* 0x000fea0003800000 */
.L_x_6360:
        /* <DEDUP_REMOVED lines=13> */
.L_x_6364:
        /* <DEDUP_REMOVED lines=12> */
.L_x_6367:
[----:B------:R-:W-:Y:S02]  /*8d80*/  IMAD.MOV.U32 R6, RZ, RZ, R5 ;  /* 0x000000ffff067224 */ /* 0x000fe400078e0005 */
.L_x_6368:
[----:B------:R-:W-:Y:S05]  /*8d90*/  BSYNC B2 ;  /* 0x0000000000027941 */ /* 0x000fea0003800000 */
.L_x_6366:
        /* <DEDUP_REMOVED lines=16> */
.L_x_6372:
[----:B------:R-:W-:Y:S05]  /*8ea0*/  BSYNC B3 ;  /* 0x0000000000037941 */ /* 0x000fea0003800000 */
.L_x_6371:
        /* <DEDUP_REMOVED lines=44> */
.L_x_6370:
[----:B------:R-:W-:Y:S05]  /*9170*/  BSYNC B2 ;  /* 0x0000000000027941 */ /* 0x000fea0003800000 */
.L_x_6369:
        /* <DEDUP_REMOVED lines=9> */
.L_x_6365:
        /* <DEDUP_REMOVED lines=12> */
.L_x_6374:
[----:B------:R-:W-:Y:S02]  /*92d0*/  IMAD.MOV.U32 R6, RZ, RZ, R5 ;  /* 0x000000ffff067224 */ /* 0x000fe400078e0005 */
.L_x_6375:
[----:B------:R-:W-:Y:S05]  /*92e0*/  BSYNC B2 ;  /* 0x0000000000027941 */ /* 0x000fea0003800000 */
.L_x_6373:
        /* <DEDUP_REMOVED lines=16> */
.L_x_6379:
[----:B------:R-:W-:Y:S05]  /*93f0*/  BSYNC B3 ;  /* 0x0000000000037941 */ /* 0x000fea0003800000 */
.L_x_6378:
        /* <DEDUP_REMOVED lines=44> */
.L_x_6377:
[----:B------:R-:W-:Y:S05]  /*96c0*/  BSYNC B2 ;  /* 0x0000000000027941 */ /* 0x000fea0003800000 */
.L_x_6376:
        /* <DEDUP_REMOVED lines=12> */
.L_x_6380:
        /* <DEDUP_REMOVED lines=12> */
.L_x_6383:
[----:B------:R-:W-:Y:S02]  /*9850*/  IMAD.MOV.U32 R6, RZ, RZ, R5 ;  /* 0x000000ffff067224 */ /* 0x000fe400078e0005 */
.L_x_6384:
[----:B------:R-:W-:Y:S05]  /*9860*/  BSYNC B2 ;  /* 0x0000000000027941 */ /* 0x000fea0003800000 */
.L_x_6382:
        /* <DEDUP_REMOVED lines=16> */
.L_x_6388:
[----:B------:R-:W-:Y:S05]  /*9970*/  BSYNC B3 ;  /* 0x0000000000037941 */ /* 0x000fea0003800000 */
.L_x_6387:
        /* <DEDUP_REMOVED lines=44> */
.L_x_6386:
[----:B------:R-:W-:Y:S05]  /*9c40*/  BSYNC B2 ;  /* 0x0000000000027941 */ /* 0x000fea0003800000 */
.L_x_6385:
        /* <DEDUP_REMOVED lines=9> */
.L_x_6381:
        /* <DEDUP_REMOVED lines=12> */
.L_x_6390:
[----:B------:R-:W-:Y:S02]  /*9da0*/  MOV R6, R5 ;  /* 0x0000000500067202 */ /* 0x000fe40000000f00 */
.L_x_6391:
[----:B------:R-:W-:Y:S05]  /*9db0*/  BSYNC B2 ;  /* 0x0000000000027941 */ /* 0x000fea0003800000 */
.L_x_6389:
        /* <DEDUP_REMOVED lines=16> */
.L_x_6395:
[----:B------:R-:W-:Y:S05]  /*9ec0*/  BSYNC B3 ;  /* 0x0000000000037941 */ /* 0x000fea0003800000 */
.L_x_6394:
        /* <DEDUP_REMOVED lines=43> */
[----:B------:R-:W-:Y:S02]  /*a180*/  LOP3.LUT R3, R93, UR26, R94, 0x96, !PT ;  /* 0x0000001a5d037c12 */ /* 0x000fe4000f8e965e */
.L_x_6393:
[----:B------:R-:W-:Y:S05]  /*a190*/  BSYNC B2 ;  /* 0x0000000000027941 */ /* 0x000fea0003800000 */
.L_x_6392:
        /* <DEDUP_REMOVED lines=12> */
.L_x_6396:
        /* <DEDUP_REMOVED lines=12> */
.L_x_6399:
[----:B------:R-:W-:Y:S02]  /*a320*/  IMAD.MOV.U32 R6, RZ, RZ, R5 ;  /* 0x000000ffff067224 */ /* 0x000fe400078e0005 */
.L_x_6400:
[----:B------:R-:W-:Y:S05]  /*a330*/  BSYNC B2 ;  /* 0x0000000000027941 */ /* 0x000fea0003800000 */
.L_x_6398:
        /* <DEDUP_REMOVED lines=16> */
.L_x_6404:
[----:B------:R-:W-:Y:S05]  /*a440*/  BSYNC B3 ;  /* 0x0000000000037941 */ /* 0x000fea0003800000 */
.L_x_6403:
        /* <DEDUP_REMOVED lines=44> */
.L_x_6402:
[----:B------:R-:W-:Y:S05]  /*a710*/  BSYNC B2 ;  /* 0x0000000000027941 */ /* 0x000fea0003800000 */
.L_x_6401:
        /* <DEDUP_REMOVED lines=9> */
.L_x_6397:
        /* <DEDUP_REMOVED lines=12> */
.L_x_6406:
[----:B------:R-:W-:Y:S02]  /*a870*/  IMAD.MOV.U32 R6, RZ, RZ, R5 ;  /* 0x000000ffff067224 */ /* 0x000fe400078e0005 */
.L_x_6407:
[----:B------:R-:W-:Y:S05]  /*a880*/  BSYNC B2 ;  /* 0x0000000000027941 */ /* 0x000fea0003800000 */
.L_x_6405:
        /* <DEDUP_REMOVED lines=16> */
.L_x_6411:
[----:B------:R-:W-:Y:S05]  /*a990*/  BSYNC B3 ;  /* 0x0000000000037941 */ /* 0x000fea0003800000 */
.L_x_6410:
        /* <DEDUP_REMOVED lines=44> */
.L_x_6409:
[----:B------:R-:W-:Y:S05]  /*ac60*/  BSYNC B2 ;  /* 0x0000000000027941 */ /* 0x000fea0003800000 */
.L_x_6408:
        /* <DEDUP_REMOVED lines=12> */
.L_x_6412:
        /* <DEDUP_REMOVED lines=12> */
.L_x_6415:
[----:B------:R-:W-:Y:S02]  /*adf0*/  IMAD.MOV.U32 R6, RZ, RZ, R5 ;  /* 0x000000ffff067224 */ /* 0x000fe400078e0005 */
.L_x_6416:
[----:B------:R-:W-:Y:S05]  /*ae00*/  BSYNC B2 ;  /* 0x0000000000027941 */ /* 0x000fea0003800000 */
.L_x_6414:
        /* <DEDUP_REMOVED lines=16> */
.L_x_6420:
[----:B------:R-:W-:Y:S05]  /*af10*/  BSYNC B3 ;  /* 0x0000000000037941 */ /* 0x000fea0003800000 */
.L_x_6419:
        /* <DEDUP_REMOVED lines=44> */
.L_x_6418:
[----:B------:R-:W-:Y:S05]  /*b1e0*/  BSYNC B2 ;  /* 0x0000000000027941 */ /* 0x000fea0003800000 */
.L_x_6417:
        /* <DEDUP_REMOVED lines=9> */
.L_x_6413:
        /* <DEDUP_REMOVED lines=12> */
.L_x_6422:
[----:B------:R-:W-:Y:S02]  /*b340*/  IMAD.MOV.U32 R6, RZ, RZ, R5 ;  /* 0x000000ffff067224 */ /* 0x000fe400078e0005 */
.L_x_6423:
[----:B------:R-:W-:Y:S05]  /*b350*/  BSYNC B2 ;  /* 0x0000000000027941 */ /* 0x000fea0003800000 */
.L_x_6421:
        /* <DEDUP_REMOVED lines=16> */
.L_x_6427:
[----:B------:R-:W-:Y:S05]  /*b460*/  BSYNC B3 ;  /* 0x0000000000037941 */ /* 0x000fea0003800000 */
.L_x_6426:
        /* <DEDUP_REMOVED lines=8> */
[----:B------:R-:W-:-:S03]  /*b4f0*/  IMAD.MOV.U32 R91, RZ, RZ, RZ ;  /* 0x000000ffff5b7224 */ /* 0x000fc600078e00ff */
        /* <DEDUP_REMOVED lines=32> */
[----:B------:R-:W-:-:S05]  /*b700*/  IMAD.WIDE.U32 R92, R3, -0x2daee0ad, RZ ;  /* 0xd2511f53035c7825 */ /* 0x000fca00078e00ff */
[----:B------:R-:W-:Y:S02]  /*b710*/  LOP3.LUT R3, R93, UR26, R94, 0x96, !PT ;  /* 0x0000001a5d037c12 */ /* 0x000fe4000f8e965e */
[----:B------:R-:W-:Y:S02]  /*b720*/  MOV R72, R92 ;  /* 0x0000005c00487202 */ /* 0x000fe40000000f00 */
.L_x_6425:
[----:B------:R-:W-:Y:S05]  /*b730*/  BSYNC B2 ;  /* 0x0000000000027941 */ /* 0x000fea0003800000 */
.L_x_6424:
        /* <DEDUP_REMOVED lines=12> */
.L_x_6428:
        /* <DEDUP_REMOVED lines=12> */
.L_x_6431:
[----:B------:R-:W-:Y:S02]  /*b8c0*/  MOV R81, R5 ;  /* 0x0000000500517202 */ /* 0x000fe40000000f00 */
.L_x_6432:
[----:B------:R-:W-:Y:S05]  /*b8d0*/  BSYNC B2 ;  /* 0x0000000000027941 */ /* 0x000fea0003800000 */
.L_x_6430:
        /* <DEDUP_REMOVED lines=16> */
.L_x_6436:
[----:B------:R-:W-:Y:S05]  /*b9e0*/  BSYNC B3 ;  /* 0x0000000000037941 */ /* 0x000fea0003800000 */
.L_x_6435:
        /* <DEDUP_REMOVED lines=44> */
.L_x_6434:
[----:B------:R-:W-:Y:S05]  /*bcb0*/  BSYNC B2 ;  /* 0x0000000000027941 */ /* 0x000fea0003800000 */
.L_x_6433:
        /* <DEDUP_REMOVED lines=10> */
.L_x_6429:
[----:B------:R-:W-:Y:S02]  /*bd60*/  ISETP.NE.AND P1, PT, R69, RZ, PT ;  /* 0x000000ff4500720c */ /* 0x000fe40003f25270 */
        /* <DEDUP_REMOVED lines=10> */
[----:B------:R-:W-:Y:S02]  /*be10*/  ISETP.NE.AND P5, PT, R88, RZ, PT ;  /* 0x000000ff5800720c */ /* 0x000fe40003fa5270 */
[----:B------:R-:W-:-:S02]  /*be20*/  LOP3.LUT R69, R91, R70, R69, 0xfe, !PT ;  /* 0x000000465b457212 */ /* 0x000fc400078efe45 */
[----:B------:R-:W-:Y:S02]  /*be30*/  SEL R88, RZ, 0x1, P5 ;  /* 0x00000001ff587807 */ /* 0x000fe40002800000 */
[----:B------:R-:W-:-:S03]  /*be40*/  SEL R70, RZ, 0x1, P0 ;  /* 0x00000001ff467807 */ /* 0x000fc60000000000 */
[----:B------:R-:W-:-:S04]  /*be50*/  IMAD.WIDE.U32 R88, R88, 0x10000, RZ ;  /* 0x0001000058587825 */ /* 0x000fc800078e00ff */
[----:B------:R-:W-:-:S05]  /*be60*/  IMAD.WIDE.U32 R70, R70, 0x100, RZ ;  /* 0x0000010046467825 */ /* 0x000fca00078e00ff */
[----:B------:R-:W-:Y:S02]  /*be70*/  LOP3.LUT R90, R70, R90, R88, 0xfe, !PT ;  /* 0x0000005a465a7212 */ /* 0x000fe400078efe58 */
[----:B------:R-:W-:Y:S02]  /*be80*/  LOP3.LUT R71, R71, R69, R89, 0xfe, !PT ;  /* 0x0000004547477212 */ /* 0x000fe400078efe59 */
[C---:B------:R-:W-:Y:S02]  /*be90*/  LEA R88, P0, R87.reuse, c[0x0][0x188], 0x5 ;  /* 0x0000620057587a11 */ /* 0x040fe400078028ff */
[----:B------:R-:W-:Y:S02]  /*bea0*/  SEL R69, RZ, 0x1, P6 ;  /* 0x00000001ff457807 */ /* 0x000fe40003000000 */
[----:B------:R-:W-:Y:S02]  /*beb0*/  LEA.HI.X R89, R87, c[0x0][0x18c], RZ, 0x5, P0 ;  /* 0x0000630057597a11 */ /* 0x000fe400000f2cff */
[----:B------:R-:W-:-:S02]  /*bec0*/  LOP3.LUT R70, R90, R69, RZ, 0xfc, !PT ;  /* 0x000000455a467212 */ /* 0x000fc400078efcff */
[----:B------:R-:W-:Y:S01]  /*bed0*/  SHF.L.U32 R69, R87, 0x3, RZ ;  /* 0x0000000357457819 */ /* 0x000fe200000006ff */
[----:B------:R-:W-:Y:S01]  /*bee0*/  STG.E.128 [R88.64], R60 ;  /* 0x0000003c58007986 */ /* 0x000fe2000c101d06 */
[----:B------:R-:W-:-:S03]  /*bef0*/  SHF.R.U32.HI R87, RZ, 0x1d, R87 ;  /* 0x0000001dff577819 */ /* 0x000fc60000011657 */
        /* <DEDUP_REMOVED lines=25> */
.L_x_6308:
[----:B------:R-:W-:Y:S05]  /*c090*/  BSYNC B1 ;  /* 0x0000000000017941 */ /* 0x000fea0003800000 */
.L_x_6307:
        /* <DEDUP_REMOVED lines=22> */
.L_x_6445:
        /* <DEDUP_REMOVED lines=54> */
.L_x_6446:
[----:B------:R-:W-:Y:S01]  /*c560*/  FMUL.FTZ R68, R71, R71 ;  /* 0x0000004747447220 */ /* 0x000fe20000410000 */
[----:B------:R-:W-:Y:S01]  /*c570*/  ISETP.NE.AND P0, PT, RZ, UR8, PT ;  /* 0x00000008ff007c0c */ /* 0x000fe2000bf05270 */
[----:B-1----:R-:W-:Y:S01]  /*c580*/  FADD.FTZ R87, R87, R70 ;  /* 0x0000004657577221 */ /* 0x002fe20000010000 */
[----:B------:R-:W-:Y:S01]  /*c590*/  ISETP.NE.AND P2, PT, R86, RZ, PT ;  /* 0x000000ff5600720c */ /* 0x000fe20003f45270 */
[----:B0-----:R-:W-:Y:S01]  /*c5a0*/  IMAD.MOV.U32 R70, RZ, RZ, c[0x0][0x1e0] ;  /* 0x00007800ff467624 */ /* 0x001fe200078e00ff */
[----:B------:R-:W-:Y:S01]  /*c5b0*/  FSEL R69, R68, RZ, P0 ;  /* 0x000000ff44457208 */ /* 0x000fe20000000000 */
[----:B------:R-:W-:Y:S01]  /*c5c0*/  @!P1 IMAD.MOV.U32 R89, RZ, RZ, 0x4 ;  /* 0x00000004ff599424 */ /* 0x000fe200078e00ff */
[----:B------:R-:W-:Y:S01]  /*c5d0*/  BSSY B1, `(.L_x_6439) ;  /* 0x000002b000017945 */ /* 0x000fe20003800000 */
[----:B------:R-:W-:Y:S01]  /*c5e0*/  FFMA.FTZ R68, R87, R70, c[0x0][0x228] ;  /* 0x00008a0057447623 */ /* 0x000fe20000010046 */
[----:B------:R-:W-:-:S03]  /*c5f0*/  FSEL R90, R71, RZ, !P0 ;  /* 0x000000ff475a7208 */ /* 0x000fc60004000000 */
        /* <DEDUP_REMOVED lines=8> */
[--C-:B0-----:R-:W-:Y:S02]  /*c680*/  FADD.FTZ R68, R52, -R90.reuse ;  /* 0x8000005a34447221 */ /* 0x101fe40000010000 */
[--C-:B------:R-:W-:Y:S02]  /*c690*/  FADD.FTZ R70, R53, -R90.reuse ;  /* 0x8000005a35467221 */ /* 0x100fe40000010000 */
[C---:B------:R-:W-:Y:S02]  /*c6a0*/  FMUL.FTZ R69, R87.reuse, R68 ;  /* 0x0000004457457220 */ /* 0x040fe40000410000 */
[----:B------:R-:W-:Y:S02]  /*c6b0*/  FMUL.FTZ R70, R87, R70 ;  /* 0x0000004657467220 */ /* 0x000fe40000410000 */
[----:B------:R-:W-:Y:S02]  /*c6c0*/  FADD.FTZ R88, R56, -R90 ;  /* 0x8000005a38587221 */ /* 0x000fe40000010000 */
[----:B-----5:R-:W-:-:S02]  /*c6d0*/  FFMA.FTZ R68, R16, R69, R8 ;  /* 0x0000004510447223 */ /* 0x020fc40000010008 */
[----:B------:R-:W-:Y:S02]  /*c6e0*/  FFMA.FTZ R69, R17, R70, R9 ;  /* 0x0000004611457223 */ /* 0x000fe40000010009 */
[----:B------:R-:W-:Y:S02]  /*c6f0*/  FMUL.FTZ R89, R87, R88 ;  /* 0x0000005857597220 */ /* 0x000fe40000410000 */
[--C-:B------:R-:W-:Y:S01]  /*c700*/  FADD.FTZ R70, R54, -R90.reuse ;  /* 0x8000005a36467221 */ /* 0x100fe20000010000 */
[----:B------:R-:W-:Y:S01]  /*c710*/  F2FP.BF16.PACK_AB R68, R69, R68 ;  /* 0x000000444544723e */ /* 0x000fe200000010ff */
[--C-:B------:R-:W-:Y:S02]  /*c720*/  FADD.FTZ R92, R55, -R90.reuse ;  /* 0x8000005a375c7221 */ /* 0x100fe40000010000 */
[--C-:B------:R-:W-:Y:S02]  /*c730*/  FADD.FTZ R88, R58, -R90.reuse ;  /* 0x8000005a3a587221 */ /* 0x100fe40000010000 */
[----:B------:R-:W-:-:S02]  /*c740*/  FADD.FTZ R94, R59, -R90 ;  /* 0x8000005a3b5e7221 */ /* 0x000fc40000010000 */
[C---:B------:R-:W-:Y:S02]  /*c750*/  FMUL.FTZ R71, R87.reuse, R70 ;  /* 0x0000004657477220 */ /* 0x040fe40000410000 */
[C---:B------:R-:W-:Y:S02]  /*c760*/  FMUL.FTZ R92, R87.reuse, R92 ;  /* 0x0000005c575c7220 */ /* 0x040fe40000410000 */
[----:B------:R-:W-:Y:S02]  /*c770*/  FMUL.FTZ R69, R87, R88 ;  /* 0x0000005857457220 */ /* 0x000fe40000410000 */
[----:B------:R-:W-:Y:S02]  /*c780*/  FADD.FTZ R70, R57, -R90 ;  /* 0x8000005a39467221 */ /* 0x000fe40000010000 */
        /* <DEDUP_REMOVED lines=15> */
.L_x_6440:
[----:B------:R-:W-:Y:S05]  /*c880*/  BSYNC B1 ;  /* 0x0000000000017941 */ /* 0x000fea0003800000 */
.L_x_6439:
        /* <DEDUP_REMOVED lines=10> */
[----:B------:R-:W-:Y:S02]  /*c930*/  FMUL.FTZ R71, R87, R88 ;  /* 0x0000005857477220 */ /* 0x000fe40000410000 */
[----:B------:R-:W-:Y:S02]  /*c940*/  FADD.FTZ R90, R65, -R90 ;  /* 0x8000005a415a7221 */ /* 0x000fe40000010000 */
[C---:B------:R-:W-:Y:S02]  /*c950*/  FMUL.FTZ R88, R87.reuse, R98 ;  /* 0x0000006257587220 */ /* 0x040fe40000410000 */
[C---:B------:R-:W-:Y:S02]  /*c960*/  FMUL.FTZ R69, R87.reuse, R96 ;  /* 0x0000006057457220 */ /* 0x040fe40000410000 */
[----:B------:R-:W-:-:S02]  /*c970*/  FMUL.FTZ R89, R87, R94 ;  /* 0x0000005e57597220 */ /* 0x000fc40000410000 */
[----:B-----5:R-:W-:Y:S02]  /*c980*/  FFMA.FTZ R71, R38, R71, R30 ;  /* 0x0000004726477223 */ /* 0x020fe4000001001e */
[----:B------:R-:W-:Y:S02]  /*c990*/  FFMA.FTZ R88, R39, R88, R31 ;  /* 0x0000005827587223 */ /* 0x000fe4000001001f */
[C---:B------:R-:W-:Y:S02]  /*c9a0*/  FMUL.FTZ R91, R87.reuse, R70 ;  /* 0x00000046575b7220 */ /* 0x040fe40000410000 */
[C---:B------:R-:W-:Y:S01]  /*c9b0*/  FMUL.FTZ R90, R87.reuse, R90 ;  /* 0x0000005a575a7220 */ /* 0x040fe20000410000 */
[----:B------:R-:W-:Y:S01]  /*c9c0*/  F2FP.BF16.PACK_AB R71, R88, R71 ;  /* 0x000000475847723e */ /* 0x000fe200000010ff */
[C---:B------:R-:W-:Y:S02]  /*c9d0*/  FMUL.FTZ R68, R87.reuse, R68 ;  /* 0x0000004457447220 */ /* 0x040fe40000410000 */
[----:B------:R-:W-:-:S02]  /*c9e0*/  FMUL.FTZ R92, R87, R92 ;  /* 0x0000005c575c7220 */ /* 0x000fc40000410000 */
[----:B------:R-:W-:Y:S02]  /*c9f0*/  FFMA.FTZ R87, R32, R69, R24 ;  /* 0x0000004520577223 */ /* 0x000fe40000010018 */
        /* <DEDUP_REMOVED lines=11> */
.L_x_6442:
[----:B------:R-:W-:Y:S05]  /*cab0*/  BSYNC B1 ;  /* 0x0000000000017941 */ /* 0x000fea0003800000 */
.L_x_6441:
[----:B0-----:R-:W-:-:S10]  /*cac0*/  HFMA2.MMA R69, -RZ, RZ, 0, 2.384185791015625e-07 ;  /* 0x00000004ff457435 */ /* 0x001fd400000001ff */
[----:B------:R-:W-:-:S05]  /*cad0*/  IMAD R84, R69, c[0x0][0x160], R84 ;  /* 0x0000580045547a24 */ /* 0x000fca00078e0254 */
[----:B------:R-:W-:-:S13]  /*cae0*/  ISETP.GE.AND P0, PT, R84, c[0x0][0x164], PT ;  /* 0x0000590054007a0c */ /* 0x000fda0003f06270 */
[----:B-----5:R-:W-:Y:S01]  /*caf0*/  @P0 CALL.REL.NOINC `(.L_x_6443) ;  /* 0x0000001000000944 */ /* 0x020fe20003c00000 */
[----:B------:R-:W-:Y:S05]  /*cb00*/  BRA `(.L_x_6444) ;  /* 0xffff3e5000007947 */ /* 0x000fea000383ffff */
.L_x_6443:
[----:B------:R-:W-:Y:S05]  /*cb10*/  BSYNC B0 ;  /* 0x0000000000007941 */ /* 0x000fea0003800000 */
.L_x_6175:
[----:B------:R-:W-:Y:S05]  /*cb20*/  EXIT ;  /* 0x000000000000794d */ /* 0x000fea0003800000 */
.L_x_6437:
[----:B------:R-:W-:Y:S01]  /*cb30*/  IMAD.MOV.U32 R70, RZ, RZ, R71 ;  /* 0x000000ffff467224 */ /* 0x000fe200078e0047 */
[----:B------:R-:W-:Y:S01]  /*cb40*/  MOV R68, 0xcb90 ;  /* 0x0000cb9000447802 */ /* 0x000fe20000000f00 */
[----:B------:R-:W-:Y:S02]  /*cb50*/  IMAD.MOV.U32 R89, RZ, RZ, 0x1 ;  /* 0x00000001ff597424 */ /* 0x000fe400078e00ff */
[----:B------:R-:W-:Y:S02]  /*cb60*/  IMAD.MOV.U32 R88, RZ, RZ, 0x1f ;  /* 0x0000001fff587424 */ /* 0x000fe400078e00ff */
[----:B------:R-:W-:Y:S02]  /*cb70*/  IMAD.MOV.U32 R87, RZ, RZ, -0x1 ;  /* 0xffffffffff577424 */ /* 0x000fe400078e00ff */
[----:B-----5:R-:W-:Y:S05]  /*cb80*/  CALL.REL.NOINC `($__internal_38_$__cuda_sm70_shflsync_bfly_p) ;  /* 0x000005b000007944 */ /* 0x020fea0003c00000 */
[----:B01----:R-:W-:Y:S05]  /*cb90*/  BRA `(.L_x_6445) ;  /* 0xfffff66000007947 */ /* 0x003fea000383ffff */
.L_x_6438:
[----:B------:R-:W-:Y:S01]  /*cba0*/  IMAD.MOV.U32 R70, RZ, RZ, R90 ;  /* 0x000000ffff467224 */ /* 0x000fe200078e005a */
[----:B------:R-:W-:Y:S01]  /*cbb0*/  MOV R88, 0x1f ;  /* 0x0000001f00587802 */ /* 0x000fe20000000f00 */
[----:B------:R-:W-:Y:S01]  /*cbc0*/  IMAD.MOV.U32 R89, RZ, RZ, 0x2 ;  /* 0x00000002ff597424 */ /* 0x000fe200078e00ff */
[----:B------:R-:W-:Y:S01]  /*cbd0*/  MOV R68, 0xcc00 ;  /* 0x0000cc0000447802 */ /* 0x000fe20000000f00 */
[----:B------:R-:W-:-:S02]  /*cbe0*/  IMAD.MOV.U32 R87, RZ, RZ, -0x1 ;  /* 0xffffffffff577424 */ /* 0x000fc400078e00ff */
[----:B0----5:R-:W-:Y:S05]  /*cbf0*/  CALL.REL.NOINC `($__internal_38_$__cuda_sm70_shflsync_bfly_p) ;  /* 0x0000054000007944 */ /* 0x021fea0003c00000 */
[----:B01----:R-:W-:Y:S01]  /*cc00*/  FADD.FTZ R70, R90, R87 ;  /* 0x000000575a467221 */ /* 0x003fe20000010000 */
[----:B------:R-:W-:Y:S01]  /*cc10*/  MOV R68, 0xcc60 ;  /* 0x0000cc6000447802 */ /* 0x000fe20000000f00 */
[----:B------:R-:W-:-:S02]  /*cc20*/  IMAD.MOV.U32 R89, RZ, RZ, 0x4 ;  /* 0x00000004ff597424 */ /* 0x000fc400078e00ff */
[----:B------:R-:W-:Y:S02]  /*cc30*/  IMAD.MOV.U32 R88, RZ, RZ, 0x1f ;  /* 0x0000001fff587424 */ /* 0x000fe400078e00ff */
[----:B------:R-:W-:Y:S02]  /*cc40*/  IMAD.MOV.U32 R87, RZ, RZ, -0x1 ;  /* 0xffffffffff577424 */ /* 0x000fe400078e00ff */
[----:B------:R-:W-:Y:S05]  /*cc50*/  CALL.REL.NOINC `($__internal_38_$__cuda_sm70_shflsync_bfly_p) ;  /* 0x000004e000007944 */ /* 0x000fea0003c00000 */
[----:B01----:R-:W-:Y:S01]  /*cc60*/  FADD.FTZ R70, R70, R87 ;  /* 0x0000005746467221 */ /* 0x003fe20000010000 */
[----:B------:R-:W-:Y:S01]  /*cc70*/  MOV R87, 0xffffffff ;  /* 0xffffffff00577802 */ /* 0x000fe20000000f00 */
[----:B------:R-:W-:Y:S01]  /*cc80*/  IMAD.MOV.U32 R89, RZ, RZ, 0x8 ;  /* 0x00000008ff597424 */ /* 0x000fe200078e00ff */
[----:B------:R-:W-:Y:S01]  /*cc90*/  MOV R68, 0xccc0 ;  /* 0x0000ccc000447802 */ /* 0x000fe20000000f00 */
[----:B------:R-:W-:Y:S02]  /*cca0*/  IMAD.MOV.U32 R88, RZ, RZ, 0x1f ;  /* 0x0000001fff587424 */ /* 0x000fe400078e00ff */
[----:B------:R-:W-:Y:S05]  /*ccb0*/  CALL.REL.NOINC `($__internal_38_$__cuda_sm70_shflsync_bfly_p) ;  /* 0x0000048000007944 */ /* 0x000fea0003c00000 */
[----:B01----:R-:W-:Y:S01]  /*ccc0*/  FADD.FTZ R70, R70, R87 ;  /* 0x0000005746467221 */ /* 0x003fe20000010000 */
[----:B------:R-:W-:Y:S01]  /*ccd0*/  MOV R68, 0xcd20 ;  /* 0x0000cd2000447802 */ /* 0x000fe20000000f00 */
[----:B------:R-:W-:Y:S02]  /*cce0*/  IMAD.MOV.U32 R89, RZ, RZ, 0x10 ;  /* 0x00000010ff597424 */ /* 0x000fe400078e00ff */
[----:B------:R-:W-:-:S02]  /*ccf0*/  IMAD.MOV.U32 R88, RZ, RZ, 0x1f ;  /* 0x0000001fff587424 */ /* 0x000fc400078e00ff */
[----:B------:R-:W-:Y:S02]  /*cd00*/  IMAD.MOV.U32 R87, RZ, RZ, -0x1 ;  /* 0xffffffffff577424 */ /* 0x000fe400078e00ff */
[----:B------:R-:W-:Y:S05]  /*cd10*/  CALL.REL.NOINC `($__internal_38_$__cuda_sm70_shflsync_bfly_p) ;  /* 0x0000042000007944 */ /* 0x000fea0003c00000 */
        /* <DEDUP_REMOVED lines=8> */
[----:B------:R-:W-:Y:S02]  /*cda0*/  IMAD.MOV.U32 R87, RZ, RZ, -0x1 ;  /* 0xffffffffff577424 */ /* 0x000fe400078e00ff */
        /* <DEDUP_REMOVED lines=31> */
[----:B------:R-:W-:Y:S05]  /*cfa0*/  CALL.REL.NOINC `($__internal_38_$__cuda_sm70_shflsync_bfly_p) ;  /* 0x0000019000007944 */ /* 0x000fea0003c00000 */
[----:B0-----:R-:W-:Y:S01]  /*cfb0*/  HFMA2.MMA R89, -RZ, RZ, 0, 1.1920928955078125e-07 ;  /* 0x00000002ff597435 */ /* 0x001fe200000001ff */
[----:B-1----:R-:W-:Y:S01]  /*cfc0*/  FADD.FTZ R70, R70, R87 ;  /* 0x0000005746467221 */ /* 0x002fe20000010000 */
[----:B------:R-:W-:Y:S01]  /*cfd0*/  MOV R68, 0xd010 ;  /* 0x0000d01000447802 */ /* 0x000fe20000000f00 */
[----:B------:R-:W-:Y:S02]  /*cfe0*/  IMAD.MOV.U32 R88, RZ, RZ, 0x1f ;  /* 0x0000001fff587424 */ /* 0x000fe400078e00ff */
[----:B------:R-:W-:Y:S02]  /*cff0*/  IMAD.MOV.U32 R87, RZ, RZ, -0x1 ;  /* 0xffffffffff577424 */ /* 0x000fe400078e00ff */
[----:B------:R-:W-:Y:S05]  /*d000*/  CALL.REL.NOINC `($__internal_38_$__cuda_sm70_shflsync_bfly_p) ;  /* 0x0000013000007944 */ /* 0x000fea0003c00000 */
[----:B01----:R-:W-:Y:S01]  /*d010*/  FADD.FTZ R70, R70, R87 ;  /* 0x0000005746467221 */ /* 0x003fe20000010000 */
[----:B------:R-:W-:Y:S01]  /*d020*/  MOV R68, 0xd070 ;  /* 0x0000d07000447802 */ /* 0x000fe20000000f00 */
[----:B------:R-:W-:Y:S02]  /*d030*/  IMAD.MOV.U32 R89, RZ, RZ, 0x4 ;  /* 0x00000004ff597424 */ /* 0x000fe400078e00ff */
[----:B------:R-:W-:-:S02]  /*d040*/  IMAD.MOV.U32 R88, RZ, RZ, 0x1f ;  /* 0x0000001fff587424 */ /* 0x000fc400078e00ff */
[----:B------:R-:W-:Y:S02]  /*d050*/  IMAD.MOV.U32 R87, RZ, RZ, -0x1 ;  /* 0xffffffffff577424 */ /* 0x000fe400078e00ff */
[----:B------:R-:W-:Y:S05]  /*d060*/  CALL.REL.NOINC `($__internal_38_$__cuda_sm70_shflsync_bfly_p) ;  /* 0x000000d000007944 */ /* 0x000fea0003c00000 */
[----:B01----:R-:W-:Y:S01]  /*d070*/  FADD.FTZ R70, R70, R87 ;  /* 0x0000005746467221 */ /* 0x003fe20000010000 */
[----:B------:R-:W-:Y:S01]  /*d080*/  MOV R88, 0x1f ;  /* 0x0000001f00587802 */ /* 0x000fe20000000f00 */
[----:B------:R-:W-:Y:S01]  /*d090*/  IMAD.MOV.U32 R89, RZ, RZ, 0x8 ;  /* 0x00000008ff597424 */ /* 0x000fe200078e00ff */
[----:B------:R-:W-:Y:S01]  /*d0a0*/  MOV R68, 0xd0d0 ;  /* 0x0000d0d000447802 */ /* 0x000fe20000000f00 */
[----:B------:R-:W-:Y:S02]  /*d0b0*/  IMAD.MOV.U32 R87, RZ, RZ, -0x1 ;  /* 0xffffffffff577424 */ /* 0x000fe400078e00ff */
[----:B------:R-:W-:Y:S05]  /*d0c0*/  CALL.REL.NOINC `($__internal_38_$__cuda_sm70_shflsync_bfly_p) ;  /* 0x0000007000007944 */ /* 0x000fea0003c00000 */
[----:B01----:R-:W-:Y:S01]  /*d0d0*/  FADD.FTZ R70, R70, R87 ;  /* 0x0000005746467221 */ /* 0x003fe20000010000 */
[----:B------:R-:W-:Y:S01]  /*d0e0*/  MOV R68, 0xd130 ;  /* 0x0000d13000447802 */ /* 0x000fe20000000f00 */
[----:B------:R-:W-:Y:S02]  /*d0f0*/  IMAD.MOV.U32 R89, RZ, RZ, 0x10 ;  /* 0x00000010ff597424 */ /* 0x000fe400078e00ff */
[----:B------:R-:W-:Y:S02]  /*d100*/  IMAD.MOV.U32 R88, RZ, RZ, 0x1f ;  /* 0x0000001fff587424 */ /* 0x000fe400078e00ff */
[----:B------:R-:W-:-:S02]  /*d110*/  IMAD.MOV.U32 R87, RZ, RZ, -0x1 ;  /* 0xffffffffff577424 */ /* 0x000fc400078e00ff */
[----:B------:R-:W-:Y:S05]  /*d120*/  CALL.REL.NOINC `($__internal_38_$__cuda_sm70_shflsync_bfly_p) ;  /* 0x0000001000007944 */ /* 0x000fea0003c00000 */
[----:B01----:R-:W-:Y:S05]  /*d130*/  BRA `(.L_x_6446) ;  /* 0xfffff42000007947 */ /* 0x003fea000383ffff */
        .weak           $__internal_38_$__cuda_sm70_shflsync_bfly_p
        .type           $__internal_38_$__cuda_sm70_shflsync_bfly_p,@function
        .size           $__internal_38_$__cuda_sm70_shflsync_bfly_p,(.L_x_13578 - $__internal_38_$__cuda_sm70_shflsync_bfly_p)
$__internal_38_$__cuda_sm70_shflsync_bfly_p:
[----:B------:R-:W-:Y:S01]  /*d140*/  IMAD.MOV.U32 R69, RZ, RZ, 0x0 ;  /* 0x00000000ff457424 */ /* 0x000fe200078e00ff */
[----:B------:R-:W-:Y:S04]  /*d150*/  WARPSYNC R87 ;  /* 0x0000005700007348 */ /* 0x000fe80003800000 */
[----:B------:R0:W1:Y:S01]  /*d160*/  SHFL.BFLY PT, R87, R70, R89, R88 ;  /* 0x0c00005946577389 */ /* 0x00006200000e0058 */
[----:B------:R-:W-:Y:S05]  /*d170*/  RET.REL.NODEC R68 `(_ZN10layer_norm31ln_parallel_residual_fwd_kernelINS_13Kernel_traitsIf13__nv_bfloat16fS2_fjLj512ELj1ELj4ELj1ELj16ENS_18Kernel_traits_baseILj512EfS2_fS2_fjLj128EEEEELb1ELb1ELb0EEEvNS_9FwdParamsE) ;  /* 0xffff2e8044007950 */ /* 0x000fea0003c3ffff */
.L_x_6447:
        /* <DEDUP_REMOVED lines=16> */
.L_x_13578:


//--------------------- .text._ZN10layer_norm31ln_parallel_residual_fwd_kernelINS_13Kernel_traitsIf13__nv_bfloat16fS2_fjLj512ELj1ELj4ELj1ELj16ENS_18Kernel_traits_baseILj512EfS2_fS2_fjLj128EEEEELb1ELb1ELb1EEEvNS_9FwdParamsE --------------------------
	.section	.text._ZN10layer_norm31ln_parallel_residual_fwd_kernelINS_13Kernel_traitsIf13__nv_bfloat16fS2_fjLj512ELj1ELj4ELj1ELj16ENS_18Kernel_traits_baseILj512EfS2_fS2_fjLj128EEEEELb1ELb1ELb1EEEvNS_9FwdParamsE,"ax",@progbits
	.sectioninfo	@"SHI_REGISTERS=96"
	.align	128
        .global         _ZN10layer_norm31ln_parallel_residual_fwd_kernelINS_13Kernel_traitsIf13__nv_bfloat16fS2_fjLj512ELj1ELj4ELj1ELj16ENS_18Kernel_traits_baseILj512EfS2_fS2_fjLj128EEEEELb1ELb1ELb1EEEvNS_9FwdParamsE
        .type           _ZN10layer_norm31ln_parallel_residual_fwd_kernelINS_13Kernel_traitsIf13__nv_bfloat16fS2_fjLj512ELj1ELj4ELj1ELj16ENS_18Kernel_traits_baseILj512EfS2_fS2_fjLj128EEEEELb1ELb1ELb1EEEvNS_9FwdParamsE,@function
        .size           _ZN10layer_norm31ln_parallel_residual_fwd_kernelINS_13Kernel_traitsIf13__nv_bfloat16fS2_fjLj512ELj1ELj4ELj1ELj16ENS_18Kernel_traits_baseILj512EfS2_fS2_fjLj128EEEEELb1ELb1ELb1EEEvNS_9FwdParamsE,(.L_x_13579 - _ZN10layer_norm31ln_parallel_residual_fwd_kernelINS_13Kernel_traitsIf13__nv_bfloat16fS2_fjLj512ELj1ELj4ELj1ELj16ENS_18Kernel_traits_baseILj512EfS2_fS2_fjLj128EEEEELb1ELb1ELb1EEEvNS_9FwdParamsE)
        .other          _ZN10layer_norm31ln_parallel_residual_fwd_kernelINS_13Kernel_traitsIf13__nv_bfloat16fS2_fjLj512ELj1ELj4ELj1ELj16ENS_18Kernel_traits_baseILj512EfS2_fS2_fjLj128EEEEELb1ELb1ELb1EEEvNS_9FwdParamsE,@"STO_CUDA_ENTRY STV_DEFAULT"
_ZN10layer_norm31ln_parallel_residual_fwd_kernelINS_13Kernel_traitsIf13__nv_bfloat16fS2_fjLj512ELj1ELj4ELj1ELj16ENS_18Kernel_traits_baseILj512EfS2_fS2_fjLj128EEEEELb1ELb1ELb1EEEvNS_9FwdParamsE:
.text._ZN10layer_norm31ln_parallel_residual_fwd_kernelINS_13Kernel_traitsIf13__nv_bfloat16fS2_fjLj512ELj1ELj4ELj1ELj16ENS_18Kernel_traits_baseILj512EfS2_fS2_fjLj128EEEEELb1ELb1ELb1EEEvNS_9FwdParamsE:
        /* <DEDUP_REMOVED lines=21> */
[----:B------:R1:W5:Y:S04]  /*0150*/  @P1 LDG.E.64 R4, [R8.64] ;  /* 0x0000000608041981 */ /* 0x000368000c1e1b00 */
[----:B------:R-:W3:Y:S01]  /*0160*/  S2R R11, SR_CTAID.X ;  /* 0x00000000000b7919 */ /* 0x000ee20000002500 */
[----:B0-----:R-:W-:-:S04]  /*0170*/  SHF.L.U32 R0, R10, 0x5, RZ ;  /* 0x000000050a007819 */ /* 0x001fc800000006ff */
[----:B------:R-:W-:Y:S02]  /*0180*/  LOP3.LUT R6, R0, 0x3e0, RZ, 0xc0, !PT ;  /* 0x000003e000067812 */ /* 0x000fe400078ec0ff */
[----:B------:R-:W-:-:S05]  /*0190*/  SHF.R.U32.HI R0, RZ, 0x5, R10 ;  /* 0x00000005ff007819 */ /* 0x000fca000001160a */
[----:B---3--:R-:W-:Y:S01]  /*01a0*/  IMAD R0, R11, 0x4, R0 ;  /* 0x000000040b007824 */ /* 0x008fe200078e0200 */
[----:B--2---:R0:W2:Y:S02]  /*01b0*/  @P1 R2UR UR4, R2 ;  /* 0x00000000020413c2 */ /* 0x0040a400000e0000 */
[----:B0-----:R-:W-:-:S06]  /*01c0*/  IADD3 R2, P2, R6, c[0x0][0x218], RZ ;  /* 0x0000860006027a10 */ /* 0x001fcc0007f5e0ff */
[----:B------:R0:W3:Y:S01]  /*01d0*/  @P1 R2UR UR5, R3 ;  /* 0x00000000030513c2 */ /* 0x0000e200000e0000 */
[----:B------:R-:W-:-:S05]  /*01e0*/  IADD3 R6, P3, R6, c[0x0][0x1b0], RZ ;  /* 0x00006c0006067a10 */ /* 0x000fca0007f7e0ff */
[----:B------:R-:W-:Y:S02]  /*01f0*/  IMAD.X R7, RZ, RZ, c[0x0][0x1b4], P3 ;  /* 0x00006d00ff077624 */ /* 0x000fe400018e06ff */
[----:B0-----:R-:W-:Y:S01]  /*0200*/  IMAD.X R3, RZ, RZ, c[0x0][0x21c], P2 ;  /* 0x00008700ff037624 */ /* 0x001fe200010e06ff */
[----:B------:R-:W-:-:S04]  /*0210*/  ISETP.GE.AND P2, PT, R0, c[0x0][0x164], PT ;  /* 0x0000590000007a0c */ /* 0x000fc80003f46270 */
[----:B------:R1:W5:Y:S04]  /*0220*/  @P0 LDG.E.128 R60, [R2.64] ;  /* 0x00000006023c0981 */ /* 0x000368000c1e1d00 */
[----:B------:R1:W5:Y:S04]  /*0230*/  @P0 LDG.E.128 R56, [R2.64+0x10] ;  /* 0x0000100602380981 */ /* 0x000368000c1e1d00 */
[----:B------:R1:W5:Y:S04]  /*0240*/  @P0 LDG.E.128 R52, [R2.64+0x400] ;  /* 0x0004000602340981 */ /* 0x000368000c1e1d00 */
[----:B------:R1:W5:Y:S01]  /*0250*/  @P0 LDG.E.128 R48, [R2.64+0x410] ;  /* 0x0004100602300981 */ /* 0x000362000c1e1d00 */
[----:B--23--:R-:W-:Y:S05]  /*0260*/  @P2 EXIT ;  /* 0x000000000000294d */ /* 0x00cfea0003800000 */
[----:B-1---5:R-:W-:Y:S01]  /*0270*/  @P1 IADD3 R8, P0, R4, c[0x0][0x240], RZ ;  /* 0x0000900004081a10 */ /* 0x022fe20007f1e0ff */
        /* <DEDUP_REMOVED lines=18> */
[----:B------:R-:W-:Y:S01]  /*03a0*/  HFMA2.MMA R68, -RZ, RZ, 0, 0 ;  /* 0x00000000ff447435 */ /* 0x000fe200000001ff */
[----:B------:R-:W-:Y:S01]  /*03b0*/  UIADD3 UR14, UR5, 0x32370b8f, URZ ;  /* 0x32370b8f050e7890 */ /* 0x000fe2000fffe03f */
[----:B------:R-:W-:Y:S01]  /*03c0*/  IMAD R5, R5, -0x2daee0ad, RZ ;  /* 0xd2511f5305057824 */ /* 0x000fe200078e02ff */
[----:B------:R-:W-:Y:S01]  /*03d0*/  LOP3.LUT R10, R11, UR10, R10, 0x96, !PT ;  /* 0x0000000a0b0a7c12 */ /* 0x000fe2000f8e960a */
[----:B0-----:R-:W-:Y:S01]  /*03e0*/  IMAD R6, R2, -0x326172a9, RZ ;  /* 0xcd9e8d5702067824 */ /* 0x001fe200078e02ff */
        /* <DEDUP_REMOVED lines=8> */
[----:B------:R-:W-:Y:S01]  /*0470*/  UIADD3 UR18, UR5, -0x56f99767, URZ ;  /* 0xa906689905127890 */ /* 0x000fe2000fffe03f */
[----:B------:R-:W-:Y:S01]  /*0480*/  LOP3.LUT R73, R8, 0x3, RZ, 0xc0, !PT ;  /* 0x0000000308497812 */ /* 0x000fe200078ec0ff */
[----:B------:R-:W-:Y:S01]  /*0490*/  UIADD3 UR17, UR4, 0x1715609d, URZ ;  /* 0x1715609d04117890 */ /* 0x000fe2000fffe03f */
[----:B------:R-:W-:Y:S01]  /*04a0*/  IMAD.HI.U32 R14, R6, -0x2daee0ad, RZ ;  /* 0xd2511f53060e7827 */ /* 0x000fe200078e00ff */
[----:B------:R-:W-:Y:S01]  /*04b0*/  LOP3.LUT R9, R12, UR11, R9, 0x96, !PT ;  /* 0x0000000b0c097c12 */ /* 0x000fe2000f8e9609 */
[----:B------:R-:W-:-:S02]  /*04c0*/  UIADD3 UR19, UR4, -0x4ab325aa, URZ ;  /* 0xb54cda5604137890 */ /* 0x000fc4000fffe03f */
[----:B------:R-:W-:Y:S01]  /*04d0*/  IMAD R6, R6, -0x2daee0ad, RZ ;  /* 0xd2511f5306067824 */ /* 0x000fe200078e02ff */
[----:B------:R-:W-:Y:S01]  /*04e0*/  LOP3.LUT R5, R14, UR12, R5, 0x96, !PT ;  /* 0x0000000c0e057c12 */ /* 0x000fe2000f8e9605 */
[----:B------:R-:W-:Y:S01]  /*04f0*/  IMAD.HI.U32 R11, R9, -0x2daee0ad, RZ ;  /* 0xd2511f53090b7827 */ /* 0x000fe200078e00ff */
[----:B------:R-:W-:Y:S02]  /*0500*/  UIADD3 UR20, UR5, 0x646e171e, URZ ;  /* 0x646e171e05147890 */ /* 0x000fe4000fffe03f */
[----:B------:R-:W-:Y:S01]  /*0510*/  UIADD3 UR22, UR5, 0x1fd5c5a3, URZ ;  /* 0x1fd5c5a305167890 */ /* 0x000fe2000fffe03f */
[----:B------:R-:W-:Y:S01]  /*0520*/  IMAD R10, R10, -0x326172a9, RZ ;  /* 0xcd9e8d570a0a7824 */ /* 0x000fe200078e02ff */
[----:B------:R-:W-:Y:S01]  /*0530*/  LOP3.LUT R6, R11, UR14, R6, 0x96, !PT ;  /* 0x0000000e0b067c12 */ /* 0x000fe2000f8e9606 */
[C---:B------:R-:W-:Y:S01]  /*0540*/  IMAD.HI.U32 R7, R5.reuse, -0x326172a9, RZ ;  /* 0xcd9e8d5705077827 */ /* 0x040fe200078e00ff */
[----:B------:R-:W-:Y:S02]  /*0550*/  UIADD3 UR21, UR4, 0x5384540f, URZ ;  /* 0x5384540f04157890 */ /* 0x000fe4000fffe03f */
[----:B------:R-:W-:Y:S01]  /*0560*/  UIADD3 UR23, UR4, -0xe443238, URZ ;  /* 0xf1bbcdc804177890 */ /* 0x000fe2000fffe03f */
[----:B------:R-:W-:Y:S01]  /*0570*/  IMAD R5, R5, -0x326172a9, RZ ;  /* 0xcd9e8d5705057824 */ /* 0x000fe200078e02ff */
[----:B------:R-:W-:Y:S01]  /*0580*/  LOP3.LUT R7, R7, UR13, R10, 0x96, !PT ;  /* 0x0000000d07077c12 */ /* 0x000fe2000f8e960a */
[----:B------:R-:W-:Y:S01]  /*0590*/  IMAD.HI.U32 R10, R6, -0x326172a9, RZ ;  /* 0xcd9e8d57060a7827 */ /* 0x000fe200078e00ff */
[----:B------:R-:W-:-:S02]  /*05a0*/  UIADD3 UR24, UR5, -0x24c28bd8, URZ ;  /* 0xdb3d742805187890 */ /* 0x000fc4000fffe03f */
[----:B------:R-:W-:Y:S01]  /*05b0*/  UIADD3 UR26, UR5, -0x695add53, URZ ;  /* 0x96a522ad051a7890 */ /* 0x000fe2000fffe03f */
[----:B------:R-:W-:Y:S01]  /*05c0*/  IMAD R9, R9, -0x2daee0ad, RZ ;  /* 0xd2511f5309097824 */ /* 0x000fe200078e02ff */
[----:B------:R-:W-:Y:S01]  /*05d0*/  LOP3.LUT R5, R10, UR15, R5, 0x96, !PT ;  /* 0x0000000f0a057c12 */ /* 0x000fe2000f8e9605 */
[C---:B------:R-:W-:Y:S01]  /*05e0*/  IMAD.HI.U32 R12, R7.reuse, -0x2daee0ad, RZ ;  /* 0xd2511f53070c7827 */ /* 0x040fe200078e00ff */
[----:B------:R-:W-:Y:S02]  /*05f0*/  UIADD3 UR25, UR4, -0x700cb87f, URZ ;  /* 0x8ff3478104197890 */ /* 0x000fe4000fffe03f */
        /* <DEDUP_REMOVED lines=30> */
[----:B------:R-:W-:Y:S01]  /*07e0*/  IMAD R69, R69, -0x2daee0ad, RZ ;  /* 0xd2511f5345457824 */ /* 0x000fe200078e02ff */
[----:B------:R-:W-:Y:S01]  /*07f0*/  LOP3.LUT R6, R11, UR25, R7, 0x96, !PT ;  /* 0x000000190b067c12 */ /* 0x000fe2000f8e9607 */
[----:B------:R-:W-:Y:S02]  /*0800*/  IMAD.MOV.U32 R7, RZ, RZ, R10 ;  /* 0x000000ffff077224 */ /* 0x000fe400078e000a */
.L_x_6710:
[----:B------:R-:W0:Y:S01]  /*0810*/  S2R R10, SR_TID.X ;  /* 0x00000000000a7919 */ /* 0x000e220000002100 */
[----:B------:R-:W-:Y:S01]  /*0820*/  ISETP.NE.U32.AND P0, PT, RZ, c[0x0][0x180], PT ;  /* 0x00006000ff007a0c */ /* 0x000fe20003f05070 */
[----:B------:R-:W-:Y:S01]  /*0830*/  IMAD R8, R0, c[0x0][0x168], RZ ;  /* 0x00005a0000087a24 */ /* 0x000fe200078e02ff */
[----:B------:R-:W-:Y:S01]  /*0840*/  ISETP.NE.U32.AND P1, PT, RZ, c[0x0][0x178], PT ;  /* 0x00005e00ff007a0c */ /* 0x000fe20003f25070 */
[----:B------:R-:W-:Y:S01]  /*0850*/  IMAD.MOV.U32 R78, RZ, RZ, 0x10 ;  /* 0x00000010ff4e7424 */ /* 0x000fe200078e00ff */
[----:B------:R-:W-:Y:S02]  /*0860*/  ISETP.NE.AND.EX P0, PT, RZ, c[0x0][0x184], PT, P0 ;  /* 0x00006100ff007a0c */ /* 0x000fe40003f05300 */
[----:B------:R-:W-:Y:S02]  /*0870*/  SHF.R.S32.HI R9, RZ, 0x1f, R8 ;  /* 0x0000001fff097819 */ /* 0x000fe40000011408 */
[----:B------:R-:W-:-:S02]  /*0880*/  ISETP.NE.AND.EX P2, PT, RZ, c[0x0][0x17c], PT, P1 ;  /* 0x00005f00ff007a0c */ /* 0x000fc40003f45310 */
[----:B------:R-:W-:Y:S02]  /*0890*/  LEA.HI R9, R9, R8, RZ, 0x3 ;  /* 0x0000000809097211 */ /* 0x000fe400078f18ff */
[----:B0-----:R-:W-:Y:S02]  /*08a0*/  LOP3.LUT R11, R10, 0x1f, RZ, 0xc0, !PT ;  /* 0x0000001f0a0b7812 */ /* 0x001fe400078ec0ff */
[----:B------:R-:W-:Y:S02]  /*08b0*/  ISETP.NE.AND P1, PT, R73, 0x1, PT ;  /* 0x000000014900780c */ /* 0x000fe40003f25270 */
[----:B------:R-:W-:Y:S01]  /*08c0*/  LEA.HI.SX32 R72, R9, R11, 0x1d ;  /* 0x0000000b09487211 */ /* 0x000fe200078feaff */
[----:B------:R-:W-:Y:S01]  /*08d0*/  @P0 IMAD.MOV.U32 R11, RZ, RZ, 0x20 ;  /* 0x00000020ff0b0424 */ /* 0x000fe200078e00ff */
[----:B------:R-:W-:Y:S01]  /*08e0*/  BSSY B1, `(.L_x_6449) ;  /* 0x0000014000017945 */ /* 0x000fe20003800000 */
[----:B------:R-:W-:Y:S02]  /*08f0*/  P2R R91, PR, RZ, 0x4 ;  /* 0x00000004ff5b7803 */ /* 0x000fe40000000000 */
        /* <DEDUP_REMOVED lines=17> */
.L_x_6450:
[----:B------:R-:W-:Y:S02]  /*0a10*/  MOV R64, R7 ;  /* 0x0000000700407202 */ /* 0x000fe40000000f00 */
.L_x_6451:
[----:B------:R-:W-:Y:S05]  /*0a20*/  BSYNC B1 ;  /* 0x0000000000017941 */ /* 0x000fea0003800000 */
.L_x_6449:
        /* <DEDUP_REMOVED lines=16> */
.L_x_6455:
[----:B------:R-:W-:Y:S05]  /*0b30*/  BSYNC B2 ;  /* 0x0000000000027941 */ /* 0x000fea0003800000 */
.L_x_6454:
[----:B------:R-:W-:Y:S01]  /*0b40*/  IMAD.HI.U32 R5, R2, -0x326172a9, RZ ;  /* 0xcd9e8d5702057827 */ /* 0x000fe200078e00ff */
[----:B------:R-:W-:-:S03]  /*0b50*/  LOP3.LUT R6, R7, UR5, R68, 0x96, !PT ;  /* 0x0000000507067c12 */ /* 0x000fc6000f8e9644 */
[----:B0-----:R-:W-:Y:S01]  /*0b60*/  IMAD R13, R3, -0x2daee0ad, RZ ;  /* 0xd2511f53030d7824 */ /* 0x001fe200078e02ff */
        /* <DEDUP_REMOVED lines=41> */
.L_x_6453:
[----:B------:R-:W-:Y:S05]  /*0e00*/  BSYNC B1 ;  /* 0x0000000000017941 */ /* 0x000fea0003800000 */
.L_x_6452:
        /* <DEDUP_REMOVED lines=16> */
.L_x_6456:
        /* <DEDUP_REMOVED lines=12> */
.L_x_6459:
[----:B------:R-:W-:Y:S02]  /*0fd0*/  IMAD.MOV.U32 R12, RZ, RZ, R7 ;  /* 0x000000ffff0c7224 */ /* 0x000fe400078e0007 */
.L_x_6460:
[----:B------:R-:W-:Y:S05]  /*0fe0*/  BSYNC B1 ;  /* 0x0000000000017941 */ /* 0x000fea0003800000 */
.L_x_6458:
        /* <DEDUP_REMOVED lines=16> */
.L_x_6464:
[----:B------:R-:W-:Y:S05]  /*10f0*/  BSYNC B2 ;  /* 0x0000000000027941 */ /* 0x000fea0003800000 */
.L_x_6463:
        /* <DEDUP_REMOVED lines=44> */
.L_x_6462:
[----:B------:R-:W-:Y:S05]  /*13c0*/  BSYNC B1 ;  /* 0x0000000000017941 */ /* 0x000fea0003800000 */
.L_x_6461:
        /* <DEDUP_REMOVED lines=9> */
.L_x_6457:
        /* <DEDUP_REMOVED lines=12> */
.L_x_6466:
[----:B------:R-:W-:Y:S02]  /*1520*/  IMAD.MOV.U32 R12, RZ, RZ, R7 ;  /* 0x000000ffff0c7224 */ /* 0x000fe400078e0007 */
.L_x_6467:
[----:B------:R-:W-:Y:S05]  /*1530*/  BSYNC B1 ;  /* 0x0000000000017941 */ /* 0x000fea0003800000 */
.L_x_6465:
        /* <DEDUP_REMOVED lines=16> */
.L_x_6471:
[----:B------:R-:W-:Y:S05]  /*1640*/  BSYNC B2 ;  /* 0x0000000000027941 */ /* 0x000fea0003800000 */
.L_x_6470:
        /* <DEDUP_REMOVED lines=44> */
.L_x_6469:
[----:B------:R-:W-:Y:S05]  /*1910*/  BSYNC B1 ;  /* 0x0000000000017941 */ /* 0x000fea0003800000 */
.L_x_6468:
        /* <DEDUP_REMOVED lines=13> */
.L_x_6472:
        /* <DEDUP_REMOVED lines=12> */
.L_x_6475:
[----:B------:R-:W-:Y:S02]  /*1ab0*/  IMAD.MOV.U32 R12, RZ, RZ, R7 ;  /* 0x000000ffff0c7224 */ /* 0x000fe400078e0007 */
.L_x_6476:
[----:B------:R-:W-:Y:S05]  /*1ac0*/  BSYNC B1 ;  /* 0x0000000000017941 */ /* 0x000fea0003800000 */
.L_x_6474:
        /* <DEDUP_REMOVED lines=16> */
.L_x_6480:
[----:B------:R-:W-:Y:S05]  /*1bd0*/  BSYNC B2 ;  /* 0x0000000000027941 */ /* 0x000fea0003800000 */
.L_x_6479:
        /* <DEDUP_REMOVED lines=44> */
.L_x_6478:
[----:B------:R-:W-:Y:S05]  /*1ea0*/  BSYNC B1 ;  /* 0x0000000000017941 */ /* 0x000fea0003800000 */
.L_x_6477:
        /* <DEDUP_REMOVED lines=9> */
.L_x_6473:
        /* <DEDUP_REMOVED lines=12> */
.L_x_6482:
[----:B------:R-:W-:Y:S02]  /*2000*/  IMAD.MOV.U32 R12, RZ, RZ, R7 ;  /* 0x000000ffff0c7224 */ /* 0x000fe400078e0007 */
.L_x_6483:
[----:B------:R-:W-:Y:S05]  /*2010*/  BSYNC B1 ;  /* 0x0000000000017941 */ /* 0x000fea0003800000 */
.L_x_6481:
        /* <DEDUP_REMOVED lines=16> */
.L_x_6487:
[----:B------:R-:W-:Y:S05]  /*2120*/  BSYNC B2 ;  /* 0x0000000000027941 */ /* 0x000fea0003800000 */
.L_x_6486:
        /* <DEDUP_REMOVED lines=44> */
.L_x_6485:
[----:B------:R-:W-:Y:S05]  /*23f0*/  BSYNC B1 ;  /* 0x0000000000017941 */ /* 0x000fea0003800000 */
.L_x_6484:
        /* <DEDUP_REMOVED lines=13> */
.L_x_6488:
        /* <DEDUP_REMOVED lines=12> */
.L_x_6491:
[----:B------:R-:W-:Y:S02]  /*2590*/  IMAD.MOV.U32 R12, RZ, RZ, R7 ;  /* 0x000000ffff0c7224 */ /* 0x000fe400078e0007 */
.L_x_6492:
[----:B------:R-:W-:Y:S05]  /*25a0*/  BSYNC B1 ;  /* 0x0000000000017941 */ /* 0x000fea0003800000 */
.L_x_6490:
        /* <DEDUP_REMOVED lines=16> */
.L_x_6496:
[----:B------:R-:W-:Y:S05]  /*26b0*/  BSYNC B2 ;  /* 0x0000000000027941 */ /* 0x000fea0003800000 */
.L_x_6495:
        /* <DEDUP_REMOVED lines=44> */
.L_x_6494:
[----:B------:R-:W-:Y:S05]  /*2980*/  BSYNC B1 ;  /* 0x0000000000017941 */ /* 0x000fea0003800000 */
.L_x_6493:
        /* <DEDUP_REMOVED lines=9> */
.L_x_6489:
        /* <DEDUP_REMOVED lines=12> */
.L_x_6498:
[----:B------:R-:W-:Y:S02]  /*2ae0*/  IMAD.MOV.U32 R12, RZ, RZ, R7 ;  /* 0x000000ffff0c7224 */ /* 0x000fe400078e0007 */
.L_x_6499:
[----:B------:R-:W-:Y:S05]  /*2af0*/  BSYNC B1 ;  /* 0x0000000000017941 */ /* 0x000fea0003800000 */
.L_x_6497:
        /* <DEDUP_REMOVED lines=16> */
.L_x_6503:
[----:B------:R-:W-:Y:S05]  /*2c00*/  BSYNC B2 ;  /* 0x0000000000027941 */ /* 0x000fea0003800000 */
.L_x_6502:
        /* <DEDUP_REMOVED lines=44> */
.L_x_6501:
[----:B------:R-:W-:Y:S05]  /*2ed0*/  BSYNC B1 ;  /* 0x0000000000017941 */ /* 0x000fea0003800000 */
.L_x_6500:
        /* <DEDUP_REMOVED lines=13> */
.L_x_6504:
        /* <DEDUP_REMOVED lines=12> */
.L_x_6507:
[----:B------:R-:W-:Y:S02]  /*3070*/  MOV R12, R7 ;  /* 0x00000007000c7202 */ /* 0x000fe40000000f00 */
.L_x_6508:
[----:B------:R-:W-:Y:S05]  /*3080*/  BSYNC B1 ;  /* 0x0000000000017941 */ /* 0x000fea0003800000 */
.L_x_6506:
        /* <DEDUP_REMOVED lines=16> */
.L_x_6512:
[----:B------:R-:W-:Y:S05]  /*3190*/  BSYNC B2 ;  /* 0x0000000000027941 */ /* 0x000fea0003800000 */
.L_x_6511:
        /* <DEDUP_REMOVED lines=44> */
.L_x_6510:
[----:B------:R-:W-:Y:S05]  /*3460*/  BSYNC B1 ;  /* 0x0000000000017941 */ /* 0x000fea0003800000 */
.L_x_6509:
        /* <DEDUP_REMOVED lines=9> */
.L_x_6505:
        /* <DEDUP_REMOVED lines=12> */
.L_x_6514:
[----:B------:R-:W-:Y:S02]  /*35c0*/  MOV R12, R7 ;  /* 0x00000007000c7202 */ /* 0x000fe40000000f00 */
.L_x_6515:
[----:B------:R-:W-:Y:S05]  /*35d0*/  BSYNC B1 ;  /* 0x0000000000017941 */ /* 0x000fea0003800000 */
.L_x_6513:
        /* <DEDUP_REMOVED lines=16> */
.L_x_6519:
[----:B------:R-:W-:Y:S05]  /*36e0*/  BSYNC B2 ;  /* 0x0000000000027941 */ /* 0x000fea0003800000 */
.L_x_6518:
        /* <DEDUP_REMOVED lines=44> */
.L_x_6517:
[----:B------:R-:W-:Y:S05]  /*39b0*/  BSYNC B1 ;  /* 0x0000000000017941 */ /* 0x000fea0003800000 */
.L_x_6516:
        /* <DEDUP_REMOVED lines=12> */
.L_x_6520:
        /* <DEDUP_REMOVED lines=12> */
.L_x_6523:
[----:B------:R-:W-:Y:S02]  /*3b40*/  IMAD.MOV.U32 R13, RZ, RZ, R7 ;  /* 0x000000ffff0d7224 */ /* 0x000fe400078e0007 */
.L_x_6524:
[----:B------:R-:W-:Y:S05]  /*3b50*/  BSYNC B1 ;  /* 0x0000000000017941 */ /* 0x000fea0003800000 */
.L_x_6522:
        /* <DEDUP_REMOVED lines=16> */
.L_x_6528:
[----:B------:R-:W-:Y:S05]  /*3c60*/  BSYNC B2 ;  /* 0x0000000000027941 */ /* 0x000fea0003800000 */
.L_x_6527:
        /* <DEDUP_REMOVED lines=44> */
.L_x_6526:
[----:B------:R-:W-:Y:S05]  /*3f30*/  BSYNC B1 ;  /* 0x0000000000017941 */ /* 0x000fea0003800000 */
.L_x_6525:
        /* <DEDUP_REMOVED lines=9> */
.L_x_6521:
        /* <DEDUP_REMOVED lines=12> */
.L_x_6530:
[----:B------:R-:W-:Y:S02]  /*4090*/  IMAD.MOV.U32 R13, RZ, RZ, R7 ;  /* 0x000000ffff0d7224 */ /* 0x000fe400078e0007 */
.L_x_6531:
[----:B------:R-:W-:Y:S05]  /*40a0*/  BSYNC B1 ;  /* 0x0000000000017941 */ /* 0x000fea0003800000 */
.L_x_6529:
        /* <DEDUP_REMOVED lines=16> */
.L_x_6535:
[----:B------:R-:W-:Y:S05]  /*41b0*/  BSYNC B2 ;  /* 0x0000000000027941 */ /* 0x000fea0003800000 */
.L_x_6534:
        /* <DEDUP_REMOVED lines=44> */
.L_x_6533:
[----:B------:R-:W-:Y:S05]  /*4480*/  BSYNC B1 ;  /* 0x0000000000017941 */ /* 0x000fea0003800000 */
.L_x_6532:
        /* <DEDUP_REMOVED lines=12> */
.L_x_6536:
        /* <DEDUP_REMOVED lines=12> */
.L_x_6539:
[----:B------:R-:W-:Y:S02]  /*4610*/  IMAD.MOV.U32 R10, RZ, RZ, R7 ;  /* 0x000000ffff0a7224 */ /* 0x000fe400078e0007 */
.L_x_6540:
[----:B------:R-:W-:Y:S05]  /*4620*/  BSYNC B1 ;  /* 0x0000000000017941 */ /* 0x000fea0003800000 */
.L_x_6538:
        /* <DEDUP_REMOVED lines=16> */
.L_x_6544:
[----:B------:R-:W-:Y:S05]  /*4730*/  BSYNC B2 ;  /* 0x0000000000027941 */ /* 0x000fea0003800000 */
.L_x_6543:
        /* <DEDUP_REMOVED lines=44> */
.L_x_6542:
[----:B------:R-:W-:Y:S05]  /*4a00*/  BSYNC B1 ;  /* 0x0000000000017941 */ /* 0x000fea0003800000 */
.L_x_6541:
        /* <DEDUP_REMOVED lines=9> */
.L_x_6537:
        /* <DEDUP_REMOVED lines=12> */
.L_x_6546:
[----:B------:R-:W-:Y:S02]  /*4b60*/  IMAD.MOV.U32 R10, RZ, RZ, R7 ;  /* 0x000000ffff0a7224 */ /* 0x000fe400078e0007 */
.L_x_6547:
[----:B------:R-:W-:Y:S05]  /*4b70*/  BSYNC B1 ;  /* 0x0000000000017941 */ /* 0x000fea0003800000 */
.L_x_6545:
        /* <DEDUP_REMOVED lines=16> */
.L_x_6551:
[----:B------:R-:W-:Y:S05]  /*4c80*/  BSYNC B2 ;  /* 0x0000000000027941 */ /* 0x000fea0003800000 */
.L_x_6550:
        /* <DEDUP_REMOVED lines=44> */
.L_x_6549:
[----:B------:R-:W-:Y:S05]  /*4f50*/  BSYNC B1 ;  /* 0x0000000000017941 */ /* 0x000fea0003800000 */
.L_x_6548:
        /* <DEDUP_REMOVED lines=12> */
.L_x_6552:
        /* <DEDUP_REMOVED lines=12> */
.L_x_6555:
[----:B------:R-:W-:Y:S02]  /*50e0*/  IMAD.MOV.U32 R10, RZ, RZ, R7 ;  /* 0x000000ffff0a7224 */ /* 0x000fe400078e0007 */
.L_x_6556:
[----:B------:R-:W-:Y:S05]  /*50f0*/  BSYNC B1 ;  /* 0x0000000000017941 */ /* 0x000fea0003800000 */
.L_x_6554:
        /* <DEDUP_REMOVED lines=16> */
.L_x_6560:
[----:B------:R-:W-:Y:S05]  /*5200*/  BSYNC B2 ;  /* 0x0000000000027941 */ /* 0x000fea0003800000 */
.L_x_6559:
        /* <DEDUP_REMOVED lines=44> */
.L_x_6558:
[----:B------:R-:W-:Y:S05]  /*54d0*/  BSYNC B1 ;  /* 0x0000000000017941 */ /* 0x000fea0003800000 */
.L_x_6557:
        /* <DEDUP_REMOVED lines=9> */
.L_x_6553:
        /* <DEDUP_REMOVED lines=12> */
.L_x_6562:
[----:B------:R-:W-:Y:S02]  /*5630*/  IMAD.MOV.U32 R10, RZ, RZ, R7 ;  /* 0x000000ffff0a7224 */ /* 0x000fe400078e0007 */
.L_x_6563:
[----:B------:R-:W-:Y:S05]  /*5640*/  BSYNC B1 ;  /* 0x0000000000017941 */ /* 0x000fea0003800000 */
.L_x_6561:
        /* <DEDUP_REMOVED lines=16> */
.L_x_6567:
[----:B------:R-:W-:Y:S05]  /*5750*/  BSYNC B2 ;  /* 0x0000000000027941 */ /* 0x000fea0003800000 */
.L_x_6566:
        /* <DEDUP_REMOVED lines=44> */
.L_x_6565:
[----:B------:R-:W-:Y:S05]  /*5a20*/  BSYNC B1 ;  /* 0x0000000000017941 */ /* 0x000fea0003800000 */
.L_x_6564:
        /* <DEDUP_REMOVED lines=12> */
.L_x_6568:
        /* <DEDUP_REMOVED lines=12> */
.L_x_6571:
[----:B------:R-:W-:Y:S02]  /*5bb0*/  IMAD.MOV.U32 R10, RZ, RZ, R7 ;  /* 0x000000ffff0a7224 */ /* 0x000fe400078e0007 */
.L_x_6572:
[----:B------:R-:W-:Y:S05]  /*5bc0*/  BSYNC B1 ;  /* 0x0000000000017941 */ /* 0x000fea0003800000 */
.L_x_6570:
        /* <DEDUP_REMOVED lines=18> */
.L_x_6576:
[----:B------:R-:W-:Y:S05]  /*5cf0*/  BSYNC B2 ;  /* 0x0000000000027941 */ /* 0x000fea0003800000 */
.L_x_6575:
        /* <DEDUP_REMOVED lines=44> */
.L_x_6574:
[----:B------:R-:W-:Y:S05]  /*5fc0*/  BSYNC B1 ;  /* 0x0000000000017941 */ /* 0x000fea0003800000 */
.L_x_6573:
        /* <DEDUP_REMOVED lines=9> */
.L_x_6569:
[----:B------:R-:W-:Y:S01]  /*6060*/  P2R R10, PR, RZ, 0x2 ;  /* 0x00000002ff0a7803 */ /* 0x000fe20000000000 */
[----:B------:R-:W-:Y:S01]  /*6070*/  HFMA2.MMA R74, -RZ, RZ, 0, 1.9073486328125e-06 ;  /* 0x00000020ff4a7435 */ /* 0x000fe200000001ff */
        /* <DEDUP_REMOVED lines=9> */
[----:B------:R-:W-:Y:S02]  /*6110*/  SEL R10, RZ, 0x1, P3 ;  /* 0x00000001ff0a7807 */ /* 0x000fe40001800000 */
[----:B------:R-:W-:Y:S02]  /*6120*/  SEL R64, RZ, 0x1, P4 ;  /* 0x00000001ff407807 */ /* 0x000fe40002000000 */
[----:B------:R-:W-:Y:S01]  /*6130*/  LOP3.LUT R66, R66, R11, R9, 0xfe, !PT ;  /* 0x0000000b42427212 */ /* 0x000fe200078efe09 */
[----:B------:R-:W-:Y:S01]  /*6140*/  IMAD.WIDE.U32 R8, R8, 0x1000000, RZ ;  /* 0x0100000008087825 */ /* 0x000fe200078e00ff */
[----:B------:R-:W-:-:S02]  /*6150*/  SEL R67, RZ, 0x1, P2 ;  /* 0x00000001ff437807 */ /* 0x000fc40001000000 */
[----:B------:R-:W-:Y:S01]  /*6160*/  ISETP.NE.AND P5, PT, R65, RZ, PT ;  /* 0x000000ff4100720c */ /* 0x000fe20003fa5270 */
[----:B------:R-:W-:Y:S01]  /*6170*/  IMAD.WIDE.U32 R10, R10, 0x10000, RZ ;  /* 0x000100000a0a7825 */ /* 0x000fe200078e00ff */
[----:B------:R-:W-:Y:S02]  /*6180*/  LOP3.LUT R9, R9, R66, R67, 0xfe, !PT ;  /* 0x0000004209097212 */ /* 0x000fe400078efe43 */
[----:B------:R-:W-:Y:S01]  /*6190*/  ISETP.NE.AND P6, PT, R91, RZ, PT ;  /* 0x000000ff5b00720c */ /* 0x000fe20003fc5270 */
[----:B------:R-:W-:Y:S01]  /*61a0*/  IMAD.WIDE.U32 R64, R64, 0x100, RZ ;  /* 0x0000010040407825 */ /* 0x000fe200078e00ff */
[----:B------:R-:W-:-:S04]  /*61b0*/  IADD3 R80, R72, 0x20, RZ ;  /* 0x0000002048507810 */ /* 0x000fc80007ffe0ff */
[----:B------:R-:W-:Y:S02]  /*61c0*/  LOP3.LUT R11, R65, R9, R11, 0xfe, !PT ;  /* 0x00000009410b7212 */ /* 0x000fe400078efe0b */
[----:B------:R-:W-:Y:S01]  /*61d0*/  LOP3.LUT R10, R64, R8, R10, 0xfe, !PT ;  /* 0x00000008400a7212 */ /* 0x000fe200078efe0a */
[----:B------:R-:W-:Y:S01]  /*61e0*/  IMAD.WIDE.U32 R8, R72, R74, c[0x0][0x188] ;  /* 0x0000620048087625 */ /* 0x000fe200078e004a */
[----:B------:R-:W-:-:S04]  /*61f0*/  SEL R65, RZ, 0x1, P5 ;  /* 0x00000001ff417807 */ /* 0x000fc80002800000 */
[----:B------:R-:W-:Y:S01]  /*6200*/  LOP3.LUT R10, R10, R65, RZ, 0xfc, !PT ;  /* 0x000000410a0a7212 */ /* 0x000fe200078efcff */
[----:B------:R-:W-:Y:S01]  /*6210*/  IMAD.WIDE.U32 R64, R72, R93, c[0x0][0x190] ;  /* 0x0000640048407625 */ /* 0x000fe200078e005d */
[----:B------:R-:W-:Y:S04]  /*6220*/  STG.E.128 [R8.64], R16 ;  /* 0x0000001008007986 */ /* 0x000fe8000c101d06 */
[----:B------:R0:W-:Y:S04]  /*6230*/  STG.E.128 [R8.64+0x10], R12 ;  /* 0x0000100c08007986 */ /* 0x0001e8000c101d06 */
[----:B------:R1:W-:Y:S01]  /*6240*/  STG.E.64 [R64.64], R10 ;  /* 0x0000000a40007986 */ /* 0x0003e2000c101b06 */
[----:B0-----:R-:W-:-:S04]  /*6250*/  @P6 IMAD.WIDE.U32 R8, R78, R80, c[0x0][0x178] ;  /* 0x00005e004e086625 */ /* 0x001fc800078e0050 */
[----:B-1----:R-:W-:-:S04]  /*6260*/  IMAD.WIDE.U32 R64, R80, R78, c[0x0][0x170] ;  /* 0x00005c0050407625 */ /* 0x002fc800078e004e */
[----:B------:R-:W-:Y:S01]  /*6270*/  @P0 IMAD.WIDE.U32 R10, R74, R80, c[0x0][0x180] ;  /* 0x000060004a0a0625 */ /* 0x000fe200078e0050 */
        /* <DEDUP_REMOVED lines=16> */
[----:B------:R-:W-:Y:S02]  /*6380*/  LOP3.LUT R77, R75, R77, RZ, 0xfc, !PT ;  /* 0x0000004d4b4d7212 */ /* 0x000fe400078efcff */
[----:B------:R-:W-:Y:S01]  /*6390*/  LOP3.LUT R76, R67, 0xff, R88, 0xf8, !PT ;  /* 0x000000ff434c7812 */ /* 0x000fe200078ef858 */
[----:B------:R-:W-:-:S05]  /*63a0*/  IMAD.WIDE.U32 R66, R72, R93, c[0x0][0x198] ;  /* 0x0000660048427625 */ /* 0x000fca00078e005d */
[----:B------:R0:W-:Y:S02]  /*63b0*/  STG.E.64 [R66.64], R76 ;  /* 0x0000004c42007986 */ /* 0x0001e4000c101b06 */
.L_x_6577:
        /* <DEDUP_REMOVED lines=16> */
.L_x_6579:
[----:B-1----:R-:W-:Y:S02]  /*64c0*/  IMAD.MOV.U32 R8, RZ, RZ, R7 ;  /* 0x000000ffff087224 */ /* 0x002fe400078e0007 */
.L_x_6580:
[----:B------:R-:W-:Y:S05]  /*64d0*/  BSYNC B1 ;  /* 0x0000000000017941 */ /* 0x000fea0003800000 */
.L_x_6578:
        /* <DEDUP_REMOVED lines=16> */
.L_x_6584:
[----:B------:R-:W-:Y:S05]  /*65e0*/  BSYNC B2 ;  /* 0x0000000000027941 */ /* 0x000fea0003800000 */
.L_x_6583:
        /* <DEDUP_REMOVED lines=44> */
.L_x_6582:
[----:B------:R-:W-:Y:S05]  /*68b0*/  BSYNC B1 ;  /* 0x0000000000017941 */ /* 0x000fea0003800000 */
.L_x_6581:
[----:B------:R0:W1:Y:S02]  /*68c0*/  I2F.U32 R9, R8 ;  /* 0x0000000800097306 */ /* 0x0000640000201000 */
        /* <DEDUP_REMOVED lines=12> */
.L_x_6585:
        /* <DEDUP_REMOVED lines=12> */
.L_x_6588:
[----:B------:R-:W-:Y:S02]  /*6a50*/  IMAD.MOV.U32 R9, RZ, RZ, R7 ;  /* 0x000000ffff097224 */ /* 0x000fe400078e0007 */
.L_x_6589:
[----:B------:R-:W-:Y:S05]  /*6a60*/  BSYNC B1 ;  /* 0x0000000000017941 */ /* 0x000fea0003800000 */
.L_x_6587:
        /* <DEDUP_REMOVED lines=16> */
.L_x_6593:
[----:B------:R-:W-:Y:S05]  /*6b70*/  BSYNC B2 ;  /* 0x0000000000027941 */ /* 0x000fea0003800000 */
.L_x_6592:
        /* <DEDUP_REMOVED lines=44> */
.L_x_6591:
[----:B------:R-:W-:Y:S05]  /*6e40*/  BSYNC B1 ;  /* 0x0000000000017941 */ /* 0x000fea0003800000 */
.L_x_6590:
        /* <DEDUP_REMOVED lines=9> */
.L_x_6586:
        /* <DEDUP_REMOVED lines=12> */
.L_x_6595:
[----:B------:R-:W-:Y:S02]  /*6fa0*/  IMAD.MOV.U32 R9, RZ, RZ, R7 ;  /* 0x000000ffff097224 */ /* 0x000fe400078e0007 */
.L_x_6596:
[----:B------:R-:W-:Y:S05]  /*6fb0*/  BSYNC B1 ;  /* 0x0000000000017941 */ /* 0x000fea0003800000 */
.L_x_6594:
        /* <DEDUP_REMOVED lines=16> */
.L_x_6600:
[----:B------:R-:W-:Y:S05]  /*70c0*/  BSYNC B2 ;  /* 0x0000000000027941 */ /* 0x000fea0003800000 */
.L_x_6599:
        /* <DEDUP_REMOVED lines=44> */
.L_x_6598:
[----:B------:R-:W-:Y:S05]  /*7390*/  BSYNC B1 ;  /* 0x0000000000017941 */ /* 0x000fea0003800000 */
.L_x_6597:
        /* <DEDUP_REMOVED lines=13> */
.L_x_6601:
        /* <DEDUP_REMOVED lines=12> */
.L_x_6604:
[----:B------:R-:W-:Y:S02]  /*7530*/  MOV R10, R7 ;  /* 0x00000007000a7202 */ /* 0x000fe40000000f00 */
.L_x_6605:
[----:B------:R-:W-:Y:S05]  /*7540*/  BSYNC B1 ;  /* 0x0000000000017941 */ /* 0x000fea0003800000 */
.L_x_6603:
        /* <DEDUP_REMOVED lines=16> */
.L_x_6609:
[----:B------:R-:W-:Y:S05]  /*7650*/  BSYNC B2 ;  /* 0x0000000000027941 */ /* 0x000fea0003800000 */
.L_x_6608:
        /* <DEDUP_REMOVED lines=44> */
.L_x_6607:
[----:B------:R-:W-:Y:S05]  /*7920*/  BSYNC B1 ;  /* 0x0000000000017941 */ /* 0x000fea0003800000 */
.L_x_6606:
        /* <DEDUP_REMOVED lines=9> */
.L_x_6602:
        /* <DEDUP_REMOVED lines=12> */
.L_x_6611:
[----:B------:R-:W-:Y:S02]  /*7a80*/  MOV R10, R7 ;  /* 0x00000007000a7202 */ /* 0x000fe40000000f00 */
.L_x_6612:
[----:B------:R-:W-:Y:S05]  /*7a90*/  BSYNC B1 ;  /* 0x0000000000017941 */ /* 0x000fea0003800000 */
.L_x_6610:
        /* <DEDUP_REMOVED lines=16> */
.L_x_6616:
[----:B------:R-:W-:Y:S05]  /*7ba0*/  BSYNC B2 ;  /* 0x0000000000027941 */ /* 0x000fea0003800000 */
.L_x_6615:
        /* <DEDUP_REMOVED lines=44> */
.L_x_6614:
[----:B------:R-:W-:Y:S05]  /*7e70*/  BSYNC B1 ;  /* 0x0000000000017941 */ /* 0x000fea0003800000 */
.L_x_6613:
[----:B------:R0:W1:Y:S02]  /*7e80*/  I2F.U32 R11, R10 ;  /* 0x0000000a000b7306 */ /* 0x0000640000201000 */
[----:B0-----:R-:W-:Y:S01]  /*7e90*/  PRMT R10, RZ, 0x5410, R65 ;  /* 0x00005410ff0a7816 */ /* 0x001fe20000000041 */
        /* <DEDUP_REMOVED lines=11> */
.L_x_6617:
        /* <DEDUP_REMOVED lines=12> */
.L_x_6620:
[----:B------:R-:W-:Y:S02]  /*8010*/  IMAD.MOV.U32 R11, RZ, RZ, R7 ;  /* 0x000000ffff0b7224 */ /* 0x000fe400078e0007 */
.L_x_6621:
[----:B------:R-:W-:Y:S05]  /*8020*/  BSYNC B1 ;  /* 0x0000000000017941 */ /* 0x000fea0003800000 */
.L_x_6619:
        /* <DEDUP_REMOVED lines=16> */
.L_x_6625:
[----:B------:R-:W-:Y:S05]  /*8130*/  BSYNC B2 ;  /* 0x0000000000027941 */ /* 0x000fea0003800000 */
.L_x_6624:
        /* <DEDUP_REMOVED lines=44> */
.L_x_6623:
[----:B------:R-:W-:Y:S05]  /*8400*/  BSYNC B1 ;  /* 0x0000000000017941 */ /* 0x000fea0003800000 */
.L_x_6622:
        /* <DEDUP_REMOVED lines=9> */
.L_x_6618:
        /* <DEDUP_REMOVED lines=12> */
.L_x_6627:
[----:B------:R-:W-:Y:S02]  /*8560*/  IMAD.MOV.U32 R11, RZ, RZ, R7 ;  /* 0x000000ffff0b7224 */ /* 0x000fe400078e0007 */
.L_x_6628:
[----:B------:R-:W-:Y:S05]  /*8570*/  BSYNC B1 ;  /* 0x0000000000017941 */ /* 0x000fea0003800000 */
.L_x_6626:
        /* <DEDUP_REMOVED lines=16> */
.L_x_6632:
[----:B------:R-:W-:Y:S05]  /*8680*/  BSYNC B2 ;  /* 0x0000000000027941 */ /* 0x000fea0003800000 */
.L_x_6631:
        /* <DEDUP_REMOVED lines=44> */
.L_x_6630:
[----:B------:R-:W-:Y:S05]  /*8950*/  BSYNC B1 ;  /* 0x0000000000017941 */ /* 0x000fea0003800000 */
.L_x_6629:
        /* <DEDUP_REMOVED lines=13> */
.L_x_6633:
        /* <DEDUP_REMOVED lines=12> */
.L_x_6636:
[----:B------:R-:W-:Y:S02]  /*8af0*/  IMAD.MOV.U32 R64, RZ, RZ, R7 ;  /* 0x000000ffff407224 */ /* 0x000fe400078e0007 */
.L_x_6637:
[----:B------:R-:W-:Y:S05]  /*8b00*/  BSYNC B1 ;  /* 0x0000000000017941 */ /* 0x000fea0003800000 */
.L_x_6635:
        /* <DEDUP_REMOVED lines=16> */
.L_x_6641:
[----:B------:R-:W-:Y:S05]  /*8c10*/  BSYNC B2 ;  /* 0x0000000000027941 */ /* 0x000fea0003800000 */
.L_x_6640:
[----:B------:R-:W-:Y:S01]  /*8c20*/  IMAD.HI.U32 R5, R2, -0x326172a9, RZ ;  /* 0xcd9e8d5702057827 */ /* 0x000fe200078e00ff */
[----:B------:R-:W-:-:S03]  /*8c30*/  LOP3.LUT R7, R7, UR5, R68, 0x96, !PT ;  /* 0x0000000507077c12 */ /* 0x000fc6000f8e9644 */
[----:B------:R-:W-:Y:S01]  /*8c40*/  IMAD R65, R2, -0x326172a9, RZ ;  /* 0xcd9e8d5702417824 */ /* 0x000fe200078e02ff */
[----:B------:R-:W-:Y:S01]  /*8c50*/  LOP3.LUT R5, R5, UR4, R4, 0x96, !PT ;  /* 0x0000000405057c12 */ /* 0x000fe2000f8e9604 */
[----:B------:R-:W-:-:S04]  /*8c60*/  IMAD.WIDE.U32 R74, R7, -0x326172a9, RZ ;  /* 0xcd9e8d57074a7825 */ /* 0x000fc800078e00ff */
[----:B------:R-:W-:Y:S01]  /*8c70*/  IMAD R7, R3, -0x2daee0ad, RZ ;  /* 0xd2511f5303077824 */ /* 0x000fe200078e02ff */
        /* <DEDUP_REMOVED lines=38> */
.L_x_6639:
[----:B------:R-:W-:Y:S05]  /*8ee0*/  BSYNC B1 ;  /* 0x0000000000017941 */ /* 0x000fea0003800000 */
.L_x_6638:
        /* <DEDUP_REMOVED lines=9> */
.L_x_6634:
        /* <DEDUP_REMOVED lines=12> */
.L_x_6643:
[----:B------:R-:W-:Y:S02]  /*9040*/  IMAD.MOV.U32 R73, RZ, RZ, R7 ;  /* 0x000000ffff497224 */ /* 0x000fe400078e0007 */
.L_x_6644:
[----:B------:R-:W-:Y:S05]  /*9050*/  BSYNC B1 ;  /* 0x0000000000017941 */ /* 0x000fea0003800000 */
.L_x_6642:
        /* <DEDUP_REMOVED lines=16> */
.L_x_6648:
[----:B------:R-:W-:Y:S05]  /*9160*/  BSYNC B2 ;  /* 0x0000000000027941 */ /* 0x000fea0003800000 */
.L_x_6647:
        /* <DEDUP_REMOVED lines=43> */
[----:B------:R-:W-:Y:S02]  /*9420*/  MOV R74, RZ ;  /* 0x000000ff004a7202 */ /* 0x000fe40000000f00 */
.L_x_6646:
[----:B------:R-:W-:Y:S05]  /*9430*/  BSYNC B1 ;  /* 0x0000000000017941 */ /* 0x000fea0003800000 */
.L_x_6645:
        /* <DEDUP_REMOVED lines=12> */
.L_x_6649:
        /* <DEDUP_REMOVED lines=12> */
.L_x_6652:
[----:B------:R-:W-:Y:S02]  /*95c0*/  IMAD.MOV.U32 R65, RZ, RZ, R7 ;  /* 0x000000ffff417224 */ /* 0x000fe400078e0007 */
.L_x_6653:
[----:B------:R-:W-:Y:S05]  /*95d0*/  BSYNC B1 ;  /* 0x0000000000017941 */ /* 0x000fea0003800000 */
.L_x_6651:
        /* <DEDUP_REMOVED lines=16> */
.L_x_6657:
[----:B------:R-:W-:Y:S05]  /*96e0*/  BSYNC B2 ;  /* 0x0000000000027941 */ /* 0x000fea0003800000 */
.L_x_6656:
        /* <DEDUP_REMOVED lines=43> */
[----:B------:R-:W-:Y:S02]  /*99a0*/  LOP3.LUT R5, R75, UR26, R76, 0x96, !PT ;  /* 0x0000001a4b057c12 */ /* 0x000fe4000f8e964c */
.L_x_6655:
[----:B------:R-:W-:Y:S05]  /*99b0*/  BSYNC B1 ;  /* 0x0000000000017941 */ /* 0x000fea0003800000 */
.L_x_6654:
        /* <DEDUP_REMOVED lines=9> */
.L_x_6650:
        /* <DEDUP_REMOVED lines=12> */
.L_x_6659:
[----:B------:R-:W-:Y:S02]  /*9b10*/  IMAD.MOV.U32 R65, RZ, RZ, R7 ;  /* 0x000000ffff417224 */ /* 0x000fe400078e0007 */
.L_x_6660:
[----:B------:R-:W-:Y:S05]  /*9b20*/  BSYNC B1 ;  /* 0x0000000000017941 */ /* 0x000fea0003800000 */
.L_x_6658:
        /* <DEDUP_REMOVED lines=16> */
.L_x_6664:
[----:B------:R-:W-:Y:S05]  /*9c30*/  BSYNC B2 ;  /* 0x0000000000027941 */ /* 0x000fea0003800000 */
.L_x_6663:
        /* <DEDUP_REMOVED lines=44> */
.L_x_6662:
[----:B------:R-:W-:Y:S05]  /*9f00*/  BSYNC B1 ;  /* 0x0000000000017941 */ /* 0x000fea0003800000 */
.L_x_6661:
        /* <DEDUP_REMOVED lines=12> */
.L_x_6665:
        /* <DEDUP_REMOVED lines=12> */
.L_x_6668:
[----:B------:R-:W-:Y:S02]  /*a090*/  IMAD.MOV.U32 R66, RZ, RZ, R7 ;  /* 0x000000ffff427224 */ /* 0x000fe400078e0007 */
.L_x_6669:
[----:B------:R-:W-:Y:S05]  /*a0a0*/  BSYNC B1 ;  /* 0x0000000000017941 */ /* 0x000fea0003800000 */
.L_x_6667:
        /* <DEDUP_REMOVED lines=16> */
.L_x_6673:
[----:B------:R-:W-:Y:S05]  /*a1b0*/  BSYNC B2 ;  /* 0x0000000000027941 */ /* 0x000fea0003800000 */
.L_x_6672:
        /* <DEDUP_REMOVED lines=44> */
.L_x_6671:
[----:B------:R-:W-:Y:S05]  /*a480*/  BSYNC B1 ;  /* 0x0000000000017941 */ /* 0x000fea0003800000 */
.L_x_6670:
        /* <DEDUP_REMOVED lines=9> */
.L_x_6666:
        /* <DEDUP_REMOVED lines=12> */
.L_x_6675:
[----:B------:R-:W-:Y:S02]  /*a5e0*/  IMAD.MOV.U32 R66, RZ, RZ, R7 ;  /* 0x000000ffff427224 */ /* 0x000fe400078e0007 */
.L_x_6676:
[----:B------:R-:W-:Y:S05]  /*a5f0*/  BSYNC B1 ;  /* 0x0000000000017941 */ /* 0x000fea0003800000 */
.L_x_6674:
        /* <DEDUP_REMOVED lines=16> */
.L_x_6680:
[----:B------:R-:W-:Y:S05]  /*a700*/  BSYNC B2 ;  /* 0x0000000000027941 */ /* 0x000fea0003800000 */
.L_x_6679:
        /* <DEDUP_REMOVED lines=44> */
.L_x_6678:
[----:B------:R-:W-:Y:S05]  /*a9d0*/  BSYNC B1 ;  /* 0x0000000000017941 */ /* 0x000fea0003800000 */
.L_x_6677:
[----:B------:R0:W1:Y:S02]  /*a9e0*/  I2F.U32 R73, R66 ;  /* 0x0000004200497306 */ /* 0x0000640000201000 */
[----:B0-----:R-:W-:-:S05]  /*a9f0*/  PRMT R66, RZ, 0x5410, R67 ;  /* 0x00005410ff427816 */ /* 0x001fca0000000043 */
[----:B------:R-:W-:Y:S02]  /*aa00*/  FMUL.FTZ R75, R66, c[0x0][0x1e8] ;  /* 0x00007a00424b7a20 */ /* 0x000fe40000410000 */
[----:B-1----:R-:W-:-:S05]  /*aa10*/  FFMA.FTZ R73, R73, R92, 1.1641532182693481445e-10 ;  /* 0x2f00000049497423 */ /* 0x002fca000001005c */
        /* <DEDUP_REMOVED lines=8> */
.L_x_6681:
        /* <DEDUP_REMOVED lines=12> */
.L_x_6684:
[----:B------:R-:W-:Y:S02]  /*ab60*/  MOV R70, R7 ;  /* 0x0000000700467202 */ /* 0x000fe40000000f00 */
.L_x_6685:
[----:B------:R-:W-:Y:S05]  /*ab70*/  BSYNC B1 ;  /* 0x0000000000017941 */ /* 0x000fea0003800000 */
.L_x_6683:
        /* <DEDUP_REMOVED lines=16> */
.L_x_6689:
[----:B------:R-:W-:Y:S05]  /*ac80*/  BSYNC B2 ;  /* 0x0000000000027941 */ /* 0x000fea0003800000 */
.L_x_6688:
        /* <DEDUP_REMOVED lines=41> */
[----:B------:R-:W-:Y:S01]  /*af20*/  LOP3.LUT R5, R75, UR26, R76, 0x96, !PT ;  /* 0x0000001a4b057c12 */ /* 0x000fe2000f8e964c */
[----:B------:R-:W-:Y:S01]  /*af30*/  IMAD.MOV.U32 R75, RZ, RZ, RZ ;  /* 0x000000ffff4b7224 */ /* 0x000fe200078e00ff */
[----:B------:R-:W-:Y:S02]  /*af40*/  MOV R69, R74 ;  /* 0x0000004a00457202 */ /* 0x000fe40000000f00 */
.L_x_6687:
[----:B------:R-:W-:Y:S05]  /*af50*/  BSYNC B1 ;  /* 0x0000000000017941 */ /* 0x000fea0003800000 */
.L_x_6686:
        /* <DEDUP_REMOVED lines=10> */
.L_x_6682:
        /* <DEDUP_REMOVED lines=12> */
.L_x_6691:
[----:B------:R-:W-:Y:S02]  /*b0c0*/  MOV R73, R7 ;  /* 0x0000000700497202 */ /* 0x000fe40000000f00 */
.L_x_6692:
[----:B------:R-:W-:Y:S05]  /*b0d0*/  BSYNC B1 ;  /* 0x0000000000017941 */ /* 0x000fea0003800000 */
.L_x_6690:
        /* <DEDUP_REMOVED lines=16> */
.L_x_6696:
[----:B------:R-:W-:Y:S05]  /*b1e0*/  BSYNC B2 ;  /* 0x0000000000027941 */ /* 0x000fea0003800000 */
.L_x_6695:
        /* <DEDUP_REMOVED lines=41> */
[----:B------:R-:W-:Y:S01]  /*b480*/  MOV R69, R74 ;  /* 0x0000004a00457202 */ /* 0x000fe20000000f00 */
[----:B------:R-:W-:Y:S01]  /*b490*/  IMAD.MOV.U32 R74, RZ, RZ, RZ ;  /* 0x000000ffff4a7224 */ /* 0x000fe200078e00ff */
[----:B------:R-:W-:Y:S02]  /*b4a0*/  LOP3.LUT R5, R75, UR26, R76, 0x96, !PT ;  /* 0x0000001a4b057c12 */ /* 0x000fe4000f8e964c */
.L_x_6694:
[----:B------:R-:W-:Y:S05]  /*b4b0*/  BSYNC B1 ;  /* 0x0000000000017941 */ /* 0x000fea0003800000 */
.L_x_6693:
        /* <DEDUP_REMOVED lines=12> */
.L_x_6697:
        /* <DEDUP_REMOVED lines=12> */
.L_x_6700:
[----:B------:R-:W-:Y:S02]  /*b640*/  IMAD.MOV.U32 R71, RZ, RZ, R7 ;  /* 0x000000ffff477224 */ /* 0x000fe400078e0007 */
.L_x_6701:
[----:B------:R-:W-:Y:S05]  /*b650*/  BSYNC B1 ;  /* 0x0000000000017941 */ /* 0x000fea0003800000 */
.L_x_6699:
        /* <DEDUP_REMOVED lines=16> */
.L_x_6705:
[----:B------:R-:W-:Y:S05]  /*b760*/  BSYNC B2 ;  /* 0x0000000000027941 */ /* 0x000fea0003800000 */
.L_x_6704:
        /* <DEDUP_REMOVED lines=44> */
.L_x_6703:
[----:B------:R-:W-:Y:S05]  /*ba30*/  BSYNC B1 ;  /* 0x0000000000017941 */ /* 0x000fea0003800000 */
.L_x_6702:
        /* <DEDUP_REMOVED lines=10> */
.L_x_6698:
[----:B------:R-:W-:Y:S01]  /*bae0*/  SEL R78, RZ, 0x1000000, P5 ;  /* 0x01000000ff4e7807 */ /* 0x000fe20002800000 */
[----:B------:R-:W-:Y:S01]  /*baf0*/  IMAD.MOV.U32 R74, RZ, RZ, 0x20 ;  /* 0x00000020ff4a7424 */ /* 0x000fe200078e00ff */
[----:B------:R-:W-:Y:S01]  /*bb00*/  SEL R77, RZ, 0x10000, P4 ;  /* 0x00010000ff4d7807 */ /* 0x000fe20002000000 */
[----:B------:R-:W0:Y:S01]  /*bb10*/  S2R R92, SR_TID.X ;  /* 0x00000000005c7919 */ /* 0x000e220000002100 */
[----:B------:R-:W-:Y:S01]  /*bb20*/  SEL R76, RZ, 0x100, P3 ;  /* 0x00000100ff4c7807 */ /* 0x000fe20001800000 */
[----:B------:R-:W-:Y:S01]  /*bb30*/  IMAD.WIDE.U32 R74, R80, R74, c[0x0][0x188] ;  /* 0x00006200504a7625 */ /* 0x000fe200078e004a */
[----:B------:R-:W-:Y:S02]  /*bb40*/  ISETP.NE.AND P4, PT, R85, RZ, PT ;  /* 0x000000ff5500720c */ /* 0x000fe40003f85270 */
[----:B------:R-:W-:Y:S02]  /*bb50*/  LOP3.LUT R76, R76, R78, R77, 0xfe, !PT ;  /* 0x0000004e4c4c7212 */ /* 0x000fe400078efe4d */
[----:B------:R-:W-:Y:S01]  /*bb60*/  SEL R78, RZ, 0x1, P4 ;  /* 0x00000001ff4e7807 */ /* 0x000fe20002000000 */
[----:B------:R-:W-:Y:S01]  /*bb70*/  STG.E.128 [R74.64], R8 ;  /* 0x000000084a007986 */ /* 0x000fe2000c101d06 */
[----:B------:R-:W-:-:S02]  /*bb80*/  SEL R85, RZ, 0x1, P2 ;  /* 0x00000001ff557807 */ /* 0x000fc40001000000 */
[----:B------:R-:W-:Y:S01]  /*bb90*/  ISETP.NE.AND P6, PT, R89, RZ, PT ;  /* 0x000000ff5900720c */ /* 0x000fe20003fc5270 */
[----:B------:R-:W-:Y:S01]  /*bba0*/  IMAD.WIDE.U32 R78, R78, 0x1000000, RZ ;  /* 0x010000004e4e7825 */ /* 0x000fe200078e00ff */
[----:B------:R-:W-:Y:S01]  /*bbb0*/  ISETP.NE.AND P5, PT, R86, RZ, PT ;  /* 0x000000ff5600720c */ /* 0x000fe20003fa5270 */
[----:B------:R1:W-:Y:S01]  /*bbc0*/  STG.E.128 [R74.64+0x10], R64 ;  /* 0x000010404a007986 */ /* 0x0003e2000c101d06 */
[----:B------:R-:W-:Y:S02]  /*bbd0*/  ISETP.NE.AND P1, PT, R90, RZ, PT ;  /* 0x000000ff5a00720c */ /* 0x000fe40003f25270 */
[----:B------:R-:W-:Y:S02]  /*bbe0*/  LOP3.LUT R85, R79, R76, R85, 0xfe, !PT ;  /* 0x0000004c4f557212 */ /* 0x000fe400078efe55 */
[----:B------:R-:W-:Y:S02]  /*bbf0*/  SEL R76, RZ, 0x1, P5 ;  /* 0x00000001ff4c7807 */ /* 0x000fe40002800000 */
[----:B------:R-:W-:-:S02]  /*bc00*/  SEL R79, RZ, 0x1, P6 ;  /* 0x00000001ff4f7807 */ /* 0x000fc40003000000 */
[----:B------:R-:W-:Y:S01]  /*bc10*/  ISETP.NE.AND P0, PT, R91, RZ, PT ;  /* 0x000000ff5b00720c */ /* 0x000fe20003f05270 */
[----:B------:R-:W-:Y:S01]  /*bc20*/  IMAD.WIDE.U32 R76, R76, 0x10000, RZ ;  /* 0x000100004c4c7825 */ /* 0x000fe200078e00ff */
[----:B0-----:R-:W-:-:S03]  /*bc30*/  LOP3.LUT R92, R92, 0x1f, RZ, 0xc0, !PT ;  /* 0x0000001f5c5c7812 */ /* 0x001fc600078ec0ff */
[----:B-1----:R-:W-:-:S05]  /*bc40*/  IMAD.WIDE.U32 R74, R79, 0x100, RZ ;  /* 0x000001004f4a7825 */ /* 0x002fca00078e00ff */
[----:B------:R-:W-:Y:S02]  /*bc50*/  LOP3.LUT R75, R75, R85, R77, 0xfe, !PT ;  /* 0x000000554b4b7212 */ /* 0x000fe400078efe4d */
[----:B------:R-:W-:Y:S02]  /*bc60*/  LOP3.LUT R78, R74, R78, R76, 0xfe, !PT ;  /* 0x0000004e4a4e7212 */ /* 0x000fe400078efe4c */
[----:B------:R-:W-:Y:S02]  /*bc70*/  SEL R77, RZ, 0x1, P1 ;  /* 0x00000001ff4d7807 */ /* 0x000fe40000800000 */
[----:B------:R-:W-:Y:S02]  /*bc80*/  ISETP.NE.AND P1, PT, R92, RZ, PT ;  /* 0x000000ff5c00720c */ /* 0x000fe40003f25270 */
[----:B------:R-:W-:Y:S01]  /*bc90*/  LOP3.LUT R74, R78, R77, RZ, 0xfc, !PT ;  /* 0x0000004d4e4a7212 */ /* 0x000fe200078efcff */
[----:B------:R-:W-:Y:S02]  /*bca0*/  FADD.FTZ R78, RZ, R16 ;  /* 0x00000010ff4e7221 */ /* 0x000fe40000010000 */
        /* <DEDUP_REMOVED lines=36> */
.L_x_6706:
[----:B------:R-:W-:Y:S01]  /*bef0*/  FADD.FTZ R85, R86, R67 ;  /* 0x0000004356557221 */ /* 0x000fe20000010000 */
[----:B------:R-:W-:Y:S05]  /*bf00*/  BRA.DIV ~URZ, `(.L_x_6707) ;  /* 0x000008727f007947 */ /* 0x000fea000b800000 */
[----:B------:R1:W2:Y:S02]  /*bf10*/  SHFL.BFLY PT, R76, R85, 0x1, 0x1f ;  /* 0x0c201f00554c7f89 */ /* 0x0002a400000e0000 */
.L_x_6711:
[----:B-12---:R-:W-:Y:S01]  /*bf20*/  FADD.FTZ R85, R85, R76 ;  /* 0x0000004c55557221 */ /* 0x006fe20000010000 */
        /* <DEDUP_REMOVED lines=51> */
.L_x_6712:
[----:B------:R-:W-:Y:S01]  /*c260*/  FMUL.FTZ R75, R77, R77 ;  /* 0x0000004d4d4b7220 */ /* 0x000fe20000410000 */
[----:B------:R-:W-:Y:S01]  /*c270*/  ISETP.NE.AND P0, PT, RZ, UR8, PT ;  /* 0x00000008ff007c0c */ /* 0x000fe2000bf05270 */
[----:B01----:R-:W-:Y:S02]  /*c280*/  FADD.FTZ R85, R76, R85 ;  /* 0x000000554c557221 */ /* 0x003fe40000010000 */
[----:B------:R-:W-:Y:S01]  /*c290*/  IMAD.MOV.U32 R74, RZ, RZ, c[0x0][0x1e0] ;  /* 0x00007800ff4a7624 */ /* 0x000fe200078e00ff */
[----:B------:R-:W-:Y:S01]  /*c2a0*/  FSEL R75, R75, RZ, P0 ;  /* 0x000000ff4b4b7208 */ /* 0x000fe20000000000 */
[----:B------:R-:W-:Y:S01]  /*c2b0*/  IMAD.MOV.U32 R76, RZ, RZ, 0x4 ;  /* 0x00000004ff4c7424 */ /* 0x000fe200078e00ff */
[----:B------:R-:W-:Y:S01]  /*c2c0*/  FSEL R78, R77, RZ, !P0 ;  /* 0x000000ff4d4e7208 */ /* 0x000fe20004000000 */
[----:B------:R-:W-:-:S04]  /*c2d0*/  FFMA.FTZ R74, R85, R74, c[0x0][0x228] ;  /* 0x00008a00554a7623 */ /* 0x000fc8000001004a */
[----:B------:R-:W-:Y:S02]  /*c2e0*/  FADD.FTZ R86, R74, R75 ;  /* 0x0000004b4a567221 */ /* 0x000fe40000010000 */
        /* <DEDUP_REMOVED lines=8> */
[C---:B------:R-:W-:Y:S01]  /*c370*/  FADD.FTZ R93, -R78.reuse, R12 ;  /* 0x0000000c4e5d7221 */ /* 0x040fe20000010100 */
[----:B0-----:R-:W0:Y:S01]  /*c380*/  MUFU.RSQ R74, R86 ;  /* 0x00000056004a7308 */ /* 0x001e220000001400 */
        /* <DEDUP_REMOVED lines=8> */
[----:B------:R-:W-:Y:S02]  /*c410*/  FMUL.FTZ R14, R74, R14 ;  /* 0x0000000e4a0e7220 */ /* 0x000fe40000410000 */
[----:B------:R-:W-:Y:S02]  /*c420*/  FFMA.FTZ R9, R42, R9, R58 ;  /* 0x000000092a097223 */ /* 0x000fe4000001003a */
[----:B------:R-:W-:-:S02]  /*c430*/  FFMA.FTZ R14, R43, R14, R59 ;  /* 0x0000000e2b0e7223 */ /* 0x000fc4000001003b */
[C---:B------:R-:W-:Y:S02]  /*c440*/  FMUL.FTZ R91, R74.reuse, R91 ;  /* 0x0000005b4a5b7220 */ /* 0x040fe40000410000 */
[----:B------:R-:W-:Y:S01]  /*c450*/  FMUL.FTZ R12, R74, R79 ;  /* 0x0000004f4a0c7220 */ /* 0x000fe20000410000 */
[----:B------:R-:W-:Y:S01]  /*c460*/  F2FP.BF16.PACK_AB R11, R14, R9 ;  /* 0x000000090e0b723e */ /* 0x000fe200000010ff */
[C---:B------:R-:W-:Y:S02]  /*c470*/  FADD.FTZ R19, -R78.reuse, R10 ;  /* 0x0000000a4e137221 */ /* 0x040fe40000010100 */
[----:B------:R-:W-:Y:S02]  /*c480*/  FADD.FTZ R78, -R78, R67 ;  /* 0x000000434e4e7221 */ /* 0x000fe40000010100 */
[C---:B------:R-:W-:Y:S02]  /*c490*/  FMUL.FTZ R14, R74.reuse, R15 ;  /* 0x0000000f4a0e7220 */ /* 0x040fe40000410000 */
[----:B------:R-:W-:-:S02]  /*c4a0*/  FMUL.FTZ R67, R74, R66 ;  /* 0x000000424a437220 */ /* 0x000fc40000410000 */
[----:B------:R-:W-:Y:S02]  /*c4b0*/  FFMA.FTZ R9, R46, R91, R62 ;  /* 0x0000005b2e097223 */ /* 0x000fe4000001003e */
[----:B------:R-:W-:Y:S02]  /*c4c0*/  FFMA.FTZ R12, R47, R12, R63 ;  /* 0x0000000c2f0c7223 */ /* 0x000fe4000001003f */
[C---:B------:R-:W-:Y:S02]  /*c4d0*/  FMUL.FTZ R85, R74.reuse, R85 ;  /* 0x000000554a557220 */ /* 0x040fe40000410000 */
[----:B------:R-:W-:Y:S01]  /*c4e0*/  FMUL.FTZ R10, R74, R89 ;  /* 0x000000594a0a7220 */ /* 0x000fe20000410000 */
[----:B------:R-:W-:Y:S01]  /*c4f0*/  F2FP.BF16.PACK_AB R9, R12, R9 ;  /* 0x000000090c09723e */ /* 0x000fe200000010ff */
[C---:B------:R-:W-:Y:S02]  /*c500*/  FMUL.FTZ R77, R74.reuse, R77 ;  /* 0x0000004d4a4d7220 */ /* 0x040fe40000410000 */
        /* <DEDUP_REMOVED lines=9> */
[----:B------:R-:W-:Y:S01]  /*c5a0*/  F2FP.BF16.PACK_AB R8, R15, R8 ;  /* 0x000000080f08723e */ /* 0x000fe200000010ff */
[----:B------:R-:W-:Y:S01]  /*c5b0*/  FFMA.FTZ R77, R35, R78, R51 ;  /* 0x0000004e234d7223 */ /* 0x000fe20000010033 */
[----:B------:R-:W-:Y:S01]  /*c5c0*/  LEA R16, P0, R72, c[0x0][0x208], 0x4 ;  /* 0x0000820048107a11 */ /* 0x000fe200078020ff */
[C---:B------:R-:W-:Y:S01]  /*c5d0*/  FMUL.FTZ R19, R74.reuse, R19 ;  /* 0x000000134a137220 */ /* 0x040fe20000410000 */
[----:B------:R-:W-:Y:S01]  /*c5e0*/  F2FP.BF16.PACK_AB R14, R67, R14 ;  /* 0x0000000e430e723e */ /* 0x000fe200000010ff */
[C---:B------:R-:W-:Y:S01]  /*c5f0*/  FMUL.FTZ R12, R74.reuse, R75 ;  /* 0x0000004b4a0c7220 */ /* 0x040fe20000410000 */
[----:B------:R-:W-:Y:S01]  /*c600*/  F2FP.BF16.PACK_AB R15, R77, R18 ;  /* 0x000000124d0f723e */ /* 0x000fe200000010ff */
[----:B------:R-:W-:Y:S01]  /*c610*/  FMUL.FTZ R13, R74, R13 ;  /* 0x0000000d4a0d7220 */ /* 0x000fe20000410000 */
[----:B------:R-:W-:Y:S01]  /*c620*/  LEA R18, P2, R80, c[0x0][0x208], 0x4 ;  /* 0x0000820050127a11 */ /* 0x000fe200078420ff */
[----:B------:R-:W-:Y:S01]  /*c630*/  FMUL.FTZ R64, R74, R17 ;  /* 0x000000114a407220 */ /* 0x000fe20000410000 */
[----:B------:R-:W-:Y:S01]  /*c640*/  LEA.HI.X R17, R72, c[0x0][0x20c], RZ, 0x4, P0 ;  /* 0x0000830048117a11 */ /* 0x000fe200000f24ff */
[----:B------:R-:W-:-:S02]  /*c650*/  FFMA.FTZ R10, R40, R93, R56 ;  /* 0x0000005d280a7223 */ /* 0x000fc40000010038 */
[----:B------:R-:W-:Y:S02]  /*c660*/  FFMA.FTZ R19, R38, R19, R54 ;  /* 0x0000001326137223 */ /* 0x000fe40000010036 */
[----:B------:R-:W-:Y:S01]  /*c670*/  FFMA.FTZ R66, R39, R12, R55 ;  /* 0x0000000c27427223 */ /* 0x000fe20000010037 */
[----:B------:R-:W-:Y:S01]  /*c680*/  F2FP.BF16.PACK_AB R10, R65, R10 ;  /* 0x0000000a410a723e */ /* 0x000fe200000010ff */
[----:B------:R-:W-:Y:S02]  /*c690*/  FFMA.FTZ R12, R36, R13, R52 ;  /* 0x0000000d240c7223 */ /* 0x000fe40000010034 */
[----:B------:R-:W-:Y:S01]  /*c6a0*/  FFMA.FTZ R67, R37, R64, R53 ;  /* 0x0000004025437223 */ /* 0x000fe20000010035 */
[----:B------:R-:W-:Y:S01]  /*c6b0*/  F2FP.BF16.PACK_AB R13, R66, R19 ;  /* 0x00000013420d723e */ /* 0x000fe200000010ff */
[----:B------:R-:W-:Y:S01]  /*c6c0*/  @!P1 IMAD.WIDE R64, R0, R76, c[0x0][0x1a8] ;  /* 0x00006a0000409625 */ /* 0x000fe200078e024c */
[----:B------:R-:W-:Y:S02]  /*c6d0*/  LEA.HI.X R19, R80, c[0x0][0x20c], RZ, 0x4, P2 ;  /* 0x0000830050137a11 */ /* 0x000fe400010f24ff */
        /* <DEDUP_REMOVED lines=8> */
.L_x_6709:
[----:B------:R-:W-:Y:S05]  /*c760*/  BSYNC B0 ;  /* 0x0000000000007941 */ /* 0x000fea0003800000 */
.L_x_6448:
[----:B------:R-:W-:Y:S05]  /*c770*/  EXIT ;  /* 0x000000000000794d */ /* 0x000fea0003800000 */
.L_x_6707:
[----:B0-----:R-:W-:Y:S01]  /*c780*/  IMAD.MOV.U32 R78, RZ, RZ, 0x1 ;  /* 0x00000001ff4e7424 */ /* 0x001fe200078e00ff */
[----:B------:R-:W-:Y:S01]  /*c790*/  MOV R76, 0xffffffff ;  /* 0xffffffff004c7802 */ /* 0x000fe20000000f00 */
[----:B------:R-:W-:Y:S01]  /*c7a0*/  IMAD.MOV.U32 R79, RZ, RZ, 0x1f ;  /* 0x0000001fff4f7424 */ /* 0x000fe200078e00ff */
[----:B------:R-:W-:-:S02]  /*c7b0*/  MOV R74, 0xc7d0 ;  /* 0x0000c7d0004a7802 */ /* 0x000fc40000000f00 */
[----:B------:R-:W-:Y:S05]  /*c7c0*/  CALL.REL.NOINC `($__internal_39_$__cuda_sm70_shflsync_bfly_p) ;  /* 0x0000058000007944 */ /* 0x000fea0003c00000 */
[----:B01----:R-:W-:Y:S05]  /*c7d0*/  BRA `(.L_x_6711) ;  /* 0xfffff74000007947 */ /* 0x003fea000383ffff */
.L_x_6708:
[----:B0-----:R-:W-:Y:S01]  /*c7e0*/  IMAD.MOV.U32 R78, RZ, RZ, 0x2 ;  /* 0x00000002ff4e7424 */ /* 0x001fe200078e00ff */
[----:B------:R-:W-:Y:S01]  /*c7f0*/  MOV R74, 0xc830 ;  /* 0x0000c830004a7802 */ /* 0x000fe20000000f00 */
[----:B------:R-:W-:-:S02]  /*c800*/  IMAD.MOV.U32 R79, RZ, RZ, 0x1f ;  /* 0x0000001fff4f7424 */ /* 0x000fc400078e00ff */
[----:B------:R-:W-:Y:S02]  /*c810*/  IMAD.MOV.U32 R76, RZ, RZ, -0x1 ;  /* 0xffffffffff4c7424 */ /* 0x000fe400078e00ff */
[----:B------:R-:W-:Y:S05]  /*c820*/  CALL.REL.NOINC `($__internal_39_$__cuda_sm70_shflsync_bfly_p) ;  /* 0x0000052000007944 */ /* 0x000fea0003c00000 */
[----:B0-----:R-:W-:Y:S01]  /*c830*/  HFMA2.MMA R79, -RZ, RZ, 0, 1.847743988037109375e-06 ;  /* 0x0000001fff4f7435 */ /* 0x001fe200000001ff */
[----:B-1----:R-:W-:Y:S01]  /*c840*/  FADD.FTZ R85, R85, R76 ;  /* 0x0000004c55557221 */ /* 0x002fe20000010000 */
[----:B------:R-:W-:Y:S01]  /*c850*/  MOV R74, 0xc890 ;  /* 0x0000c890004a7802 */ /* 0x000fe20000000f00 */
[----:B------:R-:W-:Y:S02]  /*c860*/  IMAD.MOV.U32 R78, RZ, RZ, 0x4 ;  /* 0x00000004ff4e7424 */ /* 0x000fe400078e00ff */
[----:B------:R-:W-:Y:S02]  /*c870*/  IMAD.MOV.U32 R76, RZ, RZ, -0x1 ;  /* 0xffffffffff4c7424 */ /* 0x000fe400078e00ff */
[----:B------:R-:W-:Y:S05]  /*c880*/  CALL.REL.NOINC `($__internal_39_$__cuda_sm70_shflsync_bfly_p) ;  /* 0x000004c000007944 */ /* 0x000fea0003c00000 */
[----:B01----:R-:W-:Y:S01]  /*c890*/  FADD.FTZ R85, R85, R76 ;  /* 0x0000004c55557221 */ /* 0x003fe20000010000 */
[----:B------:R-:W-:Y:S01]  /*c8a0*/  MOV R74, 0xc8f0 ;  /* 0x0000c8f0004a7802 */ /* 0x000fe20000000f00 */
[----:B------:R-:W-:Y:S02]  /*c8b0*/  IMAD.MOV.U32 R78, RZ, RZ, 0x8 ;  /* 0x00000008ff4e7424 */ /* 0x000fe400078e00ff */
[----:B------:R-:W-:Y:S02]  /*c8c0*/  IMAD.MOV.U32 R79, RZ, RZ, 0x1f ;  /* 0x0000001fff4f7424 */ /* 0x000fe400078e00ff */
[----:B------:R-:W-:-:S02]  /*c8d0*/  IMAD.MOV.U32 R76, RZ, RZ, -0x1 ;  /* 0xffffffffff4c7424 */ /* 0x000fc400078e00ff */
[----:B------:R-:W-:Y:S05]  /*c8e0*/  CALL.REL.NOINC `($__internal_39_$__cuda_sm70_shflsync_bfly_p) ;  /* 0x0000046000007944 */ /* 0x000fea0003c00000 */
[----:B01----:R-:W-:Y:S01]  /*c8f0*/  FADD.FTZ R85, R85, R76 ;  /* 0x0000004c55557221 */ /* 0x003fe20000010000 */
[----:B------:R-:W-:Y:S01]  /*c900*/  MOV R78, 0x10 ;  /* 0x00000010004e7802 */ /* 0x000fe20000000f00 */
[----:B------:R-:W-:Y:S01]  /*c910*/  IMAD.MOV.U32 R79, RZ, RZ, 0x1f ;  /* 0x0000001fff4f7424 */ /* 0x000fe200078e00ff */
[----:B------:R-:W-:Y:S01]  /*c920*/  MOV R74, 0xc950 ;  /* 0x0000c950004a7802 */ /* 0x000fe20000000f00 */
[----:B------:R-:W-:-:S02]  /*c930*/  IMAD.MOV.U32 R76, RZ, RZ, -0x1 ;  /* 0xffffffffff4c7424 */ /* 0x000fc400078e00ff */
[----:B------:R-:W-:Y:S05]  /*c940*/  CALL.REL.NOINC `($__internal_39_$__cuda_sm70_shflsync_bfly_p) ;  /* 0x0000040000007944 */ /* 0x000fea0003c00000 */
[----:B-1----:R-:W-:Y:S02]  /*c950*/  FADD.FTZ R76, R85, R76 ;  /* 0x0000004c554c7221 */ /* 0x002fe40000010000 */
[----:B0-----:R-:W-:-:S02]  /*c960*/  IMAD.MOV.U32 R78, RZ, RZ, 0x1 ;  /* 0x00000001ff4e7424 */ /* 0x001fc400078e00ff */
[----:B------:R-:W-:Y:S01]  /*c970*/  FMUL.FTZ R77, R76, c[0x0][0x1e0] ;  /* 0x000078004c4d7a20 */ /* 0x000fe20000410000 */
[----:B------:R-:W-:Y:S01]  /*c980*/  MOV R76, 0xffffffff ;  /* 0xffffffff004c7802 */ /* 0x000fe20000000f00 */
[----:B------:R-:W-:Y:S02]  /*c990*/  IMAD.MOV.U32 R79, RZ, RZ, 0x1f ;  /* 0x0000001fff4f7424 */ /* 0x000fe400078e00ff */
        /* <DEDUP_REMOVED lines=33> */
[----:B------:R-:W-:Y:S05]  /*cbb0*/  CALL.REL.NOINC `($__internal_39_$__cuda_sm70_shflsync_bfly_p) ;  /* 0x0000019000007944 */ /* 0x000fea0003c00000 */
[----:B01----:R-:W-:Y:S01]  /*cbc0*/  FADD.FTZ R85, R85, R76 ;  /* 0x0000004c55557221 */ /* 0x003fe20000010000 */
[----:B------:R-:W-:Y:S01]  /*cbd0*/  MOV R74, 0xcc20 ;  /* 0x0000cc20004a7802 */ /* 0x000fe20000000f00 */
[----:B------:R-:W-:Y:S02]  /*cbe0*/  IMAD.MOV.U32 R78, RZ, RZ, 0x2 ;  /* 0x00000002ff4e7424 */ /* 0x000fe400078e00ff */
[----:B------:R-:W-:Y:S02]  /*cbf0*/  IMAD.MOV.U32 R79, RZ, RZ, 0x1f ;  /* 0x0000001fff4f7424 */ /* 0x000fe400078e00ff */
[----:B------:R-:W-:Y:S02]  /*cc00*/  IMAD.MOV.U32 R76, RZ, RZ, -0x1 ;  /* 0xffffffffff4c7424 */ /* 0x000fe400078e00ff */
[----:B------:R-:W-:Y:S05]  /*cc10*/  CALL.REL.NOINC `($__internal_39_$__cuda_sm70_shflsync_bfly_p) ;  /* 0x0000013000007944 */ /* 0x000fea0003c00000 */
[----:B0-----:R-:W-:Y:S01]  /*cc20*/  HFMA2.MMA R79, -RZ, RZ, 0, 1.847743988037109375e-06 ;  /* 0x0000001fff4f7435 */ /* 0x001fe200000001ff */
[----:B-1----:R-:W-:Y:S01]  /*cc30*/  FADD.FTZ R85, R85, R76 ;  /* 0x0000004c55557221 */ /* 0x002fe20000010000 */
[----:B------:R-:W-:Y:S01]  /*cc40*/  MOV R74, 0xcc80 ;  /* 0x0000cc80004a7802 */ /* 0x000fe20000000f00 */
[----:B------:R-:W-:-:S02]  /*cc50*/  IMAD.MOV.U32 R78, RZ, RZ, 0x4 ;  /* 0x00000004ff4e7424 */ /* 0x000fc400078e00ff */
[----:B------:R-:W-:Y:S02]  /*cc60*/  IMAD.MOV.U32 R76, RZ, RZ, -0x1 ;  /* 0xffffffffff4c7424 */ /* 0x000fe400078e00ff */
[----:B------:R-:W-:Y:S05]  /*cc70*/  CALL.REL.NOINC `($__internal_39_$__cuda_sm70_shflsync_bfly_p) ;  /* 0x000000d000007944 */ /* 0x000fea0003c00000 */
[----:B01----:R-:W-:Y:S01]  /*cc80*/  FADD.FTZ R85, R85, R76 ;  /* 0x0000004c55557221 */ /* 0x003fe20000010000 */
[----:B------:R-:W-:Y:S01]  /*cc90*/  MOV R74, 0xcce0 ;  /* 0x0000cce0004a7802 */ /* 0x000fe20000000f00 */
[----:B------:R-:W-:Y:S02]  /*cca0*/  IMAD.MOV.U32 R78, RZ, RZ, 0x8 ;  /* 0x00000008ff4e7424 */ /* 0x000fe400078e00ff */
[----:B------:R-:W-:Y:S02]  /*ccb0*/  IMAD.MOV.U32 R79, RZ, RZ, 0x1f ;  /* 0x0000001fff4f7424 */ /* 0x000fe400078e00ff */
[----:B------:R-:W-:Y:S02]  /*ccc0*/  IMAD.MOV.U32 R76, RZ, RZ, -0x1 ;  /* 0xffffffffff4c7424 */ /* 0x000fe400078e00ff */
[----:B------:R-:W-:Y:S05]  /*ccd0*/  CALL.REL.NOINC `($__internal_39_$__cuda_sm70_shflsync_bfly_p) ;  /* 0x0000007000007944 */ /* 0x000fea0003c00000 */
[----:B01----:R-:W-:Y:S01]  /*cce0*/  FADD.FTZ R85, R85, R76 ;  /* 0x0000004c55557221 */ /* 0x003fe20000010000 */
[----:B------:R-:W-:Y:S01]  /*ccf0*/  MOV R78, 0x10 ;  /* 0x00000010004e7802 */ /* 0x000fe20000000f00 */
[----:B------:R-:W-:Y:S01]  /*cd00*/  IMAD.MOV.U32 R79, RZ, RZ, 0x1f ;  /* 0x0000001fff4f7424 */ /* 0x000fe200078e00ff */
[----:B------:R-:W-:Y:S01]  /*cd10*/  MOV R74, 0xcd40 ;  /* 0x0000cd40004a7802 */ /* 0x000fe20000000f00 */
[----:B------:R-:W-:-:S02]  /*cd20*/  IMAD.MOV.U32 R76, RZ, RZ, -0x1 ;  /* 0xffffffffff4c7424 */ /* 0x000fc400078e00ff */
[----:B------:R-:W-:Y:S05]  /*cd30*/  CALL.REL.NOINC `($__internal_39_$__cuda_sm70_shflsync_bfly_p) ;  /* 0x0000001000007944 */ /* 0x000fea0003c00000 */
[----:B01----:R-:W-:Y:S05]  /*cd40*/  BRA `(.L_x_6712) ;  /* 0xfffff51000007947 */ /* 0x003fea000383ffff */
        .weak           $__internal_39_$__cuda_sm70_shflsync_bfly_p
        .type           $__internal_39_$__cuda_sm70_shflsync_bfly_p,@function
        .size           $__internal_39_$__cuda_sm70_shflsync_bfly_p,(.L_x_13579 - $__internal_39_$__cuda_sm70_shflsync_bfly_p)
$__internal_39_$__cuda_sm70_shflsync_bfly_p:
[----:B------:R-:W-:Y:S01]  /*cd50*/  IMAD.MOV.U32 R75, RZ, RZ, 0x0 ;  /* 0x00000000ff4b7424 */ /* 0x000fe200078e00ff */
[----:B------:R-:W-:Y:S04]  /*cd60*/  WARPSYNC R76 ;  /* 0x0000004c00007348 */ /* 0x000fe80003800000 */
[----:B------:R0:W1:Y:S01]  /*cd70*/  SHFL.BFLY PT, R76, R85, R78, R79 ;  /* 0x0c00004e554c7389 */ /* 0x00006200000e004f */
[----:B------:R-:W-:Y:S05]  /*cd80*/  RET.REL.NODEC R74 `(_ZN10layer_norm31ln_parallel_residual_fwd_kernelINS_13Kernel_traitsIf13__nv_bfloat16fS2_fjLj512ELj1ELj4ELj1ELj16ENS_18Kernel_traits_baseILj512EfS2_fS2_fjLj128EEEEELb1ELb1ELb1EEEvNS_9FwdParamsE) ;  /* 0xffff32704a007950 */ /* 0x000fea0003c3ffff */
.L_x_6713:
        /* <DEDUP_REMOVED lines=15> */
.L_x_13579:


//--------------------- .text._ZN10layer_norm31ln_parallel_residual_fwd_kernelINS_13Kernel_traitsIf6__halfS2_S2_fjLj512ELj1ELj4ELj1ELj16ENS_18Kernel_traits_baseILj512EfS2_S2_S2_fjLj128EEEEELb0ELb0ELb0EEEvNS_9FwdParamsE --------------------------
	.section	.text._ZN10layer_norm31ln_parallel_residual_fwd_kernelINS_13Kernel_traitsIf6__halfS2_S2_fjLj512ELj1ELj4ELj1ELj16ENS_18Kernel_traits_baseILj512EfS2_S2_S2_fjLj128EEEEELb0ELb0ELb0EEEvNS_9FwdParamsE,"ax",@progbits
	.sectioninfo	@"SHI_REGISTERS=118"
	.align	128
        .global         _ZN10layer_norm31ln_parallel_residual_fwd_kernelINS_13Kernel_traitsIf6__halfS2_S2_fjLj512ELj1ELj4ELj1ELj16ENS_18Kernel_traits_baseILj512EfS2_S2_S2_fjLj128EEEEELb0ELb0ELb0EEEvNS_9FwdParamsE
        .type           _ZN10layer_norm31ln_parallel_residual_fwd_kernelINS_13Kernel_traitsIf6__halfS2_S2_fjLj512ELj1ELj4ELj1ELj16ENS_18Kernel_traits_baseILj512EfS2_S2_S2_fjLj128EEEEELb0ELb0ELb0EEEvNS_9FwdParamsE,@function
        .size           _ZN10layer_norm31ln_parallel_residual_fwd_kernelINS_13Kernel_traitsIf6__halfS2_S2_fjLj512ELj1ELj4ELj1ELj16ENS_18Kernel_traits_baseILj512EfS2_S2_S2_fjLj128EEEEELb0ELb0ELb0EEEvNS_9FwdParamsE,(.L_x_13580 - _ZN10layer_norm31ln_parallel_residual_fwd_kernelINS_13Kernel_traitsIf6__halfS2_S2_fjLj512ELj1ELj4ELj1ELj16ENS_18Kernel_traits_baseILj512EfS2_S2_S2_fjLj128EEEEELb0ELb0ELb0EEEvNS_9FwdParamsE)
        .other          _ZN10layer_norm31ln_parallel_residual_fwd_kernelINS_13Kernel_traitsIf6__halfS2_S2_fjLj512ELj1ELj4ELj1ELj16ENS_18Kernel_traits_baseILj512EfS2_S2_S2_fjLj128EEEEELb0ELb0ELb0EEEvNS_9FwdParamsE,@"STO_CUDA_ENTRY STV_DEFAULT"
_ZN10layer_norm31ln_parallel_residual_fwd_kernelINS_13Kernel_traitsIf6__halfS2_S2_fjLj512ELj1ELj4ELj1ELj16ENS_18Kernel_traits_baseILj512EfS2_S2_S2_fjLj128EEEEELb0ELb0ELb0EEEvNS_9FwdParamsE:
.text._ZN10layer_norm31ln_parallel_residual_fwd_kernelINS_13Kernel_traitsIf6__halfS2_S2_fjLj512ELj1ELj4ELj1ELj16ENS_18Kernel_traits_baseILj512EfS2_S2_S2_fjLj128EEEEELb0ELb0ELb0EEEvNS_9FwdParamsE:
        /* <DEDUP_REMOVED lines=52> */
.L_x_6715:
[----:B------:R-:W-:Y:S05]  /*0340*/  BSYNC B0 ;  /* 0x0000000000007941 */ /* 0x000fea0003800000 */
.L_x_6714:
        /* <DEDUP_REMOVED lines=12> */
[----:B------:R-:W-:Y:S02]  /*0410*/  @P1 LEA.HI.X R3, R8, c[0x0][0x21c], RZ, 0x5, P6 ;  /* 0x0000870008031a11 */ /* 0x000fe400030f2cff */
[----:B------:R-:W-:Y:S02]  /*0420*/  SHF.R.U32.HI R5, RZ, 0x1b, R8 ;  /* 0x0000001bff057819 */ /* 0x000fe40000011608 */
[----:B------:R-:W-:Y:S01]  /*0430*/  MOV R9, 0x20 ;  /* 0x0000002000097802 */ /* 0x000fe20000000f00 */
[----:B------:R0:W5:Y:S01]  /*0440*/  @P1 LDG.E.128 R40, [R2.64] ;  /* 0x0000000402281981 */ /* 0x000162000c1e1d00 */
[----:B------:R-:W-:-:S03]  /*0450*/  @P2 IADD3 R6, P6, R4, c[0x0][0x220], RZ ;  /* 0x0000880004062a10 */ /* 0x000fc60007fde0ff */
        /* <DEDUP_REMOVED lines=15> */
.L_x_6717:
[----:B------:R-:W-:Y:S05]  /*0550*/  BSYNC B0 ;  /* 0x0000000000007941 */ /* 0x000fea0003800000 */
.L_x_6716:
[----:B------:R-:W-:Y:S05]  /*0560*/  @P5 EXIT ;  /* 0x000000000000594d */ /* 0x000fea0003800000 */
[----:B------:R-:W-:Y:S02]  /*0570*/  ULDC.U8 UR6, c[0x0][0x1f0] ;  /* 0x00007c0000067ab9 */ /* 0x000fe40000000000 */
.L_x_6793:
        /* <DEDUP_REMOVED lines=31> */
.L_x_6721:
[----:B-----5:R-:W-:-:S05]  /*0770*/  HADD2.F32 R3, -RZ, R4.H0_H0 ;  /* 0x20000004ff037230 */ /* 0x020fca0000004100 */
[----:B------:R-:W-:Y:S01]  /*0780*/  FADD.FTZ R92, R3, R92 ;  /* 0x0000005c035c7221 */ /* 0x000fe20000010000 */
[----:B------:R-:W-:Y:S05]  /*0790*/  BRA `(.L_x_6722) ;  /* 0x0000004000007947 */ /* 0x000fea0003800000 */
.L_x_6720:
[----:B0----5:R-:W-:Y:S02]  /*07a0*/  HADD2.F32 R3, -RZ, R8.H0_H0 ;  /* 0x20000008ff037230 */ /* 0x021fe40000004100 */
[----:B------:R-:W-:-:S03]  /*07b0*/  @P1 HADD2.F32 R85, -RZ, R4.H0_H0 ;  /* 0x20000004ff551230 */ /* 0x000fc60000004100 */
[----:B------:R-:W-:-:S04]  /*07c0*/  FADD.FTZ R92, R3, R92 ;  /* 0x0000005c035c7221 */ /* 0x000fc80000010000 */
[----:B------:R-:W-:-:S05]  /*07d0*/  @P1 FADD.FTZ R92, R85, R92 ;  /* 0x0000005c555c1221 */ /* 0x000fca0000010000 */
.L_x_6722:
[----:B------:R-:W-:-:S04]  /*07e0*/  F2FP.PACK_AB R3, RZ, R92 ;  /* 0x0000005cff03723e */ /* 0x000fc800000000ff */
[----:B------:R-:W-:Y:S02]  /*07f0*/  PRMT R76, R3, 0x7610, R76 ;  /* 0x00007610034c7816 */ /* 0x000fe4000000004c */
.L_x_6723:
[----:B------:R-:W-:Y:S01]  /*0800*/  HADD2.F32 R97, -RZ, R80.H1_H1 ;  /* 0x30000050ff617230 */ /* 0x000fe20000004100 */
[----:B------:R-:W-:Y:S05]  /*0810*/  @P2 BRA `(.L_x_6724) ;  /* 0x0000008000002947 */ /* 0x000fea0003800000 */
[----:B------:R-:W-:-:S04]  /*0820*/  ISETP.NE.U32.AND P5, PT, RZ, c[0x0][0x180], PT ;  /* 0x00006000ff007a0c */ /* 0x000fc80003fa5070 */
[----:B------:R-:W-:-:S13]  /*0830*/  ISETP.NE.AND.EX P5, PT, RZ, c[0x0][0x184], PT, P5 ;  /* 0x00006100ff007a0c */ /* 0x000fda0003fa5350 */
[----:B------:R-:W-:Y:S05]  /*0840*/  @P5 BRA `(.L_x_6725) ;  /* 0x0000002000005947 */ /* 0x000fea0003800000 */
[----:B------:R-:W-:Y:S05]  /*0850*/  @P0 BRA `(.L_x_6726) ;  /* 0x0000008000000947 */ /* 0x000fea0003800000 */
[----:B------:R-:W-:Y:S05]  /*0860*/  BRA `(.L_x_6727) ;  /* 0x0000009000007947 */ /* 0x000fea0003800000 */
.L_x_6725:
[----:B-----5:R-:W-:-:S05]  /*0870*/  HADD2.F32 R80, -RZ, R4.H1_H1 ;  /* 0x30000004ff507230 */ /* 0x020fca0000004100 */
[----:B------:R-:W-:Y:S01]  /*0880*/  FADD.FTZ R97, R80, R97 ;  /* 0x0000006150617221 */ /* 0x000fe20000010000 */
[----:B------:R-:W-:Y:S05]  /*0890*/  BRA `(.L_x_6726) ;  /* 0x0000004000007947 */ /* 0x000fea0003800000 */
.L_x_6724:
[----:B-----5:R-:W-:Y:S02]  /*08a0*/  HADD2.F32 R80, -RZ, R8.H1_H1 ;  /* 0x30000008ff507230 */ /* 0x020fe40000004100 */
[----:B------:R-:W-:-:S03]  /*08b0*/  @P1 HADD2.F32 R84, -RZ, R4.H1_H1 ;  /* 0x30000004ff541230 */ /* 0x000fc60000004100 */
[----:B------:R-:W-:-:S04]  /*08c0*/  FADD.FTZ R97, R80, R97 ;  /* 0x0000006150617221 */ /* 0x000fc80000010000 */
[----:B------:R-:W-:-:S05]  /*08d0*/  @P1 FADD.FTZ R97, R84, R97 ;  /* 0x0000006154611221 */ /* 0x000fca0000010000 */
.L_x_6726:
[----:B------:R-:W-:-:S04]  /*08e0*/  F2FP.PACK_AB R3, RZ, R97 ;  /* 0x00000061ff03723e */ /* 0x000fc800000000ff */
[----:B------:R-:W-:Y:S02]  /*08f0*/  PRMT R76, R76, 0x5410, R3 ;  /* 0x000054104c4c7816 */ /* 0x000fe40000000003 */
.L_x_6727:
[----:B------:R-:W-:Y:S01]  /*0900*/  HADD2.F32 R96, -RZ, R81.H0_H0 ;  /* 0x20000051ff607230 */ /* 0x000fe20000004100 */
[----:B------:R-:W-:Y:S05]  /*0910*/  @P2 BRA `(.L_x_6728) ;  /* 0x0000008000002947 */ /* 0x000fea0003800000 */
[----:B------:R-:W-:-:S04]  /*0920*/  ISETP.NE.U32.AND P5, PT, RZ, c[0x0][0x180], PT ;  /* 0x00006000ff007a0c */ /* 0x000fc80003fa5070 */
[----:B------:R-:W-:-:S13]  /*0930*/  ISETP.NE.AND.EX P5, PT, RZ, c[0x0][0x184], PT, P5 ;  /* 0x00006100ff007a0c */ /* 0x000fda0003fa5350 */
[----:B------:R-:W-:Y:S05]  /*0940*/  @P5 BRA `(.L_x_6729) ;  /* 0x0000002000005947 */ /* 0x000fea0003800000 */
[----:B------:R-:W-:Y:S05]  /*0950*/  @P0 BRA `(.L_x_6730) ;  /* 0x0000008000000947 */ /* 0x000fea0003800000 */
[----:B------:R-:W-:Y:S05]  /*0960*/  BRA `(.L_x_6731) ;  /* 0x0000009000007947 */ /* 0x000fea0003800000 */
.L_x_6729:
[----:B-----5:R-:W-:-:S05]  /*0970*/  HADD2.F32 R3, -RZ, R5.H0_H0 ;  /* 0x20000005ff037230 */ /* 0x020fca0000004100 */
[----:B------:R-:W-:Y:S01]  /*0980*/  FADD.FTZ R96, R3, R96 ;  /* 0x0000006003607221 */ /* 0x000fe20000010000 */
[----:B------:R-:W-:Y:S05]  /*0990*/  BRA `(.L_x_6730) ;  /* 0x0000004000007947 */ /* 0x000fea0003800000 */
.L_x_6728:
[----:B-----5:R-:W-:Y:S02]  /*09a0*/  HADD2.F32 R3, -RZ, R9.H0_H0 ;  /* 0x20000009ff037230 */ /* 0x020fe40000004100 */
[----:B------:R-:W-:-:S03]  /*09b0*/  @P1 HADD2.F32 R85, -RZ, R5.H0_H0 ;  /* 0x20000005ff551230 */ /* 0x000fc60000004100 */
[----:B------:R-:W-:-:S04]  /*09c0*/  FADD.FTZ R96, R3, R96 ;  /* 0x0000006003607221 */ /* 0x000fc80000010000 */
[----:B------:R-:W-:-:S05]  /*09d0*/  @P1 FADD.FTZ R96, R85, R96 ;  /* 0x0000006055601221 */ /* 0x000fca0000010000 */
.L_x_6730:
[----:B------:R-:W-:-:S04]  /*09e0*/  F2FP.PACK_AB R3, RZ, R96 ;  /* 0x00000060ff03723e */ /* 0x000fc800000000ff */
[----:B------:R-:W-:Y:S02]  /*09f0*/  PRMT R77, R3, 0x7610, R77 ;  /* 0x00007610034d7816 */ /* 0x000fe4000000004d */
.L_x_6731:
[----:B------:R-:W-:Y:S01]  /*0a00*/  HADD2.F32 R101, -RZ, R81.H1_H1 ;  /* 0x30000051ff657230 */ /* 0x000fe20000004100 */
[----:B------:R-:W-:Y:S05]  /*0a10*/  @P2 BRA `(.L_x_6732) ;  /* 0x0000008000002947 */ /* 0x000fea0003800000 */
[----:B------:R-:W-:-:S04]  /*0a20*/  ISETP.NE.U32.AND P5, PT, RZ, c[0x0][0x180], PT ;  /* 0x00006000ff007a0c */ /* 0x000fc80003fa5070 */
[----:B------:R-:W-:-:S13]  /*0a30*/  ISETP.NE.AND.EX P5, PT, RZ, c[0x0][0x184], PT, P5 ;  /* 0x00006100ff007a0c */ /* 0x000fda0003fa5350 */
[----:B------:R-:W-:Y:S05]  /*0a40*/  @P5 BRA `(.L_x_6733) ;  /* 0x0000002000005947 */ /* 0x000fea0003800000 */
[----:B------:R-:W-:Y:S05]  /*0a50*/  @P0 BRA `(.L_x_6734) ;  /* 0x0000008000000947 */ /* 0x000fea0003800000 */
[----:B------:R-:W-:Y:S05]  /*0a60*/  BRA `(.L_x_6735) ;  /* 0x0000009000007947 */ /* 0x000fea0003800000 */
.L_x_6733:
[----:B-----5:R-:W-:-:S05]  /*0a70*/  HADD2.F32 R80, -RZ, R5.H1_H1 ;  /* 0x30000005ff507230 */ /* 0x020fca0000004100 */
[----:B------:R-:W-:Y:S01]  /*0a80*/  FADD.FTZ R101, R80, R101 ;  /* 0x0000006550657221 */ /* 0x000fe20000010000 */
[----:B------:R-:W-:Y:S05]  /*0a90*/  BRA `(.L_x_6734) ;  /* 0x0000004000007947 */ /* 0x000fea0003800000 */
.L_x_6732:
[----:B-----5:R-:W-:Y:S02]  /*0aa0*/  HADD2.F32 R80, -RZ, R9.H1_H1 ;  /* 0x30000009ff507230 */ /* 0x020fe40000004100 */
[----:B------:R-:W-:-:S03]  /*0ab0*/  @P1 HADD2.F32 R84, -RZ, R5.H1_H1 ;  /* 0x30000005ff541230 */ /* 0x000fc60000004100 */
[----:B------:R-:W-:-:S04]  /*0ac0*/  FADD.FTZ R101, R80, R101 ;  /* 0x0000006550657221 */ /* 0x000fc80000010000 */
[----:B------:R-:W-:-:S05]  /*0ad0*/  @P1 FADD.FTZ R101, R84, R101 ;  /* 0x0000006554651221 */ /* 0x000fca0000010000 */
.L_x_6734:
[----:B------:R-:W-:-:S04]  /*0ae0*/  F2FP.PACK_AB R3, RZ, R101 ;  /* 0x00000065ff03723e */ /* 0x000fc800000000ff */
[----:B------:R-:W-:Y:S02]  /*0af0*/  PRMT R77, R77, 0x5410, R3 ;  /* 0x000054104d4d7816 */ /* 0x000fe40000000003 */
.L_x_6735:
[----:B------:R-:W-:Y:S01]  /*0b00*/  HADD2.F32 R100, -RZ, R82.H0_H0 ;  /* 0x20000052ff647230 */ /* 0x000fe20000004100 */
[----:B------:R-:W-:Y:S05]  /*0b10*/  @P2 BRA `(.L_x_6736) ;  /* 0x0000008000002947 */ /* 0x000fea0003800000 */
[----:B------:R-:W-:-:S04]  /*0b20*/  ISETP.NE.U32.AND P5, PT, RZ, c[0x0][0x180], PT ;  /* 0x00006000ff007a0c */ /* 0x000fc80003fa5070 */
[----:B------:R-:W-:-:S13]  /*0b30*/  ISETP.NE.AND.EX P5, PT, RZ, c[0x0][0x184], PT, P5 ;  /* 0x00006100ff007a0c */ /* 0x000fda0003fa5350 */
[----:B------:R-:W-:Y:S05]  /*0b40*/  @P5 BRA `(.L_x_6737) ;  /* 0x0000002000005947 */ /* 0x000fea0003800000 */
[----:B------:R-:W-:Y:S05]  /*0b50*/  @P0 BRA `(.L_x_6738) ;  /* 0x0000008000000947 */ /* 0x000fea0003800000 */
[----:B------:R-:W-:Y:S05]  /*0b60*/  BRA `(.L_x_6739) ;  /* 0x0000009000007947 */ /* 0x000fea0003800000 */
.L_x_6737:
[----:B-----5:R-:W-:-:S05]  /*0b70*/  HADD2.F32 R3, -RZ, R6.H0_H0 ;  /* 0x20000006ff037230 */ /* 0x020fca0000004100 */
[----:B------:R-:W-:Y:S01]  /*0b80*/  FADD.FTZ R100, R3, R100 ;  /* 0x0000006403647221 */ /* 0x000fe20000010000 */
[----:B------:R-:W-:Y:S05]  /*0b90*/  BRA `(.L_x_6738) ;  /* 0x0000004000007947 */ /* 0x000fea0003800000 */
.L_x_6736:
[----:B-----5:R-:W-:Y:S02]  /*0ba0*/  HADD2.F32 R3, -RZ, R10.H0_H0 ;  /* 0x2000000aff037230 */ /* 0x020fe40000004100 */
[----:B------:R-:W-:-:S03]  /*0bb0*/  @P1 HADD2.F32 R81, -RZ, R6.H0_H0 ;  /* 0x20000006ff511230 */ /* 0x000fc60000004100 */
[----:B------:R-:W-:-:S04]  /*0bc0*/  FADD.FTZ R100, R3, R100 ;  /* 0x0000006403647221 */ /* 0x000fc80000010000 */
[----:B------:R-:W-:-:S05]  /*0bd0*/  @P1 FADD.FTZ R100, R81, R100 ;  /* 0x0000006451641221 */ /* 0x000fca0000010000 */
.L_x_6738:
[----:B------:R-:W-:-:S04]  /*0be0*/  F2FP.PACK_AB R3, RZ, R100 ;  /* 0x00000064ff03723e */ /* 0x000fc800000000ff */
[----:B------:R-:W-:Y:S02]  /*0bf0*/  PRMT R78, R3, 0x7610, R78 ;  /* 0x00007610034e7816 */ /* 0x000fe4000000004e */
.L_x_6739:
[----:B------:R-:W-:Y:S01]  /*0c00*/  HADD2.F32 R105, -RZ, R82.H1_H1 ;  /* 0x30000052ff697230 */ /* 0x000fe20000004100 */
[----:B------:R-:W-:Y:S05]  /*0c10*/  @P2 BRA `(.L_x_6740) ;  /* 0x0000008000002947 */ /* 0x000fea0003800000 */
[----:B------:R-:W-:-:S04]  /*0c20*/  ISETP.NE.U32.AND P5, PT, RZ, c[0x0][0x180], PT ;  /* 0x00006000ff007a0c */ /* 0x000fc80003fa5070 */
[----:B------:R-:W-:-:S13]  /*0c30*/  ISETP.NE.AND.EX P5, PT, RZ, c[0x0][0x184], PT, P5 ;  /* 0x00006100ff007a0c */ /* 0x000fda0003fa5350 */
[----:B------:R-:W-:Y:S05]  /*0c40*/  @P5 BRA `(.L_x_6741) ;  /* 0x0000002000005947 */ /* 0x000fea0003800000 */
[----:B------:R-:W-:Y:S05]  /*0c50*/  @P0 BRA `(.L_x_6742) ;  /* 0x0000008000000947 */ /* 0x000fea0003800000 */
[----:B------:R-:W-:Y:S05]  /*0c60*/  BRA `(.L_x_6743) ;  /* 0x0000009000007947 */ /* 0x000fea0003800000 */
.L_x_6741:
[----:B-----5:R-:W-:-:S05]  /*0c70*/  HADD2.F32 R80, -RZ, R6.H1_H1 ;  /* 0x30000006ff507230 */ /* 0x020fca0000004100 */
[----:B------:R-:W-:Y:S01]  /*0c80*/  FADD.FTZ R105, R80, R105 ;  /* 0x0000006950697221 */ /* 0x000fe20000010000 */
[----:B------:R-:W-:Y:S05]  /*0c90*/  BRA `(.L_x_6742) ;  /* 0x0000004000007947 */ /* 0x000fea0003800000 */
.L_x_6740:
[----:B-----5:R-:W-:Y:S02]  /*0ca0*/  HADD2.F32 R80, -RZ, R10.H1_H1 ;  /* 0x3000000aff507230 */ /* 0x020fe40000004100 */
[----:B------:R-:W-:-:S03]  /*0cb0*/  @P1 HADD2.F32 R82, -RZ, R6.H1_H1 ;  /* 0x30000006ff521230 */ /* 0x000fc60000004100 */
[----:B------:R-:W-:-:S04]  /*0cc0*/  FADD.FTZ R105, R80, R105 ;  /* 0x0000006950697221 */ /* 0x000fc80000010000 */
[----:B------:R-:W-:-:S05]  /*0cd0*/  @P1 FADD.FTZ R105, R82, R105 ;  /* 0x0000006952691221 */ /* 0x000fca0000010000 */
.L_x_6742:
[----:B------:R-:W-:-:S04]  /*0ce0*/  F2FP.PACK_AB R3, RZ, R105 ;  /* 0x00000069ff03723e */ /* 0x000fc800000000ff */
[----:B------:R-:W-:Y:S02]  /*0cf0*/  PRMT R78, R78, 0x5410, R3 ;  /* 0x000054104e4e7816 */ /* 0x000fe40000000003 */
.L_x_6743:
[----:B------:R-:W-:Y:S01]  /*0d00*/  HADD2.F32 R104, -RZ, R83.H0_H0 ;  /* 0x20000053ff687230 */ /* 0x000fe20000004100 */
[----:B------:R-:W-:Y:S05]  /*0d10*/  @P2 BRA `(.L_x_6744) ;  /* 0x0000008000002947 */ /* 0x000fea0003800000 */
[----:B------:R-:W-:-:S04]  /*0d20*/  ISETP.NE.U32.AND P5, PT, RZ, c[0x0][0x180], PT ;  /* 0x00006000ff007a0c */ /* 0x000fc80003fa5070 */
[----:B------:R-:W-:-:S13]  /*0d30*/  ISETP.NE.AND.EX P5, PT, RZ, c[0x0][0x184], PT, P5 ;  /* 0x00006100ff007a0c */ /* 0x000fda0003fa5350 */
[----:B------:R-:W-:Y:S05]  /*0d40*/  @P5 BRA `(.L_x_6745) ;  /* 0x0000002000005947 */ /* 0x000fea0003800000 */
[----:B------:R-:W-:Y:S05]  /*0d50*/  @P0 BRA `(.L_x_6746) ;  /* 0x0000008000000947 */ /* 0x000fea0003800000 */
[----:B------:R-:W-:Y:S05]  /*0d60*/  BRA `(.L_x_6747) ;  /* 0x0000009000007947 */ /* 0x000fea0003800000 */
.L_x_6745:
[----:B-----5:R-:W-:-:S05]  /*0d70*/  HADD2.F32 R3, -RZ, R7.H0_H0 ;  /* 0x20000007ff037230 */ /* 0x020fca0000004100 */
[----:B------:R-:W-:Y:S01]  /*0d80*/  FADD.FTZ R104, R3, R104 ;  /* 0x0000006803687221 */ /* 0x000fe20000010000 */
[----:B------:R-:W-:Y:S05]  /*0d90*/  BRA `(.L_x_6746) ;  /* 0x0000004000007947 */ /* 0x000fea0003800000 */
.L_x_6744:
[----:B-----5:R-:W-:Y:S02]  /*0da0*/  HADD2.F32 R3, -RZ, R11.H0_H0 ;  /* 0x2000000bff037230 */ /* 0x020fe40000004100 */
[----:B------:R-:W-:-:S03]  /*0db0*/  @P1 HADD2.F32 R81, -RZ, R7.H0_H0 ;  /* 0x20000007ff511230 */ /* 0x000fc60000004100 */
[----:B------:R-:W-:-:S04]  /*0dc0*/  FADD.FTZ R104, R3, R104 ;  /* 0x0000006803687221 */ /* 0x000fc80000010000 */
[----:B------:R-:W-:-:S05]  /*0dd0*/  @P1 FADD.FTZ R104, R81, R104 ;  /* 0x0000006851681221 */ /* 0x000fca0000010000 */
.L_x_6746:
[----:B------:R-:W-:-:S04]  /*0de0*/  F2FP.PACK_AB R3, RZ, R104 ;  /* 0x00000068ff03723e */ /* 0x000fc800000000ff */
[----:B------:R-:W-:Y:S02]  /*0df0*/  PRMT R79, R3, 0x7610, R79 ;  /* 0x00007610034f7816 */ /* 0x000fe4000000004f */
.L_x_6747:
[----:B------:R-:W-:Y:S01]  /*0e00*/  HADD2.F32 R106, -RZ, R83.H1_H1 ;  /* 0x30000053ff6a7230 */ /* 0x000fe20000004100 */
[----:B------:R-:W-:Y:S05]  /*0e10*/  @P2 BRA `(.L_x_6748) ;  /* 0x0000008000002947 */ /* 0x000fea0003800000 */
[----:B------:R-:W-:-:S04]  /*0e20*/  ISETP.NE.U32.AND P1, PT, RZ, c[0x0][0x180], PT ;  /* 0x00006000ff007a0c */ /* 0x000fc80003f25070 */
[----:B------:R-:W-:-:S13]  /*0e30*/  ISETP.NE.AND.EX P1, PT, RZ, c[0x0][0x184], PT, P1 ;  /* 0x00006100ff007a0c */ /* 0x000fda0003f25310 */
[----:B------:R-:W-:Y:S05]  /*0e40*/  @P1 BRA `(.L_x_6749) ;  /* 0x0000002000001947 */ /* 0x000fea0003800000 */
[----:B------:R-:W-:Y:S05]  /*0e50*/  @P0 BRA `(.L_x_6750) ;  /* 0x0000008000000947 */ /* 0x000fea0003800000 */
[----:B------:R-:W-:Y:S05]  /*0e60*/  BRA `(.L_x_6751) ;  /* 0x0000009000007947 */ /* 0x000fea0003800000 */
.L_x_6749:
[----:B-----5:R-:W-:-:S05]  /*0e70*/  HADD2.F32 R3, -RZ, R7.H1_H1 ;  /* 0x30000007ff037230 */ /* 0x020fca0000004100 */
[----:B------:R-:W-:Y:S01]  /*0e80*/  FADD.FTZ R106, R3, R106 ;  /* 0x0000006a036a7221 */ /* 0x000fe20000010000 */
[----:B------:R-:W-:Y:S05]  /*0e90*/  BRA `(.L_x_6750) ;  /* 0x0000004000007947 */ /* 0x000fea0003800000 */
.L_x_6748:
[----:B-----5:R-:W-:Y:S02]  /*0ea0*/  HADD2.F32 R3, -RZ, R11.H1_H1 ;  /* 0x3000000bff037230 */ /* 0x020fe40000004100 */
[----:B------:R-:W-:-:S03]  /*0eb0*/  @P1 HADD2.F32 R81, -RZ, R7.H1_H1 ;  /* 0x30000007ff511230 */ /* 0x000fc60000004100 */
[----:B------:R-:W-:-:S04]  /*0ec0*/  FADD.FTZ R106, R3, R106 ;  /* 0x0000006a036a7221 */ /* 0x000fc80000010000 */
[----:B------:R-:W-:-:S05]  /*0ed0*/  @P1 FADD.FTZ R106, R81, R106 ;  /* 0x0000006a516a1221 */ /* 0x000fca0000010000 */
.L_x_6750:
[----:B------:R-:W-:-:S04]  /*0ee0*/  F2FP.PACK_AB R3, RZ, R106 ;  /* 0x0000006aff03723e */ /* 0x000fc800000000ff */
[----:B------:R-:W-:Y:S02]  /*0ef0*/  PRMT R79, R79, 0x5410, R3 ;  /* 0x000054104f4f7816 */ /* 0x000fe40000000003 */
.L_x_6751:
[C---:B------:R-:W-:Y:S02]  /*0f00*/  @P0 LEA R80, P1, R91.reuse, c[0x0][0x188], 0x4 ;  /* 0x000062005b500a11 */ /* 0x040fe400078220ff */
[C---:B------:R-:W-:Y:S02]  /*0f10*/  IADD3 R3, R91.reuse, 0x20, RZ ;  /* 0x000000205b037810 */ /* 0x040fe40007ffe0ff */
[----:B------:R-:W-:-:S05]  /*0f20*/  @P0 LEA.HI.X R81, R91, c[0x0][0x18c], RZ, 0x4, P1 ;  /* 0x000063005b510a11 */ /* 0x000fca00008f24ff */
[----:B------:R0:W-:Y:S04]  /*0f30*/  @P0 STG.E.128 [R80.64], R76 ;  /* 0x0000004c50000986 */ /* 0x0001e8000c101d04 */
.L_x_6719:
[----:B------:R-:W-:Y:S05]  /*0f40*/  BSYNC B0 ;  /* 0x0000000000007941 */ /* 0x000fea0003800000 */
.L_x_6718:
        /* <DEDUP_REMOVED lines=24> */
.L_x_6755:
[----:B-----5:R-:W-:-:S05]  /*10d0*/  HADD2.F32 R84, -RZ, R4.H0_H0 ;  /* 0x20000004ff547230 */ /* 0x020fca0000004100 */
[----:B------:R-:W-:Y:S01]  /*10e0*/  FADD.FTZ R93, R84, R93 ;  /* 0x0000005d545d7221 */ /* 0x000fe20000010000 */
[----:B------:R-:W-:Y:S05]  /*10f0*/  BRA `(.L_x_6756) ;  /* 0x0000004000007947 */ /* 0x000fea0003800000 */
.L_x_6754:
[----:B0----5:R-:W-:Y:S02]  /*1100*/  HADD2.F32 R84, -RZ, R8.H0_H0 ;  /* 0x20000008ff547230 */ /* 0x021fe40000004100 */
[----:B------:R-:W-:-:S03]  /*1110*/  @P1 HADD2.F32 R86, -RZ, R4.H0_H0 ;  /* 0x20000004ff561230 */ /* 0x000fc60000004100 */
[----:B------:R-:W-:-:S04]  /*1120*/  FADD.FTZ R93, R84, R93 ;  /* 0x0000005d545d7221 */ /* 0x000fc80000010000 */
[----:B------:R-:W-:-:S05]  /*1130*/  @P1 FADD.FTZ R93, R86, R93 ;  /* 0x0000005d565d1221 */ /* 0x000fca0000010000 */
.L_x_6756:
[----:B------:R-:W-:-:S04]  /*1140*/  F2FP.PACK_AB R84, RZ, R93 ;  /* 0x0000005dff54723e */ /* 0x000fc800000000ff */
[----:B------:R-:W-:Y:S02]  /*1150*/  PRMT R76, R84, 0x7610, R76 ;  /* 0x00007610544c7816 */ /* 0x000fe4000000004c */
.L_x_6757:
[----:B------:R-:W-:Y:S01]  /*1160*/  HADD2.F32 R95, -RZ, R80.H1_H1 ;  /* 0x30000050ff5f7230 */ /* 0x000fe20000004100 */
[----:B------:R-:W-:Y:S05]  /*1170*/  @P2 BRA `(.L_x_6758) ;  /* 0x0000008000002947 */ /* 0x000fea0003800000 */
[----:B------:R-:W-:-:S04]  /*1180*/  ISETP.NE.U32.AND P5, PT, RZ, c[0x0][0x180], PT ;  /* 0x00006000ff007a0c */ /* 0x000fc80003fa5070 */
[----:B------:R-:W-:-:S13]  /*1190*/  ISETP.NE.AND.EX P5, PT, RZ, c[0x0][0x184], PT, P5 ;  /* 0x00006100ff007a0c */ /* 0x000fda0003fa5350 */
[----:B------:R-:W-:Y:S05]  /*11a0*/  @P5 BRA `(.L_x_6759) ;  /* 0x0000002000005947 */ /* 0x000fea0003800000 */
[----:B------:R-:W-:Y:S05]  /*11b0*/  @P0 BRA `(.L_x_6760) ;  /* 0x0000008000000947 */ /* 0x000fea0003800000 */
[----:B------:R-:W-:Y:S05]  /*11c0*/  BRA `(.L_x_6761) ;  /* 0x0000009000007947 */ /* 0x000fea0003800000 */
.L_x_6759:
[----:B-----5:R-:W-:-:S05]  /*11d0*/  HADD2.F32 R80, -RZ, R4.H1_H1 ;  /* 0x30000004ff507230 */ /* 0x020fca0000004100 */
[----:B------:R-:W-:Y:S01]  /*11e0*/  FADD.FTZ R95, R80, R95 ;  /* 0x0000005f505f7221 */ /* 0x000fe20000010000 */
[----:B------:R-:W-:Y:S05]  /*11f0*/  BRA `(.L_x_6760) ;  /* 0x0000004000007947 */ /* 0x000fea0003800000 */
.L_x_6758:
[----:B-----5:R-:W-:Y:S02]  /*1200*/  HADD2.F32 R80, -RZ, R8.H1_H1 ;  /* 0x30000008ff507230 */ /* 0x020fe40000004100 */
[----:B------:R-:W-:-:S03]  /*1210*/  @P1 HADD2.F32 R84, -RZ, R4.H1_H1 ;  /* 0x30000004ff541230 */ /* 0x000fc60000004100 */
[----:B------:R-:W-:-:S04]  /*1220*/  FADD.FTZ R95, R80, R95 ;  /* 0x0000005f505f7221 */ /* 0x000fc80000010000 */
[----:B------:R-:W-:-:S05]  /*1230*/  @P1 FADD.FTZ R95, R84, R95 ;  /* 0x0000005f545f1221 */ /* 0x000fca0000010000 */
.L_x_6760:
[----:B------:R-:W-:-:S04]  /*1240*/  F2FP.PACK_AB R80, RZ, R95 ;  /* 0x0000005fff50723e */ /* 0x000fc800000000ff */
[----:B------:R-:W-:Y:S02]  /*1250*/  PRMT R76, R76, 0x5410, R80 ;  /* 0x000054104c4c7816 */ /* 0x000fe40000000050 */
.L_x_6761:
[----:B------:R-:W-:Y:S01]  /*1260*/  HADD2.F32 R94, -RZ, R81.H0_H0 ;  /* 0x20000051ff5e7230 */ /* 0x000fe20000004100 */
[----:B------:R-:W-:Y:S05]  /*1270*/  @P2 BRA `(.L_x_6762) ;  /* 0x0000008000002947 */ /* 0x000fea0003800000 */
[----:B------:R-:W-:-:S04]  /*1280*/  ISETP.NE.U32.AND P5, PT, RZ, c[0x0][0x180], PT ;  /* 0x00006000ff007a0c */ /* 0x000fc80003fa5070 */
[----:B------:R-:W-:-:S13]  /*1290*/  ISETP.NE.AND.EX P5, PT, RZ, c[0x0][0x184], PT, P5 ;  /* 0x00006100ff007a0c */ /* 0x000fda0003fa5350 */
[----:B------:R-:W-:Y:S05]  /*12a0*/  @P5 BRA `(.L_x_6763) ;  /* 0x0000002000005947 */ /* 0x000fea0003800000 */
[----:B------:R-:W-:Y:S05]  /*12b0*/  @P0 BRA `(.L_x_6764) ;  /* 0x0000008000000947 */ /* 0x000fea0003800000 */
[----:B------:R-:W-:Y:S05]  /*12c0*/  BRA `(.L_x_6765) ;  /* 0x0000009000007947 */ /* 0x000fea0003800000 */
.L_x_6763:
[----:B-----5:R-:W-:-:S05]  /*12d0*/  HADD2.F32 R85, -RZ, R5.H0_H0 ;  /* 0x20000005ff557230 */ /* 0x020fca0000004100 */
[----:B------:R-:W-:Y:S01]  /*12e0*/  FADD.FTZ R94, R85, R94 ;  /* 0x0000005e555e7221 */ /* 0x000fe20000010000 */
[----:B------:R-:W-:Y:S05]  /*12f0*/  BRA `(.L_x_6764) ;  /* 0x0000004000007947 */ /* 0x000fea0003800000 */
.L_x_6762:
[----:B-----5:R-:W-:Y:S02]  /*1300*/  HADD2.F32 R85, -RZ, R9.H0_H0 ;  /* 0x20000009ff557230 */ /* 0x020fe40000004100 */
[----:B------:R-:W-:-:S03]  /*1310*/  @P1 HADD2.F32 R87, -RZ, R5.H0_H0 ;  /* 0x20000005ff571230 */ /* 0x000fc60000004100 */
[----:B------:R-:W-:-:S04]  /*1320*/  FADD.FTZ R94, R85, R94 ;  /* 0x0000005e555e7221 */ /* 0x000fc80000010000 */
[----:B------:R-:W-:-:S05]  /*1330*/  @P1 FADD.FTZ R94, R87, R94 ;  /* 0x0000005e575e1221 */ /* 0x000fca0000010000 */
.L_x_6764:
[----:B------:R-:W-:-:S04]  /*1340*/  F2FP.PACK_AB R80, RZ, R94 ;  /* 0x0000005eff50723e */ /* 0x000fc800000000ff */
[----:B------:R-:W-:Y:S02]  /*1350*/  PRMT R77, R80, 0x7610, R77 ;  /* 0x00007610504d7816 */ /* 0x000fe4000000004d */
.L_x_6765:
[----:B------:R-:W-:Y:S01]  /*1360*/  HADD2.F32 R99, -RZ, R81.H1_H1 ;  /* 0x30000051ff637230 */ /* 0x000fe20000004100 */
[----:B------:R-:W-:Y:S05]  /*1370*/  @P2 BRA `(.L_x_6766) ;  /* 0x0000008000002947 */ /* 0x000fea0003800000 */
[----:B------:R-:W-:-:S04]  /*1380*/  ISETP.NE.U32.AND P5, PT, RZ, c[0x0][0x180], PT ;  /* 0x00006000ff007a0c */ /* 0x000fc80003fa5070 */
[----:B------:R-:W-:-:S13]  /*1390*/  ISETP.NE.AND.EX P5, PT, RZ, c[0x0][0x184], PT, P5 ;  /* 0x00006100ff007a0c */ /* 0x000fda0003fa5350 */
[----:B------:R-:W-:Y:S05]  /*13a0*/  @P5 BRA `(.L_x_6767) ;  /* 0x0000002000005947 */ /* 0x000fea0003800000 */
[----:B------:R-:W-:Y:S05]  /*13b0*/  @P0 BRA `(.L_x_6768) ;  /* 0x0000008000000947 */ /* 0x000fea0003800000 */
[----:B------:R-:W-:Y:S05]  /*13c0*/  BRA `(.L_x_6769) ;  /* 0x0000009000007947 */ /* 0x000fea0003800000 */
.L_x_6767:
[----:B-----5:R-:W-:-:S05]  /*13d0*/  HADD2.F32 R80, -RZ, R5.H1_H1 ;  /* 0x30000005ff507230 */ /* 0x020fca0000004100 */
[----:B------:R-:W-:Y:S01]  /*13e0*/  FADD.FTZ R99, R80, R99 ;  /* 0x0000006350637221 */ /* 0x000fe20000010000 */
[----:B------:R-:W-:Y:S05]  /*13f0*/  BRA `(.L_x_6768) ;  /* 0x0000004000007947 */ /* 0x000fea0003800000 */
.L_x_6766:
[----:B-----5:R-:W-:Y:S02]  /*1400*/  HADD2.F32 R80, -RZ, R9.H1_H1 ;  /* 0x30000009ff507230 */ /* 0x020fe40000004100 */
[----:B------:R-:W-:-:S03]  /*1410*/  @P1 HADD2.F32 R84, -RZ, R5.H1_H1 ;  /* 0x30000005ff541230 */ /* 0x000fc60000004100 */
[----:B------:R-:W-:-:S04]  /*1420*/  FADD.FTZ R99, R80, R99 ;  /* 0x0000006350637221 */ /* 0x000fc80000010000 */
[----:B------:R-:W-:-:S05]  /*1430*/  @P1 FADD.FTZ R99, R84, R99 ;  /* 0x0000006354631221 */ /* 0x000fca0000010000 */
.L_x_6768:
[----:B------:R-:W-:-:S04]  /*1440*/  F2FP.PACK_AB R80, RZ, R99 ;  /* 0x00000063ff50723e */ /* 0x000fc800000000ff */
[----:B------:R-:W-:Y:S02]  /*1450*/  PRMT R77, R77, 0x5410, R80 ;  /* 0x000054104d4d7816 */ /* 0x000fe40000000050 */
.L_x_6769:
[----:B------:R-:W-:Y:S01]  /*1460*/  HADD2.F32 R98, -RZ, R82.H0_H0 ;  /* 0x20000052ff627230 */ /* 0x000fe20000004100 */
[----:B------:R-:W-:Y:S05]  /*1470*/  @P2 BRA `(.L_x_6770) ;  /* 0x0000008000002947 */ /* 0x000fea0003800000 */
[----:B------:R-:W-:-:S04]  /*1480*/  ISETP.NE.U32.AND P5, PT, RZ, c[0x0][0x180], PT ;  /* 0x00006000ff007a0c */ /* 0x000fc80003fa5070 */
[----:B------:R-:W-:-:S13]  /*1490*/  ISETP.NE.AND.EX P5, PT, RZ, c[0x0][0x184], PT, P5 ;  /* 0x00006100ff007a0c */ /* 0x000fda0003fa5350 */
[----:B------:R-:W-:Y:S05]  /*14a0*/  @P5 BRA `(.L_x_6771) ;  /* 0x0000002000005947 */ /* 0x000fea0003800000 */
[----:B------:R-:W-:Y:S05]  /*14b0*/  @P0 BRA `(.L_x_6772) ;  /* 0x0000008000000947 */ /* 0x000fea0003800000 */
[----:B------:R-:W-:Y:S05]  /*14c0*/  BRA `(.L_x_6773) ;  /* 0x0000009000007947 */ /* 0x000fea0003800000 */
.L_x_6771:
[----:B-----5:R-:W-:-:S05]  /*14d0*/  HADD2.F32 R81, -RZ, R6.H0_H0 ;  /* 0x20000006ff517230 */ /* 0x020fca0000004100 */
[----:B------:R-:W-:Y:S01]  /*14e0*/  FADD.FTZ R98, R81, R98 ;  /* 0x0000006251627221 */ /* 0x000fe20000010000 */
[----:B------:R-:W-:Y:S05]  /*14f0*/  BRA `(.L_x_6772) ;  /* 0x0000004000007947 */ /* 0x000fea0003800000 */
.L_x_6770:
[----:B-----5:R-:W-:Y:S02]  /*1500*/  HADD2.F32 R81, -RZ, R10.H0_H0 ;  /* 0x2000000aff517230 */ /* 0x020fe40000004100 */
[----:B------:R-:W-:-:S03]  /*1510*/  @P1 HADD2.F32 R85, -RZ, R6.H0_H0 ;  /* 0x20000006ff551230 */ /* 0x000fc60000004100 */
[----:B------:R-:W-:-:S04]  /*1520*/  FADD.FTZ R98, R81, R98 ;  /* 0x0000006251627221 */ /* 0x000fc80000010000 */
[----:B------:R-:W-:-:S05]  /*1530*/  @P1 FADD.FTZ R98, R85, R98 ;  /* 0x0000006255621221 */ /* 0x000fca0000010000 */
.L_x_6772:
[----:B------:R-:W-:-:S04]  /*1540*/  F2FP.PACK_AB R80, RZ, R98 ;  /* 0x00000062ff50723e */ /* 0x000fc800000000ff */
[----:B------:R-:W-:Y:S02]  /*1550*/  PRMT R78, R80, 0x7610, R78 ;  /* 0x00007610504e7816 */ /* 0x000fe4000000004e */
.L_x_6773:
[----:B------:R-:W-:Y:S01]  /*1560*/  HADD2.F32 R103, -RZ, R82.H1_H1 ;  /* 0x30000052ff677230 */ /* 0x000fe20000004100 */
[----:B------:R-:W-:Y:S05]  /*1570*/  @P2 BRA `(.L_x_6774) ;  /* 0x0000008000002947 */ /* 0x000fea0003800000 */
[----:B------:R-:W-:-:S04]  /*1580*/  ISETP.NE.U32.AND P5, PT, RZ, c[0x0][0x180], PT ;  /* 0x00006000ff007a0c */ /* 0x000fc80003fa5070 */
[----:B------:R-:W-:-:S13]  /*1590*/  ISETP.NE.AND.EX P5, PT, RZ, c[0x0][0x184], PT, P5 ;  /* 0x00006100ff007a0c */ /* 0x000fda0003fa5350 */
[----:B------:R-:W-:Y:S05]  /*15a0*/  @P5 BRA `(.L_x_6775) ;  /* 0x0000002000005947 */ /* 0x000fea0003800000 */
[----:B------:R-:W-:Y:S05]  /*15b0*/  @P0 BRA `(.L_x_6776) ;  /* 0x0000008000000947 */ /* 0x000fea0003800000 */
[----:B------:R-:W-:Y:S05]  /*15c0*/  BRA `(.L_x_6777) ;  /* 0x0000009000007947 */ /* 0x000fea0003800000 */
.L_x_6775:
[----:B-----5:R-:W-:-:S05]  /*15d0*/  HADD2.F32 R80, -RZ, R6.H1_H1 ;  /* 0x30000006ff507230 */ /* 0x020fca0000004100 */
[----:B------:R-:W-:Y:S01]  /*15e0*/  FADD.FTZ R103, R80, R103 ;  /* 0x0000006750677221 */ /* 0x000fe20000010000 */
[----:B------:R-:W-:Y:S05]  /*15f0*/  BRA `(.L_x_6776) ;  /* 0x0000004000007947 */ /* 0x000fea0003800000 */
.L_x_6774:
[----:B-----5:R-:W-:Y:S02]  /*1600*/  HADD2.F32 R80, -RZ, R10.H1_H1 ;  /* 0x3000000aff507230 */ /* 0x020fe40000004100 */
[----:B------:R-:W-:-:S03]  /*1610*/  @P1 HADD2.F32 R82, -RZ, R6.H1_H1 ;  /* 0x30000006ff521230 */ /* 0x000fc60000004100 */
[----:B------:R-:W-:-:S04]  /*1620*/  FADD.FTZ R103, R80, R103 ;  /* 0x0000006750677221 */ /* 0x000fc80000010000 */
[----:B------:R-:W-:-:S05]  /*1630*/  @P1 FADD.FTZ R103, R82, R103 ;  /* 0x0000006752671221 */ /* 0x000fca0000010000 */
.L_x_6776:
[----:B------:R-:W-:-:S04]  /*1640*/  F2FP.PACK_AB R80, RZ, R103 ;  /* 0x00000067ff50723e */ /* 0x000fc800000000ff */
[----:B------:R-:W-:Y:S02]  /*1650*/  PRMT R78, R78, 0x5410, R80 ;  /* 0x000054104e4e7816 */ /* 0x000fe40000000050 */
.L_x_6777:
[----:B------:R-:W-:Y:S01]  /*1660*/  HADD2.F32 R102, -RZ, R83.H0_H0 ;  /* 0x20000053ff667230 */ /* 0x000fe20000004100 */
[----:B------:R-:W-:Y:S05]  /*1670*/  @P2 BRA `(.L_x_6778) ;  /* 0x0000008000002947 */ /* 0x000fea0003800000 */
[----:B------:R-:W-:-:S04]  /*1680*/  ISETP.NE.U32.AND P5, PT, RZ, c[0x0][0x180], PT ;  /* 0x00006000ff007a0c */ /* 0x000fc80003fa5070 */
[----:B------:R-:W-:-:S13]  /*1690*/  ISETP.NE.AND.EX P5, PT, RZ, c[0x0][0x184], PT, P5 ;  /* 0x00006100ff007a0c */ /* 0x000fda0003fa5350 */
[----:B------:R-:W-:Y:S05]  /*16a0*/  @P5 BRA `(.L_x_6779) ;  /* 0x0000002000005947 */ /* 0x000fea0003800000 */
[----:B------:R-:W-:Y:S05]  /*16b0*/  @P0 BRA `(.L_x_6780) ;  /* 0x0000008000000947 */ /* 0x000fea0003800000 */
[----:B------:R-:W-:Y:S05]  /*16c0*/  BRA `(.L_x_6781) ;  /* 0x0000009000007947 */ /* 0x000fea0003800000 */
.L_x_6779:
[----:B-----5:R-:W-:-:S05]  /*16d0*/  HADD2.F32 R81, -RZ, R7.H0_H0 ;  /* 0x20000007ff517230 */ /* 0x020fca0000004100 */
[----:B------:R-:W-:Y:S01]  /*16e0*/  FADD.FTZ R102, R81, R102 ;  /* 0x0000006651667221 */ /* 0x000fe20000010000 */
[----:B------:R-:W-:Y:S05]  /*16f0*/  BRA `(.L_x_6780) ;  /* 0x0000004000007947 */ /* 0x000fea0003800000 */
.L_x_6778:
[----:B-----5:R-:W-:Y:S02]  /*1700*/  HADD2.F32 R81, -RZ, R11.H0_H0 ;  /* 0x2000000bff517230 */ /* 0x020fe40000004100 */
[----:B------:R-:W-:-:S03]  /*1710*/  @P1 HADD2.F32 R85, -RZ, R7.H0_H0 ;  /* 0x20000007ff551230 */ /* 0x000fc60000004100 */
[----:B------:R-:W-:-:S04]  /*1720*/  FADD.FTZ R102, R81, R102 ;  /* 0x0000006651667221 */ /* 0x000fc80000010000 */
[----:B------:R-:W-:-:S05]  /*1730*/  @P1 FADD.FTZ R102, R85, R102 ;  /* 0x0000006655661221 */ /* 0x000fca0000010000 */
.L_x_6780:
[----:B------:R-:W-:-:S04]  /*1740*/  F2FP.PACK_AB R80, RZ, R102 ;  /* 0x00000066ff50723e */ /* 0x000fc800000000ff */
[----:B------:R-:W-:Y:S02]  /*1750*/  PRMT R79, R80, 0x7610, R79 ;  /* 0x00007610504f7816 */ /* 0x000fe4000000004f */
.L_x_6781:
[----:B------:R-:W-:Y:S01]  /*1760*/  HADD2.F32 R107, -RZ, R83.H1_H1 ;  /* 0x30000053ff6b7230 */ /* 0x000fe20000004100 */
[----:B------:R-:W-:Y:S05]  /*1770*/  @P2 BRA `(.L_x_6782) ;  /* 0x0000008000002947 */ /* 0x000fea0003800000 */
[----:B------:R-:W-:-:S04]  /*1780*/  ISETP.NE.U32.AND P1, PT, RZ, c[0x0][0x180], PT ;  /* 0x00006000ff007a0c */ /* 0x000fc80003f25070 */
[----:B------:R-:W-:-:S13]  /*1790*/  ISETP.NE.AND.EX P1, PT, RZ, c[0x0][0x184], PT, P1 ;  /* 0x00006100ff007a0c */ /* 0x000fda0003f25310 */
[----:B------:R-:W-:Y:S05]  /*17a0*/  @P1 BRA `(.L_x_6783) ;  /* 0x0000002000001947 */ /* 0x000fea0003800000 */
[----:B------:R-:W-:Y:S05]  /*17b0*/  @P0 BRA `(.L_x_6784) ;  /* 0x0000008000000947 */ /* 0x000fea0003800000 */
[----:B------:R-:W-:Y:S05]  /*17c0*/  BRA `(.L_x_6785) ;  /* 0x0000009000007947 */ /* 0x000fea0003800000 */
.L_x_6783:
[----:B-----5:R-:W-:-:S05]  /*17d0*/  HADD2.F32 R80, -RZ, R7.H1_H1 ;  /* 0x30000007ff507230 */ /* 0x020fca0000004100 */
[----:B------:R-:W-:Y:S01]  /*17e0*/  FADD.FTZ R107, R80, R107 ;  /* 0x0000006b506b7221 */ /* 0x000fe20000010000 */
[----:B------:R-:W-:Y:S05]  /*17f0*/  BRA `(.L_x_6784) ;  /* 0x0000004000007947 */ /* 0x000fea0003800000 */
.L_x_6782:
[----:B-----5:R-:W-:Y:S02]  /*1800*/  HADD2.F32 R80, -RZ, R11.H1_H1 ;  /* 0x3000000bff507230 */ /* 0x020fe40000004100 */
[----:B------:R-:W-:-:S03]  /*1810*/  @P1 HADD2.F32 R82, -RZ, R7.H1_H1 ;  /* 0x30000007ff521230 */ /* 0x000fc60000004100 */
[----:B------:R-:W-:-:S04]  /*1820*/  FADD.FTZ R107, R80, R107 ;  /* 0x0000006b506b7221 */ /* 0x000fc80000010000 */
[----:B------:R-:W-:-:S05]  /*1830*/  @P1 FADD.FTZ R107, R82, R107 ;  /* 0x0000006b526b1221 */ /* 0x000fca0000010000 */
.L_x_6784:
[----:B------:R-:W-:-:S04]  /*1840*/  F2FP.PACK_AB R80, RZ, R107 ;  /* 0x0000006bff50723e */ /* 0x000fc800000000ff */
[----:B------:R-:W-:Y:S02]  /*1850*/  PRMT R79, R79, 0x5410, R80 ;  /* 0x000054104f4f7816 */ /* 0x000fe40000000050 */
.L_x_6785:
[----:B------:R-:W-:-:S04]  /*1860*/  @P0 LEA R80, P1, R3, c[0x0][0x188], 0x4 ;  /* 0x0000620003500a11 */ /* 0x000fc800078220ff */
[----:B------:R-:W-:-:S05]  /*1870*/  @P0 LEA.HI.X R81, R3, c[0x0][0x18c], RZ, 0x4, P1 ;  /* 0x0000630003510a11 */ /* 0x000fca00008f24ff */
[----:B------:R0:W-:Y:S04]  /*1880*/  @P0 STG.E.128 [R80.64], R76 ;  /* 0x0000004c50000986 */ /* 0x0001e8000c101d04 */
.L_x_6753:
[----:B------:R-:W-:Y:S05]  /*1890*/  BSYNC B0 ;  /* 0x0000000000007941 */ /* 0x000fea0003800000 */
.L_x_6752:
        /* <DEDUP_REMOVED lines=21> */
.L_x_6794:
        /* <DEDUP_REMOVED lines=53> */
.L_x_6795:
[----:B------:R-:W-:Y:S01]  /*1d40*/  FMUL.FTZ R3, R2, R2 ;  /* 0x0000000202037220 */ /* 0x000fe20000410000 */
[----:B------:R-:W-:Y:S01]  /*1d50*/  ISETP.NE.AND P1, PT, RZ, UR6, PT ;  /* 0x00000006ff007c0c */ /* 0x000fe2000bf25270 */
[----:B01----:R-:W-:Y:S01]  /*1d60*/  FADD.FTZ R84, R83, R84 ;  /* 0x0000005453547221 */ /* 0x003fe20000010000 */
[----:B------:R-:W-:Y:S01]  /*1d70*/  MOV R81, c[0x0][0x1e0] ;  /* 0x0000780000517a02 */ /* 0x000fe20000000f00 */
[----:B------:R-:W-:Y:S01]  /*1d80*/  BSSY B0, `(.L_x_6788) ;  /* 0x000003b000007945 */ /* 0x000fe20003800000 */
[----:B------:R-:W-:Y:S02]  /*1d90*/  FSEL R80, R3, RZ, P1 ;  /* 0x000000ff03507208 */ /* 0x000fe40000800000 */
[----:B------:R-:W-:Y:S01]  /*1da0*/  @!P2 MOV R83, 0x4 ;  /* 0x000000040053a802 */ /* 0x000fe20000000f00 */
[----:B------:R-:W-:Y:S01]  /*1db0*/  FFMA.FTZ R3, R84, R81, c[0x0][0x228] ;  /* 0x00008a0054037623 */ /* 0x000fe20000010051 */
[----:B------:R-:W-:Y:S02]  /*1dc0*/  @!P2 MOV R81, 0x4 ;  /* 0x000000040051a802 */ /* 0x000fe40000000f00 */
[----:B------:R-:W-:Y:S01]  /*1dd0*/  FSEL R109, R2, RZ, !P1 ;  /* 0x000000ff026d7208 */ /* 0x000fe20004800000 */
[----:B------:R-:W-:-:S02]  /*1de0*/  FADD.FTZ R3, R3, R80 ;  /* 0x0000005003037221 */ /* 0x000fc40000010000 */
        /* <DEDUP_REMOVED lines=26> */
[----:B------:R-:W-:Y:S01]  /*1f90*/  F2FP.PACK_AB R80, R81, R80 ;  /* 0x000000505150723e */ /* 0x000fe200000000ff */
[----:B------:R-:W-:-:S02]  /*1fa0*/  FFMA.FTZ R110, R54, R113, R70 ;  /* 0x00000071366e7223 */ /* 0x000fc40000010046 */
[----:B------:R-:W-:Y:S01]  /*1fb0*/  FFMA.FTZ R111, R55, R112, R71 ;  /* 0x00000070376f7223 */ /* 0x000fe20000010047 */
[----:B------:R-:W-:Y:S01]  /*1fc0*/  F2FP.PACK_AB R81, R83, R82 ;  /* 0x000000525351723e */ /* 0x000fe200000000ff */
[----:B------:R-:W-:Y:S02]  /*1fd0*/  FFMA.FTZ R86, R52, R89, R68 ;  /* 0x0000005934567223 */ /* 0x000fe40000010044 */
[----:B------:R-:W-:Y:S01]  /*1fe0*/  FFMA.FTZ R87, R53, R88, R69 ;  /* 0x0000005835577223 */ /* 0x000fe20000010045 */
[----:B------:R-:W-:Y:S01]  /*1ff0*/  F2FP.PACK_AB R83, R111, R110 ;  /* 0x0000006e6f53723e */ /* 0x000fe200000000ff */
[----:B------:R-:W-:Y:S01]  /*2000*/  HFMA2.MMA R110, -RZ, RZ, 0, 9.5367431640625e-07 ;  /* 0x00000010ff6e7435 */ /* 0x000fe200000001ff */
[----:B------:R-:W-:Y:S02]  /*2010*/  FFMA.FTZ R3, R48, R3, R64 ;  /* 0x0000000330037223 */ /* 0x000fe40000010040 */
        /* <DEDUP_REMOVED lines=17> */
.L_x_6789:
[----:B------:R-:W-:Y:S05]  /*2130*/  BSYNC B0 ;  /* 0x0000000000007941 */ /* 0x000fea0003800000 */
.L_x_6788:
        /* <DEDUP_REMOVED lines=9> */
[----:B------:R-:W-:Y:S02]  /*21d0*/  FMUL.FTZ R2, R108, R81 ;  /* 0x000000516c027220 */ /* 0x000fe40000410000 */
[--C-:B------:R-:W-:Y:S02]  /*21e0*/  FADD.FTZ R113, R102, -R109.reuse ;  /* 0x8000006d66717221 */ /* 0x100fe40000010000 */
[C---:B------:R-:W-:Y:S02]  /*21f0*/  FMUL.FTZ R85, R108.reuse, R83 ;  /* 0x000000536c557220 */ /* 0x040fe40000410000 */
[----:B------:R-:W-:Y:S02]  /*2200*/  FMUL.FTZ R84, R108, R87 ;  /* 0x000000576c547220 */ /* 0x000fe40000410000 */
[----:B------:R-:W-:-:S02]  /*2210*/  FADD.FTZ R109, R107, -R109 ;  /* 0x8000006d6b6d7221 */ /* 0x000fc40000010000 */
[C---:B------:R-:W-:Y:S02]  /*2220*/  FMUL.FTZ R89, R108.reuse, R89 ;  /* 0x000000596c597220 */ /* 0x040fe40000410000 */
[----:B------:R-:W-:Y:S02]  /*2230*/  FMUL.FTZ R88, R108, R111 ;  /* 0x0000006f6c587220 */ /* 0x000fe40000410000 */
[----:B-----5:R-:W-:Y:S02]  /*2240*/  FFMA.FTZ R80, R24, R3, R40 ;  /* 0x0000000318507223 */ /* 0x020fe40000010028 */
[----:B------:R-:W-:Y:S02]  /*2250*/  FFMA.FTZ R81, R25, R2, R41 ;  /* 0x0000000219517223 */ /* 0x000fe40000010029 */
        /* <DEDUP_REMOVED lines=16> */
[----:B------:R-:W-:Y:S01]  /*2360*/  FFMA.FTZ R3, R16, R3, R32 ;  /* 0x0000000310037223 */ /* 0x000fe20000010020 */
[----:B------:R-:W-:Y:S01]  /*2370*/  F2FP.PACK_AB R86, R89, R86 ;  /* 0x000000565956723e */ /* 0x000fe200000000ff */
[----:B------:R-:W-:Y:S02]  /*2380*/  FFMA.FTZ R84, R17, R2, R33 ;  /* 0x0000000211547223 */ /* 0x000fe40000010021 */
[----:B------:R-:W-:Y:S02]  /*2390*/  FFMA.FTZ R85, R18, R85, R34 ;  /* 0x0000005512557223 */ /* 0x000fe40000010022 */
[----:B------:R-:W-:Y:S01]  /*23a0*/  FFMA.FTZ R87, R14, R113, R30 ;  /* 0x000000710e577223 */ /* 0x000fe2000001001e */
[----:B------:R-:W-:Y:S01]  /*23b0*/  F2FP.PACK_AB R84, R84, R3 ;  /* 0x000000035454723e */ /* 0x000fe200000000ff */
[----:B------:R-:W-:Y:S01]  /*23c0*/  FFMA.FTZ R110, R15, R110, R31 ;  /* 0x0000006e0f6e7223 */ /* 0x000fe2000001001f */
[----:B------:R-:W-:Y:S01]  /*23d0*/  F2FP.PACK_AB R85, R88, R85 ;  /* 0x000000555855723e */ /* 0x000fe200000000ff */
[----:B------:R-:W-:-:S03]  /*23e0*/  IMAD.WIDE.U32 R2, R91, R108, c[0x0][0x208] ;  /* 0x000082005b027625 */ /* 0x000fc600078e006c */
[----:B------:R-:W-:Y:S01]  /*23f0*/  F2FP.PACK_AB R87, R110, R87 ;  /* 0x000000576e57723e */ /* 0x000fe200000000ff */
[----:B------:R-:W-:Y:S01]  /*2400*/  IMAD.WIDE.U32 R88, R91, R108, c[0x0][0x210] ;  /* 0x000084005b587625 */ /* 0x000fe200078e006c */
[----:B------:R0:W-:Y:S04]  /*2410*/  STG.E.128 [R2.64], R80 ;  /* 0x0000005002007986 */ /* 0x0001e8000c101d04 */
[----:B------:R0:W-:Y:S02]  /*2420*/  STG.E.128 [R88.64], R84 ;  /* 0x0000005458007986 */ /* 0x0001e4000c101d04 */
.L_x_6791:
[----:B------:R-:W-:Y:S05]  /*2430*/  BSYNC B0 ;  /* 0x0000000000007941 */ /* 0x000fea0003800000 */
.L_x_6790:
[----:B0-----:R-:W-:-:S10]  /*2440*/  HFMA2.MMA R3, -RZ, RZ, 0, 2.384185791015625e-07 ;  /* 0x00000004ff037435 */ /* 0x001fd400000001ff */
[----:B------:R-:W-:-:S05]  /*2450*/  IMAD R90, R3, c[0x0][0x160], R90 ;  /* 0x00005800035a7a24 */ /* 0x000fca00078e025a */
[----:B------:R-:W-:-:S13]  /*2460*/  ISETP.GE.AND P1, PT, R90, c[0x0][0x164], PT ;  /* 0x000059005a007a0c */ /* 0x000fda0003f26270 */
[----:B-1---5:R-:W-:Y:S01]  /*2470*/  @P1 CALL.REL.NOINC `(.L_x_6792) ;  /* 0x0000001000001944 */ /* 0x022fe20003c00000 */
[----:B------:R-:W-:Y:S05]  /*2480*/  BRA `(.L_x_6793) ;  /* 0xffffe0f000007947 */ /* 0x000fea000383ffff */
.L_x_6792:
[----:B------:R-:W-:Y:S05]  /*2490*/  EXIT ;  /* 0x000000000000794d */ /* 0x000fea0003800000 */
.L_x_6786:
[----:B------:R-:W-:Y:S01]  /*24a0*/  HFMA2.MMA R83, -RZ, RZ, 0, 1.847743988037109375e-06 ;  /* 0x0000001fff537435 */ /* 0x000fe200000001ff */
[----:B------:R-:W-:Y:S02]  /*24b0*/  MOV R3, 0x1 ;  /* 0x0000000100037802 */ /* 0x000fe40000000f00 */
[----:B------:R-:W-:Y:S02]  /*24c0*/  MOV R86, 0xffffffff ;  /* 0xffffffff00567802 */ /* 0x000fe40000000f00 */
[----:B------:R-:W-:Y:S02]  /*24d0*/  MOV R80, 0x24f0 ;  /* 0x000024f000507802 */ /* 0x000fe40000000f00 */
[----:B-----5:R-:W-:Y:S05]  /*24e0*/  CALL.REL.NOINC `($__internal_40_$__cuda_sm70_shflsync_bfly_p) ;  /* 0x000005b000007944 */ /* 0x020fea0003c00000 */
[----:B01----:R-:W-:Y:S05]  /*24f0*/  BRA `(.L_x_6794) ;  /* 0xfffff4f000007947 */ /* 0x003fea000383ffff */
.L_x_6787:
[----:B------:R-:W-:Y:S01]  /*2500*/  HFMA2.MMA R3, -RZ, RZ, 0, 1.1920928955078125e-07 ;  /* 0x00000002ff037435 */ /* 0x000fe200000001ff */
[----:B------:R-:W-:Y:S02]  /*2510*/  MOV R83, 0x1f ;  /* 0x0000001f00537802 */ /* 0x000fe40000000f00 */
[----:B------:R-:W-:Y:S02]  /*2520*/  MOV R86, 0xffffffff ;  /* 0xffffffff00567802 */ /* 0x000fe40000000f00 */
[----:B------:R-:W-:-:S02]  /*2530*/  MOV R80, 0x2550 ;  /* 0x0000255000507802 */ /* 0x000fc40000000f00 */
[----:B-----5:R-:W-:Y:S05]  /*2540*/  CALL.REL.NOINC `($__internal_40_$__cuda_sm70_shflsync_bfly_p) ;  /* 0x0000055000007944 */ /* 0x020fea0003c00000 */
[----:B01----:R-:W-:Y:S01]  /*2550*/  FADD.FTZ R82, R82, R3 ;  /* 0x0000000352527221 */ /* 0x003fe20000010000 */
[----:B------:R-:W-:Y:S01]  /*2560*/  HFMA2.MMA R3, -RZ, RZ, 0, 2.384185791015625e-07 ;  /* 0x00000004ff037435 */ /* 0x000fe200000001ff */
[----:B------:R-:W-:-:S02]  /*2570*/  MOV R83, 0x1f ;  /* 0x0000001f00537802 */ /* 0x000fc40000000f00 */
[----:B------:R-:W-:Y:S02]  /*2580*/  MOV R86, 0xffffffff ;  /* 0xffffffff00567802 */ /* 0x000fe40000000f00 */
[----:B------:R-:W-:Y:S02]  /*2590*/  MOV R80, 0x25b0 ;  /* 0x000025b000507802 */ /* 0x000fe40000000f00 */
[----:B------:R-:W-:Y:S05]  /*25a0*/  CALL.REL.NOINC `($__internal_40_$__cuda_sm70_shflsync_bfly_p) ;  /* 0x000004f000007944 */ /* 0x000fea0003c00000 */
[----:B01----:R-:W-:Y:S01]  /*25b0*/  FADD.FTZ R82, R82, R3 ;  /* 0x0000000352527221 */ /* 0x003fe20000010000 */
[----:B------:R-:W-:Y:S01]  /*25c0*/  HFMA2.MMA R3, -RZ, RZ, 0, 4.76837158203125e-07 ;  /* 0x00000008ff037435 */ /* 0x000fe200000001ff */
[----:B------:R-:W-:Y:S02]  /*25d0*/  MOV R83, 0x1f ;  /* 0x0000001f00537802 */ /* 0x000fe40000000f00 */
[----:B------:R-:W-:Y:S02]  /*25e0*/  MOV R86, 0xffffffff ;  /* 0xffffffff00567802 */ /* 0x000fe40000000f00 */
[----:B------:R-:W-:Y:S02]  /*25f0*/  MOV R80, 0x2610 ;  /* 0x0000261000507802 */ /* 0x000fe40000000f00 */
[----:B------:R-:W-:Y:S05]  /*2600*/  CALL.REL.NOINC `($__internal_40_$__cuda_sm70_shflsync_bfly_p) ;  /* 0x0000049000007944 */ /* 0x000fea0003c00000 */
[----:B01----:R-:W-:Y:S01]  /*2610*/  FADD.FTZ R82, R82, R3 ;  /* 0x0000000352527221 */ /* 0x003fe20000010000 */
[----:B------:R-:W-:Y:S01]  /*2620*/  HFMA2.MMA R3, -RZ, RZ, 0, 9.5367431640625e-07 ;  /* 0x00000010ff037435 */ /* 0x000fe200000001ff */
[----:B------:R-:W-:-:S02]  /*2630*/  MOV R83, 0x1f ;  /* 0x0000001f00537802 */ /* 0x000fc40000000f00 */
[----:B------:R-:W-:Y:S02]  /*2640*/  MOV R86, 0xffffffff ;  /* 0xffffffff00567802 */ /* 0x000fe40000000f00 */
[----:B------:R-:W-:Y:S02]  /*2650*/  MOV R80, 0x2670 ;  /* 0x0000267000507802 */ /* 0x000fe40000000f00 */
[----:B------:R-:W-:Y:S05]  /*2660*/  CALL.REL.NOINC `($__internal_40_$__cuda_sm70_shflsync_bfly_p) ;  /* 0x0000043000007944 */ /* 0x000fea0003c00000 */
[----:B-1----:R-:W-:Y:S01]  /*2670*/  FADD.FTZ R2, R82, R3 ;  /* 0x0000000352027221 */ /* 0x002fe20000010000 */
[----:B0-----:R-:W-:Y:S02]  /*2680*/  MOV R83, 0x1f ;  /* 0x0000001f00537802 */ /* 0x001fe40000000f00 */
[----:B------:R-:W-:Y:S01]  /*2690*/  MOV R86, 0xffffffff ;  /* 0xffffffff00567802 */ /* 0x000fe20000000f00 */
        /* <DEDUP_REMOVED lines=34> */
[----:B------:R-:W-:Y:S01]  /*28c0*/  HFMA2.MMA R3, -RZ, RZ, 0, 5.9604644775390625e-08 ;  /* 0x00000001ff037435 */ /* 0x000fe200000001ff */
[----:B------:R-:W-:-:S05]  /*28d0*/  MOV R80, 0x28f0 ;  /* 0x000028f000507802 */ /* 0x000fca0000000f00 */
[----:B------:R-:W-:Y:S05]  /*28e0*/  CALL.REL.NOINC `($__internal_40_$__cuda_sm70_shflsync_bfly_p) ;  /* 0x000001b000007944 */ /* 0x000fea0003c00000 */
[----:B01----:R-:W-:Y:S01]  /*28f0*/  FADD.FTZ R82, R82, R3 ;  /* 0x0000000352527221 */ /* 0x003fe20000010000 */
[----:B------:R-:W-:Y:S01]  /*2900*/  HFMA2.MMA R3, -RZ, RZ, 0, 1.1920928955078125e-07 ;  /* 0x00000002ff037435 */ /* 0x000fe200000001ff */
[----:B------:R-:W-:Y:S02]  /*2910*/  MOV R83, 0x1f ;  /* 0x0000001f00537802 */ /* 0x000fe40000000f00 */
[----:B------:R-:W-:Y:S02]  /*2920*/  MOV R86, 0xffffffff ;  /* 0xffffffff00567802 */ /* 0x000fe40000000f00 */
[----:B------:R-:W-:Y:S02]  /*2930*/  MOV R80, 0x2950 ;  /* 0x0000295000507802 */ /* 0x000fe40000000f00 */
[----:B------:R-:W-:Y:S05]  /*2940*/  CALL.REL.NOINC `($__internal_40_$__cuda_sm70_shflsync_bfly_p) ;  /* 0x0000015000007944 */ /* 0x000fea0003c00000 */
        /* <DEDUP_REMOVED lines=12> */
[----:B-1----:R-:W-:Y:S01]  /*2a10*/  FADD.FTZ R84, R82, R3 ;  /* 0x0000000352547221 */ /* 0x002fe20000010000 */
[----:B------:R-:W-:Y:S01]  /*2a20*/  HFMA2.MMA R3, -RZ, RZ, 0, 9.5367431640625e-07 ;  /* 0x00000010ff037435 */ /* 0x000fe200000001ff */
[----:B0-----:R-:W-:-:S02]  /*2a30*/  MOV R83, 0x1f ;  /* 0x0000001f00537802 */ /* 0x001fc40000000f00 */
[----:B------:R-:W-:Y:S02]  /*2a40*/  MOV R86, 0xffffffff ;  /* 0xffffffff00567802 */ /* 0x000fe40000000f00 */
[----:B------:R-:W-:Y:S02]  /*2a50*/  MOV R82, R84 ;  /* 0x0000005400527202 */ /* 0x000fe40000000f00 */
[----:B------:R-:W-:Y:S02]  /*2a60*/  MOV R80, 0x2a80 ;  /* 0x00002a8000507802 */ /* 0x000fe40000000f00 */
[----:B------:R-:W-:Y:S05]  /*2a70*/  CALL.REL.NOINC `($__internal_40_$__cuda_sm70_shflsync_bfly_p) ;  /* 0x0000002000007944 */ /* 0x000fea0003c00000 */
[----:B01----:R-:W-:Y:S01]  /*2a80*/  MOV R83, R3 ;  /* 0x0000000300537202 */ /* 0x003fe20000000f00 */
[----:B------:R-:W-:Y:S05]  /*2a90*/  BRA `(.L_x_6795) ;  /* 0xfffff2a000007947 */ /* 0x000fea000383ffff */
        .weak           $__internal_40_$__cuda_sm70_shflsync_bfly_p
        .type           $__internal_40_$__cuda_sm70_shflsync_bfly_p,@function
        .size           $__internal_40_$__cuda_sm70_shflsync_bfly_p,(.L_x_13580 - $__internal_40_$__cuda_sm70_shflsync_bfly_p)
$__internal_40_$__cuda_sm70_shflsync_bfly_p:
[----:B------:R-:W-:Y:S01]  /*2aa0*/  HFMA2.MMA R81, -RZ, RZ, 0, 0 ;  /* 0x00000000ff517435 */ /* 0x000fe200000001ff */
[----:B------:R-:W-:Y:S04]  /*2ab0*/  WARPSYNC R86 ;  /* 0x0000005600007348 */ /* 0x000fe80003800000 */
[----:B------:R0:W1:Y:S01]  /*2ac0*/  SHFL.BFLY PT, R3, R82, R3, R83 ;  /* 0x0c00000352037389 */ /* 0x00006200000e0053 */
[----:B------:R-:W-:Y:S05]  /*2ad0*/  RET.REL.NODEC R80 `(_ZN10layer_norm31ln_parallel_residual_fwd_kernelINS_13Kernel_traitsIf6__halfS2_S2_fjLj512ELj1ELj4ELj1ELj16ENS_18Kernel_traits_baseILj512EfS2_S2_S2_fjLj128EEEEELb0ELb0ELb0EEEvNS_9FwdParamsE) ;  /* 0xffffd52050007950 */ /* 0x000fea0003c3ffff */
.L_x_6796:
        /* <DEDUP_REMOVED lines=10> */
.L_x_13580:


//--------------------- .text._ZN10layer_norm31ln_parallel_residual_fwd_kernelINS_13Kernel_traitsIf6__halfS2_S2_fjLj512ELj1ELj4ELj1ELj16ENS_18Kernel_traits_baseILj512EfS2_S2_S2_fjLj128EEEEELb0ELb0ELb1EEEvNS_9FwdParamsE --------------------------
	.section	.text._ZN10layer_norm31ln_parallel_residual_fwd_kernelINS_13Kernel_traitsIf6__halfS2_S2_fjLj512ELj1ELj4ELj1ELj16ENS_18Kernel_traits_baseILj512EfS2_S2_S2_fjLj128EEEEELb0ELb0ELb1EEEvNS_9FwdParamsE,"ax",@progbits
	.sectioninfo	@"SHI_REGISTERS=119"
	.align	128
        .global         _ZN10layer_norm31ln_parallel_residual_fwd_kernelINS_13Kernel_traitsIf6__halfS2_S2_fjLj512ELj1ELj4ELj1ELj16ENS_18Kernel_traits_baseILj512EfS2_S2_S2_fjLj128EEEEELb0ELb0ELb1EEEvNS_9FwdParamsE
        .type           _ZN10layer_norm31ln_parallel_residual_fwd_kernelINS_13Kernel_traitsIf6__halfS2_S2_fjLj512ELj1ELj4ELj1ELj16ENS_18Kernel_traits_baseILj512EfS2_S2_S2_fjLj128EEEEELb0ELb0ELb1EEEvNS_9FwdParamsE,@function
        .size           _ZN10layer_norm31ln_parallel_residual_fwd_kernelINS_13Kernel_traitsIf6__halfS2_S2_fjLj512ELj1ELj4ELj1ELj16ENS_18Kernel_traits_baseILj512EfS2_S2_S2_fjLj128EEEEELb0ELb0ELb1EEEvNS_9FwdParamsE,(.L_x_13581 - _ZN10layer_norm31ln_parallel_residual_fwd_kernelINS_13Kernel_traitsIf6__halfS2_S2_fjLj512ELj1ELj4ELj1ELj16ENS_18Kernel_traits_baseILj512EfS2_S2_S2_fjLj128EEEEELb0ELb0ELb1EEEvNS_9FwdParamsE)
        .other          _ZN10layer_norm31ln_parallel_residual_fwd_kernelINS_13Kernel_traitsIf6__halfS2_S2_fjLj512ELj1ELj4ELj1ELj16ENS_18Kernel_traits_baseILj512EfS2_S2_S2_fjLj128EEEEELb0ELb0ELb1EEEvNS_9FwdParamsE,@"STO_CUDA_ENTRY STV_DEFAULT"
_ZN10layer_norm31ln_parallel_residual_fwd_kernelINS_13Kernel_traitsIf6__halfS2_S2_fjLj512ELj1ELj4ELj1ELj16ENS_18Kernel_traits_baseILj512EfS2_S2_S2_fjLj128EEEEELb0ELb0ELb1EEEvNS_9FwdParamsE:
.text._ZN10layer_norm31ln_parallel_residual_fwd_kernelINS_13Kernel_traitsIf6__halfS2_S2_fjLj512ELj1ELj4ELj1ELj16ENS_18Kernel_traits_baseILj512EfS2_S2_S2_fjLj128EEEEELb0ELb0ELb1EEEvNS_9FwdParamsE:
        /* <DEDUP_REMOVED lines=61> */
.L_x_6864:
        /* <DEDUP_REMOVED lines=11> */
[----:B------:R-:W2:Y:S02]  /*0480*/  LDG.E.128 R80, [R80.64] ;  /* 0x0000000450507981 */ /* 0x000ea4000c1e1d00 */
[----:B------:R-:W-:Y:S02]  /*0490*/  @P2 IMAD.WIDE.U32 R88, R0, R85, c[0x0][0x180] ;  /* 0x0000600000582625 */ /* 0x000fe400078e0055 */
[----:B-----5:R0:W5:Y:S04]  /*04a0*/  @P1 LDG.E.128 R68, [R86.64] ;  /* 0x0000000456441981 */ /* 0x020168000c1e1d00 */
        /* <DEDUP_REMOVED lines=10> */
.L_x_6798:
[----:B-----5:R-:W-:-:S05]  /*0550*/  HADD2.F32 R87, -RZ, R72.H0_H0 ;  /* 0x20000048ff577230 */ /* 0x020fca0000004100 */
[----:B------:R-:W-:Y:S01]  /*0560*/  FADD.FTZ R84, R84, R87 ;  /* 0x0000005754547221 */ /* 0x000fe20000010000 */
[----:B------:R-:W-:Y:S05]  /*0570*/  BRA `(.L_x_6799) ;  /* 0x0000004000007947 */ /* 0x000fea0003800000 */
.L_x_6797:
[----:B0----5:R-:W-:Y:S02]  /*0580*/  HADD2.F32 R87, -RZ, R68.H0_H0 ;  /* 0x20000044ff577230 */ /* 0x021fe40000004100 */
[----:B------:R-:W-:-:S03]  /*0590*/  @P2 HADD2.F32 R89, -RZ, R72.H0_H0 ;  /* 0x20000048ff592230 */ /* 0x000fc60000004100 */
[----:B------:R-:W-:-:S04]  /*05a0*/  FADD.FTZ R84, R84, R87 ;  /* 0x0000005754547221 */ /* 0x000fc80000010000 */
[----:B------:R-:W-:-:S05]  /*05b0*/  @P2 FADD.FTZ R84, R84, R89 ;  /* 0x0000005954542221 */ /* 0x000fca0000010000 */
.L_x_6799:
[----:B------:R-:W-:-:S04]  /*05c0*/  F2FP.PACK_AB R86, RZ, R84 ;  /* 0x00000054ff56723e */ /* 0x000fc800000000ff */
[----:B------:R-:W-:Y:S02]  /*05d0*/  PRMT R76, R86, 0x7610, R76 ;  /* 0x00007610564c7816 */ /* 0x000fe4000000004c */
.L_x_6800:
[----:B------:R-:W-:Y:S01]  /*05e0*/  HADD2.F32 R86, -RZ, R80.H1_H1 ;  /* 0x30000050ff567230 */ /* 0x000fe20000004100 */
[----:B------:R-:W-:Y:S05]  /*05f0*/  @P3 BRA `(.L_x_6801) ;  /* 0x0000008000003947 */ /* 0x000fea0003800000 */
[----:B------:R-:W-:-:S04]  /*0600*/  ISETP.NE.U32.AND P4, PT, RZ, c[0x0][0x180], PT ;  /* 0x00006000ff007a0c */ /* 0x000fc80003f85070 */
[----:B------:R-:W-:-:S13]  /*0610*/  ISETP.NE.AND.EX P4, PT, RZ, c[0x0][0x184], PT, P4 ;  /* 0x00006100ff007a0c */ /* 0x000fda0003f85340 */
[----:B------:R-:W-:Y:S05]  /*0620*/  @P4 BRA `(.L_x_6802) ;  /* 0x0000002000004947 */ /* 0x000fea0003800000 */
[----:B------:R-:W-:Y:S05]  /*0630*/  @P0 BRA `(.L_x_6803) ;  /* 0x0000008000000947 */ /* 0x000fea0003800000 */
[----:B------:R-:W-:Y:S05]  /*0640*/  BRA `(.L_x_6804) ;  /* 0x0000009000007947 */ /* 0x000fea0003800000 */
.L_x_6802:
[----:B-----5:R-:W-:-:S05]  /*0650*/  HADD2.F32 R87, -RZ, R72.H1_H1 ;  /* 0x30000048ff577230 */ /* 0x020fca0000004100 */
[----:B------:R-:W-:Y:S01]  /*0660*/  FADD.FTZ R86, R86, R87 ;  /* 0x0000005756567221 */ /* 0x000fe20000010000 */
[----:B------:R-:W-:Y:S05]  /*0670*/  BRA `(.L_x_6803) ;  /* 0x0000004000007947 */ /* 0x000fea0003800000 */
.L_x_6801:
[----:B-----5:R-:W-:Y:S02]  /*0680*/  HADD2.F32 R87, -RZ, R68.H1_H1 ;  /* 0x30000044ff577230 */ /* 0x020fe40000004100 */
[----:B------:R-:W-:-:S03]  /*0690*/  @P2 HADD2.F32 R89, -RZ, R72.H1_H1 ;  /* 0x30000048ff592230 */ /* 0x000fc60000004100 */
[----:B------:R-:W-:-:S04]  /*06a0*/  FADD.FTZ R86, R86, R87 ;  /* 0x0000005756567221 */ /* 0x000fc80000010000 */
[----:B------:R-:W-:-:S05]  /*06b0*/  @P2 FADD.FTZ R86, R86, R89 ;  /* 0x0000005956562221 */ /* 0x000fca0000010000 */
.L_x_6803:
[----:B------:R-:W-:-:S04]  /*06c0*/  F2FP.PACK_AB R80, RZ, R86 ;  /* 0x00000056ff50723e */ /* 0x000fc800000000ff */
[----:B------:R-:W-:Y:S02]  /*06d0*/  PRMT R76, R76, 0x5410, R80 ;  /* 0x000054104c4c7816 */ /* 0x000fe40000000050 */
.L_x_6804:
[----:B------:R-:W-:Y:S01]  /*06e0*/  HADD2.F32 R87, -RZ, R81.H0_H0 ;  /* 0x20000051ff577230 */ /* 0x000fe20000004100 */
[----:B------:R-:W-:Y:S05]  /*06f0*/  @P3 BRA `(.L_x_6805) ;  /* 0x0000008000003947 */ /* 0x000fea0003800000 */
[----:B------:R-:W-:-:S04]  /*0700*/  ISETP.NE.U32.AND P4, PT, RZ, c[0x0][0x180], PT ;  /* 0x00006000ff007a0c */ /* 0x000fc80003f85070 */
[----:B------:R-:W-:-:S13]  /*0710*/  ISETP.NE.AND.EX P4, PT, RZ, c[0x0][0x184], PT, P4 ;  /* 0x00006100ff007a0c */ /* 0x000fda0003f85340 */
[----:B------:R-:W-:Y:S05]  /*0720*/  @P4 BRA `(.L_x_6806) ;  /* 0x0000002000004947 */ /* 0x000fea0003800000 */
[----:B------:R-:W-:Y:S05]  /*0730*/  @P0 BRA `(.L_x_6807) ;  /* 0x0000008000000947 */ /* 0x000fea0003800000 */
[----:B------:R-:W-:Y:S05]  /*0740*/  BRA `(.L_x_6808) ;  /* 0x0000009000007947 */ /* 0x000fea0003800000 */
.L_x_6806:
[----:B-----5:R-:W-:-:S05]  /*0750*/  HADD2.F32 R80, -RZ, R73.H0_H0 ;  /* 0x20000049ff507230 */ /* 0x020fca0000004100 */
[----:B------:R-:W-:Y:S01]  /*0760*/  FADD.FTZ R87, R87, R80 ;  /* 0x0000005057577221 */ /* 0x000fe20000010000 */
[----:B------:R-:W-:Y:S05]  /*0770*/  BRA `(.L_x_6807) ;  /* 0x0000004000007947 */ /* 0x000fea0003800000 */
.L_x_6805:
[----:B-----5:R-:W-:Y:S02]  /*0780*/  HADD2.F32 R80, -RZ, R69.H0_H0 ;  /* 0x20000045ff507230 */ /* 0x020fe40000004100 */
[----:B------:R-:W-:-:S03]  /*0790*/  @P2 HADD2.F32 R88, -RZ, R73.H0_H0 ;  /* 0x20000049ff582230 */ /* 0x000fc60000004100 */
[----:B------:R-:W-:-:S04]  /*07a0*/  FADD.FTZ R87, R87, R80 ;  /* 0x0000005057577221 */ /* 0x000fc80000010000 */
[----:B------:R-:W-:-:S05]  /*07b0*/  @P2 FADD.FTZ R87, R87, R88 ;  /* 0x0000005857572221 */ /* 0x000fca0000010000 */
.L_x_6807:
[----:B------:R-:W-:-:S04]  /*07c0*/  F2FP.PACK_AB R80, RZ, R87 ;  /* 0x00000057ff50723e */ /* 0x000fc800000000ff */
[----:B------:R-:W-:Y:S02]  /*07d0*/  PRMT R77, R80, 0x7610, R77 ;  /* 0x00007610504d7816 */ /* 0x000fe4000000004d */
.L_x_6808:
[----:B------:R-:W-:Y:S01]  /*07e0*/  HADD2.F32 R91, -RZ, R81.H1_H1 ;  /* 0x30000051ff5b7230 */ /* 0x000fe20000004100 */
[----:B------:R-:W-:Y:S05]  /*07f0*/  @P3 BRA `(.L_x_6809) ;  /* 0x0000008000003947 */ /* 0x000fea0003800000 */
[----:B------:R-:W-:-:S04]  /*0800*/  ISETP.NE.U32.AND P4, PT, RZ, c[0x0][0x180], PT ;  /* 0x00006000ff007a0c */ /* 0x000fc80003f85070 */
[----:B------:R-:W-:-:S13]  /*0810*/  ISETP.NE.AND.EX P4, PT, RZ, c[0x0][0x184], PT, P4 ;  /* 0x00006100ff007a0c */ /* 0x000fda0003f85340 */
[----:B------:R-:W-:Y:S05]  /*0820*/  @P4 BRA `(.L_x_6810) ;  /* 0x0000002000004947 */ /* 0x000fea0003800000 */
[----:B------:R-:W-:Y:S05]  /*0830*/  @P0 BRA `(.L_x_6811) ;  /* 0x0000008000000947 */ /* 0x000fea0003800000 */
[----:B------:R-:W-:Y:S05]  /*0840*/  BRA `(.L_x_6812) ;  /* 0x0000009000007947 */ /* 0x000fea0003800000 */
.L_x_6810:
[----:B-----5:R-:W-:-:S05]  /*0850*/  HADD2.F32 R80, -RZ, R73.H1_H1 ;  /* 0x30000049ff507230 */ /* 0x020fca0000004100 */
[----:B------:R-:W-:Y:S01]  /*0860*/  FADD.FTZ R91, R91, R80 ;  /* 0x000000505b5b7221 */ /* 0x000fe20000010000 */
[----:B------:R-:W-:Y:S05]  /*0870*/  BRA `(.L_x_6811) ;  /* 0x0000004000007947 */ /* 0x000fea0003800000 */
.L_x_6809:
[----:B-----5:R-:W-:Y:S02]  /*0880*/  HADD2.F32 R80, -RZ, R69.H1_H1 ;  /* 0x30000045ff507230 */ /* 0x020fe40000004100 */
[----:B------:R-:W-:-:S03]  /*0890*/  @P2 HADD2.F32 R88, -RZ, R73.H1_H1 ;  /* 0x30000049ff582230 */ /* 0x000fc60000004100 */
[----:B------:R-:W-:-:S04]  /*08a0*/  FADD.FTZ R91, R91, R80 ;  /* 0x000000505b5b7221 */ /* 0x000fc80000010000 */
[----:B------:R-:W-:-:S05]  /*08b0*/  @P2 FADD.FTZ R91, R91, R88 ;  /* 0x000000585b5b2221 */ /* 0x000fca0000010000 */
.L_x_6811:
[----:B------:R-:W-:-:S04]  /*08c0*/  F2FP.PACK_AB R80, RZ, R91 ;  /* 0x0000005bff50723e */ /* 0x000fc800000000ff */
[----:B------:R-:W-:Y:S02]  /*08d0*/  PRMT R77, R77, 0x5410, R80 ;  /* 0x000054104d4d7816 */ /* 0x000fe40000000050 */
.L_x_6812:
[----:B------:R-:W-:Y:S01]  /*08e0*/  HADD2.F32 R92, -RZ, R82.H0_H0 ;  /* 0x20000052ff5c7230 */ /* 0x000fe20000004100 */
[----:B------:R-:W-:Y:S05]  /*08f0*/  @P3 BRA `(.L_x_6813) ;  /* 0x0000008000003947 */ /* 0x000fea0003800000 */
[----:B------:R-:W-:-:S04]  /*0900*/  ISETP.NE.U32.AND P4, PT, RZ, c[0x0][0x180], PT ;  /* 0x00006000ff007a0c */ /* 0x000fc80003f85070 */
[----:B------:R-:W-:-:S13]  /*0910*/  ISETP.NE.AND.EX P4, PT, RZ, c[0x0][0x184], PT, P4 ;  /* 0x00006100ff007a0c */ /* 0x000fda0003f85340 */
[----:B------:R-:W-:Y:S05]  /*0920*/  @P4 BRA `(.L_x_6814) ;  /* 0x0000002000004947 */ /* 0x000fea0003800000 */
[----:B------:R-:W-:Y:S05]  /*0930*/  @P0 BRA `(.L_x_6815) ;  /* 0x0000008000000947 */ /* 0x000fea0003800000 */
[----:B------:R-:W-:Y:S05]  /*0940*/  BRA `(.L_x_6816) ;  /* 0x0000009000007947 */ /* 0x000fea0003800000 */
.L_x_6814:
[----:B-----5:R-:W-:-:S05]  /*0950*/  HADD2.F32 R81, -RZ, R74.H0_H0 ;  /* 0x2000004aff517230 */ /* 0x020fca0000004100 */
[----:B------:R-:W-:Y:S01]  /*0960*/  FADD.FTZ R92, R92, R81 ;  /* 0x000000515c5c7221 */ /* 0x000fe20000010000 */
[----:B------:R-:W-:Y:S05]  /*0970*/  BRA `(.L_x_6815) ;  /* 0x0000004000007947 */ /* 0x000fea0003800000 */
.L_x_6813:
[----:B-----5:R-:W-:Y:S02]  /*0980*/  HADD2.F32 R81, -RZ, R70.H0_H0 ;  /* 0x20000046ff517230 */ /* 0x020fe40000004100 */
[----:B------:R-:W-:-:S03]  /*0990*/  @P2 HADD2.F32 R89, -RZ, R74.H0_H0 ;  /* 0x2000004aff592230 */ /* 0x000fc60000004100 */
[----:B------:R-:W-:-:S04]  /*09a0*/  FADD.FTZ R92, R92, R81 ;  /* 0x000000515c5c7221 */ /* 0x000fc80000010000 */
[----:B------:R-:W-:-:S05]  /*09b0*/  @P2 FADD.FTZ R92, R92, R89 ;  /* 0x000000595c5c2221 */ /* 0x000fca0000010000 */
.L_x_6815:
[----:B------:R-:W-:-:S04]  /*09c0*/  F2FP.PACK_AB R80, RZ, R92 ;  /* 0x0000005cff50723e */ /* 0x000fc800000000ff */
[----:B------:R-:W-:Y:S02]  /*09d0*/  PRMT R78, R80, 0x7610, R78 ;  /* 0x00007610504e7816 */ /* 0x000fe4000000004e */
.L_x_6816:
[----:B------:R-:W-:Y:S01]  /*09e0*/  HADD2.F32 R93, -RZ, R82.H1_H1 ;  /* 0x30000052ff5d7230 */ /* 0x000fe20000004100 */
[----:B------:R-:W-:Y:S05]  /*09f0*/  @P3 BRA `(.L_x_6817) ;  /* 0x0000008000003947 */ /* 0x000fea0003800000 */
[----:B------:R-:W-:-:S04]  /*0a00*/  ISETP.NE.U32.AND P4, PT, RZ, c[0x0][0x180], PT ;  /* 0x00006000ff007a0c */ /* 0x000fc80003f85070 */
[----:B------:R-:W-:-:S13]  /*0a10*/  ISETP.NE.AND.EX P4, PT, RZ, c[0x0][0x184], PT, P4 ;  /* 0x00006100ff007a0c */ /* 0x000fda0003f85340 */
[----:B------:R-:W-:Y:S05]  /*0a20*/  @P4 BRA `(.L_x_6818) ;  /* 0x0000002000004947 */ /* 0x000fea0003800000 */
[----:B------:R-:W-:Y:S05]  /*0a30*/  @P0 BRA `(.L_x_6819) ;  /* 0x0000008000000947 */ /* 0x000fea0003800000 */
[----:B------:R-:W-:Y:S05]  /*0a40*/  BRA `(.L_x_6820) ;  /* 0x0000009000007947 */ /* 0x000fea0003800000 */
.L_x_6818:
[----:B-----5:R-:W-:-:S05]  /*0a50*/  HADD2.F32 R80, -RZ, R74.H1_H1 ;  /* 0x3000004aff507230 */ /* 0x020fca0000004100 */
[----:B------:R-:W-:Y:S01]  /*0a60*/  FADD.FTZ R93, R93, R80 ;  /* 0x000000505d5d7221 */ /* 0x000fe20000010000 */
[----:B------:R-:W-:Y:S05]  /*0a70*/  BRA `(.L_x_6819) ;  /* 0x0000004000007947 */ /* 0x000fea0003800000 */
.L_x_6817:
[----:B-----5:R-:W-:Y:S02]  /*0a80*/  HADD2.F32 R80, -RZ, R70.H1_H1 ;  /* 0x30000046ff507230 */ /* 0x020fe40000004100 */
[----:B------:R-:W-:-:S03]  /*0a90*/  @P2 HADD2.F32 R82, -RZ, R74.H1_H1 ;  /* 0x3000004aff522230 */ /* 0x000fc60000004100 */
[----:B------:R-:W-:-:S04]  /*0aa0*/  FADD.FTZ R93, R93, R80 ;  /* 0x000000505d5d7221 */ /* 0x000fc80000010000 */
[----:B------:R-:W-:-:S05]  /*0ab0*/  @P2 FADD.FTZ R93, R93, R82 ;  /* 0x000000525d5d2221 */ /* 0x000fca0000010000 */
.L_x_6819:
[----:B------:R-:W-:-:S04]  /*0ac0*/  F2FP.PACK_AB R80, RZ, R93 ;  /* 0x0000005dff50723e */ /* 0x000fc800000000ff */
[----:B------:R-:W-:Y:S02]  /*0ad0*/  PRMT R78, R78, 0x5410, R80 ;  /* 0x000054104e4e7816 */ /* 0x000fe40000000050 */
.L_x_6820:
[----:B------:R-:W-:Y:S01]  /*0ae0*/  HADD2.F32 R94, -RZ, R83.H0_H0 ;  /* 0x20000053ff5e7230 */ /* 0x000fe20000004100 */
[----:B------:R-:W-:Y:S05]  /*0af0*/  @P3 BRA `(.L_x_6821) ;  /* 0x0000008000003947 */ /* 0x000fea0003800000 */
[----:B------:R-:W-:-:S04]  /*0b00*/  ISETP.NE.U32.AND P4, PT, RZ, c[0x0][0x180], PT ;  /* 0x00006000ff007a0c */ /* 0x000fc80003f85070 */
[----:B------:R-:W-:-:S13]  /*0b10*/  ISETP.NE.AND.EX P4, PT, RZ, c[0x0][0x184], PT, P4 ;  /* 0x00006100ff007a0c */ /* 0x000fda0003f85340 */
[----:B------:R-:W-:Y:S05]  /*0b20*/  @P4 BRA `(.L_x_6822) ;  /* 0x0000002000004947 */ /* 0x000fea0003800000 */
[----:B------:R-:W-:Y:S05]  /*0b30*/  @P0 BRA `(.L_x_6823) ;  /* 0x0000008000000947 */ /* 0x000fea0003800000 */
[----:B------:R-:W-:Y:S05]  /*0b40*/  BRA `(.L_x_6824) ;  /* 0x0000009000007947 */ /* 0x000fea0003800000 */
.L_x_6822:
[----:B-----5:R-:W-:-:S05]  /*0b50*/  HADD2.F32 R81, -RZ, R75.H0_H0 ;  /* 0x2000004bff517230 */ /* 0x020fca0000004100 */
[----:B------:R-:W-:Y:S01]  /*0b60*/  FADD.FTZ R94, R94, R81 ;  /* 0x000000515e5e7221 */ /* 0x000fe20000010000 */
[----:B------:R-:W-:Y:S05]  /*0b70*/  BRA `(.L_x_6823) ;  /* 0x0000004000007947 */ /* 0x000fea0003800000 */
.L_x_6821:
[----:B-----5:R-:W-:Y:S02]  /*0b80*/  HADD2.F32 R81, -RZ, R71.H0_H0 ;  /* 0x20000047ff517230 */ /* 0x020fe40000004100 */
[----:B------:R-:W-:-:S03]  /*0b90*/  @P2 HADD2.F32 R89, -RZ, R75.H0_H0 ;  /* 0x2000004bff592230 */ /* 0x000fc60000004100 */
[----:B------:R-:W-:-:S04]  /*0ba0*/  FADD.FTZ R94, R94, R81 ;  /* 0x000000515e5e7221 */ /* 0x000fc80000010000 */
[----:B------:R-:W-:-:S05]  /*0bb0*/  @P2 FADD.FTZ R94, R94, R89 ;  /* 0x000000595e5e2221 */ /* 0x000fca0000010000 */
.L_x_6823:
[----:B------:R-:W-:-:S04]  /*0bc0*/  F2FP.PACK_AB R80, RZ, R94 ;  /* 0x0000005eff50723e */ /* 0x000fc800000000ff */
[----:B------:R-:W-:Y:S02]  /*0bd0*/  PRMT R79, R80, 0x7610, R79 ;  /* 0x00007610504f7816 */ /* 0x000fe4000000004f */
.L_x_6824:
[----:B------:R-:W-:Y:S01]  /*0be0*/  HADD2.F32 R95, -RZ, R83.H1_H1 ;  /* 0x30000053ff5f7230 */ /* 0x000fe20000004100 */
[----:B------:R-:W-:Y:S05]  /*0bf0*/  @P3 BRA `(.L_x_6825) ;  /* 0x0000008000003947 */ /* 0x000fea0003800000 */
[----:B------:R-:W-:-:S04]  /*0c00*/  ISETP.NE.U32.AND P4, PT, RZ, c[0x0][0x180], PT ;  /* 0x00006000ff007a0c */ /* 0x000fc80003f85070 */
[----:B------:R-:W-:-:S13]  /*0c10*/  ISETP.NE.AND.EX P4, PT, RZ, c[0x0][0x184], PT, P4 ;  /* 0x00006100ff007a0c */ /* 0x000fda0003f85340 */
[----:B------:R-:W-:Y:S05]  /*0c20*/  @P4 BRA `(.L_x_6826) ;  /* 0x0000002000004947 */ /* 0x000fea0003800000 */
[----:B------:R-:W-:Y:S05]  /*0c30*/  @P0 BRA `(.L_x_6827) ;  /* 0x0000008000000947 */ /* 0x000fea0003800000 */
[----:B------:R-:W-:Y:S05]  /*0c40*/  BRA `(.L_x_6828) ;  /* 0x0000009000007947 */ /* 0x000fea0003800000 */
.L_x_6826:
[----:B-----5:R-:W-:-:S05]  /*0c50*/  HADD2.F32 R80, -RZ, R75.H1_H1 ;  /* 0x3000004bff507230 */ /* 0x020fca0000004100 */
[----:B------:R-:W-:Y:S01]  /*0c60*/  FADD.FTZ R95, R95, R80 ;  /* 0x000000505f5f7221 */ /* 0x000fe20000010000 */
[----:B------:R-:W-:Y:S05]  /*0c70*/  BRA `(.L_x_6827) ;  /* 0x0000004000007947 */ /* 0x000fea0003800000 */
.L_x_6825:
[----:B-----5:R-:W-:Y:S02]  /*0c80*/  HADD2.F32 R80, -RZ, R71.H1_H1 ;  /* 0x30000047ff507230 */ /* 0x020fe40000004100 */
[----:B------:R-:W-:-:S03]  /*0c90*/  @P2 HADD2.F32 R82, -RZ, R75.H1_H1 ;  /* 0x3000004bff522230 */ /* 0x000fc60000004100 */
[----:B------:R-:W-:-:S04]  /*0ca0*/  FADD.FTZ R95, R95, R80 ;  /* 0x000000505f5f7221 */ /* 0x000fc80000010000 */
[----:B------:R-:W-:-:S05]  /*0cb0*/  @P2 FADD.FTZ R95, R95, R82 ;  /* 0x000000525f5f2221 */ /* 0x000fca0000010000 */
.L_x_6827:
[----:B------:R-:W-:-:S04]  /*0cc0*/  F2FP.PACK_AB R80, RZ, R95 ;  /* 0x0000005fff50723e */ /* 0x000fc800000000ff */
[----:B------:R-:W-:Y:S02]  /*0cd0*/  PRMT R79, R79, 0x5410, R80 ;  /* 0x000054104f4f7816 */ /* 0x000fe40000000050 */
.L_x_6828:
[C---:B------:R-:W-:Y:S01]  /*0ce0*/  IADD3 R88, R0.reuse, 0x20, RZ ;  /* 0x0000002000587810 */ /* 0x040fe20007ffe0ff */
[----:B------:R-:W-:-:S04]  /*0cf0*/  @P0 IMAD.WIDE.U32 R98, R0, R85, c[0x0][0x188] ;  /* 0x0000620000620625 */ /* 0x000fc800078e0055 */
[----:B------:R-:W-:Y:S01]  /*0d00*/  IMAD.WIDE.U32 R80, R88, R85, c[0x0][0x170] ;  /* 0x00005c0058507625 */ /* 0x000fe200078e0055 */
[----:B------:R0:W-:Y:S03]  /*0d10*/  @P0 STG.E.128 [R98.64], R76 ;  /* 0x0000004c62000986 */ /* 0x0001e6000c101d04 */
[CC--:B------:R-:W-:Y:S02]  /*0d20*/  @P1 IMAD.WIDE.U32 R100, R85.reuse, R88.reuse, c[0x0][0x178] ;  /* 0x00005e0055641625 */ /* 0x0c0fe400078e0058 */
[----:B------:R-:W2:Y:S02]  /*0d30*/  LDG.E.128 R80, [R80.64] ;  /* 0x0000000450507981 */ /* 0x000ea4000c1e1d00 */
[----:B------:R-:W-:Y:S02]  /*0d40*/  @P2 IMAD.WIDE.U32 R102, R85, R88, c[0x0][0x180] ;  /* 0x0000600055662625 */ /* 0x000fe400078e0058 */
        /* <DEDUP_REMOVED lines=9> */
.L_x_6830:
[----:B-----5:R-:W-:-:S05]  /*0de0*/  HADD2.F32 R89, -RZ, R72.H0_H0 ;  /* 0x20000048ff597230 */ /* 0x020fca0000004100 */
[----:B------:R-:W-:Y:S01]  /*0df0*/  FADD.FTZ R96, R89, R96 ;  /* 0x0000006059607221 */ /* 0x000fe20000010000 */
[----:B------:R-:W-:Y:S05]  /*0e00*/  BRA `(.L_x_6831) ;  /* 0x0000004000007947 */ /* 0x000fea0003800000 */
.L_x_6829:
[----:B0----5:R-:W-:Y:S02]  /*0e10*/  HADD2.F32 R89, -RZ, R68.H0_H0 ;  /* 0x20000044ff597230 */ /* 0x021fe40000004100 */
[----:B------:R-:W-:-:S03]  /*0e20*/  @P2 HADD2.F32 R97, -RZ, R72.H0_H0 ;  /* 0x20000048ff612230 */ /* 0x000fc60000004100 */
[----:B------:R-:W-:-:S04]  /*0e30*/  FADD.FTZ R96, R89, R96 ;  /* 0x0000006059607221 */ /* 0x000fc80000010000 */
[----:B------:R-:W-:-:S05]  /*0e40*/  @P2 FADD.FTZ R96, R97, R96 ;  /* 0x0000006061602221 */ /* 0x000fca0000010000 */
.L_x_6831:
[----:B------:R-:W-:-:S04]  /*0e50*/  F2FP.PACK_AB R89, RZ, R96 ;  /* 0x00000060ff59723e */ /* 0x000fc800000000ff */
[----:B------:R-:W-:Y:S02]  /*0e60*/  PRMT R76, R89, 0x7610, R76 ;  /* 0x00007610594c7816 */ /* 0x000fe4000000004c */
.L_x_6832:
[----:B------:R-:W-:Y:S01]  /*0e70*/  HADD2.F32 R97, -RZ, R80.H1_H1 ;  /* 0x30000050ff617230 */ /* 0x000fe20000004100 */
[----:B------:R-:W-:Y:S05]  /*0e80*/  @P3 BRA `(.L_x_6833) ;  /* 0x0000008000003947 */ /* 0x000fea0003800000 */
[----:B------:R-:W-:-:S04]  /*0e90*/  ISETP.NE.U32.AND P1, PT, RZ, c[0x0][0x180], PT ;  /* 0x00006000ff007a0c */ /* 0x000fc80003f25070 */
[----:B------:R-:W-:-:S13]  /*0ea0*/  ISETP.NE.AND.EX P1, PT, RZ, c[0x0][0x184], PT, P1 ;  /* 0x00006100ff007a0c */ /* 0x000fda0003f25310 */
[----:B------:R-:W-:Y:S05]  /*0eb0*/  @P1 BRA `(.L_x_6834) ;  /* 0x0000002000001947 */ /* 0x000fea0003800000 */
[----:B------:R-:W-:Y:S05]  /*0ec0*/  @P0 BRA `(.L_x_6835) ;  /* 0x0000008000000947 */ /* 0x000fea0003800000 */
[----:B------:R-:W-:Y:S05]  /*0ed0*/  BRA `(.L_x_6836) ;  /* 0x0000009000007947 */ /* 0x000fea0003800000 */
.L_x_6834:
[----:B-----5:R-:W-:-:S05]  /*0ee0*/  HADD2.F32 R80, -RZ, R72.H1_H1 ;  /* 0x30000048ff507230 */ /* 0x020fca0000004100 */
[----:B------:R-:W-:Y:S01]  /*0ef0*/  FADD.FTZ R97, R80, R97 ;  /* 0x0000006150617221 */ /* 0x000fe20000010000 */
[----:B------:R-:W-:Y:S05]  /*0f00*/  BRA `(.L_x_6835) ;  /* 0x0000004000007947 */ /* 0x000fea0003800000 */
.L_x_6833:
[----:B-----5:R-:W-:Y:S02]  /*0f10*/  HADD2.F32 R80, -RZ, R68.H1_H1 ;  /* 0x30000044ff507230 */ /* 0x020fe40000004100 */
[----:B------:R-:W-:-:S03]  /*0f20*/  @P2 HADD2.F32 R90, -RZ, R72.H1_H1 ;  /* 0x30000048ff5a2230 */ /* 0x000fc60000004100 */
[----:B------:R-:W-:-:S04]  /*0f30*/  FADD.FTZ R97, R80, R97 ;  /* 0x0000006150617221 */ /* 0x000fc80000010000 */
[----:B------:R-:W-:-:S05]  /*0f40*/  @P2 FADD.FTZ R97, R90, R97 ;  /* 0x000000615a612221 */ /* 0x000fca0000010000 */
.L_x_6835:
[----:B------:R-:W-:-:S04]  /*0f50*/  F2FP.PACK_AB R80, RZ, R97 ;  /* 0x00000061ff50723e */ /* 0x000fc800000000ff */
[----:B------:R-:W-:Y:S02]  /*0f60*/  PRMT R76, R76, 0x5410, R80 ;  /* 0x000054104c4c7816 */ /* 0x000fe40000000050 */
.L_x_6836:
[----:B------:R-:W-:Y:S01]  /*0f70*/  HADD2.F32 R98, -RZ, R81.H0_H0 ;  /* 0x20000051ff627230 */ /* 0x000fe20000004100 */
[----:B------:R-:W-:Y:S05]  /*0f80*/  @P3 BRA `(.L_x_6837) ;  /* 0x0000008000003947 */ /* 0x000fea0003800000 */
[----:B------:R-:W-:-:S04]  /*0f90*/  ISETP.NE.U32.AND P1, PT, RZ, c[0x0][0x180], PT ;  /* 0x00006000ff007a0c */ /* 0x000fc80003f25070 */
[----:B------:R-:W-:-:S13]  /*0fa0*/  ISETP.NE.AND.EX P1, PT, RZ, c[0x0][0x184], PT, P1 ;  /* 0x00006100ff007a0c */ /* 0x000fda0003f25310 */
[----:B------:R-:W-:Y:S05]  /*0fb0*/  @P1 BRA `(.L_x_6838) ;  /* 0x0000002000001947 */ /* 0x000fea0003800000 */
[----:B------:R-:W-:Y:S05]  /*0fc0*/  @P0 BRA `(.L_x_6839) ;  /* 0x0000008000000947 */ /* 0x000fea0003800000 */
[----:B------:R-:W-:Y:S05]  /*0fd0*/  BRA `(.L_x_6840) ;  /* 0x0000009000007947 */ /* 0x000fea0003800000 */
.L_x_6838:
[----:B-----5:R-:W-:-:S05]  /*0fe0*/  HADD2.F32 R89, -RZ, R73.H0_H0 ;  /* 0x20000049ff597230 */ /* 0x020fca0000004100 */
[----:B------:R-:W-:Y:S01]  /*0ff0*/  FADD.FTZ R98, R89, R98 ;  /* 0x0000006259627221 */ /* 0x000fe20000010000 */
[----:B------:R-:W-:Y:S05]  /*1000*/  BRA `(.L_x_6839) ;  /* 0x0000004000007947 */ /* 0x000fea0003800000 */
.L_x_6837:
[----:B-----5:R-:W-:Y:S02]  /*1010*/  HADD2.F32 R89, -RZ, R69.H0_H0 ;  /* 0x20000045ff597230 */ /* 0x020fe40000004100 */
[----:B------:R-:W-:-:S03]  /*1020*/  @P2 HADD2.F32 R99, -RZ, R73.H0_H0 ;  /* 0x20000049ff632230 */ /* 0x000fc60000004100 */
[----:B------:R-:W-:-:S04]  /*1030*/  FADD.FTZ R98, R89, R98 ;  /* 0x0000006259627221 */ /* 0x000fc80000010000 */
[----:B------:R-:W-:-:S05]  /*1040*/  @P2 FADD.FTZ R98, R99, R98 ;  /* 0x0000006263622221 */ /* 0x000fca0000010000 */
.L_x_6839:
[----:B------:R-:W-:-:S04]  /*1050*/  F2FP.PACK_AB R80, RZ, R98 ;  /* 0x00000062ff50723e */ /* 0x000fc800000000ff */
[----:B------:R-:W-:Y:S02]  /*1060*/  PRMT R77, R80, 0x7610, R77 ;  /* 0x00007610504d7816 */ /* 0x000fe4000000004d */
.L_x_6840:
[----:B------:R-:W-:Y:S01]  /*1070*/  HADD2.F32 R100, -RZ, R81.H1_H1 ;  /* 0x30000051ff647230 */ /* 0x000fe20000004100 */
[----:B------:R-:W-:Y:S05]  /*1080*/  @P3 BRA `(.L_x_6841) ;  /* 0x0000008000003947 */ /* 0x000fea0003800000 */
[----:B------:R-:W-:-:S04]  /*1090*/  ISETP.NE.U32.AND P1, PT, RZ, c[0x0][0x180], PT ;  /* 0x00006000ff007a0c */ /* 0x000fc80003f25070 */
[----:B------:R-:W-:-:S13]  /*10a0*/  ISETP.NE.AND.EX P1, PT, RZ, c[0x0][0x184], PT, P1 ;  /* 0x00006100ff007a0c */ /* 0x000fda0003f25310 */
[----:B------:R-:W-:Y:S05]  /*10b0*/  @P1 BRA `(.L_x_6842) ;  /* 0x0000002000001947 */ /* 0x000fea0003800000 */
[----:B------:R-:W-:Y:S05]  /*10c0*/  @P0 BRA `(.L_x_6843) ;  /* 0x0000008000000947 */ /* 0x000fea0003800000 */
[----:B------:R-:W-:Y:S05]  /*10d0*/  BRA `(.L_x_6844) ;  /* 0x0000009000007947 */ /* 0x000fea0003800000 */
.L_x_6842:
[----:B-----5:R-:W-:-:S05]  /*10e0*/  HADD2.F32 R81, -RZ, R73.H1_H1 ;  /* 0x30000049ff517230 */ /* 0x020fca0000004100 */
[----:B------:R-:W-:Y:S01]  /*10f0*/  FADD.FTZ R100, R81, R100 ;  /* 0x0000006451647221 */ /* 0x000fe20000010000 */
[----:B------:R-:W-:Y:S05]  /*1100*/  BRA `(.L_x_6843) ;  /* 0x0000004000007947 */ /* 0x000fea0003800000 */
.L_x_6841:
[----:B-----5:R-:W-:Y:S02]  /*1110*/  HADD2.F32 R81, -RZ, R69.H1_H1 ;  /* 0x30000045ff517230 */ /* 0x020fe40000004100 */
[----:B------:R-:W-:-:S03]  /*1120*/  @P2 HADD2.F32 R89, -RZ, R73.H1_H1 ;  /* 0x30000049ff592230 */ /* 0x000fc60000004100 */
[----:B------:R-:W-:-:S04]  /*1130*/  FADD.FTZ R100, R81, R100 ;  /* 0x0000006451647221 */ /* 0x000fc80000010000 */
[----:B------:R-:W-:-:S05]  /*1140*/  @P2 FADD.FTZ R100, R89, R100 ;  /* 0x0000006459642221 */ /* 0x000fca0000010000 */
.L_x_6843:
[----:B------:R-:W-:-:S04]  /*1150*/  F2FP.PACK_AB R80, RZ, R100 ;  /* 0x00000064ff50723e */ /* 0x000fc800000000ff */
[----:B------:R-:W-:Y:S02]  /*1160*/  PRMT R77, R77, 0x5410, R80 ;  /* 0x000054104d4d7816 */ /* 0x000fe40000000050 */
.L_x_6844:
[----:B------:R-:W-:Y:S01]  /*1170*/  HADD2.F32 R101, -RZ, R82.H0_H0 ;  /* 0x20000052ff657230 */ /* 0x000fe20000004100 */
[----:B------:R-:W-:Y:S05]  /*1180*/  @P3 BRA `(.L_x_6845) ;  /* 0x0000008000003947 */ /* 0x000fea0003800000 */
[----:B------:R-:W-:-:S04]  /*1190*/  ISETP.NE.U32.AND P1, PT, RZ, c[0x0][0x180], PT ;  /* 0x00006000ff007a0c */ /* 0x000fc80003f25070 */
[----:B------:R-:W-:-:S13]  /*11a0*/  ISETP.NE.AND.EX P1, PT, RZ, c[0x0][0x184], PT, P1 ;  /* 0x00006100ff007a0c */ /* 0x000fda0003f25310 */
[----:B------:R-:W-:Y:S05]  /*11b0*/  @P1 BRA `(.L_x_6846) ;  /* 0x0000002000001947 */ /* 0x000fea0003800000 */
[----:B------:R-:W-:Y:S05]  /*11c0*/  @P0 BRA `(.L_x_6847) ;  /* 0x0000008000000947 */ /* 0x000fea0003800000 */
[----:B------:R-:W-:Y:S05]  /*11d0*/  BRA `(.L_x_6848) ;  /* 0x0000009000007947 */ /* 0x000fea0003800000 */
.L_x_6846:
[----:B-----5:R-:W-:-:S05]  /*11e0*/  HADD2.F32 R80, -RZ, R74.H0_H0 ;  /* 0x2000004aff507230 */ /* 0x020fca0000004100 */
[----:B------:R-:W-:Y:S01]  /*11f0*/  FADD.FTZ R101, R80, R101 ;  /* 0x0000006550657221 */ /* 0x000fe20000010000 */
[----:B------:R-:W-:Y:S05]  /*1200*/  BRA `(.L_x_6847) ;  /* 0x0000004000007947 */ /* 0x000fea0003800000 */
.L_x_6845:
[----:B-----5:R-:W-:Y:S02]  /*1210*/  HADD2.F32 R80, -RZ, R70.H0_H0 ;  /* 0x20000046ff507230 */ /* 0x020fe40000004100 */
[----:B------:R-:W-:-:S03]  /*1220*/  @P2 HADD2.F32 R90, -RZ, R74.H0_H0 ;  /* 0x2000004aff5a2230 */ /* 0x000fc60000004100 */
[----:B------:R-:W-:-:S04]  /*1230*/  FADD.FTZ R101, R80, R101 ;  /* 0x0000006550657221 */ /* 0x000fc80000010000 */
[----:B------:R-:W-:-:S05]  /*1240*/  @P2 FADD.FTZ R101, R90, R101 ;  /* 0x000000655a652221 */ /* 0x000fca0000010000 */
.L_x_6847:
[----:B------:R-:W-:-:S04]  /*1250*/  F2FP.PACK_AB R80, RZ, R101 ;  /* 0x00000065ff50723e */ /* 0x000fc800000000ff */
[----:B------:R-:W-:Y:S02]  /*1260*/  PRMT R78, R80, 0x7610, R78 ;  /* 0x00007610504e7816 */ /* 0x000fe4000000004e */
.L_x_6848:
[----:B------:R-:W-:Y:S01]  /*1270*/  HADD2.F32 R82, -RZ, R82.H1_H1 ;  /* 0x30000052ff527230 */ /* 0x000fe20000004100 */
[----:B------:R-:W-:Y:S05]  /*1280*/  @P3 BRA `(.L_x_6849) ;  /* 0x0000008000003947 */ /* 0x000fea0003800000 */
[----:B------:R-:W-:-:S04]  /*1290*/  ISETP.NE.U32.AND P1, PT, RZ, c[0x0][0x180], PT ;  /* 0x00006000ff007a0c */ /* 0x000fc80003f25070 */
[----:B------:R-:W-:-:S13]  /*12a0*/  ISETP.NE.AND.EX P1, PT, RZ, c[0x0][0x184], PT, P1 ;  /* 0x00006100ff007a0c */ /* 0x000fda0003f25310 */
[----:B------:R-:W-:Y:S05]  /*12b0*/  @P1 BRA `(.L_x_6850) ;  /* 0x0000002000001947 */ /* 0x000fea0003800000 */
[----:B------:R-:W-:Y:S05]  /*12c0*/  @P0 BRA `(.L_x_6851) ;  /* 0x0000008000000947 */ /* 0x000fea0003800000 */
[----:B------:R-:W-:Y:S05]  /*12d0*/  BRA `(.L_x_6852) ;  /* 0x0000009000007947 */ /* 0x000fea0003800000 */
.L_x_6850:
[----:B-----5:R-:W-:-:S05]  /*12e0*/  HADD2.F32 R81, -RZ, R74.H1_H1 ;  /* 0x3000004aff517230 */ /* 0x020fca0000004100 */
[----:B------:R-:W-:Y:S01]  /*12f0*/  FADD.FTZ R82, R81, R82 ;  /* 0x0000005251527221 */ /* 0x000fe20000010000 */
[----:B------:R-:W-:Y:S05]  /*1300*/  BRA `(.L_x_6851) ;  /* 0x0000004000007947 */ /* 0x000fea0003800000 */
.L_x_6849:
[----:B-----5:R-:W-:Y:S02]  /*1310*/  HADD2.F32 R81, -RZ, R70.H1_H1 ;  /* 0x30000046ff517230 */ /* 0x020fe40000004100 */
[----:B------:R-:W-:-:S03]  /*1320*/  @P2 HADD2.F32 R89, -RZ, R74.H1_H1 ;  /* 0x3000004aff592230 */ /* 0x000fc60000004100 */
[----:B------:R-:W-:-:S04]  /*1330*/  FADD.FTZ R82, R81, R82 ;  /* 0x0000005251527221 */ /* 0x000fc80000010000 */
[----:B------:R-:W-:-:S05]  /*1340*/  @P2 FADD.FTZ R82, R89, R82 ;  /* 0x0000005259522221 */ /* 0x000fca0000010000 */
.L_x_6851:
[----:B------:R-:W-:-:S04]  /*1350*/  F2FP.PACK_AB R80, RZ, R82 ;  /* 0x00000052ff50723e */ /* 0x000fc800000000ff */
[----:B------:R-:W-:Y:S02]  /*1360*/  PRMT R78, R78, 0x5410, R80 ;  /* 0x000054104e4e7816 */ /* 0x000fe40000000050 */
.L_x_6852:
[----:B------:R-:W-:Y:S01]  /*1370*/  HADD2.F32 R99, -RZ, R83.H0_H0 ;  /* 0x20000053ff637230 */ /* 0x000fe20000004100 */
[----:B------:R-:W-:Y:S05]  /*1380*/  @P3 BRA `(.L_x_6853) ;  /* 0x0000008000003947 */ /* 0x000fea0003800000 */
[----:B------:R-:W-:-:S04]  /*1390*/  ISETP.NE.U32.AND P1, PT, RZ, c[0x0][0x180], PT ;  /* 0x00006000ff007a0c */ /* 0x000fc80003f25070 */
[----:B------:R-:W-:-:S13]  /*13a0*/  ISETP.NE.AND.EX P1, PT, RZ, c[0x0][0x184], PT, P1 ;  /* 0x00006100ff007a0c */ /* 0x000fda0003f25310 */
[----:B------:R-:W-:Y:S05]  /*13b0*/  @P1 BRA `(.L_x_6854) ;  /* 0x0000002000001947 */ /* 0x000fea0003800000 */
[----:B------:R-:W-:Y:S05]  /*13c0*/  @P0 BRA `(.L_x_6855) ;  /* 0x0000008000000947 */ /* 0x000fea0003800000 */
[----:B------:R-:W-:Y:S05]  /*13d0*/  BRA `(.L_x_6856) ;  /* 0x0000009000007947 */ /* 0x000fea0003800000 */
.L_x_6854:
[----:B-----5:R-:W-:-:S05]  /*13e0*/  HADD2.F32 R80, -RZ, R75.H0_H0 ;  /* 0x2000004bff507230 */ /* 0x020fca0000004100 */
[----:B------:R-:W-:Y:S01]  /*13f0*/  FADD.FTZ R99, R80, R99 ;  /* 0x0000006350637221 */ /* 0x000fe20000010000 */
[----:B------:R-:W-:Y:S05]  /*1400*/  BRA `(.L_x_6855) ;  /* 0x0000004000007947 */ /* 0x000fea0003800000 */
.L_x_6853:
[----:B-----5:R-:W-:Y:S02]  /*1410*/  HADD2.F32 R80, -RZ, R71.H0_H0 ;  /* 0x20000047ff507230 */ /* 0x020fe40000004100 */
[----:B------:R-:W-:-:S03]  /*1420*/  @P2 HADD2.F32 R90, -RZ, R75.H0_H0 ;  /* 0x2000004bff5a2230 */ /* 0x000fc60000004100 */
[----:B------:R-:W-:-:S04]  /*1430*/  FADD.FTZ R99, R80, R99 ;  /* 0x0000006350637221 */ /* 0x000fc80000010000 */
[----:B------:R-:W-:-:S05]  /*1440*/  @P2 FADD.FTZ R99, R90, R99 ;  /* 0x000000635a632221 */ /* 0x000fca0000010000 */
.L_x_6855:
[----:B------:R-:W-:-:S04]  /*1450*/  F2FP.PACK_AB R80, RZ, R99 ;  /* 0x00000063ff50723e */ /* 0x000fc800000000ff */
[----:B------:R-:W-:Y:S02]  /*1460*/  PRMT R79, R80, 0x7610, R79 ;  /* 0x00007610504f7816 */ /* 0x000fe4000000004f */
.L_x_6856:
[----:B------:R-:W-:Y:S01]  /*1470*/  HADD2.F32 R83, -RZ, R83.H1_H1 ;  /* 0x30000053ff537230 */ /* 0x000fe20000004100 */
[----:B------:R-:W-:Y:S05]  /*1480*/  @P3 BRA `(.L_x_6857) ;  /* 0x0000008000003947 */ /* 0x000fea0003800000 */
[----:B------:R-:W-:-:S04]  /*1490*/  ISETP.NE.U32.AND P1, PT, RZ, c[0x0][0x180], PT ;  /* 0x00006000ff007a0c */ /* 0x000fc80003f25070 */
[----:B------:R-:W-:-:S13]  /*14a0*/  ISETP.NE.AND.EX P1, PT, RZ, c[0x0][0x184], PT, P1 ;  /* 0x00006100ff007a0c */ /* 0x000fda0003f25310 */
[----:B------:R-:W-:Y:S05]  /*14b0*/  @P1 BRA `(.L_x_6858) ;  /* 0x0000002000001947 */ /* 0x000fea0003800000 */
[----:B------:R-:W-:Y:S05]  /*14c0*/  @P0 BRA `(.L_x_6859) ;  /* 0x0000008000000947 */ /* 0x000fea0003800000 */
[----:B------:R-:W-:Y:S05]  /*14d0*/  BRA `(.L_x_6860) ;  /* 0x0000009000007947 */ /* 0x000fea0003800000 */
.L_x_6858:
[----:B-----5:R-:W-:-:S05]  /*14e0*/  HADD2.F32 R80, -RZ, R75.H1_H1 ;  /* 0x3000004bff507230 */ /* 0x020fca0000004100 */
[----:B------:R-:W-:Y:S01]  /*14f0*/  FADD.FTZ R83, R80, R83 ;  /* 0x0000005350537221 */ /* 0x000fe20000010000 */
[----:B------:R-:W-:Y:S05]  /*1500*/  BRA `(.L_x_6859) ;  /* 0x0000004000007947 */ /* 0x000fea0003800000 */
.L_x_6857:
[----:B-----5:R-:W-:Y:S02]  /*1510*/  HADD2.F32 R80, -RZ, R71.H1_H1 ;  /* 0x30000047ff507230 */ /* 0x020fe40000004100 */
[----:B------:R-:W-:-:S03]  /*1520*/  @P2 HADD2.F32 R90, -RZ, R75.H1_H1 ;  /* 0x3000004bff5a2230 */ /* 0x000fc60000004100 */
[----:B------:R-:W-:-:S04]  /*1530*/  FADD.FTZ R83, R80, R83 ;  /* 0x0000005350537221 */ /* 0x000fc80000010000 */
[----:B------:R-:W-:-:S05]  /*1540*/  @P2 FADD.FTZ R83, R90, R83 ;  /* 0x000000535a532221 */ /* 0x000fca0000010000 */
.L_x_6859:
[----:B------:R-:W-:-:S04]  /*1550*/  F2FP.PACK_AB R80, RZ, R83 ;  /* 0x00000053ff50723e */ /* 0x000fc800000000ff */
[----:B------:R-:W-:Y:S02]  /*1560*/  PRMT R79, R79, 0x5410, R80 ;  /* 0x000054104f4f7816 */ /* 0x000fe40000000050 */
.L_x_6860:
        /* <DEDUP_REMOVED lines=21> */
.L_x_6865:
        /* <DEDUP_REMOVED lines=52> */
.L_x_6866:
        /* <DEDUP_REMOVED lines=10> */
[----:B------:R-:W-:-:S04]  /*1aa0*/  @!P2 IMAD.WIDE R80, R3, R90, c[0x0][0x1a0] ;  /* 0x000068000350a625 */ /* 0x000fc800078e025a */
[----:B------:R-:W1:Y:S01]  /*1ab0*/  MUFU.RSQ R89, R89 ;  /* 0x0000005900597308 */ /* 0x000e620000001400 */
        /* <DEDUP_REMOVED lines=9> */
[C---:B-1----:R-:W-:Y:S02]  /*1b50*/  FMUL.FTZ R91, R89.reuse, R104 ;  /* 0x00000068595b7220 */ /* 0x042fe40000410000 */
[C---:B------:R-:W-:Y:S02]  /*1b60*/  FMUL.FTZ R94, R89.reuse, R86 ;  /* 0x00000056595e7220 */ /* 0x040fe40000410000 */
[C---:B--2---:R-:W-:Y:S02]  /*1b70*/  FMUL.FTZ R85, R89.reuse, R106 ;  /* 0x0000006a59557220 */ /* 0x044fe40000410000 */
[----:B------:R-:W-:-:S02]  /*1b80*/  FMUL.FTZ R108, R89, R108 ;  /* 0x0000006c596c7220 */ /* 0x000fc40000410000 */
[----:B------:R-:W-:Y:S02]  /*1b90*/  FFMA.FTZ R80, R36, R91, R4 ;  /* 0x0000005b24507223 */ /* 0x000fe40000010004 */
[----:B------:R-:W-:Y:S02]  /*1ba0*/  FFMA.FTZ R81, R37, R94, R5 ;  /* 0x0000005e25517223 */ /* 0x000fe40000010005 */
[----:B------:R-:W-:Y:S02]  /*1bb0*/  FFMA.FTZ R86, R38, R85, R6 ;  /* 0x0000005526567223 */ /* 0x000fe40000010006 */
[----:B------:R-:W-:Y:S01]  /*1bc0*/  FFMA.FTZ R87, R39, R108, R7 ;  /* 0x0000006c27577223 */ /* 0x000fe20000010007 */
[----:B------:R-:W-:Y:S01]  /*1bd0*/  F2FP.PACK_AB R80, R81, R80 ;  /* 0x000000505150723e */ /* 0x000fe200000000ff */
[C---:B------:R-:W-:Y:S02]  /*1be0*/  FADD.FTZ R96, -R102.reuse, R96 ;  /* 0x0000006066607221 */ /* 0x040fe40000010100 */
[C---:B------:R-:W-:Y:S01]  /*1bf0*/  FADD.FTZ R84, -R102.reuse, R97 ;  /* 0x0000006166547221 */ /* 0x040fe20000010100 */
[----:B------:R-:W-:Y:S01]  /*1c00*/  F2FP.PACK_AB R81, R87, R86 ;  /* 0x000000565751723e */ /* 0x000fe200000000ff */
[----:B------:R-:W-:-:S02]  /*1c10*/  FADD.FTZ R98, -R102, R98 ;  /* 0x0000006266627221 */ /* 0x000fc40000010100 */
[C---:B------:R-:W-:Y:S02]  /*1c20*/  FADD.FTZ R100, -R102.reuse, R100 ;  /* 0x0000006466647221 */ /* 0x040fe40000010100 */
[C---:B------:R-:W-:Y:S02]  /*1c30*/  FADD.FTZ R92, -R102.reuse, R101 ;  /* 0x00000065665c7221 */ /* 0x040fe40000010100 */
[C---:B------:R-:W-:Y:S02]  /*1c40*/  FADD.FTZ R104, -R102.reuse, R82 ;  /* 0x0000005266687221 */ /* 0x040fe40000010100 */
[C---:B------:R-:W-:Y:S02]  /*1c50*/  FADD.FTZ R106, -R102.reuse, R99 ;  /* 0x00000063666a7221 */ /* 0x040fe40000010100 */
[----:B------:R-:W-:Y:S02]  /*1c60*/  FADD.FTZ R102, -R102, R83 ;  /* 0x0000005366667221 */ /* 0x000fe40000010100 */
[----:B------:R-:W-:-:S02]  /*1c70*/  FMUL.FTZ R83, R89, R110 ;  /* 0x0000006e59537220 */ /* 0x000fc40000410000 */
[C---:B------:R-:W-:Y:S02]  /*1c80*/  FMUL.FTZ R112, R89.reuse, R112 ;  /* 0x0000007059707220 */ /* 0x040fe40000410000 */
[C---:B------:R-:W-:Y:S02]  /*1c90*/  FMUL.FTZ R87, R89.reuse, R114 ;  /* 0x0000007259577220 */ /* 0x040fe40000410000 */
[----:B------:R-:W-:Y:S02]  /*1ca0*/  FMUL.FTZ R116, R89, R116 ;  /* 0x0000007459747220 */ /* 0x000fe40000410000 */
[-C--:B------:R-:W-:Y:S02]  /*1cb0*/  FFMA.FTZ R82, R40, R83.reuse, R8 ;  /* 0x0000005328527223 */ /* 0x080fe40000010008 */
[----:B------:R-:W-:Y:S02]  /*1cc0*/  FFMA.FTZ R86, R56, R83, R24 ;  /* 0x0000005338567223 */ /* 0x000fe40000010018 */
[----:B------:R-:W-:-:S02]  /*1cd0*/  FFMA.FTZ R83, R41, R112, R9 ;  /* 0x0000007029537223 */ /* 0x000fc40000010009 */
[----:B------:R-:W-:Y:S02]  /*1ce0*/  FFMA.FTZ R93, R57, R112, R25 ;  /* 0x00000070395d7223 */ /* 0x000fe40000010019 */
[----:B------:R-:W-:Y:S01]  /*1cf0*/  FFMA.FTZ R95, R42, R87, R10 ;  /* 0x000000572a5f7223 */ /* 0x000fe2000001000a */
[----:B------:R-:W-:Y:S01]  /*1d00*/  F2FP.PACK_AB R82, R83, R82 ;  /* 0x000000525352723e */ /* 0x000fe200000000ff */
[----:B------:R-:W-:Y:S01]  /*1d10*/  FFMA.FTZ R110, R43, R116, R11 ;  /* 0x000000742b6e7223 */ /* 0x000fe2000001000b */
[----:B------:R-:W-:Y:S01]  /*1d20*/  F2FP.PACK_AB R86, R93, R86 ;  /* 0x000000565d56723e */ /* 0x000fe200000000ff */
[C---:B------:R-:W-:Y:S02]  /*1d30*/  FMUL.FTZ R97, R89.reuse, R96 ;  /* 0x0000006059617220 */ /* 0x040fe40000410000 */
[C---:B------:R-:W-:Y:S01]  /*1d40*/  FMUL.FTZ R96, R89.reuse, R84 ;  /* 0x0000005459607220 */ /* 0x040fe20000410000 */
[----:B------:R-:W-:Y:S01]  /*1d50*/  F2FP.PACK_AB R83, R110, R95 ;  /* 0x0000005f6e53723e */ /* 0x000fe200000000ff */
        /* <DEDUP_REMOVED lines=8> */
[----:B------:R-:W-:Y:S01]  /*1de0*/  F2FP.PACK_AB R84, R91, R84 ;  /* 0x000000545b54723e */ /* 0x000fe200000000ff */
[----:B------:R-:W-:Y:S02]  /*1df0*/  FFMA.FTZ R94, R46, R99, R14 ;  /* 0x000000632e5e7223 */ /* 0x000fe4000001000e */
[----:B------:R-:W-:Y:S01]  /*1e00*/  FFMA.FTZ R95, R47, R100, R15 ;  /* 0x000000642f5f7223 */ /* 0x000fe2000001000f */
[----:B------:R-:W-:Y:S01]  /*1e10*/  F2FP.PACK_AB R92, R93, R92 ;  /* 0x0000005c5d5c723e */ /* 0x000fe200000000ff */
[----:B------:R-:W-:Y:S02]  /*1e20*/  FFMA.FTZ R98, R48, R101, R16 ;  /* 0x0000006530627223 */ /* 0x000fe40000010010 */
[----:B0-----:R-:W-:Y:S01]  /*1e30*/  FFMA.FTZ R103, R49, R104, R17 ;  /* 0x0000006831677223 */ /* 0x001fe20000010011 */
[----:B------:R-:W-:Y:S01]  /*1e40*/  F2FP.PACK_AB R93, R95, R94 ;  /* 0x0000005e5f5d723e */ /* 0x000fe200000000ff */
[----:B------:R-:W-:-:S02]  /*1e50*/  FMUL.FTZ R105, R89, R106 ;  /* 0x0000006a59697220 */ /* 0x000fc40000410000 */
[----:B------:R-:W-:Y:S01]  /*1e60*/  FMUL.FTZ R106, R89, R102 ;  /* 0x00000066596a7220 */ /* 0x000fe20000410000 */
[----:B------:R-:W-:Y:S01]  /*1e70*/  F2FP.PACK_AB R94, R103, R98 ;  /* 0x00000062675e723e */ /* 0x000fe200000000ff */
[----:B------:R-:W-:Y:S02]  /*1e80*/  FFMA.FTZ R91, R60, R97, R28 ;  /* 0x000000613c5b7223 */ /* 0x000fe4000001001c */
[----:B------:R-:W-:Y:S02]  /*1e90*/  FFMA.FTZ R98, R64, R101, R32 ;  /* 0x0000006540627223 */ /* 0x000fe40000010020 */
[----:B------:R-:W-:Y:S02]  /*1ea0*/  FFMA.FTZ R97, R62, R99, R30 ;  /* 0x000000633e617223 */ /* 0x000fe4000001001e */
[----:B------:R-:W-:Y:S02]  /*1eb0*/  FFMA.FTZ R101, R65, R104, R33 ;  /* 0x0000006841657223 */ /* 0x000fe40000010021 */
[----:B------:R-:W-:-:S02]  /*1ec0*/  FFMA.FTZ R100, R63, R100, R31 ;  /* 0x000000643f647223 */ /* 0x000fc4000001001f */
[----:B------:R-:W-:Y:S01]  /*1ed0*/  FFMA.FTZ R102, R50, R105, R18 ;  /* 0x0000006932667223 */ /* 0x000fe20000010012 */
[----:B------:R-:W-:Y:S01]  /*1ee0*/  F2FP.PACK_AB R98, R101, R98 ;  /* 0x000000626562723e */ /* 0x000fe200000000ff */
[----:B------:R-:W-:Y:S01]  /*1ef0*/  FFMA.FTZ R107, R51, R106, R19 ;  /* 0x0000006a336b7223 */ /* 0x000fe20000010013 */
[----:B------:R-:W-:Y:S01]  /*1f00*/  F2FP.PACK_AB R97, R100, R97 ;  /* 0x000000616461723e */ /* 0x000fe200000000ff */
[----:B------:R-:W-:Y:S02]  /*1f10*/  FFMA.FTZ R85, R54, R85, R22 ;  /* 0x0000005536557223 */ /* 0x000fe40000010016 */
[----:B------:R-:W-:Y:S01]  /*1f20*/  FFMA.FTZ R87, R58, R87, R26 ;  /* 0x000000573a577223 */ /* 0x000fe2000001001a */
[----:B------:R-:W-:Y:S01]  /*1f30*/  F2FP.PACK_AB R95, R107, R102 ;  /* 0x000000666b5f723e */ /* 0x000fe200000000ff */
[----:B------:R-:W-:Y:S02]  /*1f40*/  FFMA.FTZ R116, R59, R116, R27 ;  /* 0x000000743b747223 */ /* 0x000fe4000001001b */
[----:B------:R-:W-:-:S02]  /*1f50*/  FFMA.FTZ R108, R55, R108, R23 ;  /* 0x0000006c376c7223 */ /* 0x000fc40000010017 */
[----:B------:R-:W-:Y:S01]  /*1f60*/  FFMA.FTZ R99, R66, R105, R34 ;  /* 0x0000006942637223 */ /* 0x000fe20000010022 */
[----:B------:R-:W-:Y:S01]  /*1f70*/  F2FP.PACK_AB R87, R116, R87 ;  /* 0x000000577457723e */ /* 0x000fe200000000ff */
[----:B------:R-:W-:Y:S01]  /*1f80*/  FFMA.FTZ R106, R67, R106, R35 ;  /* 0x0000006a436a7223 */ /* 0x000fe20000010023 */
[----:B------:R-:W-:Y:S01]  /*1f90*/  F2FP.PACK_AB R85, R108, R85 ;  /* 0x000000556c55723e */ /* 0x000fe200000000ff */
[----:B------:R-:W-:Y:S02]  /*1fa0*/  FFMA.FTZ R96, R61, R96, R29 ;  /* 0x000000603d607223 */ /* 0x000fe4000001001d */
[----:B------:R-:W-:Y:S01]  /*1fb0*/  @!P2 IMAD.WIDE R100, R3, R90, c[0x0][0x1a8] ;  /* 0x00006a000364a625 */ /* 0x000fe200078e025a */
[----:B------:R-:W-:Y:S02]  /*1fc0*/  F2FP.PACK_AB R99, R106, R99 ;  /* 0x000000636a63723e */ /* 0x000fe400000000ff */
[----:B------:R-:W-:Y:S01]  /*1fd0*/  F2FP.PACK_AB R96, R96, R91 ;  /* 0x0000005b6060723e */ /* 0x000fe200000000ff */
        /* <DEDUP_REMOVED lines=13> */
.L_x_6863:
[----:B------:R-:W-:Y:S05]  /*20b0*/  EXIT ;  /* 0x000000000000794d */ /* 0x000fea0003800000 */
.L_x_6861:
[----:B0-----:R-:W-:Y:S01]  /*20c0*/  HFMA2.MMA R102, -RZ, RZ, 0, 5.9604644775390625e-08 ;  /* 0x00000001ff667435 */ /* 0x001fe200000001ff */
[----:B------:R-:W-:Y:S02]  /*20d0*/  MOV R89, 0x1f ;  /* 0x0000001f00597802 */ /* 0x000fe40000000f00 */
[----:B------:R-:W-:Y:S02]  /*20e0*/  MOV R90, 0xffffffff ;  /* 0xffffffff005a7802 */ /* 0x000fe40000000f00 */
[----:B------:R-:W-:Y:S02]  /*20f0*/  MOV R80, 0x2110 ;  /* 0x0000211000507802 */ /* 0x000fe40000000f00 */
[----:B-----5:R-:W-:Y:S05]  /*2100*/  CALL.REL.NOINC `($__internal_41_$__cuda_sm70_shflsync_bfly_p) ;  /* 0x0000059000007944 */ /* 0x020fea0003c00000 */
[----:B-1----:R-:W-:Y:S01]  /*2110*/  MOV R80, R102 ;  /* 0x0000006600507202 */ /* 0x002fe20000000f00 */
[----:B0-----:R-:W-:Y:S05]  /*2120*/  BRA `(.L_x_6865) ;  /* 0xfffff59000007947 */ /* 0x001fea000383ffff */
.L_x_6862:
[----:B------:R-:W-:Y:S01]  /*2130*/  HFMA2.MMA R102, -RZ, RZ, 0, 1.1920928955078125e-07 ;  /* 0x00000002ff667435 */ /* 0x000fe200000001ff */
[----:B------:R-:W-:Y:S02]  /*2140*/  MOV R89, 0x1f ;  /* 0x0000001f00597802 */ /* 0x000fe40000000f00 */
[----:B------:R-:W-:Y:S02]  /*2150*/  MOV R90, 0xffffffff ;  /* 0xffffffff005a7802 */ /* 0x000fe40000000f00 */
[----:B------:R-:W-:-:S02]  /*2160*/  MOV R80, 0x2180 ;  /* 0x0000218000507802 */ /* 0x000fc40000000f00 */
[----:B-----5:R-:W-:Y:S05]  /*2170*/  CALL.REL.NOINC `($__internal_41_$__cuda_sm70_shflsync_bfly_p) ;  /* 0x0000052000007944 */ /* 0x020fea0003c00000 */
[----:B01----:R-:W-:Y:S01]  /*2180*/  FADD.FTZ R103, R103, R102 ;  /* 0x0000006667677221 */ /* 0x003fe20000010000 */
[----:B------:R-:W-:Y:S01]  /*2190*/  HFMA2.MMA R102, -RZ, RZ, 0, 2.384185791015625e-07 ;  /* 0x00000004ff667435 */ /* 0x000fe200000001ff */
[----:B------:R-:W-:-:S02]  /*21a0*/  MOV R89, 0x1f ;  /* 0x0000001f00597802 */ /* 0x000fc40000000f00 */
[----:B------:R-:W-:Y:S02]  /*21b0*/  MOV R90, 0xffffffff ;  /* 0xffffffff005a7802 */ /* 0x000fe40000000f00 */
[----:B------:R-:W-:Y:S02]  /*21c0*/  MOV R80, 0x21e0 ;  /* 0x000021e000507802 */ /* 0x000fe40000000f00 */
[----:B------:R-:W-:Y:S05]  /*21d0*/  CALL.REL.NOINC `($__internal_41_$__cuda_sm70_shflsync_bfly_p) ;  /* 0x000004c000007944 */ /* 0x000fea0003c00000 */
[----:B01----:R-:W-:Y:S01]  /*21e0*/  FADD.FTZ R103, R103, R102 ;  /* 0x0000006667677221 */ /* 0x003fe20000010000 */
[----:B------:R-:W-:Y:S01]  /*21f0*/  HFMA2.MMA R102, -RZ, RZ, 0, 4.76837158203125e-07 ;  /* 0x00000008ff667435 */ /* 0x000fe200000001ff */
[----:B------:R-:W-:Y:S02]  /*2200*/  MOV R89, 0x1f ;  /* 0x0000001f00597802 */ /* 0x000fe40000000f00 */
[----:B------:R-:W-:Y:S02]  /*2210*/  MOV R90, 0xffffffff ;  /* 0xffffffff005a7802 */ /* 0x000fe40000000f00 */
[----:B------:R-:W-:Y:S02]  /*2220*/  MOV R80, 0x2240 ;  /* 0x0000224000507802 */ /* 0x000fe40000000f00 */
[----:B------:R-:W-:Y:S05]  /*2230*/  CALL.REL.NOINC `($__internal_41_$__cuda_sm70_shflsync_bfly_p) ;  /* 0x0000046000007944 */ /* 0x000fea0003c00000 */
[----:B01----:R-:W-:Y:S01]  /*2240*/  FADD.FTZ R103, R103, R102 ;  /* 0x0000006667677221 */ /* 0x003fe20000010000 */
[----:B------:R-:W-:Y:S01]  /*2250*/  HFMA2.MMA R102, -RZ, RZ, 0, 9.5367431640625e-07 ;  /* 0x00000010ff667435 */ /* 0x000fe200000001ff */
[----:B------:R-:W-:-:S02]  /*2260*/  MOV R89, 0x1f ;  /* 0x0000001f00597802 */ /* 0x000fc40000000f00 */
[----:B------:R-:W-:Y:S02]  /*2270*/  MOV R90, 0xffffffff ;  /* 0xffffffff005a7802 */ /* 0x000fe40000000f00 */
[----:B------:R-:W-:Y:S02]  /*2280*/  MOV R80, 0x22a0 ;  /* 0x000022a000507802 */ /* 0x000fe40000000f00 */
[----:B------:R-:W-:Y:S05]  /*2290*/  CALL.REL.NOINC `($__internal_41_$__cuda_sm70_shflsync_bfly_p) ;  /* 0x0000040000007944 */ /* 0x000fea0003c00000 */
        /* <DEDUP_REMOVED lines=38> */
[----:B------:R-:W-:Y:S05]  /*2500*/  CALL.REL.NOINC `($__internal_41_$__cuda_sm70_shflsync_bfly_p) ;  /* 0x0000019000007944 */ /* 0x000fea0003c00000 */
[----:B01----:R-:W-:Y:S01]  /*2510*/  FADD.FTZ R103, R103, R102 ;  /* 0x0000006667677221 */ /* 0x003fe20000010000 */
[----:B------:R-:W-:Y:S01]  /*2520*/  HFMA2.MMA R102, -RZ, RZ, 0, 1.1920928955078125e-07 ;  /* 0x00000002ff667435 */ /* 0x000fe200000001ff */
[----:B------:R-:W-:Y:S02]  /*2530*/  MOV R89, 0x1f ;  /* 0x0000001f00597802 */ /* 0x000fe40000000f00 */
[----:B------:R-:W-:Y:S02]  /*2540*/  MOV R90, 0xffffffff ;  /* 0xffffffff005a7802 */ /* 0x000fe40000000f00 */
[----:B------:R-:W-:Y:S02]  /*2550*/  MOV R80, 0x2570 ;  /* 0x0000257000507802 */ /* 0x000fe40000000f00 */
[----:B------:R-:W-:Y:S05]  /*2560*/  CALL.REL.NOINC `($__internal_41_$__cuda_sm70_shflsync_bfly_p) ;  /* 0x0000013000007944 */ /* 0x000fea0003c00000 */
[----:B01----:R-:W-:Y:S01]  /*2570*/  FADD.FTZ R103, R103, R102 ;  /* 0x0000006667677221 */ /* 0x003fe20000010000 */
[----:B------:R-:W-:Y:S01]  /*2580*/  HFMA2.MMA R102, -RZ, RZ, 0, 2.384185791015625e-07 ;  /* 0x00000004ff667435 */ /* 0x000fe200000001ff */
[----:B------:R-:W-:Y:S02]  /*2590*/  MOV R89, 0x1f ;  /* 0x0000001f00597802 */ /* 0x000fe40000000f00 */
[----:B------:R-:W-:-:S02]  /*25a0*/  MOV R90, 0xffffffff ;  /* 0xffffffff005a7802 */ /* 0x000fc40000000f00 */
        /* <DEDUP_REMOVED lines=10> */
[----:B------:R-:W-:Y:S02]  /*2650*/  MOV R89, 0x1f ;  /* 0x0000001f00597802 */ /* 0x000fe40000000f00 */
[----:B------:R-:W-:-:S02]  /*2660*/  MOV R90, 0xffffffff ;  /* 0xffffffff005a7802 */ /* 0x000fc40000000f00 */
[----:B------:R-:W-:Y:S02]  /*2670*/  MOV R80, 0x2690 ;  /* 0x0000269000507802 */ /* 0x000fe40000000f00 */
[----:B------:R-:W-:Y:S05]  /*2680*/  CALL.REL.NOINC `($__internal_41_$__cuda_sm70_shflsync_bfly_p) ;  /* 0x0000001000007944 */ /* 0x000fea0003c00000 */
[----:B01----:R-:W-:Y:S05]  /*2690*/  BRA `(.L_x_6866) ;  /* 0xfffff36000007947 */ /* 0x003fea000383ffff */
        .weak           $__internal_41_$__cuda_sm70_shflsync_bfly_p
        .type           $__internal_41_$__cuda_sm70_shflsync_bfly_p,@function
        .size           $__internal_41_$__cuda_sm70_shflsync_bfly_p,(.L_x_13581 - $__internal_41_$__cuda_sm70_shflsync_bfly_p)
$__internal_41_$__cuda_sm70_shflsync_bfly_p:
[----:B------:R-:W-:Y:S01]  /*26a0*/  HFMA2.MMA R81, -RZ, RZ, 0, 0 ;  /* 0x00000000ff517435 */ /* 0x000fe200000001ff */
[----:B------:R-:W-:Y:S04]  /*26b0*/  WARPSYNC R90 ;  /* 0x0000005a00007348 */ /* 0x000fe80003800000 */
[----:B------:R0:W1:Y:S01]  /*26c0*/  SHFL.BFLY PT, R102, R103, R102, R89 ;  /* 0x0c00006667667389 */ /* 0x00006200000e0059 */
[----:B------:R-:W-:Y:S05]  /*26d0*/  RET.REL.NODEC R80 `(_ZN10layer_norm31ln_parallel_residual_fwd_kernelINS_13Kernel_traitsIf6__halfS2_S2_fjLj512ELj1ELj4ELj1ELj16ENS_18Kernel_traits_baseILj512EfS2_S2_S2_fjLj128EEEEELb0ELb0ELb1EEEvNS_9FwdParamsE) ;  /* 0xffffd92050007950 */ /* 0x000fea0003c3ffff */
.L_x_6867:
        /* <DEDUP_REMOVED lines=10> */
.L_x_13581:


//--------------------- .text._ZN10layer_norm31ln_parallel_residual_fwd_kernelINS_13Kernel_traitsIf6__halfS2_S2_fjLj512ELj1ELj4ELj1ELj16ENS_18Kernel_traits_baseILj512EfS2_S2_S2_fjLj128EEEEELb0ELb1ELb0EEEvNS_9FwdParamsE --------------------------
	.section	.text._ZN10layer_norm31ln_parallel_residual_fwd_kernelINS_13Kernel_traitsIf6__halfS2_S2_fjLj512ELj1ELj4ELj1ELj16ENS_18Kernel_traits_baseILj512EfS2_S2_S2_fjLj128EEEEELb0ELb1ELb0EEEvNS_9FwdParamsE,"ax",@progbits
	.sectioninfo	@"SHI_REGISTERS=79"
	.align	128
        .global         _ZN10layer_norm31ln_parallel_residual_fwd_kernelINS_13Kernel_traitsIf6__halfS2_S2_fjLj512ELj1ELj4ELj1ELj16ENS_18Kernel_traits_baseILj512EfS2_S2_S2_fjLj128EEEEELb0ELb1ELb0EEEvNS_9FwdParamsE
        .type           _ZN10layer_norm31ln_parallel_residual_fwd_kernelINS_13Kernel_traitsIf6__halfS2_S2_fjLj512ELj1ELj4ELj1ELj16ENS_18Kernel_traits_baseILj512EfS2_S2_S2_fjLj128EEEEELb0ELb1ELb0EEEvNS_9FwdParamsE,@function
        .size           _ZN10layer_norm31ln_parallel_residual_fwd_kernelINS_13Kernel_traitsIf6__halfS2_S2_fjLj512ELj1ELj4ELj1ELj16ENS_18Kernel_traits_baseILj512EfS2_S2_S2_fjLj128EEEEELb0ELb1ELb0EEEvNS_9FwdParamsE,(.L_x_13582 - _ZN10layer_norm31ln_parallel_residual_fwd_kernelINS_13Kernel_traitsIf6__halfS2_S2_fjLj512ELj1ELj4ELj1ELj16ENS_18Kernel_traits_baseILj512EfS2_S2_S2_fjLj128EEEEELb0ELb1ELb0EEEvNS_9FwdParamsE)
        .other          _ZN10layer_norm31ln_parallel_residual_fwd_kernelINS_13Kernel_traitsIf6__halfS2_S2_fjLj512ELj1ELj4ELj1ELj16ENS_18Kernel_traits_baseILj512EfS2_S2_S2_fjLj128EEEEELb0ELb1ELb0EEEvNS_9FwdParamsE,@"STO_CUDA_ENTRY STV_DEFAULT"
_ZN10layer_norm31ln_parallel_residual_fwd_kernelINS_13Kernel_traitsIf6__halfS2_S2_fjLj512ELj1ELj4ELj1ELj16ENS_18Kernel_traits_baseILj512EfS2_S2_S2_fjLj128EEEEELb0ELb1ELb0EEEvNS_9FwdParamsE:
.text._ZN10layer_norm31ln_parallel_residual_fwd_kernelINS_13Kernel_traitsIf6__halfS2_S2_fjLj512ELj1ELj4ELj1ELj16ENS_18Kernel_traits_baseILj512EfS2_S2_S2_fjLj128EEEEELb0ELb1ELb0EEEvNS_9FwdParamsE:
        /* <DEDUP_REMOVED lines=36> */
.L_x_6869:
[----:B------:R-:W-:Y:S05]  /*0240*/  BSYNC B0 ;  /* 0x0000000000007941 */ /* 0x000fea0003800000 */
.L_x_6868:
[----:B------:R-:W-:Y:S01]  /*0250*/  BSSY B0, `(.L_x_6870) ;  /* 0x0000010000007945 */ /* 0x000fe20003800000 */
[----:B------:R-:W-:Y:S05]  /*0260*/  @!P4 BRA `(.L_x_6871) ;  /* 0x000000e00000c947 */ /* 0x000fea0003800000 */
[----:B------:R-:W-:Y:S01]  /*0270*/  ISETP.NE.U32.AND P1, PT, RZ, c[0x0][0x218], PT ;  /* 0x00008600ff007a0c */ /* 0x000fe20003f25070 */
[----:B------:R-:W-:Y:S01]  /*0280*/  CS2R R34, SRZ ;  /* 0x0000000000227805 */ /* 0x000fe2000001ff00 */
[----:B0-----:R-:W-:Y:S01]  /*0290*/  MOV R7, 0x20 ;  /* 0x0000002000077802 */ /* 0x001fe20000000f00 */
        /* <DEDUP_REMOVED lines=11> */
.L_x_6871:
[----:B------:R-:W-:Y:S05]  /*0350*/  BSYNC B0 ;  /* 0x0000000000007941 */ /* 0x000fea0003800000 */
.L_x_6870:
[----:B------:R-:W-:Y:S05]  /*0360*/  @P2 EXIT ;  /* 0x000000000000294d */ /* 0x000fea0003800000 */
[----:B------:R-:W-:Y:S02]  /*0370*/  ULDC.U8 UR6, c[0x0][0x1f0] ;  /* 0x00007c0000067ab9 */ /* 0x000fe40000000000 */
.L_x_6947:
        /* <DEDUP_REMOVED lines=31> */
.L_x_6875:
[----:B-----5:R-:W-:-:S05]  /*0570*/  HADD2.F32 R7, -RZ, R12.H0_H0 ;  /* 0x2000000cff077230 */ /* 0x020fca0000004100 */
[----:B------:R-:W-:Y:S01]  /*0580*/  FADD.FTZ R0, R7, R0 ;  /* 0x0000000007007221 */ /* 0x000fe20000010000 */
[----:B------:R-:W-:Y:S05]  /*0590*/  BRA `(.L_x_6876) ;  /* 0x0000004000007947 */ /* 0x000fea0003800000 */
.L_x_6874:
[----:B0----5:R-:W-:Y:S02]  /*05a0*/  HADD2.F32 R7, -RZ, R16.H0_H0 ;  /* 0x20000010ff077230 */ /* 0x021fe40000004100 */
[----:B------:R-:W-:-:S03]  /*05b0*/  @P1 HADD2.F32 R59, -RZ, R12.H0_H0 ;  /* 0x2000000cff3b1230 */ /* 0x000fc60000004100 */
[----:B------:R-:W-:-:S04]  /*05c0*/  FADD.FTZ R0, R7, R0 ;  /* 0x0000000007007221 */ /* 0x000fc80000010000 */
[----:B------:R-:W-:-:S05]  /*05d0*/  @P1 FADD.FTZ R0, R59, R0 ;  /* 0x000000003b001221 */ /* 0x000fca0000010000 */
.L_x_6876:
[----:B------:R-:W-:-:S04]  /*05e0*/  F2FP.PACK_AB R6, RZ, R0 ;  /* 0x00000000ff06723e */ /* 0x000fc800000000ff */
[----:B------:R-:W-:Y:S02]  /*05f0*/  PRMT R8, R6, 0x7610, R8 ;  /* 0x0000761006087816 */ /* 0x000fe40000000008 */
.L_x_6877:
[----:B------:R-:W-:Y:S01]  /*0600*/  HADD2.F32 R7, -RZ, R52.H1_H1 ;  /* 0x30000034ff077230 */ /* 0x000fe20000004100 */
[----:B------:R-:W-:Y:S05]  /*0610*/  @P2 BRA `(.L_x_6878) ;  /* 0x0000008000002947 */ /* 0x000fea0003800000 */
[----:B------:R-:W-:-:S04]  /*0620*/  ISETP.NE.U32.AND P5, PT, RZ, c[0x0][0x180], PT ;  /* 0x00006000ff007a0c */ /* 0x000fc80003fa5070 */
[----:B------:R-:W-:-:S13]  /*0630*/  ISETP.NE.AND.EX P5, PT, RZ, c[0x0][0x184], PT, P5 ;  /* 0x00006100ff007a0c */ /* 0x000fda0003fa5350 */
[----:B------:R-:W-:Y:S05]  /*0640*/  @P5 BRA `(.L_x_6879) ;  /* 0x0000002000005947 */ /* 0x000fea0003800000 */
[----:B------:R-:W-:Y:S05]  /*0650*/  @P0 BRA `(.L_x_6880) ;  /* 0x0000008000000947 */ /* 0x000fea0003800000 */
[----:B------:R-:W-:Y:S05]  /*0660*/  BRA `(.L_x_6881) ;  /* 0x0000009000007947 */ /* 0x000fea0003800000 */
.L_x_6879:
[----:B-----5:R-:W-:-:S05]  /*0670*/  HADD2.F32 R6, -RZ, R12.H1_H1 ;  /* 0x3000000cff067230 */ /* 0x020fca0000004100 */
[----:B------:R-:W-:Y:S01]  /*0680*/  FADD.FTZ R7, R6, R7 ;  /* 0x0000000706077221 */ /* 0x000fe20000010000 */
[----:B------:R-:W-:Y:S05]  /*0690*/  BRA `(.L_x_6880) ;  /* 0x0000004000007947 */ /* 0x000fea0003800000 */
.L_x_6878:
[----:B-----5:R-:W-:Y:S02]  /*06a0*/  HADD2.F32 R6, -RZ, R16.H1_H1 ;  /* 0x30000010ff067230 */ /* 0x020fe40000004100 */
[----:B------:R-:W-:-:S03]  /*06b0*/  @P1 HADD2.F32 R52, -RZ, R12.H1_H1 ;  /* 0x3000000cff341230 */ /* 0x000fc60000004100 */
[----:B------:R-:W-:-:S04]  /*06c0*/  FADD.FTZ R7, R6, R7 ;  /* 0x0000000706077221 */ /* 0x000fc80000010000 */
[----:B------:R-:W-:-:S05]  /*06d0*/  @P1 FADD.FTZ R7, R52, R7 ;  /* 0x0000000734071221 */ /* 0x000fca0000010000 */
.L_x_6880:
[----:B------:R-:W-:-:S04]  /*06e0*/  F2FP.PACK_AB R6, RZ, R7 ;  /* 0x00000007ff06723e */ /* 0x000fc800000000ff */
[----:B------:R-:W-:Y:S02]  /*06f0*/  PRMT R8, R8, 0x5410, R6 ;  /* 0x0000541008087816 */ /* 0x000fe40000000006 */
.L_x_6881:
[----:B------:R-:W-:Y:S01]  /*0700*/  HADD2.F32 R6, -RZ, R53.H0_H0 ;  /* 0x20000035ff067230 */ /* 0x000fe20000004100 */
[----:B------:R-:W-:Y:S05]  /*0710*/  @P2 BRA `(.L_x_6882) ;  /* 0x0000008000002947 */ /* 0x000fea0003800000 */
[----:B------:R-:W-:-:S04]  /*0720*/  ISETP.NE.U32.AND P5, PT, RZ, c[0x0][0x180], PT ;  /* 0x00006000ff007a0c */ /* 0x000fc80003fa5070 */
[----:B------:R-:W-:-:S13]  /*0730*/  ISETP.NE.AND.EX P5, PT, RZ, c[0x0][0x184], PT, P5 ;  /* 0x00006100ff007a0c */ /* 0x000fda0003fa5350 */
[----:B------:R-:W-:Y:S05]  /*0740*/  @P5 BRA `(.L_x_6883) ;  /* 0x0000002000005947 */ /* 0x000fea0003800000 */
[----:B------:R-:W-:Y:S05]  /*0750*/  @P0 BRA `(.L_x_6884) ;  /* 0x0000008000000947 */ /* 0x000fea0003800000 */
[----:B------:R-:W-:Y:S05]  /*0760*/  BRA `(.L_x_6885) ;  /* 0x0000009000007947 */ /* 0x000fea0003800000 */
.L_x_6883:
[----:B-----5:R-:W-:-:S05]  /*0770*/  HADD2.F32 R59, -RZ, R13.H0_H0 ;  /* 0x2000000dff3b7230 */ /* 0x020fca0000004100 */
[----:B------:R-:W-:Y:S01]  /*0780*/  FADD.FTZ R6, R59, R6 ;  /* 0x000000063b067221 */ /* 0x000fe20000010000 */
[----:B------:R-:W-:Y:S05]  /*0790*/  BRA `(.L_x_6884) ;  /* 0x0000004000007947 */ /* 0x000fea0003800000 */
.L_x_6882:
[----:B-----5:R-:W-:Y:S02]  /*07a0*/  HADD2.F32 R59, -RZ, R17.H0_H0 ;  /* 0x20000011ff3b7230 */ /* 0x020fe40000004100 */
[----:B------:R-:W-:-:S03]  /*07b0*/  @P1 HADD2.F32 R63, -RZ, R13.H0_H0 ;  /* 0x2000000dff3f1230 */ /* 0x000fc60000004100 */
[----:B------:R-:W-:-:S04]  /*07c0*/  FADD.FTZ R6, R59, R6 ;  /* 0x000000063b067221 */ /* 0x000fc80000010000 */
[----:B------:R-:W-:-:S05]  /*07d0*/  @P1 FADD.FTZ R6, R63, R6 ;  /* 0x000000063f061221 */ /* 0x000fca0000010000 */
.L_x_6884:
[----:B------:R-:W-:-:S04]  /*07e0*/  F2FP.PACK_AB R52, RZ, R6 ;  /* 0x00000006ff34723e */ /* 0x000fc800000000ff */
[----:B------:R-:W-:Y:S02]  /*07f0*/  PRMT R9, R52, 0x7610, R9 ;  /* 0x0000761034097816 */ /* 0x000fe40000000009 */
.L_x_6885:
[----:B------:R-:W-:Y:S01]  /*0800*/  HADD2.F32 R59, -RZ, R53.H1_H1 ;  /* 0x30000035ff3b7230 */ /* 0x000fe20000004100 */
[----:B------:R-:W-:Y:S05]  /*0810*/  @P2 BRA `(.L_x_6886) ;  /* 0x0000008000002947 */ /* 0x000fea0003800000 */
[----:B------:R-:W-:-:S04]  /*0820*/  ISETP.NE.U32.AND P5, PT, RZ, c[0x0][0x180], PT ;  /* 0x00006000ff007a0c */ /* 0x000fc80003fa5070 */
[----:B------:R-:W-:-:S13]  /*0830*/  ISETP.NE.AND.EX P5, PT, RZ, c[0x0][0x184], PT, P5 ;  /* 0x00006100ff007a0c */ /* 0x000fda0003fa5350 */
[----:B------:R-:W-:Y:S05]  /*0840*/  @P5 BRA `(.L_x_6887) ;  /* 0x0000002000005947 */ /* 0x000fea0003800000 */
[----:B------:R-:W-:Y:S05]  /*0850*/  @P0 BRA `(.L_x_6888) ;  /* 0x0000008000000947 */ /* 0x000fea0003800000 */
[----:B------:R-:W-:Y:S05]  /*0860*/  BRA `(.L_x_6889) ;  /* 0x0000009000007947 */ /* 0x000fea0003800000 */
.L_x_6887:
[----:B-----5:R-:W-:-:S05]  /*0870*/  HADD2.F32 R52, -RZ, R13.H1_H1 ;  /* 0x3000000dff347230 */ /* 0x020fca0000004100 */
[----:B------:R-:W-:Y:S01]  /*0880*/  FADD.FTZ R59, R52, R59 ;  /* 0x0000003b343b7221 */ /* 0x000fe20000010000 */
[----:B------:R-:W-:Y:S05]  /*0890*/  BRA `(.L_x_6888) ;  /* 0x0000004000007947 */ /* 0x000fea0003800000 */
.L_x_6886:
[----:B-----5:R-:W-:Y:S02]  /*08a0*/  HADD2.F32 R52, -RZ, R17.H1_H1 ;  /* 0x30000011ff347230 */ /* 0x020fe40000004100 */
[----:B------:R-:W-:-:S03]  /*08b0*/  @P1 HADD2.F32 R58, -RZ, R13.H1_H1 ;  /* 0x3000000dff3a1230 */ /* 0x000fc60000004100 */
[----:B------:R-:W-:-:S04]  /*08c0*/  FADD.FTZ R59, R52, R59 ;  /* 0x0000003b343b7221 */ /* 0x000fc80000010000 */
[----:B------:R-:W-:-:S05]  /*08d0*/  @P1 FADD.FTZ R59, R58, R59 ;  /* 0x0000003b3a3b1221 */ /* 0x000fca0000010000 */
.L_x_6888:
[----:B------:R-:W-:-:S04]  /*08e0*/  F2FP.PACK_AB R52, RZ, R59 ;  /* 0x0000003bff34723e */ /* 0x000fc800000000ff */
[----:B------:R-:W-:Y:S02]  /*08f0*/  PRMT R9, R9, 0x5410, R52 ;  /* 0x0000541009097816 */ /* 0x000fe40000000034 */
.L_x_6889:
[----:B------:R-:W-:Y:S01]  /*0900*/  HADD2.F32 R58, -RZ, R54.H0_H0 ;  /* 0x20000036ff3a7230 */ /* 0x000fe20000004100 */
[----:B------:R-:W-:Y:S05]  /*0910*/  @P2 BRA `(.L_x_6890) ;  /* 0x0000008000002947 */ /* 0x000fea0003800000 */
[----:B------:R-:W-:-:S04]  /*0920*/  ISETP.NE.U32.AND P5, PT, RZ, c[0x0][0x180], PT ;  /* 0x00006000ff007a0c */ /* 0x000fc80003fa5070 */
[----:B------:R-:W-:-:S13]  /*0930*/  ISETP.NE.AND.EX P5, PT, RZ, c[0x0][0x184], PT, P5 ;  /* 0x00006100ff007a0c */ /* 0x000fda0003fa5350 */
[----:B------:R-:W-:Y:S05]  /*0940*/  @P5 BRA `(.L_x_6891) ;  /* 0x0000002000005947 */ /* 0x000fea0003800000 */
[----:B------:R-:W-:Y:S05]  /*0950*/  @P0 BRA `(.L_x_6892) ;  /* 0x0000008000000947 */ /* 0x000fea0003800000 */
[----:B------:R-:W-:Y:S05]  /*0960*/  BRA `(.L_x_6893) ;  /* 0x0000009000007947 */ /* 0x000fea0003800000 */
.L_x_6891:
[----:B-----5:R-:W-:-:S05]  /*0970*/  HADD2.F32 R53, -RZ, R14.H0_H0 ;  /* 0x2000000eff357230 */ /* 0x020fca0000004100 */
[----:B------:R-:W-:Y:S01]  /*0980*/  FADD.FTZ R58, R53, R58 ;  /* 0x0000003a353a7221 */ /* 0x000fe20000010000 */
[----:B------:R-:W-:Y:S05]  /*0990*/  BRA `(.L_x_6892) ;  /* 0x0000004000007947 */ /* 0x000fea0003800000 */
.L_x_6890:
[----:B-----5:R-:W-:Y:S02]  /*09a0*/  HADD2.F32 R53, -RZ, R18.H0_H0 ;  /* 0x20000012ff357230 */ /* 0x020fe40000004100 */
[----:B------:R-:W-:-:S03]  /*09b0*/  @P1 HADD2.F32 R63, -RZ, R14.H0_H0 ;  /* 0x2000000eff3f1230 */ /* 0x000fc60000004100 */
[----:B------:R-:W-:-:S04]  /*09c0*/  FADD.FTZ R58, R53, R58 ;  /* 0x0000003a353a7221 */ /* 0x000fc80000010000 */
[----:B------:R-:W-:-:S05]  /*09d0*/  @P1 FADD.FTZ R58, R63, R58 ;  /* 0x0000003a3f3a1221 */ /* 0x000fca0000010000 */
.L_x_6892:
[----:B------:R-:W-:-:S04]  /*09e0*/  F2FP.PACK_AB R52, RZ, R58 ;  /* 0x0000003aff34723e */ /* 0x000fc800000000ff */
[----:B------:R-:W-:Y:S02]  /*09f0*/  PRMT R10, R52, 0x7610, R10 ;  /* 0x00007610340a7816 */ /* 0x000fe4000000000a */
.L_x_6893:
[----:B------:R-:W-:Y:S01]  /*0a00*/  HADD2.F32 R67, -RZ, R54.H1_H1 ;  /* 0x30000036ff437230 */ /* 0x000fe20000004100 */
[----:B------:R-:W-:Y:S05]  /*0a10*/  @P2 BRA `(.L_x_6894) ;  /* 0x0000008000002947 */ /* 0x000fea0003800000 */
[----:B------:R-:W-:-:S04]  /*0a20*/  ISETP.NE.U32.AND P5, PT, RZ, c[0x0][0x180], PT ;  /* 0x00006000ff007a0c */ /* 0x000fc80003fa5070 */
[----:B------:R-:W-:-:S13]  /*0a30*/  ISETP.NE.AND.EX P5, PT, RZ, c[0x0][0x184], PT, P5 ;  /* 0x00006100ff007a0c */ /* 0x000fda0003fa5350 */
[----:B------:R-:W-:Y:S05]  /*0a40*/  @P5 BRA `(.L_x_6895) ;  /* 0x0000002000005947 */ /* 0x000fea0003800000 */
[----:B------:R-:W-:Y:S05]  /*0a50*/  @P0 BRA `(.L_x_6896) ;  /* 0x0000008000000947 */ /* 0x000fea0003800000 */
[----:B------:R-:W-:Y:S05]  /*0a60*/  BRA `(.L_x_6897) ;  /* 0x0000009000007947 */ /* 0x000fea0003800000 */
.L_x_6895:
[----:B-----5:R-:W-:-:S05]  /*0a70*/  HADD2.F32 R52, -RZ, R14.H1_H1 ;  /* 0x3000000eff347230 */ /* 0x020fca0000004100 */
[----:B------:R-:W-:Y:S01]  /*0a80*/  FADD.FTZ R67, R52, R67 ;  /* 0x0000004334437221 */ /* 0x000fe20000010000 */
[----:B------:R-:W-:Y:S05]  /*0a90*/  BRA `(.L_x_6896) ;  /* 0x0000004000007947 */ /* 0x000fea0003800000 */
.L_x_6894:
[----:B-----5:R-:W-:Y:S02]  /*0aa0*/  HADD2.F32 R52, -RZ, R18.H1_H1 ;  /* 0x30000012ff347230 */ /* 0x020fe40000004100 */
[----:B------:R-:W-:-:S03]  /*0ab0*/  @P1 HADD2.F32 R54, -RZ, R14.H1_H1 ;  /* 0x3000000eff361230 */ /* 0x000fc60000004100 */
[----:B------:R-:W-:-:S04]  /*0ac0*/  FADD.FTZ R67, R52, R67 ;  /* 0x0000004334437221 */ /* 0x000fc80000010000 */
[----:B------:R-:W-:-:S05]  /*0ad0*/  @P1 FADD.FTZ R67, R54, R67 ;  /* 0x0000004336431221 */ /* 0x000fca0000010000 */
.L_x_6896:
[----:B------:R-:W-:-:S04]  /*0ae0*/  F2FP.PACK_AB R52, RZ, R67 ;  /* 0x00000043ff34723e */ /* 0x000fc800000000ff */
[----:B------:R-:W-:Y:S02]  /*0af0*/  PRMT R10, R10, 0x5410, R52 ;  /* 0x000054100a0a7816 */ /* 0x000fe40000000034 */
.L_x_6897:
[----:B------:R-:W-:Y:S01]  /*0b00*/  HADD2.F32 R66, -RZ, R55.H0_H0 ;  /* 0x20000037ff427230 */ /* 0x000fe20000004100 */
[----:B------:R-:W-:Y:S05]  /*0b10*/  @P2 BRA `(.L_x_6898) ;  /* 0x0000008000002947 */ /* 0x000fea0003800000 */
[----:B------:R-:W-:-:S04]  /*0b20*/  ISETP.NE.U32.AND P5, PT, RZ, c[0x0][0x180], PT ;  /* 0x00006000ff007a0c */ /* 0x000fc80003fa5070 */
[----:B------:R-:W-:-:S13]  /*0b30*/  ISETP.NE.AND.EX P5, PT, RZ, c[0x0][0x184], PT, P5 ;  /* 0x00006100ff007a0c */ /* 0x000fda0003fa5350 */
[----:B------:R-:W-:Y:S05]  /*0b40*/  @P5 BRA `(.L_x_6899) ;  /* 0x0000002000005947 */ /* 0x000fea0003800000 */
[----:B------:R-:W-:Y:S05]  /*0b50*/  @P0 BRA `(.L_x_6900) ;  /* 0x0000008000000947 */ /* 0x000fea0003800000 */
[----:B------:R-:W-:Y:S05]  /*0b60*/  BRA `(.L_x_6901) ;  /* 0x0000009000007947 */ /* 0x000fea0003800000 */
.L_x_6899:
[----:B-----5:R-:W-:-:S05]  /*0b70*/  HADD2.F32 R53, -RZ, R15.H0_H0 ;  /* 0x2000000fff357230 */ /* 0x020fca0000004100 */
[----:B------:R-:W-:Y:S01]  /*0b80*/  FADD.FTZ R66, R53, R66 ;  /* 0x0000004235427221 */ /* 0x000fe20000010000 */
[----:B------:R-:W-:Y:S05]  /*0b90*/  BRA `(.L_x_6900) ;  /* 0x0000004000007947 */ /* 0x000fea0003800000 */
.L_x_6898:
[----:B-----5:R-:W-:Y:S02]  /*0ba0*/  HADD2.F32 R53, -RZ, R19.H0_H0 ;  /* 0x20000013ff357230 */ /* 0x020fe40000004100 */
[----:B------:R-:W-:-:S03]  /*0bb0*/  @P1 HADD2.F32 R63, -RZ, R15.H0_H0 ;  /* 0x2000000fff3f1230 */ /* 0x000fc60000004100 */
[----:B------:R-:W-:-:S04]  /*0bc0*/  FADD.FTZ R66, R53, R66 ;  /* 0x0000004235427221 */ /* 0x000fc80000010000 */
[----:B------:R-:W-:-:S05]  /*0bd0*/  @P1 FADD.FTZ R66, R63, R66 ;  /* 0x000000423f421221 */ /* 0x000fca0000010000 */
.L_x_6900:
[----:B------:R-:W-:-:S04]  /*0be0*/  F2FP.PACK_AB R52, RZ, R66 ;  /* 0x00000042ff34723e */ /* 0x000fc800000000ff */
[----:B------:R-:W-:Y:S02]  /*0bf0*/  PRMT R11, R52, 0x7610, R11 ;  /* 0x00007610340b7816 */ /* 0x000fe4000000000b */
.L_x_6901:
[----:B------:R-:W-:Y:S01]  /*0c00*/  HADD2.F32 R68, -RZ, R55.H1_H1 ;  /* 0x30000037ff447230 */ /* 0x000fe20000004100 */
[----:B------:R-:W-:Y:S05]  /*0c10*/  @P2 BRA `(.L_x_6902) ;  /* 0x0000008000002947 */ /* 0x000fea0003800000 */
[----:B------:R-:W-:-:S04]  /*0c20*/  ISETP.NE.U32.AND P1, PT, RZ, c[0x0][0x180], PT ;  /* 0x00006000ff007a0c */ /* 0x000fc80003f25070 */
[----:B------:R-:W-:-:S13]  /*0c30*/  ISETP.NE.AND.EX P1, PT, RZ, c[0x0][0x184], PT, P1 ;  /* 0x00006100ff007a0c */ /* 0x000fda0003f25310 */
[----:B------:R-:W-:Y:S05]  /*0c40*/  @P1 BRA `(.L_x_6903) ;  /* 0x0000002000001947 */ /* 0x000fea0003800000 */
[----:B------:R-:W-:Y:S05]  /*0c50*/  @P0 BRA `(.L_x_6904) ;  /* 0x0000008000000947 */ /* 0x000fea0003800000 */
[----:B------:R-:W-:Y:S05]  /*0c60*/  BRA `(.L_x_6905) ;  /* 0x0000009000007947 */ /* 0x000fea0003800000 */
.L_x_6903:
[----:B-----5:R-:W-:-:S05]  /*0c70*/  HADD2.F32 R53, -RZ, R15.H1_H1 ;  /* 0x3000000fff357230 */ /* 0x020fca0000004100 */
[----:B------:R-:W-:Y:S01]  /*0c80*/  FADD.FTZ R68, R53, R68 ;  /* 0x0000004435447221 */ /* 0x000fe20000010000 */
[----:B------:R-:W-:Y:S05]  /*0c90*/  BRA `(.L_x_6904) ;  /* 0x0000004000007947 */ /* 0x000fea0003800000 */
.L_x_6902:
[----:B-----5:R-:W-:Y:S02]  /*0ca0*/  HADD2.F32 R53, -RZ, R19.H1_H1 ;  /* 0x30000013ff357230 */ /* 0x020fe40000004100 */
[----:B------:R-:W-:-:S03]  /*0cb0*/  @P1 HADD2.F32 R55, -RZ, R15.H1_H1 ;  /* 0x3000000fff371230 */ /* 0x000fc60000004100 */
[----:B------:R-:W-:-:S04]  /*0cc0*/  FADD.FTZ R68, R53, R68 ;  /* 0x0000004435447221 */ /* 0x000fc80000010000 */
[----:B------:R-:W-:-:S05]  /*0cd0*/  @P1 FADD.FTZ R68, R55, R68 ;  /* 0x0000004437441221 */ /* 0x000fca0000010000 */
.L_x_6904:
[----:B------:R-:W-:-:S04]  /*0ce0*/  F2FP.PACK_AB R52, RZ, R68 ;  /* 0x00000044ff34723e */ /* 0x000fc800000000ff */
[----:B------:R-:W-:Y:S02]  /*0cf0*/  PRMT R11, R11, 0x5410, R52 ;  /* 0x000054100b0b7816 */ /* 0x000fe40000000034 */
.L_x_6905:
[C---:B------:R-:W-:Y:S02]  /*0d00*/  @P0 LEA R52, P1, R2.reuse, c[0x0][0x188], 0x4 ;  /* 0x0000620002340a11 */ /* 0x040fe400078220ff */
[C---:B------:R-:W-:Y:S02]  /*0d10*/  IADD3 R63, R2.reuse, 0x20, RZ ;  /* 0x00000020023f7810 */ /* 0x040fe40007ffe0ff */
[----:B------:R-:W-:-:S05]  /*0d20*/  @P0 LEA.HI.X R53, R2, c[0x0][0x18c], RZ, 0x4, P1 ;  /* 0x0000630002350a11 */ /* 0x000fca00008f24ff */
[----:B------:R0:W-:Y:S04]  /*0d30*/  @P0 STG.E.128 [R52.64], R8 ;  /* 0x0000000834000986 */ /* 0x0001e8000c101d04 */
.L_x_6873:
[----:B------:R-:W-:Y:S05]  /*0d40*/  BSYNC B0 ;  /* 0x0000000000007941 */ /* 0x000fea0003800000 */
.L_x_6872:
        /* <DEDUP_REMOVED lines=24> */
.L_x_6909:
[----:B-----5:R-:W-:-:S05]  /*0ed0*/  HADD2.F32 R56, -RZ, R12.H0_H0 ;  /* 0x2000000cff387230 */ /* 0x020fca0000004100 */
[----:B------:R-:W-:Y:S01]  /*0ee0*/  FADD.FTZ R5, R56, R5 ;  /* 0x0000000538057221 */ /* 0x000fe20000010000 */
[----:B------:R-:W-:Y:S05]  /*0ef0*/  BRA `(.L_x_6910) ;  /* 0x0000004000007947 */ /* 0x000fea0003800000 */
.L_x_6908:
[----:B0----5:R-:W-:Y:S02]  /*0f00*/  HADD2.F32 R56, -RZ, R16.H0_H0 ;  /* 0x20000010ff387230 */ /* 0x021fe40000004100 */
[----:B------:R-:W-:-:S03]  /*0f10*/  @P1 HADD2.F32 R60, -RZ, R12.H0_H0 ;  /* 0x2000000cff3c1230 */ /* 0x000fc60000004100 */
[----:B------:R-:W-:-:S04]  /*0f20*/  FADD.FTZ R5, R56, R5 ;  /* 0x0000000538057221 */ /* 0x000fc80000010000 */
[----:B------:R-:W-:-:S05]  /*0f30*/  @P1 FADD.FTZ R5, R60, R5 ;  /* 0x000000053c051221 */ /* 0x000fca0000010000 */
.L_x_6910:
[----:B------:R-:W-:-:S04]  /*0f40*/  F2FP.PACK_AB R56, RZ, R5 ;  /* 0x00000005ff38723e */ /* 0x000fc800000000ff */
[----:B------:R-:W-:Y:S02]  /*0f50*/  PRMT R8, R56, 0x7610, R8 ;  /* 0x0000761038087816 */ /* 0x000fe40000000008 */
.L_x_6911:
[----:B------:R-:W-:Y:S01]  /*0f60*/  HADD2.F32 R56, -RZ, R52.H1_H1 ;  /* 0x30000034ff387230 */ /* 0x000fe20000004100 */
[----:B------:R-:W-:Y:S05]  /*0f70*/  @P2 BRA `(.L_x_6912) ;  /* 0x0000008000002947 */ /* 0x000fea0003800000 */
[----:B------:R-:W-:-:S04]  /*0f80*/  ISETP.NE.U32.AND P5, PT, RZ, c[0x0][0x180], PT ;  /* 0x00006000ff007a0c */ /* 0x000fc80003fa5070 */
[----:B------:R-:W-:-:S13]  /*0f90*/  ISETP.NE.AND.EX P5, PT, RZ, c[0x0][0x184], PT, P5 ;  /* 0x00006100ff007a0c */ /* 0x000fda0003fa5350 */
[----:B------:R-:W-:Y:S05]  /*0fa0*/  @P5 BRA `(.L_x_6913) ;  /* 0x0000002000005947 */ /* 0x000fea0003800000 */
[----:B------:R-:W-:Y:S05]  /*0fb0*/  @P0 BRA `(.L_x_6914) ;  /* 0x0000008000000947 */ /* 0x000fea0003800000 */
[----:B------:R-:W-:Y:S05]  /*0fc0*/  BRA `(.L_x_6915) ;  /* 0x0000009000007947 */ /* 0x000fea0003800000 */
.L_x_6913:
[----:B-----5:R-:W-:-:S05]  /*0fd0*/  HADD2.F32 R57, -RZ, R12.H1_H1 ;  /* 0x3000000cff397230 */ /* 0x020fca0000004100 */
[----:B------:R-:W-:Y:S01]  /*0fe0*/  FADD.FTZ R56, R57, R56 ;  /* 0x0000003839387221 */ /* 0x000fe20000010000 */
[----:B------:R-:W-:Y:S05]  /*0ff0*/  BRA `(.L_x_6914) ;  /* 0x0000004000007947 */ /* 0x000fea0003800000 */
.L_x_6912:
[----:B-----5:R-:W-:Y:S02]  /*1000*/  HADD2.F32 R57, -RZ, R16.H1_H1 ;  /* 0x30000010ff397230 */ /* 0x020fe40000004100 */
[----:B------:R-:W-:-:S03]  /*1010*/  @P1 HADD2.F32 R61, -RZ, R12.H1_H1 ;  /* 0x3000000cff3d1230 */ /* 0x000fc60000004100 */
[----:B------:R-:W-:-:S04]  /*1020*/  FADD.FTZ R56, R57, R56 ;  /* 0x0000003839387221 */ /* 0x000fc80000010000 */
[----:B------:R-:W-:-:S05]  /*1030*/  @P1 FADD.FTZ R56, R61, R56 ;  /* 0x000000383d381221 */ /* 0x000fca0000010000 */
.L_x_6914:
[----:B------:R-:W-:-:S04]  /*1040*/  F2FP.PACK_AB R52, RZ, R56 ;  /* 0x00000038ff34723e */ /* 0x000fc800000000ff */
[----:B------:R-:W-:Y:S02]  /*1050*/  PRMT R8, R8, 0x5410, R52 ;  /* 0x0000541008087816 */ /* 0x000fe40000000034 */
.L_x_6915:
[----:B------:R-:W-:Y:S01]  /*1060*/  HADD2.F32 R57, -RZ, R53.H0_H0 ;  /* 0x20000035ff397230 */ /* 0x000fe20000004100 */
[----:B------:R-:W-:Y:S05]  /*1070*/  @P2 BRA `(.L_x_6916) ;  /* 0x0000008000002947 */ /* 0x000fea0003800000 */
[----:B------:R-:W-:-:S04]  /*1080*/  ISETP.NE.U32.AND P5, PT, RZ, c[0x0][0x180], PT ;  /* 0x00006000ff007a0c */ /* 0x000fc80003fa5070 */
[----:B------:R-:W-:-:S13]  /*1090*/  ISETP.NE.AND.EX P5, PT, RZ, c[0x0][0x184], PT, P5 ;  /* 0x00006100ff007a0c */ /* 0x000fda0003fa5350 */
[----:B------:R-:W-:Y:S05]  /*10a0*/  @P5 BRA `(.L_x_6917) ;  /* 0x0000002000005947 */ /* 0x000fea0003800000 */
[----:B------:R-:W-:Y:S05]  /*10b0*/  @P0 BRA `(.L_x_6918) ;  /* 0x0000008000000947 */ /* 0x000fea0003800000 */
[----:B------:R-:W-:Y:S05]  /*10c0*/  BRA `(.L_x_6919) ;  /* 0x0000009000007947 */ /* 0x000fea0003800000 */
.L_x_6917:
[----:B-----5:R-:W-:-:S05]  /*10d0*/  HADD2.F32 R52, -RZ, R13.H0_H0 ;  /* 0x2000000dff347230 */ /* 0x020fca0000004100 */
[----:B------:R-:W-:Y:S01]  /*10e0*/  FADD.FTZ R57, R52, R57 ;  /* 0x0000003934397221 */ /* 0x000fe20000010000 */
[----:B------:R-:W-:Y:S05]  /*10f0*/  BRA `(.L_x_6918) ;  /* 0x0000004000007947 */ /* 0x000fea0003800000 */
.L_x_6916:
[----:B-----5:R-:W-:Y:S02]  /*1100*/  HADD2.F32 R52, -RZ, R17.H0_H0 ;  /* 0x20000011ff347230 */ /* 0x020fe40000004100 */
[----:B------:R-:W-:-:S03]  /*1110*/  @P1 HADD2.F32 R60, -RZ, R13.H0_H0 ;  /* 0x2000000dff3c1230 */ /* 0x000fc60000004100 */
[----:B------:R-:W-:-:S04]  /*1120*/  FADD.FTZ R57, R52, R57 ;  /* 0x0000003934397221 */ /* 0x000fc80000010000 */
[----:B------:R-:W-:-:S05]  /*1130*/  @P1 FADD.FTZ R57, R60, R57 ;  /* 0x000000393c391221 */ /* 0x000fca0000010000 */
.L_x_6918:
[----:B------:R-:W-:-:S04]  /*1140*/  F2FP.PACK_AB R52, RZ, R57 ;  /* 0x00000039ff34723e */ /* 0x000fc800000000ff */
[----:B------:R-:W-:Y:S02]  /*1150*/  PRMT R9, R52, 0x7610, R9 ;  /* 0x0000761034097816 */ /* 0x000fe40000000009 */
.L_x_6919:
[----:B------:R-:W-:Y:S01]  /*1160*/  HADD2.F32 R60, -RZ, R53.H1_H1 ;  /* 0x30000035ff3c7230 */ /* 0x000fe20000004100 */
[----:B------:R-:W-:Y:S05]  /*1170*/  @P2 BRA `(.L_x_6920) ;  /* 0x0000008000002947 */ /* 0x000fea0003800000 */
[----:B------:R-:W-:-:S04]  /*1180*/  ISETP.NE.U32.AND P5, PT, RZ, c[0x0][0x180], PT ;  /* 0x00006000ff007a0c */ /* 0x000fc80003fa5070 */
[----:B------:R-:W-:-:S13]  /*1190*/  ISETP.NE.AND.EX P5, PT, RZ, c[0x0][0x184], PT, P5 ;  /* 0x00006100ff007a0c */ /* 0x000fda0003fa5350 */
[----:B------:R-:W-:Y:S05]  /*11a0*/  @P5 BRA `(.L_x_6921) ;  /* 0x0000002000005947 */ /* 0x000fea0003800000 */
[----:B------:R-:W-:Y:S05]  /*11b0*/  @P0 BRA `(.L_x_6922) ;  /* 0x0000008000000947 */ /* 0x000fea0003800000 */
[----:B------:R-:W-:Y:S05]  /*11c0*/  BRA `(.L_x_6923) ;  /* 0x0000009000007947 */ /* 0x000fea0003800000 */
.L_x_6921:
[----:B-----5:R-:W-:-:S05]  /*11d0*/  HADD2.F32 R53, -RZ, R13.H1_H1 ;  /* 0x3000000dff357230 */ /* 0x020fca0000004100 */
[----:B------:R-:W-:Y:S01]  /*11e0*/  FADD.FTZ R60, R53, R60 ;  /* 0x0000003c353c7221 */ /* 0x000fe20000010000 */
[----:B------:R-:W-:Y:S05]  /*11f0*/  BRA `(.L_x_6922) ;  /* 0x0000004000007947 */ /* 0x000fea0003800000 */
.L_x_6920:
[----:B-----5:R-:W-:Y:S02]  /*1200*/  HADD2.F32 R53, -RZ, R17.H1_H1 ;  /* 0x30000011ff357230 */ /* 0x020fe40000004100 */
[----:B------:R-:W-:-:S03]  /*1210*/  @P1 HADD2.F32 R61, -RZ, R13.H1_H1 ;  /* 0x3000000dff3d1230 */ /* 0x000fc60000004100 */
[----:B------:R-:W-:-:S04]  /*1220*/  FADD.FTZ R60, R53, R60 ;  /* 0x0000003c353c7221 */ /* 0x000fc80000010000 */
[----:B------:R-:W-:-:S05]  /*1230*/  @P1 FADD.FTZ R60, R61, R60 ;  /* 0x0000003c3d3c1221 */ /* 0x000fca0000010000 */
.L_x_6922:
[----:B------:R-:W-:-:S04]  /*1240*/  F2FP.PACK_AB R52, RZ, R60 ;  /* 0x0000003cff34723e */ /* 0x000fc800000000ff */
[----:B------:R-:W-:Y:S02]  /*1250*/  PRMT R9, R9, 0x5410, R52 ;  /* 0x0000541009097816 */ /* 0x000fe40000000034 */
.L_x_6923:
[----:B------:R-:W-:Y:S01]  /*1260*/  HADD2.F32 R61, -RZ, R54.H0_H0 ;  /* 0x20000036ff3d7230 */ /* 0x000fe20000004100 */
[----:B------:R-:W-:Y:S05]  /*1270*/  @P2 BRA `(.L_x_6924) ;  /* 0x0000008000002947 */ /* 0x000fea0003800000 */
[----:B------:R-:W-:-:S04]  /*1280*/  ISETP.NE.U32.AND P5, PT, RZ, c[0x0][0x180], PT ;  /* 0x00006000ff007a0c */ /* 0x000fc80003fa5070 */
[----:B------:R-:W-:-:S13]  /*1290*/  ISETP.NE.AND.EX P5, PT, RZ, c[0x0][0x184], PT, P5 ;  /* 0x00006100ff007a0c */ /* 0x000fda0003fa5350 */
[----:B------:R-:W-:Y:S05]  /*12a0*/  @P5 BRA `(.L_x_6925) ;  /* 0x0000002000005947 */ /* 0x000fea0003800000 */
[----:B------:R-:W-:Y:S05]  /*12b0*/  @P0 BRA `(.L_x_6926) ;  /* 0x0000008000000947 */ /* 0x000fea0003800000 */
[----:B------:R-:W-:Y:S05]  /*12c0*/  BRA `(.L_x_6927) ;  /* 0x0000009000007947 */ /* 0x000fea0003800000 */
.L_x_6925:
[----:B-----5:R-:W-:-:S05]  /*12d0*/  HADD2.F32 R52, -RZ, R14.H0_H0 ;  /* 0x2000000eff347230 */ /* 0x020fca0000004100 */
[----:B------:R-:W-:Y:S01]  /*12e0*/  FADD.FTZ R61, R52, R61 ;  /* 0x0000003d343d7221 */ /* 0x000fe20000010000 */
[----:B------:R-:W-:Y:S05]  /*12f0*/  BRA `(.L_x_6926) ;  /* 0x0000004000007947 */ /* 0x000fea0003800000 */
.L_x_6924:
[----:B-----5:R-:W-:Y:S02]  /*1300*/  HADD2.F32 R52, -RZ, R18.H0_H0 ;  /* 0x20000012ff347230 */ /* 0x020fe40000004100 */
[----:B------:R-:W-:-:S03]  /*1310*/  @P1 HADD2.F32 R64, -RZ, R14.H0_H0 ;  /* 0x2000000eff401230 */ /* 0x000fc60000004100 */
[----:B------:R-:W-:-:S04]  /*1320*/  FADD.FTZ R61, R52, R61 ;  /* 0x0000003d343d7221 */ /* 0x000fc80000010000 */
[----:B------:R-:W-:-:S05]  /*1330*/  @P1 FADD.FTZ R61, R64, R61 ;  /* 0x0000003d403d1221 */ /* 0x000fca0000010000 */
.L_x_6926:
[----:B------:R-:W-:-:S04]  /*1340*/  F2FP.PACK_AB R52, RZ, R61 ;  /* 0x0000003dff34723e */ /* 0x000fc800000000ff */
[----:B------:R-:W-:Y:S02]  /*1350*/  PRMT R10, R52, 0x7610, R10 ;  /* 0x00007610340a7816 */ /* 0x000fe4000000000a */
.L_x_6927:
[----:B------:R-:W-:Y:S01]  /*1360*/  HADD2.F32 R65, -RZ, R54.H1_H1 ;  /* 0x30000036ff417230 */ /* 0x000fe20000004100 */
[----:B------:R-:W-:Y:S05]  /*1370*/  @P2 BRA `(.L_x_6928) ;  /* 0x0000008000002947 */ /* 0x000fea0003800000 */
[----:B------:R-:W-:-:S04]  /*1380*/  ISETP.NE.U32.AND P5, PT, RZ, c[0x0][0x180], PT ;  /* 0x00006000ff007a0c */ /* 0x000fc80003fa5070 */
[----:B------:R-:W-:-:S13]  /*1390*/  ISETP.NE.AND.EX P5, PT, RZ, c[0x0][0x184], PT, P5 ;  /* 0x00006100ff007a0c */ /* 0x000fda0003fa5350 */
[----:B------:R-:W-:Y:S05]  /*13a0*/  @P5 BRA `(.L_x_6929) ;  /* 0x0000002000005947 */ /* 0x000fea0003800000 */
[----:B------:R-:W-:Y:S05]  /*13b0*/  @P0 BRA `(.L_x_6930) ;  /* 0x0000008000000947 */ /* 0x000fea0003800000 */
[----:B------:R-:W-:Y:S05]  /*13c0*/  BRA `(.L_x_6931) ;  /* 0x0000009000007947 */ /* 0x000fea0003800000 */
.L_x_6929:
[----:B-----5:R-:W-:-:S05]  /*13d0*/  HADD2.F32 R52, -RZ, R14.H1_H1 ;  /* 0x3000000eff347230 */ /* 0x020fca0000004100 */
[----:B------:R-:W-:Y:S01]  /*13e0*/  FADD.FTZ R65, R52, R65 ;  /* 0x0000004134417221 */ /* 0x000fe20000010000 */
[----:B------:R-:W-:Y:S05]  /*13f0*/  BRA `(.L_x_6930) ;  /* 0x0000004000007947 */ /* 0x000fea0003800000 */
.L_x_6928:
[----:B-----5:R-:W-:Y:S02]  /*1400*/  HADD2.F32 R52, -RZ, R18.H1_H1 ;  /* 0x30000012ff347230 */ /* 0x020fe40000004100 */
[----:B------:R-:W-:-:S03]  /*1410*/  @P1 HADD2.F32 R54, -RZ, R14.H1_H1 ;  /* 0x3000000eff361230 */ /* 0x000fc60000004100 */
[----:B------:R-:W-:-:S04]  /*1420*/  FADD.FTZ R65, R52, R65 ;  /* 0x0000004134417221 */ /* 0x000fc80000010000 */
[----:B------:R-:W-:-:S05]  /*1430*/  @P1 FADD.FTZ R65, R54, R65 ;  /* 0x0000004136411221 */ /* 0x000fca0000010000 */
.L_x_6930:
[----:B------:R-:W-:-:S04]  /*1440*/  F2FP.PACK_AB R52, RZ, R65 ;  /* 0x00000041ff34723e */ /* 0x000fc800000000ff */
[----:B------:R-:W-:Y:S02]  /*1450*/  PRMT R10, R10, 0x5410, R52 ;  /* 0x000054100a0a7816 */ /* 0x000fe40000000034 */
.L_x_6931:
[----:B------:R-:W-:Y:S01]  /*1460*/  HADD2.F32 R64, -RZ, R55.H0_H0 ;  /* 0x20000037ff407230 */ /* 0x000fe20000004100 */
[----:B------:R-:W-:Y:S05]  /*1470*/  @P2 BRA `(.L_x_6932) ;  /* 0x0000008000002947 */ /* 0x000fea0003800000 */
[----:B------:R-:W-:-:S04]  /*1480*/  ISETP.NE.U32.AND P5, PT, RZ, c[0x0][0x180], PT ;  /* 0x00006000ff007a0c */ /* 0x000fc80003fa5070 */
[----:B------:R-:W-:-:S13]  /*1490*/  ISETP.NE.AND.EX P5, PT, RZ, c[0x0][0x184], PT, P5 ;  /* 0x00006100ff007a0c */ /* 0x000fda0003fa5350 */
[----:B------:R-:W-:Y:S05]  /*14a0*/  @P5 BRA `(.L_x_6933) ;  /* 0x0000002000005947 */ /* 0x000fea0003800000 */
[----:B------:R-:W-:Y:S05]  /*14b0*/  @P0 BRA `(.L_x_6934) ;  /* 0x0000008000000947 */ /* 0x000fea0003800000 */
[----:B------:R-:W-:Y:S05]  /*14c0*/  BRA `(.L_x_6935) ;  /* 0x0000009000007947 */ /* 0x000fea0003800000 */
.L_x_6933:
[----:B-----5:R-:W-:-:S05]  /*14d0*/  HADD2.F32 R53, -RZ, R15.H0_H0 ;  /* 0x2000000fff357230 */ /* 0x020fca0000004100 */
[----:B------:R-:W-:Y:S01]  /*14e0*/  FADD.FTZ R64, R53, R64 ;  /* 0x0000004035407221 */ /* 0x000fe20000010000 */
[----:B------:R-:W-:Y:S05]  /*14f0*/  BRA `(.L_x_6934) ;  /* 0x0000004000007947 */ /* 0x000fea0003800000 */
.L_x_6932:
[----:B-----5:R-:W-:Y:S02]  /*1500*/  HADD2.F32 R53, -RZ, R19.H0_H0 ;  /* 0x20000013ff357230 */ /* 0x020fe40000004100 */
[----:B------:R-:W-:-:S03]  /*1510*/  @P1 HADD2.F32 R69, -RZ, R15.H0_H0 ;  /* 0x2000000fff451230 */ /* 0x000fc60000004100 */
[----:B------:R-:W-:-:S04]  /*1520*/  FADD.FTZ R64, R53, R64 ;  /* 0x0000004035407221 */ /* 0x000fc80000010000 */
[----:B------:R-:W-:-:S05]  /*1530*/  @P1 FADD.FTZ R64, R69, R64 ;  /* 0x0000004045401221 */ /* 0x000fca0000010000 */
.L_x_6934:
[----:B------:R-:W-:-:S04]  /*1540*/  F2FP.PACK_AB R52, RZ, R64 ;  /* 0x00000040ff34723e */ /* 0x000fc800000000ff */
[----:B------:R-:W-:Y:S02]  /*1550*/  PRMT R11, R52, 0x7610, R11 ;  /* 0x00007610340b7816 */ /* 0x000fe4000000000b */
.L_x_6935:
[----:B------:R-:W-:Y:S01]  /*1560*/  HADD2.F32 R69, -RZ, R55.H1_H1 ;  /* 0x30000037ff457230 */ /* 0x000fe20000004100 */
[----:B------:R-:W-:Y:S05]  /*1570*/  @P2 BRA `(.L_x_6936) ;  /* 0x0000008000002947 */ /* 0x000fea0003800000 */
[----:B------:R-:W-:-:S04]  /*1580*/  ISETP.NE.U32.AND P1, PT, RZ, c[0x0][0x180], PT ;  /* 0x00006000ff007a0c */ /* 0x000fc80003f25070 */
[----:B------:R-:W-:-:S13]  /*1590*/  ISETP.NE.AND.EX P1, PT, RZ, c[0x0][0x184], PT, P1 ;  /* 0x00006100ff007a0c */ /* 0x000fda0003f25310 */
[----:B------:R-:W-:Y:S05]  /*15a0*/  @P1 BRA `(.L_x_6937) ;  /* 0x0000002000001947 */ /* 0x000fea0003800000 */
[----:B------:R-:W-:Y:S05]  /*15b0*/  @P0 BRA `(.L_x_6938) ;  /* 0x0000008000000947 */ /* 0x000fea0003800000 */
[----:B------:R-:W-:Y:S05]  /*15c0*/  BRA `(.L_x_6939) ;  /* 0x0000009000007947 */ /* 0x000fea0003800000 */
.L_x_6937:
[----:B-----5:R-:W-:-:S05]  /*15d0*/  HADD2.F32 R52, -RZ, R15.H1_H1 ;  /* 0x3000000fff347230 */ /* 0x020fca0000004100 */
[----:B------:R-:W-:Y:S01]  /*15e0*/  FADD.FTZ R69, R52, R69 ;  /* 0x0000004534457221 */ /* 0x000fe20000010000 */
[----:B------:R-:W-:Y:S05]  /*15f0*/  BRA `(.L_x_6938) ;  /* 0x0000004000007947 */ /* 0x000fea0003800000 */
.L_x_6936:
[----:B-----5:R-:W-:Y:S02]  /*1600*/  HADD2.F32 R52, -RZ, R19.H1_H1 ;  /* 0x30000013ff347230 */ /* 0x020fe40000004100 */
[----:B------:R-:W-:-:S03]  /*1610*/  @P1 HADD2.F32 R54, -RZ, R15.H1_H1 ;  /* 0x3000000fff361230 */ /* 0x000fc60000004100 */
[----:B------:R-:W-:-:S04]  /*1620*/  FADD.FTZ R69, R52, R69 ;  /* 0x0000004534457221 */ /* 0x000fc80000010000 */
[----:B------:R-:W-:-:S05]  /*1630*/  @P1 FADD.FTZ R69, R54, R69 ;  /* 0x0000004536451221 */ /* 0x000fca0000010000 */
.L_x_6938:
[----:B------:R-:W-:-:S04]  /*1640*/  F2FP.PACK_AB R52, RZ, R69 ;  /* 0x00000045ff34723e */ /* 0x000fc800000000ff */
[----:B------:R-:W-:Y:S02]  /*1650*/  PRMT R11, R11, 0x5410, R52 ;  /* 0x000054100b0b7816 */ /* 0x000fe40000000034 */
.L_x_6939:
[----:B------:R-:W-:-:S04]  /*1660*/  @P0 LEA R52, P1, R63, c[0x0][0x188], 0x4 ;  /* 0x000062003f340a11 */ /* 0x000fc800078220ff */
[----:B------:R-:W-:-:S05]  /*1670*/  @P0 LEA.HI.X R53, R63, c[0x0][0x18c], RZ, 0x4, P1 ;  /* 0x000063003f350a11 */ /* 0x000fca00008f24ff */
[----:B------:R0:W-:Y:S04]  /*1680*/  @P0 STG.E.128 [R52.64], R8 ;  /* 0x0000000834000986 */ /* 0x0001e8000c101d04 */
.L_x_6907:
[----:B------:R-:W-:Y:S05]  /*1690*/  BSYNC B0 ;  /* 0x0000000000007941 */ /* 0x000fea0003800000 */
.L_x_6906:
        /* <DEDUP_REMOVED lines=21> */
.L_x_6948:
        /* <DEDUP_REMOVED lines=53> */
.L_x_6949:
        /* <DEDUP_REMOVED lines=18> */
[----:B------:R-:W-:Y:S02]  /*1c60*/  FADD.FTZ R54, R7, -R70 ;  /* 0x8000004607367221 */ /* 0x000fe40000010000 */
[----:B------:R-:W-:-:S02]  /*1c70*/  FMUL.FTZ R53, R71, R52 ;  /* 0x0000003447357220 */ /* 0x000fc40000410000 */
[----:B------:R-:W-:Y:S02]  /*1c80*/  FMUL.FTZ R54, R71, R54 ;  /* 0x0000003647367220 */ /* 0x000fe40000410000 */
[----:B-----5:R-:W-:Y:S02]  /*1c90*/  FFMA.FTZ R52, R40, R53, R48 ;  /* 0x0000003528347223 */ /* 0x020fe40000010030 */
[----:B------:R-:W-:Y:S02]  /*1ca0*/  FFMA.FTZ R53, R41, R54, R49 ;  /* 0x0000003629357223 */ /* 0x000fe40000010031 */
[--C-:B------:R-:W-:Y:S02]  /*1cb0*/  FADD.FTZ R54, R6, -R70.reuse ;  /* 0x8000004606367221 */ /* 0x100fe40000010000 */
[----:B------:R-:W-:Y:S01]  /*1cc0*/  FADD.FTZ R72, R58, -R70 ;  /* 0x800000463a487221 */ /* 0x000fe20000010000 */
[----:B------:R-:W-:Y:S01]  /*1cd0*/  F2FP.PACK_AB R52, R53, R52 ;  /* 0x000000343534723e */ /* 0x000fe200000000ff */
[----:B------:R-:W-:-:S02]  /*1ce0*/  FMUL.FTZ R53, R71, R54 ;  /* 0x0000003647357220 */ /* 0x000fc40000410000 */
[--C-:B------:R-:W-:Y:S02]  /*1cf0*/  FADD.FTZ R54, R67, -R70.reuse ;  /* 0x8000004643367221 */ /* 0x100fe40000010000 */
[--C-:B------:R-:W-:Y:S02]  /*1d00*/  FADD.FTZ R74, R66, -R70.reuse ;  /* 0x80000046424a7221 */ /* 0x100fe40000010000 */
[----:B------:R-:W-:Y:S02]  /*1d10*/  FADD.FTZ R76, R68, -R70 ;  /* 0x80000046444c7221 */ /* 0x000fe40000010000 */
        /* <DEDUP_REMOVED lines=8> */
[----:B------:R-:W-:Y:S01]  /*1da0*/  F2FP.PACK_AB R54, R55, R54 ;  /* 0x000000363736723e */ /* 0x000fe200000000ff */
[----:B------:R-:W-:-:S02]  /*1db0*/  FADD.FTZ R62, R59, -R70 ;  /* 0x800000463b3e7221 */ /* 0x000fc40000010000 */
[----:B------:R-:W-:Y:S01]  /*1dc0*/  FFMA.FTZ R53, R42, R53, R50 ;  /* 0x000000352a357223 */ /* 0x000fe20000010032 */
[----:B------:R-:W-:Y:S01]  /*1dd0*/  F2FP.PACK_AB R55, R76, R63 ;  /* 0x0000003f4c37723e */ /* 0x000fe200000000ff */
[----:B------:R-:W-:Y:S01]  /*1de0*/  FMUL.FTZ R62, R71, R62 ;  /* 0x0000003e473e7220 */ /* 0x000fe20000410000 */
[----:B------:R-:W-:-:S03]  /*1df0*/  HFMA2.MMA R63, -RZ, RZ, 0, 9.5367431640625e-07 ;  /* 0x00000010ff3f7435 */ /* 0x000fc600000001ff */
[----:B------:R-:W-:-:S05]  /*1e00*/  FFMA.FTZ R62, R43, R62, R51 ;  /* 0x0000003e2b3e7223 */ /* 0x000fca0000010033 */
[----:B------:R-:W-:Y:S02]  /*1e10*/  F2FP.PACK_AB R53, R62, R53 ;  /* 0x000000353e35723e */ /* 0x000fe400000000ff */
[C---:B------:R-:W-:Y:S01]  /*1e20*/  IMAD.WIDE.U32 R62, R2.reuse, R63, c[0x0][0x208] ;  /* 0x00008200023e7625 */ /* 0x040fe200078e003f */
[----:B------:R-:W-:-:S04]  /*1e30*/  IADD3 R2, R2, 0x20, RZ ;  /* 0x0000002002027810 */ /* 0x000fc80007ffe0ff */
[----:B------:R0:W-:Y:S03]  /*1e40*/  STG.E.128 [R62.64], R52 ;  /* 0x000000343e007986 */ /* 0x0001e6000c101d04 */
.L_x_6943:
[----:B------:R-:W-:Y:S05]  /*1e50*/  BSYNC B0 ;  /* 0x0000000000007941 */ /* 0x000fea0003800000 */
.L_x_6942:
        /* <DEDUP_REMOVED lines=22> */
[----:B------:R-:W-:Y:S01]  /*1fc0*/  F2FP.PACK_AB R54, R71, R54 ;  /* 0x000000364736723e */ /* 0x000fe200000000ff */
[----:B------:R-:W-:Y:S01]  /*1fd0*/  FFMA.FTZ R53, R26, R53, R34 ;  /* 0x000000351a357223 */ /* 0x000fe20000010022 */
[----:B------:R-:W-:Y:S01]  /*1fe0*/  MOV R71, 0x10 ;  /* 0x0000001000477802 */ /* 0x000fe20000000f00 */
[----:B------:R-:W-:Y:S01]  /*1ff0*/  FFMA.FTZ R55, R22, R73, R30 ;  /* 0x0000004916377223 */ /* 0x000fe2000001001e */
[----:B------:R-:W-:Y:S01]  /*2000*/  F2FP.PACK_AB R52, R52, R63 ;  /* 0x0000003f3434723e */ /* 0x000fe200000000ff */
[----:B------:R-:W-:Y:S02]  /*2010*/  FFMA.FTZ R70, R23, R70, R31 ;  /* 0x0000004617467223 */ /* 0x000fe4000001001f */
[----:B------:R-:W-:-:S02]  /*2020*/  FFMA.FTZ R72, R27, R72, R35 ;  /* 0x000000481b487223 */ /* 0x000fc40000010023 */
[----:B------:R-:W-:Y:S01]  /*2030*/  IMAD.WIDE.U32 R62, R2, R71, c[0x0][0x208] ;  /* 0x00008200023e7625 */ /* 0x000fe200078e0047 */
[----:B------:R-:W-:Y:S02]  /*2040*/  F2FP.PACK_AB R55, R70, R55 ;  /* 0x000000374637723e */ /* 0x000fe400000000ff */
[----:B------:R-:W-:-:S05]  /*2050*/  F2FP.PACK_AB R53, R72, R53 ;  /* 0x000000354835723e */ /* 0x000fca00000000ff */
[----:B------:R0:W-:Y:S02]  /*2060*/  STG.E.128 [R62.64], R52 ;  /* 0x000000343e007986 */ /* 0x0001e4000c101d04 */
.L_x_6945:
[----:B------:R-:W-:Y:S05]  /*2070*/  BSYNC B0 ;  /* 0x0000000000007941 */ /* 0x000fea0003800000 */
.L_x_6944:
[----:B01----:R-:W-:-:S10]  /*2080*/  HFMA2.MMA R53, -RZ, RZ, 0, 2.384185791015625e-07 ;  /* 0x00000004ff357435 */ /* 0x003fd400000001ff */
[----:B------:R-:W-:-:S05]  /*2090*/  IMAD R4, R53, c[0x0][0x160], R4 ;  /* 0x0000580035047a24 */ /* 0x000fca00078e0204 */
[----:B------:R-:W-:-:S13]  /*20a0*/  ISETP.GE.AND P1, PT, R4, c[0x0][0x164], PT ;  /* 0x0000590004007a0c */ /* 0x000fda0003f26270 */
[----:B-----5:R-:W-:Y:S01]  /*20b0*/  @P1 CALL.REL.NOINC `(.L_x_6946) ;  /* 0x0000001000001944 */ /* 0x020fe20003c00000 */
[----:B------:R-:W-:Y:S05]  /*20c0*/  BRA `(.L_x_6947) ;  /* 0xffffe2b000007947 */ /* 0x000fea000383ffff */
.L_x_6946:
[----:B------:R-:W-:Y:S05]  /*20d0*/  EXIT ;  /* 0x000000000000794d */ /* 0x000fea0003800000 */
.L_x_6940:
[----:B------:R-:W-:Y:S01]  /*20e0*/  HFMA2.MMA R62, -RZ, RZ, 0, 1.847743988037109375e-06 ;  /* 0x0000001fff3e7435 */ /* 0x000fe200000001ff */
[----:B------:R-:W-:Y:S02]  /*20f0*/  MOV R70, 0x1 ;  /* 0x0000000100467802 */ /* 0x000fe40000000f00 */
[----:B------:R-:W-:Y:S02]  /*2100*/  MOV R55, 0xffffffff ;  /* 0xffffffff00377802 */ /* 0x000fe40000000f00 */
[----:B------:R-:W-:Y:S02]  /*2110*/  MOV R52, 0x2130 ;  /* 0x0000213000347802 */ /* 0x000fe40000000f00 */
[----:B-----5:R-:W-:Y:S05]  /*2120*/  CALL.REL.NOINC `($__internal_42_$__cuda_sm70_shflsync_bfly_p) ;  /* 0x000005c000007944 */ /* 0x020fea0003c00000 */
[----:B01----:R-:W-:Y:S05]  /*2130*/  BRA `(.L_x_6948) ;  /* 0xfffff6b000007947 */ /* 0x003fea000383ffff */
.L_x_6941:
[----:B------:R-:W-:Y:S01]  /*2140*/  HFMA2.MMA R70, -RZ, RZ, 0, 1.1920928955078125e-07 ;  /* 0x00000002ff467435 */ /* 0x000fe200000001ff */
[----:B0-----:R-:W-:Y:S02]  /*2150*/  MOV R54, R71 ;  /* 0x0000004700367202 */ /* 0x001fe40000000f00 */
[----:B------:R-:W-:Y:S02]  /*2160*/  MOV R62, 0x1f ;  /* 0x0000001f003e7802 */ /* 0x000fe40000000f00 */
[----:B------:R-:W-:-:S02]  /*2170*/  MOV R55, 0xffffffff ;  /* 0xffffffff00377802 */ /* 0x000fc40000000f00 */
[----:B------:R-:W-:Y:S02]  /*2180*/  MOV R52, 0x21a0 ;  /* 0x000021a000347802 */ /* 0x000fe40000000f00 */
[----:B-----5:R-:W-:Y:S05]  /*2190*/  CALL.REL.NOINC `($__internal_42_$__cuda_sm70_shflsync_bfly_p) ;  /* 0x0000055000007944 */ /* 0x020fea0003c00000 */
[----:B0-----:R-:W-:Y:S01]  /*21a0*/  HFMA2.MMA R70, -RZ, RZ, 0, 2.384185791015625e-07 ;  /* 0x00000004ff467435 */ /* 0x001fe200000001ff */
[----:B-1----:R-:W-:Y:S01]  /*21b0*/  FADD.FTZ R54, R71, R55 ;  /* 0x0000003747367221 */ /* 0x002fe20000010000 */
[----:B------:R-:W-:Y:S02]  /*21c0*/  MOV R62, 0x1f ;  /* 0x0000001f003e7802 */ /* 0x000fe40000000f00 */
[----:B------:R-:W-:Y:S02]  /*21d0*/  MOV R55, 0xffffffff ;  /* 0xffffffff00377802 */ /* 0x000fe40000000f00 */
[----:B------:R-:W-:Y:S02]  /*21e0*/  MOV R52, 0x2200 ;  /* 0x0000220000347802 */ /* 0x000fe40000000f00 */
[----:B------:R-:W-:Y:S05]  /*21f0*/  CALL.REL.NOINC `($__internal_42_$__cuda_sm70_shflsync_bfly_p) ;  /* 0x000004f000007944 */ /* 0x000fea0003c00000 */
[----:B0-----:R-:W-:Y:S01]  /*2200*/  HFMA2.MMA R70, -RZ, RZ, 0, 4.76837158203125e-07 ;  /* 0x00000008ff467435 */ /* 0x001fe200000001ff */
[----:B-1----:R-:W-:Y:S01]  /*2210*/  FADD.FTZ R54, R54, R55 ;  /* 0x0000003736367221 */ /* 0x002fe20000010000 */
[----:B------:R-:W-:Y:S02]  /*2220*/  MOV R62, 0x1f ;  /* 0x0000001f003e7802 */ /* 0x000fe40000000f00 */
[----:B------:R-:W-:-:S02]  /*2230*/  MOV R55, 0xffffffff ;  /* 0xffffffff00377802 */ /* 0x000fc40000000f00 */
[----:B------:R-:W-:Y:S02]  /*2240*/  MOV R52, 0x2260 ;  /* 0x0000226000347802 */ /* 0x000fe40000000f00 */
[----:B------:R-:W-:Y:S05]  /*2250*/  CALL.REL.NOINC `($__internal_42_$__cuda_sm70_shflsync_bfly_p) ;  /* 0x0000049000007944 */ /* 0x000fea0003c00000 */
[----:B0-----:R-:W-:Y:S01]  /*2260*/  HFMA2.MMA R70, -RZ, RZ, 0, 9.5367431640625e-07 ;  /* 0x00000010ff467435 */ /* 0x001fe200000001ff */
[----:B-1----:R-:W-:Y:S01]  /*2270*/  FADD.FTZ R54, R54, R55 ;  /* 0x0000003736367221 */ /* 0x002fe20000010000 */
[----:B------:R-:W-:Y:S02]  /*2280*/  MOV R62, 0x1f ;  /* 0x0000001f003e7802 */ /* 0x000fe40000000f00 */
[----:B------:R-:W-:Y:S02]  /*2290*/  MOV R55, 0xffffffff ;  /* 0xffffffff00377802 */ /* 0x000fe40000000f00 */
[----:B------:R-:W-:Y:S02]  /*22a0*/  MOV R52, 0x22c0 ;  /* 0x000022c000347802 */ /* 0x000fe40000000f00 */
[----:B------:R-:W-:Y:S05]  /*22b0*/  CALL.REL.NOINC `($__internal_42_$__cuda_sm70_shflsync_bfly_p) ;  /* 0x0000043000007944 */ /* 0x000fea0003c00000 */
        /* <DEDUP_REMOVED lines=39> */
[----:B------:R-:W-:Y:S05]  /*2530*/  CALL.REL.NOINC `($__internal_42_$__cuda_sm70_shflsync_bfly_p) ;  /* 0x000001b000007944 */ /* 0x000fea0003c00000 */
[----:B0-----:R-:W-:Y:S01]  /*2540*/  HFMA2.MMA R70, -RZ, RZ, 0, 1.1920928955078125e-07 ;  /* 0x00000002ff467435 */ /* 0x001fe200000001ff */
[----:B-1----:R-:W-:Y:S01]  /*2550*/  FADD.FTZ R54, R54, R55 ;  /* 0x0000003736367221 */ /* 0x002fe20000010000 */
[----:B------:R-:W-:Y:S02]  /*2560*/  MOV R62, 0x1f ;  /* 0x0000001f003e7802 */ /* 0x000fe40000000f00 */
[----:B------:R-:W-:Y:S02]  /*2570*/  MOV R55, 0xffffffff ;  /* 0xffffffff00377802 */ /* 0x000fe40000000f00 */
[----:B------:R-:W-:Y:S02]  /*2580*/  MOV R52, 0x25a0 ;  /* 0x000025a000347802 */ /* 0x000fe40000000f00 */
[----:B------:R-:W-:Y:S05]  /*2590*/  CALL.REL.NOINC `($__internal_42_$__cuda_sm70_shflsync_bfly_p) ;  /* 0x0000015000007944 */ /* 0x000fea0003c00000 */
[----:B0-----:R-:W-:Y:S01]  /*25a0*/  HFMA2.MMA R70, -RZ, RZ, 0, 2.384185791015625e-07 ;  /* 0x00000004ff467435 */ /* 0x001fe200000001ff */
[----:B-1----:R-:W-:Y:S01]  /*25b0*/  FADD.FTZ R54, R54, R55 ;  /* 0x0000003736367221 */ /* 0x002fe20000010000 */
[----:B------:R-:W-:Y:S02]  /*25c0*/  MOV R62, 0x1f ;  /* 0x0000001f003e7802 */ /* 0x000fe40000000f00 */
[----:B------:R-:W-:-:S02]  /*25d0*/  MOV R55, 0xffffffff ;  /* 0xffffffff00377802 */ /* 0x000fc40000000f00 */
[----:B------:R-:W-:Y:S02]  /*25e0*/  MOV R52, 0x2600 ;  /* 0x0000260000347802 */ /* 0x000fe40000000f00 */
[----:B------:R-:W-:Y:S05]  /*25f0*/  CALL.REL.NOINC `($__internal_42_$__cuda_sm70_shflsync_bfly_p) ;  /* 0x000000f000007944 */ /* 0x000fea0003c00000 */
[----:B0-----:R-:W-:Y:S01]  /*2600*/  HFMA2.MMA R70, -RZ, RZ, 0, 4.76837158203125e-07 ;  /* 0x00000008ff467435 */ /* 0x001fe200000001ff */
[----:B-1----:R-:W-:Y:S01]  /*2610*/  FADD.FTZ R54, R54, R55 ;  /* 0x0000003736367221 */ /* 0x002fe20000010000 */
[----:B------:R-:W-:Y:S02]  /*2620*/  MOV R62, 0x1f ;  /* 0x0000001f003e7802 */ /* 0x000fe40000000f00 */
[----:B------:R-:W-:Y:S02]  /*2630*/  MOV R55, 0xffffffff ;  /* 0xffffffff00377802 */ /* 0x000fe40000000f00 */
[----:B------:R-:W-:Y:S02]  /*2640*/  MOV R52, 0x2660 ;  /* 0x0000266000347802 */ /* 0x000fe40000000f00 */
[----:B------:R-:W-:Y:S05]  /*2650*/  CALL.REL.NOINC `($__internal_42_$__cuda_sm70_shflsync_bfly_p) ;  /* 0x0000009000007944 */ /* 0x000fea0003c00000 */
[----:B-1----:R-:W-:Y:S01]  /*2660*/  FADD.FTZ R71, R54, R55 ;  /* 0x0000003736477221 */ /* 0x002fe20000010000 */
[----:B0-----:R-:W-:Y:S01]  /*2670*/  HFMA2.MMA R70, -RZ, RZ, 0, 9.5367431640625e-07 ;  /* 0x00000010ff467435 */ /* 0x001fe200000001ff */
[----:B------:R-:W-:Y:S02]  /*2680*/  MOV R62, 0x1f ;  /* 0x0000001f003e7802 */ /* 0x000fe40000000f00 */
[----:B------:R-:W-:-:S02]  /*2690*/  MOV R55, 0xffffffff ;  /* 0xffffffff00377802 */ /* 0x000fc40000000f00 */
[----:B------:R-:W-:Y:S02]  /*26a0*/  MOV R54, R71 ;  /* 0x0000004700367202 */ /* 0x000fe40000000f00 */
[----:B------:R-:W-:Y:S02]  /*26b0*/  MOV R52, 0x26d0 ;  /* 0x000026d000347802 */ /* 0x000fe40000000f00 */
[----:B------:R-:W-:Y:S05]  /*26c0*/  CALL.REL.NOINC `($__internal_42_$__cuda_sm70_shflsync_bfly_p) ;  /* 0x0000002000007944 */ /* 0x000fea0003c00000 */
[----:B01----:R-:W-:Y:S01]  /*26d0*/  MOV R62, R55 ;  /* 0x00000037003e7202 */ /* 0x003fe20000000f00 */
[----:B------:R-:W-:Y:S05]  /*26e0*/  BRA `(.L_x_6949) ;  /* 0xfffff45000007947 */ /* 0x000fea000383ffff */
        .weak           $__internal_42_$__cuda_sm70_shflsync_bfly_p
        .type           $__internal_42_$__cuda_sm70_shflsync_bfly_p,@function
        .size           $__internal_42_$__cuda_sm70_shflsync_bfly_p,(.L_x_13582 - $__internal_42_$__cuda_sm70_shflsync_bfly_p)
$__internal_42_$__cuda_sm70_shflsync_bfly_p:
[----:B------:R-:W-:Y:S01]  /*26f0*/  HFMA2.MMA R53, -RZ, RZ, 0, 0 ;  /* 0x00000000ff357435 */ /* 0x000fe200000001ff */
[----:B------:R-:W-:Y:S04]  /*2700*/  WARPSYNC R55 ;  /* 0x0000003700007348 */ /* 0x000fe80003800000 */
[----:B------:R0:W1:Y:S01]  /*2710*/  SHFL.BFLY PT, R55, R54, R70, R62 ;  /* 0x0c00004636377389 */ /* 0x00006200000e003e */
[----:B------:R-:W-:Y:S05]  /*2720*/  RET.REL.NODEC R52 `(_ZN10layer_norm31ln_parallel_residual_fwd_kernelINS_13Kernel_traitsIf6__halfS2_S2_fjLj512ELj1ELj4ELj1ELj16ENS_18Kernel_traits_baseILj512EfS2_S2_S2_fjLj128EEEEELb0ELb1ELb0EEEvNS_9FwdParamsE) ;  /* 0xffffd8d034007950 */ /* 0x000fea0003c3ffff */
.L_x_6950:
        /* <DEDUP_REMOVED lines=13> */
.L_x_13582:


//--------------------- .text._ZN10layer_norm31ln_parallel_residual_fwd_kernelINS_13Kernel_traitsIf6__halfS2_S2_fjLj512ELj1ELj4ELj1ELj16ENS_18Kernel_traits_baseILj512EfS2_S2_S2_fjLj128EEEEELb0ELb1ELb1EEEvNS_9FwdParamsE --------------------------
	.section	.text._ZN10layer_norm31ln_parallel_residual_fwd_kernelINS_13Kernel_traitsIf6__halfS2_S2_fjLj512ELj1ELj4ELj1ELj16ENS_18Kernel_traits_baseILj512EfS2_S2_S2_fjLj128EEEEELb0ELb1ELb1EEEvNS_9FwdParamsE,"ax",@progbits
	.sectioninfo	@"SHI_REGISTERS=80"
	.align	128
        .global         _ZN10layer_norm31ln_parallel_residual_fwd_kernelINS_13Kernel_traitsIf6__halfS2_S2_fjLj512ELj1ELj4ELj1ELj16ENS_18Kernel_traits_baseILj512EfS2_S2_S2_fjLj128EEEEELb0ELb1ELb1EEEvNS_9FwdParamsE
        .type           _ZN10layer_norm31ln_parallel_residual_fwd_kernelINS_13Kernel_traitsIf6__halfS2_S2_fjLj512ELj1ELj4ELj1ELj16ENS_18Kernel_traits_baseILj512EfS2_S2_S2_fjLj128EEEEELb0ELb1ELb1EEEvNS_9FwdParamsE,@function
        .size           _ZN10layer_norm31ln_parallel_residual_fwd_kernelINS_13Kernel_traitsIf6__halfS2_S2_fjLj512ELj1ELj4ELj1ELj16ENS_18Kernel_traits_baseILj512EfS2_S2_S2_fjLj128EEEEELb0ELb1ELb1EEEvNS_9FwdParamsE,(.L_x_13583 - _ZN10layer_norm31ln_parallel_residual_fwd_kernelINS_13Kernel_traitsIf6__halfS2_S2_fjLj512ELj1ELj4ELj1ELj16ENS_18Kernel_traits_baseILj512EfS2_S2_S2_fjLj128EEEEELb0ELb1ELb1EEEvNS_9FwdParamsE)
        .other          _ZN10layer_norm31ln_parallel_residual_fwd_kernelINS_13Kernel_traitsIf6__halfS2_S2_fjLj512ELj1ELj4ELj1ELj16ENS_18Kernel_traits_baseILj512EfS2_S2_S2_fjLj128EEEEELb0ELb1ELb1EEEvNS_9FwdParamsE,@"STO_CUDA_ENTRY STV_DEFAULT"
_ZN10layer_norm31ln_parallel_residual_fwd_kernelINS_13Kernel_traitsIf6__halfS2_S2_fjLj512ELj1ELj4ELj1ELj16ENS_18Kernel_traits_baseILj512EfS2_S2_S2_fjLj128EEEEELb0ELb1ELb1EEEvNS_9FwdParamsE:
.text._ZN10layer_norm31ln_parallel_residual_fwd_kernelINS_13Kernel_traitsIf6__halfS2_S2_fjLj512ELj1ELj4ELj1ELj16ENS_18Kernel_traits_baseILj512EfS2_S2_S2_fjLj128EEEEELb0ELb1ELb1EEEvNS_9FwdParamsE:
        /* <DEDUP_REMOVED lines=32> */
[----:B------:R-:W-:Y:S01]  /*0200*/  MOV R0, c[0x0][0x180] ;  /* 0x0000600000007a02 */ /* 0x000fe20000000f00 */
[----:B------:R-:W-:-:S03]  /*0210*/  ULDC.U8 UR6, c[0x0][0x1f0] ;  /* 0x00007c0000067ab9 */ /* 0x000fc60000000000 */
[----:B------:R-:W-:Y:S02]  /*0220*/  LOP3.LUT P0, RZ, R0, c[0x0][0x178], RZ, 0xfc, !PT ;  /* 0x00005e0000ff7a12 */ /* 0x000fe4000780fcff */
[----:B------:R-:W-:-:S04]  /*0230*/  MOV R0, c[0x0][0x184] ;  /* 0x0000610000007a02 */ /* 0x000fc80000000f00 */
[----:B------:R-:W-:Y:S02]  /*0240*/  LOP3.LUT P0, RZ, R0, c[0x0][0x17c], RZ, 0xfc, P0 ;  /* 0x00005f0000ff7a12 */ /* 0x000fe4000000fcff */
[----:B0-----:R-:W-:Y:S02]  /*0250*/  LOP3.LUT R0, R3, 0x1f, RZ, 0xc0, !PT ;  /* 0x0000001f03007812 */ /* 0x001fe400078ec0ff */
.L_x_7018:
        /* <DEDUP_REMOVED lines=26> */
.L_x_6952:
[----:B-----5:R-:W-:-:S05]  /*0400*/  HADD2.F32 R52, -RZ, R40.H0_H0 ;  /* 0x20000028ff347230 */ /* 0x020fca0000004100 */
[----:B------:R-:W-:Y:S01]  /*0410*/  FADD.FTZ R53, R53, R52 ;  /* 0x0000003435357221 */ /* 0x000fe20000010000 */
[----:B------:R-:W-:Y:S05]  /*0420*/  BRA `(.L_x_6953) ;  /* 0x0000004000007947 */ /* 0x000fea0003800000 */
.L_x_6951:
[----:B0----5:R-:W-:Y:S02]  /*0430*/  HADD2.F32 R52, -RZ, R36.H0_H0 ;  /* 0x20000024ff347230 */ /* 0x021fe40000004100 */
[----:B------:R-:W-:-:S03]  /*0440*/  @P2 HADD2.F32 R54, -RZ, R40.H0_H0 ;  /* 0x20000028ff362230 */ /* 0x000fc60000004100 */
[----:B------:R-:W-:-:S04]  /*0450*/  FADD.FTZ R53, R53, R52 ;  /* 0x0000003435357221 */ /* 0x000fc80000010000 */
[----:B------:R-:W-:-:S05]  /*0460*/  @P2 FADD.FTZ R53, R53, R54 ;  /* 0x0000003635352221 */ /* 0x000fca0000010000 */
.L_x_6953:
[----:B------:R-:W-:-:S04]  /*0470*/  F2FP.PACK_AB R52, RZ, R53 ;  /* 0x00000035ff34723e */ /* 0x000fc800000000ff */
[----:B------:R-:W-:Y:S02]  /*0480*/  PRMT R44, R52, 0x7610, R44 ;  /* 0x00007610342c7816 */ /* 0x000fe4000000002c */
.L_x_6954:
[----:B------:R-:W-:Y:S01]  /*0490*/  HADD2.F32 R55, -RZ, R48.H1_H1 ;  /* 0x30000030ff377230 */ /* 0x000fe20000004100 */
[----:B------:R-:W-:Y:S05]  /*04a0*/  @P3 BRA `(.L_x_6955) ;  /* 0x0000008000003947 */ /* 0x000fea0003800000 */
[----:B------:R-:W-:-:S04]  /*04b0*/  ISETP.NE.U32.AND P4, PT, RZ, c[0x0][0x180], PT ;  /* 0x00006000ff007a0c */ /* 0x000fc80003f85070 */
[----:B------:R-:W-:-:S13]  /*04c0*/  ISETP.NE.AND.EX P4, PT, RZ, c[0x0][0x184], PT, P4 ;  /* 0x00006100ff007a0c */ /* 0x000fda0003f85340 */
[----:B------:R-:W-:Y:S05]  /*04d0*/  @P4 BRA `(.L_x_6956) ;  /* 0x0000002000004947 */ /* 0x000fea0003800000 */
[----:B------:R-:W-:Y:S05]  /*04e0*/  @P0 BRA `(.L_x_6957) ;  /* 0x0000008000000947 */ /* 0x000fea0003800000 */
[----:B------:R-:W-:Y:S05]  /*04f0*/  BRA `(.L_x_6958) ;  /* 0x0000009000007947 */ /* 0x000fea0003800000 */
.L_x_6956:
[----:B-----5:R-:W-:-:S05]  /*0500*/  HADD2.F32 R48, -RZ, R40.H1_H1 ;  /* 0x30000028ff307230 */ /* 0x020fca0000004100 */
[----:B------:R-:W-:Y:S01]  /*0510*/  FADD.FTZ R55, R55, R48 ;  /* 0x0000003037377221 */ /* 0x000fe20000010000 */
[----:B------:R-:W-:Y:S05]  /*0520*/  BRA `(.L_x_6957) ;  /* 0x0000004000007947 */ /* 0x000fea0003800000 */
.L_x_6955:
[----:B-----5:R-:W-:Y:S02]  /*0530*/  HADD2.F32 R48, -RZ, R36.H1_H1 ;  /* 0x30000024ff307230 */ /* 0x020fe40000004100 */
[----:B------:R-:W-:-:S03]  /*0540*/  @P2 HADD2.F32 R52, -RZ, R40.H1_H1 ;  /* 0x30000028ff342230 */ /* 0x000fc60000004100 */
[----:B------:R-:W-:-:S04]  /*0550*/  FADD.FTZ R55, R55, R48 ;  /* 0x0000003037377221 */ /* 0x000fc80000010000 */
[----:B------:R-:W-:-:S05]  /*0560*/  @P2 FADD.FTZ R55, R55, R52 ;  /* 0x0000003437372221 */ /* 0x000fca0000010000 */
.L_x_6957:
[----:B------:R-:W-:-:S04]  /*0570*/  F2FP.PACK_AB R48, RZ, R55 ;  /* 0x00000037ff30723e */ /* 0x000fc800000000ff */
[----:B------:R-:W-:Y:S02]  /*0580*/  PRMT R44, R44, 0x5410, R48 ;  /* 0x000054102c2c7816 */ /* 0x000fe40000000030 */
.L_x_6958:
[----:B------:R-:W-:Y:S01]  /*0590*/  HADD2.F32 R54, -RZ, R49.H0_H0 ;  /* 0x20000031ff367230 */ /* 0x000fe20000004100 */
[----:B------:R-:W-:Y:S05]  /*05a0*/  @P3 BRA `(.L_x_6959) ;  /* 0x0000008000003947 */ /* 0x000fea0003800000 */
[----:B------:R-:W-:-:S04]  /*05b0*/  ISETP.NE.U32.AND P4, PT, RZ, c[0x0][0x180], PT ;  /* 0x00006000ff007a0c */ /* 0x000fc80003f85070 */
[----:B------:R-:W-:-:S13]  /*05c0*/  ISETP.NE.AND.EX P4, PT, RZ, c[0x0][0x184], PT, P4 ;  /* 0x00006100ff007a0c */ /* 0x000fda0003f85340 */
[----:B------:R-:W-:Y:S05]  /*05d0*/  @P4 BRA `(.L_x_6960) ;  /* 0x0000002000004947 */ /* 0x000fea0003800000 */
[----:B------:R-:W-:Y:S05]  /*05e0*/  @P0 BRA `(.L_x_6961) ;  /* 0x0000008000000947 */ /* 0x000fea0003800000 */
[----:B------:R-:W-:Y:S05]  /*05f0*/  BRA `(.L_x_6962) ;  /* 0x0000009000007947 */ /* 0x000fea0003800000 */
.L_x_6960:
[----:B-----5:R-:W-:-:S05]  /*0600*/  HADD2.F32 R57, -RZ, R41.H0_H0 ;  /* 0x20000029ff397230 */ /* 0x020fca0000004100 */
[----:B------:R-:W-:Y:S01]  /*0610*/  FADD.FTZ R54, R54, R57 ;  /* 0x0000003936367221 */ /* 0x000fe20000010000 */
[----:B------:R-:W-:Y:S05]  /*0620*/  BRA `(.L_x_6961) ;  /* 0x0000004000007947 */ /* 0x000fea0003800000 */
.L_x_6959:
[----:B-----5:R-:W-:Y:S02]  /*0630*/  HADD2.F32 R57, -RZ, R37.H0_H0 ;  /* 0x20000025ff397230 */ /* 0x020fe40000004100 */
[----:B------:R-:W-:-:S03]  /*0640*/  @P2 HADD2.F32 R59, -RZ, R41.H0_H0 ;  /* 0x20000029ff3b2230 */ /* 0x000fc60000004100 */
[----:B------:R-:W-:-:S04]  /*0650*/  FADD.FTZ R54, R54, R57 ;  /* 0x0000003936367221 */ /* 0x000fc80000010000 */
[----:B------:R-:W-:-:S05]  /*0660*/  @P2 FADD.FTZ R54, R54, R59 ;  /* 0x0000003b36362221 */ /* 0x000fca0000010000 */
.L_x_6961:
[----:B------:R-:W-:-:S04]  /*0670*/  F2FP.PACK_AB R48, RZ, R54 ;  /* 0x00000036ff30723e */ /* 0x000fc800000000ff */
[----:B------:R-:W-:Y:S02]  /*0680*/  PRMT R45, R48, 0x7610, R45 ;  /* 0x00007610302d7816 */ /* 0x000fe4000000002d */
.L_x_6962:
[----:B------:R-:W-:Y:S01]  /*0690*/  HADD2.F32 R57, -RZ, R49.H1_H1 ;  /* 0x30000031ff397230 */ /* 0x000fe20000004100 */
[----:B------:R-:W-:Y:S05]  /*06a0*/  @P3 BRA `(.L_x_6963) ;  /* 0x0000008000003947 */ /* 0x000fea0003800000 */
[----:B------:R-:W-:-:S04]  /*06b0*/  ISETP.NE.U32.AND P4, PT, RZ, c[0x0][0x180], PT ;  /* 0x00006000ff007a0c */ /* 0x000fc80003f85070 */
[----:B------:R-:W-:-:S13]  /*06c0*/  ISETP.NE.AND.EX P4, PT, RZ, c[0x0][0x184], PT, P4 ;  /* 0x00006100ff007a0c */ /* 0x000fda0003f85340 */
[----:B------:R-:W-:Y:S05]  /*06d0*/  @P4 BRA `(.L_x_6964) ;  /* 0x0000002000004947 */ /* 0x000fea0003800000 */
[----:B------:R-:W-:Y:S05]  /*06e0*/  @P0 BRA `(.L_x_6965) ;  /* 0x0000008000000947 */ /* 0x000fea0003800000 */
[----:B------:R-:W-:Y:S05]  /*06f0*/  BRA `(.L_x_6966) ;  /* 0x0000009000007947 */ /* 0x000fea0003800000 */
.L_x_6964:
[----:B-----5:R-:W-:-:S05]  /*0700*/  HADD2.F32 R48, -RZ, R41.H1_H1 ;  /* 0x30000029ff307230 */ /* 0x020fca0000004100 */
[----:B------:R-:W-:Y:S01]  /*0710*/  FADD.FTZ R57, R57, R48 ;  /* 0x0000003039397221 */ /* 0x000fe20000010000 */
[----:B------:R-:W-:Y:S05]  /*0720*/  BRA `(.L_x_6965) ;  /* 0x0000004000007947 */ /* 0x000fea0003800000 */
.L_x_6963:
[----:B-----5:R-:W-:Y:S02]  /*0730*/  HADD2.F32 R48, -RZ, R37.H1_H1 ;  /* 0x30000025ff307230 */ /* 0x020fe40000004100 */
[----:B------:R-:W-:-:S03]  /*0740*/  @P2 HADD2.F32 R52, -RZ, R41.H1_H1 ;  /* 0x30000029ff342230 */ /* 0x000fc60000004100 */
[----:B------:R-:W-:-:S04]  /*0750*/  FADD.FTZ R57, R57, R48 ;  /* 0x0000003039397221 */ /* 0x000fc80000010000 */
[----:B------:R-:W-:-:S05]  /*0760*/  @P2 FADD.FTZ R57, R57, R52 ;  /* 0x0000003439392221 */ /* 0x000fca0000010000 */
.L_x_6965:
[----:B------:R-:W-:-:S04]  /*0770*/  F2FP.PACK_AB R48, RZ, R57 ;  /* 0x00000039ff30723e */ /* 0x000fc800000000ff */
[----:B------:R-:W-:Y:S02]  /*0780*/  PRMT R45, R45, 0x5410, R48 ;  /* 0x000054102d2d7816 */ /* 0x000fe40000000030 */
.L_x_6966:
[----:B------:R-:W-:Y:S01]  /*0790*/  HADD2.F32 R56, -RZ, R50.H0_H0 ;  /* 0x20000032ff387230 */ /* 0x000fe20000004100 */
[----:B------:R-:W-:Y:S05]  /*07a0*/  @P3 BRA `(.L_x_6967) ;  /* 0x0000008000003947 */ /* 0x000fea0003800000 */
[----:B------:R-:W-:-:S04]  /*07b0*/  ISETP.NE.U32.AND P4, PT, RZ, c[0x0][0x180], PT ;  /* 0x00006000ff007a0c */ /* 0x000fc80003f85070 */
[----:B------:R-:W-:-:S13]  /*07c0*/  ISETP.NE.AND.EX P4, PT, RZ, c[0x0][0x184], PT, P4 ;  /* 0x00006100ff007a0c */ /* 0x000fda0003f85340 */
[----:B------:R-:W-:Y:S05]  /*07d0*/  @P4 BRA `(.L_x_6968) ;  /* 0x0000002000004947 */ /* 0x000fea0003800000 */
[----:B------:R-:W-:Y:S05]  /*07e0*/  @P0 BRA `(.L_x_6969) ;  /* 0x0000008000000947 */ /* 0x000fea0003800000 */
[----:B------:R-:W-:Y:S05]  /*07f0*/  BRA `(.L_x_6970) ;  /* 0x0000009000007947 */ /* 0x000fea0003800000 */
.L_x_6968:
[----:B-----5:R-:W-:-:S05]  /*0800*/  HADD2.F32 R49, -RZ, R42.H0_H0 ;  /* 0x2000002aff317230 */ /* 0x020fca0000004100 */
[----:B------:R-:W-:Y:S01]  /*0810*/  FADD.FTZ R56, R56, R49 ;  /* 0x0000003138387221 */ /* 0x000fe20000010000 */
[----:B------:R-:W-:Y:S05]  /*0820*/  BRA `(.L_x_6969) ;  /* 0x0000004000007947 */ /* 0x000fea0003800000 */
.L_x_6967:
[----:B-----5:R-:W-:Y:S02]  /*0830*/  HADD2.F32 R49, -RZ, R38.H0_H0 ;  /* 0x20000026ff317230 */ /* 0x020fe40000004100 */
[----:B------:R-:W-:-:S03]  /*0840*/  @P2 HADD2.F32 R59, -RZ, R42.H0_H0 ;  /* 0x2000002aff3b2230 */ /* 0x000fc60000004100 */
[----:B------:R-:W-:-:S04]  /*0850*/  FADD.FTZ R56, R56, R49 ;  /* 0x0000003138387221 */ /* 0x000fc80000010000 */
[----:B------:R-:W-:-:S05]  /*0860*/  @P2 FADD.FTZ R56, R56, R59 ;  /* 0x0000003b38382221 */ /* 0x000fca0000010000 */
.L_x_6969:
[----:B------:R-:W-:-:S04]  /*0870*/  F2FP.PACK_AB R48, RZ, R56 ;  /* 0x00000038ff30723e */ /* 0x000fc800000000ff */
[----:B------:R-:W-:Y:S02]  /*0880*/  PRMT R46, R48, 0x7610, R46 ;  /* 0x00007610302e7816 */ /* 0x000fe4000000002e */
.L_x_6970:
[----:B------:R-:W-:Y:S01]  /*0890*/  HADD2.F32 R59, -RZ, R50.H1_H1 ;  /* 0x30000032ff3b7230 */ /* 0x000fe20000004100 */
[----:B------:R-:W-:Y:S05]  /*08a0*/  @P3 BRA `(.L_x_6971) ;  /* 0x0000008000003947 */ /* 0x000fea0003800000 */
[----:B------:R-:W-:-:S04]  /*08b0*/  ISETP.NE.U32.AND P4, PT, RZ, c[0x0][0x180], PT ;  /* 0x00006000ff007a0c */ /* 0x000fc80003f85070 */
[----:B------:R-:W-:-:S13]  /*08c0*/  ISETP.NE.AND.EX P4, PT, RZ, c[0x0][0x184], PT, P4 ;  /* 0x00006100ff007a0c */ /* 0x000fda0003f85340 */
[----:B------:R-:W-:Y:S05]  /*08d0*/  @P4 BRA `(.L_x_6972) ;  /* 0x0000002000004947 */ /* 0x000fea0003800000 */
[----:B------:R-:W-:Y:S05]  /*08e0*/  @P0 BRA `(.L_x_6973) ;  /* 0x0000008000000947 */ /* 0x000fea0003800000 */
[----:B------:R-:W-:Y:S05]  /*08f0*/  BRA `(.L_x_6974) ;  /* 0x0000009000007947 */ /* 0x000fea0003800000 */
.L_x_6972:
[----:B-----5:R-:W-:-:S05]  /*0900*/  HADD2.F32 R48, -RZ, R42.H1_H1 ;  /* 0x3000002aff307230 */ /* 0x020fca0000004100 */
[----:B------:R-:W-:Y:S01]  /*0910*/  FADD.FTZ R59, R59, R48 ;  /* 0x000000303b3b7221 */ /* 0x000fe20000010000 */
[----:B------:R-:W-:Y:S05]  /*0920*/  BRA `(.L_x_6973) ;  /* 0x0000004000007947 */ /* 0x000fea0003800000 */
.L_x_6971:
[----:B-----5:R-:W-:Y:S02]  /*0930*/  HADD2.F32 R48, -RZ, R38.H1_H1 ;  /* 0x30000026ff307230 */ /* 0x020fe40000004100 */
[----:B------:R-:W-:-:S03]  /*0940*/  @P2 HADD2.F32 R50, -RZ, R42.H1_H1 ;  /* 0x3000002aff322230 */ /* 0x000fc60000004100 */
[----:B------:R-:W-:-:S04]  /*0950*/  FADD.FTZ R59, R59, R48 ;  /* 0x000000303b3b7221 */ /* 0x000fc80000010000 */
[----:B------:R-:W-:-:S05]  /*0960*/  @P2 FADD.FTZ R59, R59, R50 ;  /* 0x000000323b3b2221 */ /* 0x000fca0000010000 */
.L_x_6973:
[----:B------:R-:W-:-:S04]  /*0970*/  F2FP.PACK_AB R48, RZ, R59 ;  /* 0x0000003bff30723e */ /* 0x000fc800000000ff */
[----:B------:R-:W-:Y:S02]  /*0980*/  PRMT R46, R46, 0x5410, R48 ;  /* 0x000054102e2e7816 */ /* 0x000fe40000000030 */
.L_x_6974:
[----:B------:R-:W-:Y:S01]  /*0990*/  HADD2.F32 R58, -RZ, R51.H0_H0 ;  /* 0x20000033ff3a7230 */ /* 0x000fe20000004100 */
[----:B------:R-:W-:Y:S05]  /*09a0*/  @P3 BRA `(.L_x_6975) ;  /* 0x0000008000003947 */ /* 0x000fea0003800000 */
[----:B------:R-:W-:-:S04]  /*09b0*/  ISETP.NE.U32.AND P4, PT, RZ, c[0x0][0x180], PT ;  /* 0x00006000ff007a0c */ /* 0x000fc80003f85070 */
[----:B------:R-:W-:-:S13]  /*09c0*/  ISETP.NE.AND.EX P4, PT, RZ, c[0x0][0x184], PT, P4 ;  /* 0x00006100ff007a0c */ /* 0x000fda0003f85340 */
[----:B------:R-:W-:Y:S05]  /*09d0*/  @P4 BRA `(.L_x_6976) ;  /* 0x0000002000004947 */ /* 0x000fea0003800000 */
[----:B------:R-:W-:Y:S05]  /*09e0*/  @P0 BRA `(.L_x_6977) ;  /* 0x0000008000000947 */ /* 0x000fea0003800000 */
[----:B------:R-:W-:Y:S05]  /*09f0*/  BRA `(.L_x_6978) ;  /* 0x0000009000007947 */ /* 0x000fea0003800000 */
.L_x_6976:
[----:B-----5:R-:W-:-:S05]  /*0a00*/  HADD2.F32 R49, -RZ, R43.H0_H0 ;  /* 0x2000002bff317230 */ /* 0x020fca0000004100 */
[----:B------:R-:W-:Y:S01]  /*0a10*/  FADD.FTZ R58, R58, R49 ;  /* 0x000000313a3a7221 */ /* 0x000fe20000010000 */
[----:B------:R-:W-:Y:S05]  /*0a20*/  BRA `(.L_x_6977) ;  /* 0x0000004000007947 */ /* 0x000fea0003800000 */
.L_x_6975:
[----:B-----5:R-:W-:Y:S02]  /*0a30*/  HADD2.F32 R49, -RZ, R39.H0_H0 ;  /* 0x20000027ff317230 */ /* 0x020fe40000004100 */
[----:B------:R-:W-:-:S03]  /*0a40*/  @P2 HADD2.F32 R63, -RZ, R43.H0_H0 ;  /* 0x2000002bff3f2230 */ /* 0x000fc60000004100 */
[----:B------:R-:W-:-:S04]  /*0a50*/  FADD.FTZ R58, R58, R49 ;  /* 0x000000313a3a7221 */ /* 0x000fc80000010000 */
[----:B------:R-:W-:-:S05]  /*0a60*/  @P2 FADD.FTZ R58, R58, R63 ;  /* 0x0000003f3a3a2221 */ /* 0x000fca0000010000 */
.L_x_6977:
[----:B------:R-:W-:-:S04]  /*0a70*/  F2FP.PACK_AB R48, RZ, R58 ;  /* 0x0000003aff30723e */ /* 0x000fc800000000ff */
[----:B------:R-:W-:Y:S02]  /*0a80*/  PRMT R47, R48, 0x7610, R47 ;  /* 0x00007610302f7816 */ /* 0x000fe4000000002f */
.L_x_6978:
[----:B------:R-:W-:Y:S01]  /*0a90*/  HADD2.F32 R60, -RZ, R51.H1_H1 ;  /* 0x30000033ff3c7230 */ /* 0x000fe20000004100 */
[----:B------:R-:W-:Y:S05]  /*0aa0*/  @P3 BRA `(.L_x_6979) ;  /* 0x0000008000003947 */ /* 0x000fea0003800000 */
[----:B------:R-:W-:-:S04]  /*0ab0*/  ISETP.NE.U32.AND P4, PT, RZ, c[0x0][0x180], PT ;  /* 0x00006000ff007a0c */ /* 0x000fc80003f85070 */
[----:B------:R-:W-:-:S13]  /*0ac0*/  ISETP.NE.AND.EX P4, PT, RZ, c[0x0][0x184], PT, P4 ;  /* 0x00006100ff007a0c */ /* 0x000fda0003f85340 */
[----:B------:R-:W-:Y:S05]  /*0ad0*/  @P4 BRA `(.L_x_6980) ;  /* 0x0000002000004947 */ /* 0x000fea0003800000 */
[----:B------:R-:W-:Y:S05]  /*0ae0*/  @P0 BRA `(.L_x_6981) ;  /* 0x0000008000000947 */ /* 0x000fea0003800000 */
[----:B------:R-:W-:Y:S05]  /*0af0*/  BRA `(.L_x_6982) ;  /* 0x0000009000007947 */ /* 0x000fea0003800000 */
.L_x_6980:
[----:B-----5:R-:W-:-:S05]  /*0b00*/  HADD2.F32 R49, -RZ, R43.H1_H1 ;  /* 0x3000002bff317230 */ /* 0x020fca0000004100 */
[----:B------:R-:W-:Y:S01]  /*0b10*/  FADD.FTZ R60, R60, R49 ;  /* 0x000000313c3c7221 */ /* 0x000fe20000010000 */
[----:B------:R-:W-:Y:S05]  /*0b20*/  BRA `(.L_x_6981) ;  /* 0x0000004000007947 */ /* 0x000fea0003800000 */
.L_x_6979:
[----:B-----5:R-:W-:Y:S02]  /*0b30*/  HADD2.F32 R49, -RZ, R39.H1_H1 ;  /* 0x30000027ff317230 */ /* 0x020fe40000004100 */
[----:B------:R-:W-:-:S03]  /*0b40*/  @P2 HADD2.F32 R51, -RZ, R43.H1_H1 ;  /* 0x3000002bff332230 */ /* 0x000fc60000004100 */
[----:B------:R-:W-:-:S04]  /*0b50*/  FADD.FTZ R60, R60, R49 ;  /* 0x000000313c3c7221 */ /* 0x000fc80000010000 */
[----:B------:R-:W-:-:S05]  /*0b60*/  @P2 FADD.FTZ R60, R60, R51 ;  /* 0x000000333c3c2221 */ /* 0x000fca0000010000 */
.L_x_6981:
[----:B------:R-:W-:-:S04]  /*0b70*/  F2FP.PACK_AB R48, RZ, R60 ;  /* 0x0000003cff30723e */ /* 0x000fc800000000ff */
[----:B------:R-:W-:Y:S02]  /*0b80*/  PRMT R47, R47, 0x5410, R48 ;  /* 0x000054102f2f7816 */ /* 0x000fe40000000030 */
.L_x_6982:
        /* <DEDUP_REMOVED lines=19> */
.L_x_6984:
[----:B-----5:R-:W-:-:S05]  /*0cc0*/  HADD2.F32 R62, -RZ, R40.H0_H0 ;  /* 0x20000028ff3e7230 */ /* 0x020fca0000004100 */
[----:B------:R-:W-:Y:S01]  /*0cd0*/  FADD.FTZ R61, R62, R61 ;  /* 0x0000003d3e3d7221 */ /* 0x000fe20000010000 */
[----:B------:R-:W-:Y:S05]  /*0ce0*/  BRA `(.L_x_6985) ;  /* 0x0000004000007947 */ /* 0x000fea0003800000 */
.L_x_6983:
[----:B0----5:R-:W-:Y:S02]  /*0cf0*/  HADD2.F32 R62, -RZ, R36.H0_H0 ;  /* 0x20000024ff3e7230 */ /* 0x021fe40000004100 */
[----:B------:R-:W-:-:S03]  /*0d00*/  @P2 HADD2.F32 R64, -RZ, R40.H0_H0 ;  /* 0x20000028ff402230 */ /* 0x000fc60000004100 */
[----:B------:R-:W-:-:S04]  /*0d10*/  FADD.FTZ R61, R62, R61 ;  /* 0x0000003d3e3d7221 */ /* 0x000fc80000010000 */
[----:B------:R-:W-:-:S05]  /*0d20*/  @P2 FADD.FTZ R61, R64, R61 ;  /* 0x0000003d403d2221 */ /* 0x000fca0000010000 */
.L_x_6985:
[----:B------:R-:W-:-:S04]  /*0d30*/  F2FP.PACK_AB R62, RZ, R61 ;  /* 0x0000003dff3e723e */ /* 0x000fc800000000ff */
[----:B------:R-:W-:Y:S02]  /*0d40*/  PRMT R44, R62, 0x7610, R44 ;  /* 0x000076103e2c7816 */ /* 0x000fe4000000002c */
.L_x_6986:
[----:B------:R-:W-:Y:S01]  /*0d50*/  HADD2.F32 R62, -RZ, R48.H1_H1 ;  /* 0x30000030ff3e7230 */ /* 0x000fe20000004100 */
[----:B------:R-:W-:Y:S05]  /*0d60*/  @P3 BRA `(.L_x_6987) ;  /* 0x0000008000003947 */ /* 0x000fea0003800000 */
[----:B------:R-:W-:-:S04]  /*0d70*/  ISETP.NE.U32.AND P1, PT, RZ, c[0x0][0x180], PT ;  /* 0x00006000ff007a0c */ /* 0x000fc80003f25070 */
[----:B------:R-:W-:-:S13]  /*0d80*/  ISETP.NE.AND.EX P1, PT, RZ, c[0x0][0x184], PT, P1 ;  /* 0x00006100ff007a0c */ /* 0x000fda0003f25310 */
[----:B------:R-:W-:Y:S05]  /*0d90*/  @P1 BRA `(.L_x_6988) ;  /* 0x0000002000001947 */ /* 0x000fea0003800000 */
[----:B------:R-:W-:Y:S05]  /*0da0*/  @P0 BRA `(.L_x_6989) ;  /* 0x0000008000000947 */ /* 0x000fea0003800000 */
[----:B------:R-:W-:Y:S05]  /*0db0*/  BRA `(.L_x_6990) ;  /* 0x0000009000007947 */ /* 0x000fea0003800000 */
.L_x_6988:
[----:B-----5:R-:W-:-:S05]  /*0dc0*/  HADD2.F32 R63, -RZ, R40.H1_H1 ;  /* 0x30000028ff3f7230 */ /* 0x020fca0000004100 */
[----:B------:R-:W-:Y:S01]  /*0dd0*/  FADD.FTZ R62, R63, R62 ;  /* 0x0000003e3f3e7221 */ /* 0x000fe20000010000 */
[----:B------:R-:W-:Y:S05]  /*0de0*/  BRA `(.L_x_6989) ;  /* 0x0000004000007947 */ /* 0x000fea0003800000 */
.L_x_6987:
[----:B-----5:R-:W-:Y:S02]  /*0df0*/  HADD2.F32 R63, -RZ, R36.H1_H1 ;  /* 0x30000024ff3f7230 */ /* 0x020fe40000004100 */
[----:B------:R-:W-:-:S03]  /*0e00*/  @P2 HADD2.F32 R65, -RZ, R40.H1_H1 ;  /* 0x30000028ff412230 */ /* 0x000fc60000004100 */
[----:B------:R-:W-:-:S04]  /*0e10*/  FADD.FTZ R62, R63, R62 ;  /* 0x0000003e3f3e7221 */ /* 0x000fc80000010000 */
[----:B------:R-:W-:-:S05]  /*0e20*/  @P2 FADD.FTZ R62, R65, R62 ;  /* 0x0000003e413e2221 */ /* 0x000fca0000010000 */
.L_x_6989:
[----:B------:R-:W-:-:S04]  /*0e30*/  F2FP.PACK_AB R48, RZ, R62 ;  /* 0x0000003eff30723e */ /* 0x000fc800000000ff */
[----:B------:R-:W-:Y:S02]  /*0e40*/  PRMT R44, R44, 0x5410, R48 ;  /* 0x000054102c2c7816 */ /* 0x000fe40000000030 */
.L_x_6990:
[----:B------:R-:W-:Y:S01]  /*0e50*/  HADD2.F32 R63, -RZ, R49.H0_H0 ;  /* 0x20000031ff3f7230 */ /* 0x000fe20000004100 */
[----:B------:R-:W-:Y:S05]  /*0e60*/  @P3 BRA `(.L_x_6991) ;  /* 0x0000008000003947 */ /* 0x000fea0003800000 */
[----:B------:R-:W-:-:S04]  /*0e70*/  ISETP.NE.U32.AND P1, PT, RZ, c[0x0][0x180], PT ;  /* 0x00006000ff007a0c */ /* 0x000fc80003f25070 */
[----:B------:R-:W-:-:S13]  /*0e80*/  ISETP.NE.AND.EX P1, PT, RZ, c[0x0][0x184], PT, P1 ;  /* 0x00006100ff007a0c */ /* 0x000fda0003f25310 */
[----:B------:R-:W-:Y:S05]  /*0e90*/  @P1 BRA `(.L_x_6992) ;  /* 0x0000002000001947 */ /* 0x000fea0003800000 */
[----:B------:R-:W-:Y:S05]  /*0ea0*/  @P0 BRA `(.L_x_6993) ;  /* 0x0000008000000947 */ /* 0x000fea0003800000 */
[----:B------:R-:W-:Y:S05]  /*0eb0*/  BRA `(.L_x_6994) ;  /* 0x0000009000007947 */ /* 0x000fea0003800000 */
.L_x_6992:
[----:B-----5:R-:W-:-:S05]  /*0ec0*/  HADD2.F32 R48, -RZ, R41.H0_H0 ;  /* 0x20000029ff307230 */ /* 0x020fca0000004100 */
[----:B------:R-:W-:Y:S01]  /*0ed0*/  FADD.FTZ R63, R48, R63 ;  /* 0x0000003f303f7221 */ /* 0x000fe20000010000 */
[----:B------:R-:W-:Y:S05]  /*0ee0*/  BRA `(.L_x_6993) ;  /* 0x0000004000007947 */ /* 0x000fea0003800000 */
.L_x_6991:
[----:B-----5:R-:W-:Y:S02]  /*0ef0*/  HADD2.F32 R48, -RZ, R37.H0_H0 ;  /* 0x20000025ff307230 */ /* 0x020fe40000004100 */
[----:B------:R-:W-:-:S03]  /*0f00*/  @P2 HADD2.F32 R64, -RZ, R41.H0_H0 ;  /* 0x20000029ff402230 */ /* 0x000fc60000004100 */
[----:B------:R-:W-:-:S04]  /*0f10*/  FADD.FTZ R63, R48, R63 ;  /* 0x0000003f303f7221 */ /* 0x000fc80000010000 */
[----:B------:R-:W-:-:S05]  /*0f20*/  @P2 FADD.FTZ R63, R64, R63 ;  /* 0x0000003f403f2221 */ /* 0x000fca0000010000 */
.L_x_6993:
[----:B------:R-:W-:-:S04]  /*0f30*/  F2FP.PACK_AB R48, RZ, R63 ;  /* 0x0000003fff30723e */ /* 0x000fc800000000ff */
[----:B------:R-:W-:Y:S02]  /*0f40*/  PRMT R45, R48, 0x7610, R45 ;  /* 0x00007610302d7816 */ /* 0x000fe4000000002d */
.L_x_6994:
[----:B------:R-:W-:Y:S01]  /*0f50*/  HADD2.F32 R64, -RZ, R49.H1_H1 ;  /* 0x30000031ff407230 */ /* 0x000fe20000004100 */
[----:B------:R-:W-:Y:S05]  /*0f60*/  @P3 BRA `(.L_x_6995) ;  /* 0x0000008000003947 */ /* 0x000fea0003800000 */
[----:B------:R-:W-:-:S04]  /*0f70*/  ISETP.NE.U32.AND P1, PT, RZ, c[0x0][0x180], PT ;  /* 0x00006000ff007a0c */ /* 0x000fc80003f25070 */
[----:B------:R-:W-:-:S13]  /*0f80*/  ISETP.NE.AND.EX P1, PT, RZ, c[0x0][0x184], PT, P1 ;  /* 0x00006100ff007a0c */ /* 0x000fda0003f25310 */
[----:B------:R-:W-:Y:S05]  /*0f90*/  @P1 BRA `(.L_x_6996) ;  /* 0x0000002000001947 */ /* 0x000fea0003800000 */
[----:B------:R-:W-:Y:S05]  /*0fa0*/  @P0 BRA `(.L_x_6997) ;  /* 0x0000008000000947 */ /* 0x000fea0003800000 */
[----:B------:R-:W-:Y:S05]  /*0fb0*/  BRA `(.L_x_6998) ;  /* 0x0000009000007947 */ /* 0x000fea0003800000 */
.L_x_6996:
[----:B-----5:R-:W-:-:S05]  /*0fc0*/  HADD2.F32 R49, -RZ, R41.H1_H1 ;  /* 0x30000029ff317230 */ /* 0x020fca0000004100 */
[----:B------:R-:W-:Y:S01]  /*0fd0*/  FADD.FTZ R64, R49, R64 ;  /* 0x0000004031407221 */ /* 0x000fe20000010000 */
[----:B------:R-:W-:Y:S05]  /*0fe0*/  BRA `(.L_x_6997) ;  /* 0x0000004000007947 */ /* 0x000fea0003800000 */
.L_x_6995:
[----:B-----5:R-:W-:Y:S02]  /*0ff0*/  HADD2.F32 R49, -RZ, R37.H1_H1 ;  /* 0x30000025ff317230 */ /* 0x020fe40000004100 */
[----:B------:R-:W-:-:S03]  /*1000*/  @P2 HADD2.F32 R65, -RZ, R41.H1_H1 ;  /* 0x30000029ff412230 */ /* 0x000fc60000004100 */
[----:B------:R-:W-:-:S04]  /*1010*/  FADD.FTZ R64, R49, R64 ;  /* 0x0000004031407221 */ /* 0x000fc80000010000 */
[----:B------:R-:W-:-:S05]  /*1020*/  @P2 FADD.FTZ R64, R65, R64 ;  /* 0x0000004041402221 */ /* 0x000fca0000010000 */
.L_x_6997:
[----:B------:R-:W-:-:S04]  /*1030*/  F2FP.PACK_AB R48, RZ, R64 ;  /* 0x00000040ff30723e */ /* 0x000fc800000000ff */
[----:B------:R-:W-:Y:S02]  /*1040*/  PRMT R45, R45, 0x5410, R48 ;  /* 0x000054102d2d7816 */ /* 0x000fe40000000030 */
.L_x_6998:
[----:B------:R-:W-:Y:S01]  /*1050*/  HADD2.F32 R67, -RZ, R50.H0_H0 ;  /* 0x20000032ff437230 */ /* 0x000fe20000004100 */
[----:B------:R-:W-:Y:S05]  /*1060*/  @P3 BRA `(.L_x_6999) ;  /* 0x0000008000003947 */ /* 0x000fea0003800000 */
[----:B------:R-:W-:-:S04]  /*1070*/  ISETP.NE.U32.AND P1, PT, RZ, c[0x0][0x180], PT ;  /* 0x00006000ff007a0c */ /* 0x000fc80003f25070 */
[----:B------:R-:W-:-:S13]  /*1080*/  ISETP.NE.AND.EX P1, PT, RZ, c[0x0][0x184], PT, P1 ;  /* 0x00006100ff007a0c */ /* 0x000fda0003f25310 */
[----:B------:R-:W-:Y:S05]  /*1090*/  @P1 BRA `(.L_x_7000) ;  /* 0x0000002000001947 */ /* 0x000fea0003800000 */
[----:B------:R-:W-:Y:S05]  /*10a0*/  @P0 BRA `(.L_x_7001) ;  /* 0x0000008000000947 */ /* 0x000fea0003800000 */
[----:B------:R-:W-:Y:S05]  /*10b0*/  BRA `(.L_x_7002) ;  /* 0x0000009000007947 */ /* 0x000fea0003800000 */
.L_x_7000:
[----:B-----5:R-:W-:-:S05]  /*10c0*/  HADD2.F32 R48, -RZ, R42.H0_H0 ;  /* 0x2000002aff307230 */ /* 0x020fca0000004100 */
[----:B------:R-:W-:Y:S01]  /*10d0*/  FADD.FTZ R67, R48, R67 ;  /* 0x0000004330437221 */ /* 0x000fe20000010000 */
[----:B------:R-:W-:Y:S05]  /*10e0*/  BRA `(.L_x_7001) ;  /* 0x0000004000007947 */ /* 0x000fea0003800000 */
.L_x_6999:
[----:B-----5:R-:W-:Y:S02]  /*10f0*/  HADD2.F32 R48, -RZ, R38.H0_H0 ;  /* 0x20000026ff307230 */ /* 0x020fe40000004100 */
[----:B------:R-:W-:-:S03]  /*1100*/  @P2 HADD2.F32 R66, -RZ, R42.H0_H0 ;  /* 0x2000002aff422230 */ /* 0x000fc60000004100 */
[----:B------:R-:W-:-:S04]  /*1110*/  FADD.FTZ R67, R48, R67 ;  /* 0x0000004330437221 */ /* 0x000fc80000010000 */
[----:B------:R-:W-:-:S05]  /*1120*/  @P2 FADD.FTZ R67, R66, R67 ;  /* 0x0000004342432221 */ /* 0x000fca0000010000 */
.L_x_7001:
[----:B------:R-:W-:-:S04]  /*1130*/  F2FP.PACK_AB R48, RZ, R67 ;  /* 0x00000043ff30723e */ /* 0x000fc800000000ff */
[----:B------:R-:W-:Y:S02]  /*1140*/  PRMT R46, R48, 0x7610, R46 ;  /* 0x00007610302e7816 */ /* 0x000fe4000000002e */
.L_x_7002:
[----:B------:R-:W-:Y:S01]  /*1150*/  HADD2.F32 R68, -RZ, R50.H1_H1 ;  /* 0x30000032ff447230 */ /* 0x000fe20000004100 */
[----:B------:R-:W-:Y:S05]  /*1160*/  @P3 BRA `(.L_x_7003) ;  /* 0x0000008000003947 */ /* 0x000fea0003800000 */
[----:B------:R-:W-:-:S04]  /*1170*/  ISETP.NE.U32.AND P1, PT, RZ, c[0x0][0x180], PT ;  /* 0x00006000ff007a0c */ /* 0x000fc80003f25070 */
[----:B------:R-:W-:-:S13]  /*1180*/  ISETP.NE.AND.EX P1, PT, RZ, c[0x0][0x184], PT, P1 ;  /* 0x00006100ff007a0c */ /* 0x000fda0003f25310 */
[----:B------:R-:W-:Y:S05]  /*1190*/  @P1 BRA `(.L_x_7004) ;  /* 0x0000002000001947 */ /* 0x000fea0003800000 */
[----:B------:R-:W-:Y:S05]  /*11a0*/  @P0 BRA `(.L_x_7005) ;  /* 0x0000008000000947 */ /* 0x000fea0003800000 */
[----:B------:R-:W-:Y:S05]  /*11b0*/  BRA `(.L_x_7006) ;  /* 0x0000009000007947 */ /* 0x000fea0003800000 */
.L_x_7004:
[----:B-----5:R-:W-:-:S05]  /*11c0*/  HADD2.F32 R49, -RZ, R42.H1_H1 ;  /* 0x3000002aff317230 */ /* 0x020fca0000004100 */
[----:B------:R-:W-:Y:S01]  /*11d0*/  FADD.FTZ R68, R49, R68 ;  /* 0x0000004431447221 */ /* 0x000fe20000010000 */
[----:B------:R-:W-:Y:S05]  /*11e0*/  BRA `(.L_x_7005) ;  /* 0x0000004000007947 */ /* 0x000fea0003800000 */
.L_x_7003:
[----:B-----5:R-:W-:Y:S02]  /*11f0*/  HADD2.F32 R49, -RZ, R38.H1_H1 ;  /* 0x30000026ff317230 */ /* 0x020fe40000004100 */
[----:B------:R-:W-:-:S03]  /*1200*/  @P2 HADD2.F32 R65, -RZ, R42.H1_H1 ;  /* 0x3000002aff412230 */ /* 0x000fc60000004100 */
[----:B------:R-:W-:-:S04]  /*1210*/  FADD.FTZ R68, R49, R68 ;  /* 0x0000004431447221 */ /* 0x000fc80000010000 */
[----:B------:R-:W-:-:S05]  /*1220*/  @P2 FADD.FTZ R68, R65, R68 ;  /* 0x0000004441442221 */ /* 0x000fca0000010000 */
.L_x_7005:
[----:B------:R-:W-:-:S04]  /*1230*/  F2FP.PACK_AB R48, RZ, R68 ;  /* 0x00000044ff30723e */ /* 0x000fc800000000ff */
[----:B------:R-:W-:Y:S02]  /*1240*/  PRMT R46, R46, 0x5410, R48 ;  /* 0x000054102e2e7816 */ /* 0x000fe40000000030 */
.L_x_7006:
[----:B------:R-:W-:Y:S01]  /*1250*/  HADD2.F32 R50, -RZ, R51.H0_H0 ;  /* 0x20000033ff327230 */ /* 0x000fe20000004100 */
[----:B------:R-:W-:Y:S05]  /*1260*/  @P3 BRA `(.L_x_7007) ;  /* 0x0000008000003947 */ /* 0x000fea0003800000 */
[----:B------:R-:W-:-:S04]  /*1270*/  ISETP.NE.U32.AND P1, PT, RZ, c[0x0][0x180], PT ;  /* 0x00006000ff007a0c */ /* 0x000fc80003f25070 */
[----:B------:R-:W-:-:S13]  /*1280*/  ISETP.NE.AND.EX P1, PT, RZ, c[0x0][0x184], PT, P1 ;  /* 0x00006100ff007a0c */ /* 0x000fda0003f25310 */
[----:B------:R-:W-:Y:S05]  /*1290*/  @P1 BRA `(.L_x_7008) ;  /* 0x0000002000001947 */ /* 0x000fea0003800000 */
[----:B------:R-:W-:Y:S05]  /*12a0*/  @P0 BRA `(.L_x_7009) ;  /* 0x0000008000000947 */ /* 0x000fea0003800000 */
[----:B------:R-:W-:Y:S05]  /*12b0*/  BRA `(.L_x_7010) ;  /* 0x0000009000007947 */ /* 0x000fea0003800000 */
.L_x_7008:
[----:B-----5:R-:W-:-:S05]  /*12c0*/  HADD2.F32 R49, -RZ, R43.H0_H0 ;  /* 0x2000002bff317230 */ /* 0x020fca0000004100 */
[----:B------:R-:W-:Y:S01]  /*12d0*/  FADD.FTZ R50, R49, R50 ;  /* 0x0000003231327221 */ /* 0x000fe20000010000 */
[----:B------:R-:W-:Y:S05]  /*12e0*/  BRA `(.L_x_7009) ;  /* 0x0000004000007947 */ /* 0x000fea0003800000 */
.L_x_7007:
[----:B-----5:R-:W-:Y:S02]  /*12f0*/  HADD2.F32 R49, -RZ, R39.H0_H0 ;  /* 0x20000027ff317230 */ /* 0x020fe40000004100 */
[----:B------:R-:W-:-:S03]  /*1300*/  @P2 HADD2.F32 R65, -RZ, R43.H0_H0 ;  /* 0x2000002bff412230 */ /* 0x000fc60000004100 */
[----:B------:R-:W-:-:S04]  /*1310*/  FADD.FTZ R50, R49, R50 ;  /* 0x0000003231327221 */ /* 0x000fc80000010000 */
[----:B------:R-:W-:-:S05]  /*1320*/  @P2 FADD.FTZ R50, R65, R50 ;  /* 0x0000003241322221 */ /* 0x000fca0000010000 */
.L_x_7009:
[----:B------:R-:W-:-:S04]  /*1330*/  F2FP.PACK_AB R48, RZ, R50 ;  /* 0x00000032ff30723e */ /* 0x000fc800000000ff */
[----:B------:R-:W-:Y:S02]  /*1340*/  PRMT R47, R48, 0x7610, R47 ;  /* 0x00007610302f7816 */ /* 0x000fe4000000002f */
.L_x_7010:
[----:B------:R-:W-:Y:S01]  /*1350*/  HADD2.F32 R51, -RZ, R51.H1_H1 ;  /* 0x30000033ff337230 */ /* 0x000fe20000004100 */
[----:B------:R-:W-:Y:S05]  /*1360*/  @P3 BRA `(.L_x_7011) ;  /* 0x0000008000003947 */ /* 0x000fea0003800000 */
[----:B------:R-:W-:-:S04]  /*1370*/  ISETP.NE.U32.AND P1, PT, RZ, c[0x0][0x180], PT ;  /* 0x00006000ff007a0c */ /* 0x000fc80003f25070 */
[----:B------:R-:W-:-:S13]  /*1380*/  ISETP.NE.AND.EX P1, PT, RZ, c[0x0][0x184], PT, P1 ;  /* 0x00006100ff007a0c */ /* 0x000fda0003f25310 */
[----:B------:R-:W-:Y:S05]  /*1390*/  @P1 BRA `(.L_x_7012) ;  /* 0x0000002000001947 */ /* 0x000fea0003800000 */
[----:B------:R-:W-:Y:S05]  /*13a0*/  @P0 BRA `(.L_x_7013) ;  /* 0x0000008000000947 */ /* 0x000fea0003800000 */
[----:B------:R-:W-:Y:S05]  /*13b0*/  BRA `(.L_x_7014) ;  /* 0x0000009000007947 */ /* 0x000fea0003800000 */
.L_x_7012:
[----:B-----5:R-:W-:-:S05]  /*13c0*/  HADD2.F32 R48, -RZ, R43.H1_H1 ;  /* 0x3000002bff307230 */ /* 0x020fca0000004100 */
[----:B------:R-:W-:Y:S01]  /*13d0*/  FADD.FTZ R51, R48, R51 ;  /* 0x0000003330337221 */ /* 0x000fe20000010000 */
[----:B------:R-:W-:Y:S05]  /*13e0*/  BRA `(.L_x_7013) ;  /* 0x0000004000007947 */ /* 0x000fea0003800000 */
.L_x_7011:
[----:B-----5:R-:W-:Y:S02]  /*13f0*/  HADD2.F32 R48, -RZ, R39.H1_H1 ;  /* 0x30000027ff307230 */ /* 0x020fe40000004100 */
[----:B------:R-:W-:-:S03]  /*1400*/  @P2 HADD2.F32 R66, -RZ, R43.H1_H1 ;  /* 0x3000002bff422230 */ /* 0x000fc60000004100 */
[----:B------:R-:W-:-:S04]  /*1410*/  FADD.FTZ R51, R48, R51 ;  /* 0x0000003330337221 */ /* 0x000fc80000010000 */
[----:B------:R-:W-:-:S05]  /*1420*/  @P2 FADD.FTZ R51, R66, R51 ;  /* 0x0000003342332221 */ /* 0x000fca0000010000 */
.L_x_7013:
[----:B------:R-:W-:-:S04]  /*1430*/  F2FP.PACK_AB R48, RZ, R51 ;  /* 0x00000033ff30723e */ /* 0x000fc800000000ff */
[----:B------:R-:W-:Y:S02]  /*1440*/  PRMT R47, R47, 0x5410, R48 ;  /* 0x000054102f2f7816 */ /* 0x000fe40000000030 */
.L_x_7014:
        /* <DEDUP_REMOVED lines=22> */
.L_x_7019:
        /* <DEDUP_REMOVED lines=52> */
.L_x_7020:
[----:B01----:R-:W-:Y:S01]  /*18f0*/  FADD.FTZ R70, R65, R70 ;  /* 0x0000004641467221 */ /* 0x003fe20000010000 */
[----:B------:R-:W-:Y:S01]  /*1900*/  ISETP.NE.AND P1, PT, RZ, UR6, PT ;  /* 0x00000006ff007c0c */ /* 0x000fe2000bf25270 */
[C---:B------:R-:W-:Y:S01]  /*1910*/  FMUL.FTZ R48, R71.reuse, R71 ;  /* 0x0000004747307220 */ /* 0x040fe20000410000 */
[----:B------:R-:W-:Y:S02]  /*1920*/  MOV R65, c[0x0][0x1e0] ;  /* 0x0000780000417a02 */ /* 0x000fe40000000f00 */
[----:B------:R-:W-:Y:S02]  /*1930*/  FSEL R69, R71, RZ, !P1 ;  /* 0x000000ff47457208 */ /* 0x000fe40004800000 */
[----:B------:R-:W-:Y:S01]  /*1940*/  FSEL R49, R48, RZ, P1 ;  /* 0x000000ff30317208 */ /* 0x000fe20000800000 */
[----:B------:R-:W-:Y:S01]  /*1950*/  FFMA.FTZ R48, R70, R65, c[0x0][0x228] ;  /* 0x00008a0046307623 */ /* 0x000fe20000010041 */
[----:B------:R-:W-:Y:S01]  /*1960*/  HFMA2.MMA R65, -RZ, RZ, 0, 2.384185791015625e-07 ;  /* 0x00000004ff417435 */ /* 0x000fe200000001ff */
[----:B------:R-:W-:-:S02]  /*1970*/  FADD.FTZ R58, -R69, R58 ;  /* 0x0000003a453a7221 */ /* 0x000fc40000010100 */
[----:B------:R-:W-:Y:S02]  /*1980*/  FADD.FTZ R66, R48, R49 ;  /* 0x0000003130427221 */ /* 0x000fe40000010000 */
[C---:B------:R-:W-:Y:S02]  /*1990*/  FADD.FTZ R60, -R69.reuse, R60 ;  /* 0x0000003c453c7221 */ /* 0x040fe40000010100 */
[----:B------:R-:W-:Y:S02]  /*19a0*/  FADD.FTZ R73, -R69, R53 ;  /* 0x0000003545497221 */ /* 0x000fe40000010100 */
[----:B------:R-:W0:Y:S01]  /*19b0*/  MUFU.RSQ R66, R66 ;  /* 0x0000004200427308 */ /* 0x000e220000001400 */
        /* <DEDUP_REMOVED lines=8> */
[C---:B0-----:R-:W-:Y:S02]  /*1a40*/  FMUL.FTZ R60, R66.reuse, R60 ;  /* 0x0000003c423c7220 */ /* 0x041fe40000410000 */
[----:B-1----:R-:W-:Y:S02]  /*1a50*/  FMUL.FTZ R49, R66, R58 ;  /* 0x0000003a42317220 */ /* 0x002fe40000410000 */
[C---:B------:R-:W-:Y:S02]  /*1a60*/  FADD.FTZ R48, -R69.reuse, R50 ;  /* 0x0000003245307221 */ /* 0x040fe40000010100 */
[C---:B------:R-:W-:Y:S02]  /*1a70*/  FADD.FTZ R58, -R69.reuse, R51 ;  /* 0x00000033453a7221 */ /* 0x040fe40000010100 */
[C---:B------:R-:W-:Y:S02]  /*1a80*/  FADD.FTZ R53, -R69.reuse, R62 ;  /* 0x0000003e45357221 */ /* 0x040fe40000010100 */
[----:B------:R-:W-:-:S02]  /*1a90*/  FADD.FTZ R63, -R69, R63 ;  /* 0x0000003f453f7221 */ /* 0x000fc40000010100 */
[C---:B------:R-:W-:Y:S02]  /*1aa0*/  FADD.FTZ R57, -R69.reuse, R64 ;  /* 0x0000004045397221 */ /* 0x040fe40000010100 */
[C---:B------:R-:W-:Y:S02]  /*1ab0*/  FADD.FTZ R71, -R69.reuse, R67 ;  /* 0x0000004345477221 */ /* 0x040fe40000010100 */
[----:B------:R-:W-:Y:S02]  /*1ac0*/  FADD.FTZ R68, -R69, R68 ;  /* 0x0000004445447221 */ /* 0x000fe40000010100 */
[C---:B------:R-:W-:Y:S02]  /*1ad0*/  FMUL.FTZ R73, R66.reuse, R73 ;  /* 0x0000004942497220 */ /* 0x040fe40000410000 */
[----:B------:R-:W-:Y:S02]  /*1ae0*/  FMUL.FTZ R50, R66, R75 ;  /* 0x0000004b42327220 */ /* 0x000fe40000410000 */
[----:B------:R-:W-:-:S02]  /*1af0*/  FFMA.FTZ R49, R26, R49, R10 ;  /* 0x000000311a317223 */ /* 0x000fc4000001000a */
[----:B------:R-:W-:Y:S02]  /*1b00*/  FFMA.FTZ R60, R27, R60, R11 ;  /* 0x0000003c1b3c7223 */ /* 0x000fe4000001000b */
[C---:B------:R-:W-:Y:S02]  /*1b10*/  FMUL.FTZ R69, R66.reuse, R48 ;  /* 0x0000003042457220 */ /* 0x040fe40000410000 */
[----:B------:R-:W-:Y:S01]  /*1b20*/  FMUL.FTZ R58, R66, R58 ;  /* 0x0000003a423a7220 */ /* 0x000fe20000410000 */
[----:B------:R-:W-:Y:S01]  /*1b30*/  F2FP.PACK_AB R51, R60, R49 ;  /* 0x000000313c33723e */ /* 0x000fe200000000ff */
[C---:B------:R-:W-:Y:S02]  /*1b40*/  FMUL.FTZ R54, R66.reuse, R55 ;  /* 0x0000003742367220 */ /* 0x040fe40000410000 */
[----:B------:R-:W-:Y:S02]  /*1b50*/  FMUL.FTZ R67, R66, R56 ;  /* 0x0000003842437220 */ /* 0x000fe40000410000 */
[----:B------:R-:W-:-:S02]  /*1b60*/  FFMA.FTZ R48, R20, R73, R4 ;  /* 0x0000004914307223 */ /* 0x000fc40000010004 */
[----:B------:R-:W-:Y:S02]  /*1b70*/  FFMA.FTZ R55, R21, R50, R5 ;  /* 0x0000003215377223 */ /* 0x000fe40000010005 */
[----:B------:R-:W-:Y:S02]  /*1b80*/  FMUL.FTZ R56, R66, R59 ;  /* 0x0000003b42387220 */ /* 0x000fe40000410000 */
[----:B------:R-:W-:Y:S01]  /*1b90*/  FFMA.FTZ R69, R34, R69, R18 ;  /* 0x0000004522457223 */ /* 0x000fe20000010012 */
[----:B------:R-:W-:Y:S01]  /*1ba0*/  F2FP.PACK_AB R48, R55, R48 ;  /* 0x000000303730723e */ /* 0x000fe200000000ff */
[----:B------:R-:W-:Y:S02]  /*1bb0*/  FFMA.FTZ R58, R35, R58, R19 ;  /* 0x0000003a233a7223 */ /* 0x000fe40000010013 */
[C---:B------:R-:W-:Y:S02]  /*1bc0*/  FMUL.FTZ R77, R66.reuse, R77 ;  /* 0x0000004d424d7220 */ /* 0x040fe40000410000 */
[----:B------:R-:W-:Y:S01]  /*1bd0*/  FMUL.FTZ R63, R66, R63 ;  /* 0x0000003f423f7220 */ /* 0x000fe20000410000 */
[----:B------:R-:W-:Y:S01]  /*1be0*/  F2FP.PACK_AB R55, R58, R69 ;  /* 0x000000453a37723e */ /* 0x000fe200000000ff */
[C---:B------:R-:W-:Y:S01]  /*1bf0*/  FMUL.FTZ R62, R66.reuse, R57 ;  /* 0x00000039423e7220 */ /* 0x040fe20000410000 */
[----:B------:R-:W-:Y:S01]  /*1c00*/  LEA R58, P1, R3, c[0x0][0x208], 0x4 ;  /* 0x00008200033a7a11 */ /* 0x000fe200078220ff */
[----:B------:R-:W-:-:S02]  /*1c10*/  FMUL.FTZ R71, R66, R71 ;  /* 0x0000004742477220 */ /* 0x000fc40000410000 */
[C---:B------:R-:W-:Y:S02]  /*1c20*/  FMUL.FTZ R68, R66.reuse, R68 ;  /* 0x0000004442447220 */ /* 0x040fe40000410000 */
[C---:B------:R-:W-:Y:S02]  /*1c30*/  FMUL.FTZ R61, R66.reuse, R61 ;  /* 0x0000003d423d7220 */ /* 0x040fe40000410000 */
[----:B------:R-:W-:Y:S02]  /*1c40*/  FMUL.FTZ R60, R66, R53 ;  /* 0x00000035423c7220 */ /* 0x000fe40000410000 */
[----:B------:R-:W-:Y:S02]  /*1c50*/  FFMA.FTZ R50, R24, R67, R8 ;  /* 0x0000004318327223 */ /* 0x000fe40000010008 */
[----:B------:R-:W-:Y:S01]  /*1c60*/  FFMA.FTZ R59, R25, R56, R9 ;  /* 0x00000038193b7223 */ /* 0x000fe20000010009 */
[----:B------:R-:W-:Y:S01]  /*1c70*/  LEA R56, P3, R52, c[0x0][0x208], 0x4 ;  /* 0x0000820034387a11 */ /* 0x000fe200078620ff */
[----:B------:R-:W-:-:S02]  /*1c80*/  FFMA.FTZ R49, R22, R77, R6 ;  /* 0x0000004d16317223 */ /* 0x000fc40000010006 */
[----:B------:R-:W-:Y:S01]  /*1c90*/  FFMA.FTZ R54, R23, R54, R7 ;  /* 0x0000003617367223 */ /* 0x000fe20000010007 */
[----:B------:R-:W-:Y:S01]  /*1ca0*/  F2FP.PACK_AB R50, R59, R50 ;  /* 0x000000323b32723e */ /* 0x000fe200000000ff */
[----:B------:R-:W-:Y:S01]  /*1cb0*/  FFMA.FTZ R53, R30, R63, R14 ;  /* 0x0000003f1e357223 */ /* 0x000fe2000001000e */
[----:B------:R-:W-:Y:S01]  /*1cc0*/  LEA.HI.X R59, R3, c[0x0][0x20c], RZ, 0x4, P1 ;  /* 0x00008300033b7a11 */ /* 0x000fe200008f24ff */
        /* <DEDUP_REMOVED lines=18> */
.L_x_7017:
[----:B------:R-:W-:Y:S05]  /*1df0*/  EXIT ;  /* 0x000000000000794d */ /* 0x000fea0003800000 */
.L_x_7015:
[----:B0-----:R-:W-:Y:S01]  /*1e00*/  HFMA2.MMA R66, -RZ, RZ, 0, 1.847743988037109375e-06 ;  /* 0x0000001fff427435 */ /* 0x001fe200000001ff */
[----:B------:R-:W-:-:S02]  /*1e10*/  MOV R69, 0x1 ;  /* 0x0000000100457802 */ /* 0x000fc40000000f00 */
[----:B------:R-:W-:Y:S02]  /*1e20*/  MOV R65, 0xffffffff ;  /* 0xffffffff00417802 */ /* 0x000fe40000000f00 */
[----:B------:R-:W-:Y:S02]  /*1e30*/  MOV R48, 0x1e50 ;  /* 0x00001e5000307802 */ /* 0x000fe40000000f00 */
[----:B-----5:R-:W-:Y:S05]  /*1e40*/  CALL.REL.NOINC `($__internal_43_$__cuda_sm70_shflsync_bfly_p) ;  /* 0x0000058000007944 */ /* 0x020fea0003c00000 */
[----:B01----:R-:W-:Y:S05]  /*1e50*/  BRA `(.L_x_7019) ;  /* 0xfffff75000007947 */ /* 0x003fea000383ffff */
.L_x_7016:
[----:B------:R-:W-:Y:S01]  /*1e60*/  HFMA2.MMA R69, -RZ, RZ, 0, 1.1920928955078125e-07 ;  /* 0x00000002ff457435 */ /* 0x000fe200000001ff */
[----:B------:R-:W-:Y:S02]  /*1e70*/  MOV R66, 0x1f ;  /* 0x0000001f00427802 */ /* 0x000fe40000000f00 */
[----:B------:R-:W-:Y:S02]  /*1e80*/  MOV R65, 0xffffffff ;  /* 0xffffffff00417802 */ /* 0x000fe40000000f00 */
[----:B------:R-:W-:Y:S02]  /*1e90*/  MOV R48, 0x1eb0 ;  /* 0x00001eb000307802 */ /* 0x000fe40000000f00 */
[----:B-----5:R-:W-:Y:S05]  /*1ea0*/  CALL.REL.NOINC `($__internal_43_$__cuda_sm70_shflsync_bfly_p) ;  /* 0x0000052000007944 */ /* 0x020fea0003c00000 */
[----:B0-----:R-:W-:Y:S01]  /*1eb0*/  HFMA2.MMA R69, -RZ, RZ, 0, 2.384185791015625e-07 ;  /* 0x00000004ff457435 */ /* 0x001fe200000001ff */
[----:B-1----:R-:W-:Y:S01]  /*1ec0*/  FADD.FTZ R70, R70, R65 ;  /* 0x0000004146467221 */ /* 0x002fe20000010000 */
[----:B------:R-:W-:Y:S02]  /*1ed0*/  MOV R66, 0x1f ;  /* 0x0000001f00427802 */ /* 0x000fe40000000f00 */
[----:B------:R-:W-:-:S02]  /*1ee0*/  MOV R65, 0xffffffff ;  /* 0xffffffff00417802 */ /* 0x000fc40000000f00 */
[----:B------:R-:W-:Y:S02]  /*1ef0*/  MOV R48, 0x1f10 ;  /* 0x00001f1000307802 */ /* 0x000fe40000000f00 */
[----:B------:R-:W-:Y:S05]  /*1f00*/  CALL.REL.NOINC `($__internal_43_$__cuda_sm70_shflsync_bfly_p) ;  /* 0x000004c000007944 */ /* 0x000fea0003c00000 */
[----:B0-----:R-:W-:Y:S01]  /*1f10*/  HFMA2.MMA R69, -RZ, RZ, 0, 4.76837158203125e-07 ;  /* 0x00000008ff457435 */ /* 0x001fe200000001ff */
[----:B-1----:R-:W-:Y:S01]  /*1f20*/  FADD.FTZ R70, R70, R65 ;  /* 0x0000004146467221 */ /* 0x002fe20000010000 */
[----:B------:R-:W-:Y:S02]  /*1f30*/  MOV R66, 0x1f ;  /* 0x0000001f00427802 */ /* 0x000fe40000000f00 */
[----:B------:R-:W-:Y:S02]  /*1f40*/  MOV R65, 0xffffffff ;  /* 0xffffffff00417802 */ /* 0x000fe40000000f00 */
[----:B------:R-:W-:Y:S02]  /*1f50*/  MOV R48, 0x1f70 ;  /* 0x00001f7000307802 */ /* 0x000fe40000000f00 */
[----:B------:R-:W-:Y:S05]  /*1f60*/  CALL.REL.NOINC `($__internal_43_$__cuda_sm70_shflsync_bfly_p) ;  /* 0x0000046000007944 */ /* 0x000fea0003c00000 */
[----:B0-----:R-:W-:Y:S01]  /*1f70*/  HFMA2.MMA R69, -RZ, RZ, 0, 9.5367431640625e-07 ;  /* 0x00000010ff457435 */ /* 0x001fe200000001ff */
[----:B-1----:R-:W-:Y:S01]  /*1f80*/  FADD.FTZ R70, R70, R65 ;  /* 0x0000004146467221 */ /* 0x002fe20000010000 */
[----:B------:R-:W-:Y:S02]  /*1f90*/  MOV R66, 0x1f ;  /* 0x0000001f00427802 */ /* 0x000fe40000000f00 */
[----:B------:R-:W-:-:S02]  /*1fa0*/  MOV R65, 0xffffffff ;  /* 0xffffffff00417802 */ /* 0x000fc40000000f00 */
[----:B------:R-:W-:Y:S02]  /*1fb0*/  MOV R48, 0x1fd0 ;  /* 0x00001fd000307802 */ /* 0x000fe40000000f00 */
[----:B------:R-:W-:Y:S05]  /*1fc0*/  CALL.REL.NOINC `($__internal_43_$__cuda_sm70_shflsync_bfly_p) ;  /* 0x0000040000007944 */ /* 0x000fea0003c00000 */
[----:B-1----:R-:W-:Y:S01]  /*1fd0*/  FADD.FTZ R65, R70, R65 ;  /* 0x0000004146417221 */ /* 0x002fe20000010000 */
[----:B0-----:R-:W-:Y:S01]  /*1fe0*/  HFMA2.MMA R69, -RZ, RZ, 0, 5.9604644775390625e-08 ;  /* 0x00000001ff457435 */ /* 0x001fe200000001ff */
[----:B------:R-:W-:Y:S02]  /*1ff0*/  MOV R66, 0x1f ;  /* 0x0000001f00427802 */ /* 0x000fe40000000f00 */
        /* <DEDUP_REMOVED lines=35> */
[----:B------:R-:W-:Y:S05]  /*2230*/  CALL.REL.NOINC `($__internal_43_$__cuda_sm70_shflsync_bfly_p) ;  /* 0x0000019000007944 */ /* 0x000fea0003c00000 */
[----:B0-----:R-:W-:Y:S01]  /*2240*/  HFMA2.MMA R69, -RZ, RZ, 0, 1.1920928955078125e-07 ;  /* 0x00000002ff457435 */ /* 0x001fe200000001ff */
[----:B-1----:R-:W-:Y:S01]  /*2250*/  FADD.FTZ R70, R70, R65 ;  /* 0x0000004146467221 */ /* 0x002fe20000010000 */
[----:B------:R-:W-:Y:S02]  /*2260*/  MOV R66, 0x1f ;  /* 0x0000001f00427802 */ /* 0x000fe40000000f00 */
[----:B------:R-:W-:Y:S02]  /*2270*/  MOV R65, 0xffffffff ;  /* 0xffffffff00417802 */ /* 0x000fe40000000f00 */
[----:B------:R-:W-:Y:S02]  /*2280*/  MOV R48, 0x22a0 ;  /* 0x000022a000307802 */ /* 0x000fe40000000f00 */
[----:B------:R-:W-:Y:S05]  /*2290*/  CALL.REL.NOINC `($__internal_43_$__cuda_sm70_shflsync_bfly_p) ;  /* 0x0000013000007944 */ /* 0x000fea0003c00000 */
        /* <DEDUP_REMOVED lines=18> */
[----:B01----:R-:W-:Y:S05]  /*23c0*/  BRA `(.L_x_7020) ;  /* 0xfffff52000007947 */ /* 0x003fea000383ffff */
        .weak           $__internal_43_$__cuda_sm70_shflsync_bfly_p
        .type           $__internal_43_$__cuda_sm70_shflsync_bfly_p,@function
        .size           $__internal_43_$__cuda_sm70_shflsync_bfly_p,(.L_x_13583 - $__internal_43_$__cuda_sm70_shflsync_bfly_p)
$__internal_43_$__cuda_sm70_shflsync_bfly_p:
[----:B------:R-:W-:Y:S01]  /*23d0*/  HFMA2.MMA R49, -RZ, RZ, 0, 0 ;  /* 0x00000000ff317435 */ /* 0x000fe200000001ff */
[----:B------:R-:W-:Y:S04]  /*23e0*/  WARPSYNC R65 ;  /* 0x0000004100007348 */ /* 0x000fe80003800000 */
[----:B------:R0:W1:Y:S01]  /*23f0*/  SHFL.BFLY PT, R65, R70, R69, R66 ;  /* 0x0c00004546417389 */ /* 0x00006200000e0042 */
[----:B------:R-:W-:Y:S05]  /*2400*/  RET.REL.NODEC R48 `(_ZN10layer_norm31ln_parallel_residual_fwd_kernelINS_13Kernel_traitsIf6__halfS2_S2_fjLj512ELj1ELj4ELj1ELj16ENS_18Kernel_traits_baseILj512EfS2_S2_S2_fjLj128EEEEELb0ELb1ELb1EEEvNS_9FwdParamsE) ;  /* 0xffffdbf030007950 */ /* 0x000fea0003c3ffff */
.L_x_7021:
        /* <DEDUP_REMOVED lines=15> */
.L_x_13583:


//--------------------- .text._ZN10layer_norm31ln_parallel_residual_fwd_kernelINS_13Kernel_traitsIf6__halfS2_S2_fjLj512ELj1ELj4ELj1ELj16ENS_18Kernel_traits_baseILj512EfS2_S2_S2_fjLj128EEEEELb1ELb0ELb0EEEvNS_9FwdParamsE --------------------------
	.section	.text._ZN10layer_norm31ln_parallel_residual_fwd_kernelINS_13Kernel_traitsIf6__halfS2_S2_fjLj512ELj1ELj4ELj1ELj16ENS_18Kernel_traits_baseILj512EfS2_S2_S2_fjLj128EEEEELb1ELb0ELb0EEEvNS_9FwdParamsE,"ax",@progbits
	.sectioninfo	@"SHI_REGISTERS=131"
	.align	128
        .global         _ZN10layer_norm31ln_parallel_residual_fwd_kernelINS_13Kernel_traitsIf6__halfS2_S2_fjLj512ELj1ELj4ELj1ELj16ENS_18Kernel_traits_baseILj512EfS2_S2_S2_fjLj128EEEEELb1ELb0ELb0EEEvNS_9FwdParamsE
        .type           _ZN10layer_norm31ln_parallel_residual_fwd_kernelINS_13Kernel_traitsIf6__halfS2_S2_fjLj512ELj1ELj4ELj1ELj16ENS_18Kernel_traits_baseILj512EfS2_S2_S2_fjLj128EEEEELb1ELb0ELb0EEEvNS_9FwdParamsE,@function
        .size           _ZN10layer_norm31ln_parallel_residual_fwd_kernelINS_13Kernel_traitsIf6__halfS2_S2_fjLj512ELj1ELj4ELj1ELj16ENS_18Kernel_traits_baseILj512EfS2_S2_S2_fjLj128EEEEELb1ELb0ELb0EEEvNS_9FwdParamsE,(.L_x_13584 - _ZN10layer_norm31ln_parallel_residual_fwd_kernelINS_13Kernel_traitsIf6__halfS2_S2_fjLj512ELj1ELj4ELj1ELj16ENS_18Kernel_traits_baseILj512EfS2_S2_S2_fjLj128EEEEELb1ELb0ELb0EEEvNS_9FwdParamsE)
        .other          _ZN10layer_norm31ln_parallel_residual_fwd_kernelINS_13Kernel_traitsIf6__halfS2_S2_fjLj512ELj1ELj4ELj1ELj16ENS_18Kernel_traits_baseILj512EfS2_S2_S2_fjLj128EEEEELb1ELb0ELb0EEEvNS_9FwdParamsE,@"STO_CUDA_ENTRY STV_DEFAULT"
_ZN10layer_norm31ln_parallel_residual_fwd_kernelINS_13Kernel_traitsIf6__halfS2_S2_fjLj512ELj1ELj4ELj1ELj16ENS_18Kernel_traits_baseILj512EfS2_S2_S2_fjLj128EEEEELb1ELb0ELb0EEEvNS_9FwdParamsE:
.text._ZN10layer_norm31ln_parallel_residual_fwd_kernelINS_13Kernel_traitsIf6__halfS2_S2_fjLj512ELj1ELj4ELj1ELj16ENS_18Kernel_traits_baseILj512EfS2_S2_S2_fjLj128EEEEELb1ELb0ELb0EEEvNS_9FwdParamsE:
        /* <DEDUP_REMOVED lines=77> */
.L_x_7023:
[----:B------:R-:W-:Y:S05]  /*04d0*/  BSYNC B0 ;  /* 0x0000000000007941 */ /* 0x000fea0003800000 */
.L_x_7022:
        /* <DEDUP_REMOVED lines=32> */
.L_x_7025:
[----:B------:R-:W-:Y:S05]  /*06e0*/  BSYNC B0 ;  /* 0x0000000000007941 */ /* 0x000fea0003800000 */
.L_x_7024:
        /* <DEDUP_REMOVED lines=70> */
.L_x_7295:
        /* <DEDUP_REMOVED lines=36> */
.L_x_7030:
[----:B0-----:R-:W-:Y:S02]  /*0d90*/  IMAD.MOV.U32 R82, RZ, RZ, R114 ;  /* 0x000000ffff527224 */ /* 0x001fe400078e0072 */
.L_x_7031:
[----:B------:R-:W-:Y:S05]  /*0da0*/  BSYNC B2 ;  /* 0x0000000000027941 */ /* 0x000fea0003800000 */
.L_x_7029:
        /* <DEDUP_REMOVED lines=16> */
.L_x_7035:
[----:B------:R-:W-:Y:S05]  /*0eb0*/  BSYNC B3 ;  /* 0x0000000000037941 */ /* 0x000fea0003800000 */
.L_x_7034:
        /* <DEDUP_REMOVED lines=40> */
[----:B------:R-:W-:-:S03]  /*1140*/  LOP3.LUT R109, R97, UR25, R114, 0x96, !PT ;  /* 0x00000019616d7c12 */ /* 0x000fc6000f8e9672 */
[----:B------:R-:W-:Y:S01]  /*1150*/  IMAD.MOV.U32 R114, RZ, RZ, R96 ;  /* 0x000000ffff727224 */ /* 0x000fe200078e0060 */
[----:B------:R-:W-:Y:S02]  /*1160*/  LOP3.LUT R113, R117, UR26, R108, 0x96, !PT ;  /* 0x0000001a75717c12 */ /* 0x000fe4000f8e966c */
.L_x_7033:
[----:B------:R-:W-:Y:S05]  /*1170*/  BSYNC B2 ;  /* 0x0000000000027941 */ /* 0x000fea0003800000 */
.L_x_7032:
        /* <DEDUP_REMOVED lines=17> */
.L_x_7036:
        /* <DEDUP_REMOVED lines=12> */
.L_x_7039:
[----:B------:R-:W-:Y:S02]  /*1350*/  IMAD.MOV.U32 R82, RZ, RZ, R114 ;  /* 0x000000ffff527224 */ /* 0x000fe400078e0072 */
.L_x_7040:
[----:B------:R-:W-:Y:S05]  /*1360*/  BSYNC B2 ;  /* 0x0000000000027941 */ /* 0x000fea0003800000 */
.L_x_7038:
        /* <DEDUP_REMOVED lines=16> */
.L_x_7044:
[----:B------:R-:W-:Y:S05]  /*1470*/  BSYNC B3 ;  /* 0x0000000000037941 */ /* 0x000fea0003800000 */
.L_x_7043:
        /* <DEDUP_REMOVED lines=43> */
.L_x_7042:
[----:B------:R-:W-:Y:S05]  /*1730*/  BSYNC B2 ;  /* 0x0000000000027941 */ /* 0x000fea0003800000 */
.L_x_7041:
        /* <DEDUP_REMOVED lines=10> */
.L_x_7037:
        /* <DEDUP_REMOVED lines=12> */
.L_x_7046:
[----:B------:R-:W-:Y:S02]  /*18a0*/  MOV R82, R114 ;  /* 0x0000007200527202 */ /* 0x000fe40000000f00 */
.L_x_7047:
[----:B------:R-:W-:Y:S05]  /*18b0*/  BSYNC B2 ;  /* 0x0000000000027941 */ /* 0x000fea0003800000 */
.L_x_7045:
        /* <DEDUP_REMOVED lines=16> */
.L_x_7051:
[----:B------:R-:W-:Y:S05]  /*19c0*/  BSYNC B3 ;  /* 0x0000000000037941 */ /* 0x000fea0003800000 */
.L_x_7050:
        /* <DEDUP_REMOVED lines=43> */
.L_x_7049:
[----:B------:R-:W-:Y:S05]  /*1c80*/  BSYNC B2 ;  /* 0x0000000000027941 */ /* 0x000fea0003800000 */
.L_x_7048:
        /* <DEDUP_REMOVED lines=14> */
.L_x_7052:
        /* <DEDUP_REMOVED lines=12> */
.L_x_7055:
[----:B------:R-:W-:Y:S02]  /*1e30*/  IMAD.MOV.U32 R76, RZ, RZ, R114 ;  /* 0x000000ffff4c7224 */ /* 0x000fe400078e0072 */
.L_x_7056:
[----:B------:R-:W-:Y:S05]  /*1e40*/  BSYNC B2 ;  /* 0x0000000000027941 */ /* 0x000fea0003800000 */
.L_x_7054:
        /* <DEDUP_REMOVED lines=16> */
.L_x_7060:
[----:B------:R-:W-:Y:S05]  /*1f50*/  BSYNC B3 ;  /* 0x0000000000037941 */ /* 0x000fea0003800000 */
.L_x_7059:
        /* <DEDUP_REMOVED lines=43> */
.L_x_7058:
[----:B------:R-:W-:Y:S05]  /*2210*/  BSYNC B2 ;  /* 0x0000000000027941 */ /* 0x000fea0003800000 */
.L_x_7057:
        /* <DEDUP_REMOVED lines=10> */
.L_x_7053:
        /* <DEDUP_REMOVED lines=12> */
.L_x_7062:
[----:B------:R-:W-:Y:S02]  /*2380*/  IMAD.MOV.U32 R76, RZ, RZ, R114 ;  /* 0x000000ffff4c7224 */ /* 0x000fe400078e0072 */
.L_x_7063:
[----:B------:R-:W-:Y:S05]  /*2390*/  BSYNC B2 ;  /* 0x0000000000027941 */ /* 0x000fea0003800000 */
.L_x_7061:
        /* <DEDUP_REMOVED lines=16> */
.L_x_7067:
[----:B------:R-:W-:Y:S05]  /*24a0*/  BSYNC B3 ;  /* 0x0000000000037941 */ /* 0x000fea0003800000 */
.L_x_7066:
        /* <DEDUP_REMOVED lines=43> */
.L_x_7065:
[----:B------:R-:W-:Y:S05]  /*2760*/  BSYNC B2 ;  /* 0x0000000000027941 */ /* 0x000fea0003800000 */
.L_x_7064:
        /* <DEDUP_REMOVED lines=14> */
.L_x_7068:
        /* <DEDUP_REMOVED lines=12> */
.L_x_7071:
[----:B------:R-:W-:Y:S02]  /*2910*/  IMAD.MOV.U32 R76, RZ, RZ, R114 ;  /* 0x000000ffff4c7224 */ /* 0x000fe400078e0072 */
.L_x_7072:
[----:B------:R-:W-:Y:S05]  /*2920*/  BSYNC B2 ;  /* 0x0000000000027941 */ /* 0x000fea0003800000 */
.L_x_7070:
        /* <DEDUP_REMOVED lines=16> */
.L_x_7076:
[----:B------:R-:W-:Y:S05]  /*2a30*/  BSYNC B3 ;  /* 0x0000000000037941 */ /* 0x000fea0003800000 */
.L_x_7075:
        /* <DEDUP_REMOVED lines=42> */
.L_x_7074:
[----:B------:R-:W-:Y:S05]  /*2ce0*/  BSYNC B2 ;  /* 0x0000000000027941 */ /* 0x000fea0003800000 */
.L_x_7073:
        /* <DEDUP_REMOVED lines=10> */
.L_x_7069:
        /* <DEDUP_REMOVED lines=12> */
.L_x_7078:
[----:B------:R-:W-:Y:S02]  /*2e50*/  IMAD.MOV.U32 R76, RZ, RZ, R114 ;  /* 0x000000ffff4c7224 */ /* 0x000fe400078e0072 */
.L_x_7079:
[----:B------:R-:W-:Y:S05]  /*2e60*/  BSYNC B2 ;  /* 0x0000000000027941 */ /* 0x000fea0003800000 */
.L_x_7077:
        /* <DEDUP_REMOVED lines=16> */
.L_x_7083:
[----:B------:R-:W-:Y:S05]  /*2f70*/  BSYNC B3 ;  /* 0x0000000000037941 */ /* 0x000fea0003800000 */
.L_x_7082:
        /* <DEDUP_REMOVED lines=42> */
.L_x_7081:
[----:B------:R-:W-:Y:S05]  /*3220*/  BSYNC B2 ;  /* 0x0000000000027941 */ /* 0x000fea0003800000 */
.L_x_7080:
        /* <DEDUP_REMOVED lines=14> */
.L_x_7084:
        /* <DEDUP_REMOVED lines=12> */
.L_x_7087:
[----:B------:R-:W-:Y:S02]  /*33d0*/  IMAD.MOV.U32 R99, RZ, RZ, R114 ;  /* 0x000000ffff637224 */ /* 0x000fe400078e0072 */
.L_x_7088:
[----:B------:R-:W-:Y:S05]  /*33e0*/  BSYNC B2 ;  /* 0x0000000000027941 */ /* 0x000fea0003800000 */
.L_x_7086:
        /* <DEDUP_REMOVED lines=16> */
.L_x_7092:
[----:B------:R-:W-:Y:S05]  /*34f0*/  BSYNC B3 ;  /* 0x0000000000037941 */ /* 0x000fea0003800000 */
.L_x_7091:
        /* <DEDUP_REMOVED lines=42> */
.L_x_7090:
[----:B------:R-:W-:Y:S05]  /*37a0*/  BSYNC B2 ;  /* 0x0000000000027941 */ /* 0x000fea0003800000 */
.L_x_7089:
        /* <DEDUP_REMOVED lines=10> */
.L_x_7085:
        /* <DEDUP_REMOVED lines=12> */
.L_x_7094:
[----:B------:R-:W-:Y:S02]  /*3910*/  IMAD.MOV.U32 R105, RZ, RZ, R114 ;  /* 0x000000ffff697224 */ /* 0x000fe400078e0072 */
.L_x_7095:
[----:B------:R-:W-:Y:S05]  /*3920*/  BSYNC B2 ;  /* 0x0000000000027941 */ /* 0x000fea0003800000 */
.L_x_7093:
        /* <DEDUP_REMOVED lines=16> */
.L_x_7099:
[----:B------:R-:W-:Y:S05]  /*3a30*/  BSYNC B3 ;  /* 0x0000000000037941 */ /* 0x000fea0003800000 */
.L_x_7098:
        /* <DEDUP_REMOVED lines=43> */
.L_x_7097:
[----:B------:R-:W-:Y:S05]  /*3cf0*/  BSYNC B2 ;  /* 0x0000000000027941 */ /* 0x000fea0003800000 */
.L_x_7096:
        /* <DEDUP_REMOVED lines=13> */
.L_x_7100:
        /* <DEDUP_REMOVED lines=12> */
.L_x_7103:
[----:B------:R-:W-:Y:S02]  /*3e90*/  IMAD.MOV.U32 R105, RZ, RZ, R114 ;  /* 0x000000ffff697224 */ /* 0x000fe400078e0072 */
.L_x_7104:
[----:B------:R-:W-:Y:S05]  /*3ea0*/  BSYNC B2 ;  /* 0x0000000000027941 */ /* 0x000fea0003800000 */
.L_x_7102:
        /* <DEDUP_REMOVED lines=16> */
.L_x_7108:
[----:B------:R-:W-:Y:S05]  /*3fb0*/  BSYNC B3 ;  /* 0x0000000000037941 */ /* 0x000fea0003800000 */
.L_x_7107:
        /* <DEDUP_REMOVED lines=43> */
.L_x_7106:
[----:B------:R-:W-:Y:S05]  /*4270*/  BSYNC B2 ;  /* 0x0000000000027941 */ /* 0x000fea0003800000 */
.L_x_7105:
        /* <DEDUP_REMOVED lines=10> */
.L_x_7101:
        /* <DEDUP_REMOVED lines=12> */
.L_x_7110:
[----:B------:R-:W-:Y:S02]  /*43e0*/  IMAD.MOV.U32 R105, RZ, RZ, R114 ;  /* 0x000000ffff697224 */ /* 0x000fe400078e0072 */
.L_x_7111:
[----:B------:R-:W-:Y:S05]  /*43f0*/  BSYNC B2 ;  /* 0x0000000000027941 */ /* 0x000fea0003800000 */
.L_x_7109:
        /* <DEDUP_REMOVED lines=16> */
.L_x_7115:
[----:B------:R-:W-:Y:S05]  /*4500*/  BSYNC B3 ;  /* 0x0000000000037941 */ /* 0x000fea0003800000 */
.L_x_7114:
        /* <DEDUP_REMOVED lines=42> */
.L_x_7113:
[----:B------:R-:W-:Y:S05]  /*47b0*/  BSYNC B2 ;  /* 0x0000000000027941 */ /* 0x000fea0003800000 */
.L_x_7112:
        /* <DEDUP_REMOVED lines=13> */
.L_x_7116:
        /* <DEDUP_REMOVED lines=12> */
.L_x_7119:
[----:B------:R-:W-:Y:S02]  /*4950*/  IMAD.MOV.U32 R78, RZ, RZ, R114 ;  /* 0x000000ffff4e7224 */ /* 0x000fe400078e0072 */
.L_x_7120:
[----:B------:R-:W-:Y:S05]  /*4960*/  BSYNC B2 ;  /* 0x0000000000027941 */ /* 0x000fea0003800000 */
.L_x_7118:
        /* <DEDUP_REMOVED lines=16> */
.L_x_7124:
[----:B------:R-:W-:Y:S05]  /*4a70*/  BSYNC B3 ;  /* 0x0000000000037941 */ /* 0x000fea0003800000 */
.L_x_7123:
        /* <DEDUP_REMOVED lines=42> */
.L_x_7122:
[----:B------:R-:W-:Y:S05]  /*4d20*/  BSYNC B2 ;  /* 0x0000000000027941 */ /* 0x000fea0003800000 */
.L_x_7121:
        /* <DEDUP_REMOVED lines=10> */
.L_x_7117:
        /* <DEDUP_REMOVED lines=12> */
.L_x_7126:
[----:B------:R-:W-:Y:S02]  /*4e90*/  IMAD.MOV.U32 R78, RZ, RZ, R114 ;  /* 0x000000ffff4e7224 */ /* 0x000fe400078e0072 */
.L_x_7127:
[----:B------:R-:W-:Y:S05]  /*4ea0*/  BSYNC B2 ;  /* 0x0000000000027941 */ /* 0x000fea0003800000 */
.L_x_7125:
        /* <DEDUP_REMOVED lines=16> */
.L_x_7131:
[----:B------:R-:W-:Y:S05]  /*4fb0*/  BSYNC B3 ;  /* 0x0000000000037941 */ /* 0x000fea0003800000 */
.L_x_7130:
        /* <DEDUP_REMOVED lines=42> */
.L_x_7129:
[----:B------:R-:W-:Y:S05]  /*5260*/  BSYNC B2 ;  /* 0x0000000000027941 */ /* 0x000fea0003800000 */
.L_x_7128:
        /* <DEDUP_REMOVED lines=13> */
.L_x_7132:
        /* <DEDUP_REMOVED lines=12> */
.L_x_7135:
[----:B------:R-:W-:Y:S02]  /*5400*/  IMAD.MOV.U32 R78, RZ, RZ, R114 ;  /* 0x000000ffff4e7224 */ /* 0x000fe400078e0072 */
.L_x_7136:
[----:B------:R-:W-:Y:S05]  /*5410*/  BSYNC B2 ;  /* 0x0000000000027941 */ /* 0x000fea0003800000 */
.L_x_7134:
        /* <DEDUP_REMOVED lines=16> */
.L_x_7140:
[----:B------:R-:W-:Y:S05]  /*5520*/  BSYNC B3 ;  /* 0x0000000000037941 */ /* 0x000fea0003800000 */
.L_x_7139:
        /* <DEDUP_REMOVED lines=42> */
.L_x_7138:
[----:B------:R-:W-:Y:S05]  /*57d0*/  BSYNC B2 ;  /* 0x0000000000027941 */ /* 0x000fea0003800000 */
.L_x_7137:
        /* <DEDUP_REMOVED lines=10> */
.L_x_7133:
        /* <DEDUP_REMOVED lines=12> */
.L_x_7142:
[----:B------:R-:W-:Y:S02]  /*5940*/  IMAD.MOV.U32 R78, RZ, RZ, R114 ;  /* 0x000000ffff4e7224 */ /* 0x000fe400078e0072 */
.L_x_7143:
[----:B------:R-:W-:Y:S05]  /*5950*/  BSYNC B2 ;  /* 0x0000000000027941 */ /* 0x000fea0003800000 */
.L_x_7141:
        /* <DEDUP_REMOVED lines=16> */
.L_x_7147:
[----:B------:R-:W-:Y:S05]  /*5a60*/  BSYNC B3 ;  /* 0x0000000000037941 */ /* 0x000fea0003800000 */
.L_x_7146:
        /* <DEDUP_REMOVED lines=42> */
.L_x_7145:
[----:B------:R-:W-:Y:S05]  /*5d10*/  BSYNC B2 ;  /* 0x0000000000027941 */ /* 0x000fea0003800000 */
.L_x_7144:
        /* <DEDUP_REMOVED lines=13> */
.L_x_7148:
        /* <DEDUP_REMOVED lines=12> */
.L_x_7151:
[----:B------:R-:W-:Y:S02]  /*5eb0*/  IMAD.MOV.U32 R125, RZ, RZ, R114 ;  /* 0x000000ffff7d7224 */ /* 0x000fe400078e0072 */
.L_x_7152:
[----:B------:R-:W-:Y:S05]  /*5ec0*/  BSYNC B2 ;  /* 0x0000000000027941 */ /* 0x000fea0003800000 */
.L_x_7150:
        /* <DEDUP_REMOVED lines=16> */
.L_x_7156:
[----:B------:R-:W-:Y:S05]  /*5fd0*/  BSYNC B3 ;  /* 0x0000000000037941 */ /* 0x000fea0003800000 */
.L_x_7155:
        /* <DEDUP_REMOVED lines=42> */
.L_x_7154:
[----:B------:R-:W-:Y:S05]  /*6280*/  BSYNC B2 ;  /* 0x0000000000027941 */ /* 0x000fea0003800000 */
.L_x_7153:
        /* <DEDUP_REMOVED lines=10> */
.L_x_7149:
[----:B------:R-:W-:Y:S02]  /*6330*/  SEL R117, RZ, 0x100, P3 ;  /* 0x00000100ff757807 */ /* 0x000fe40001800000 */
[----:B------:R-:W-:Y:S02]  /*6340*/  ISETP.NE.AND P3, PT, R124, RZ, PT ;  /* 0x000000ff7c00720c */ /* 0x000fe40003f65270 */
[----:B------:R-:W-:Y:S02]  /*6350*/  ISETP.NE.AND P1, PT, R120, RZ, PT ;  /* 0x000000ff7800720c */ /* 0x000fe40003f25270 */
[----:B------:R-:W-:Y:S02]  /*6360*/  SEL R83, RZ, 0x1000000, P5 ;  /* 0x01000000ff537807 */ /* 0x000fe40002800000 */
[----:B------:R-:W-:Y:S02]  /*6370*/  SEL R120, RZ, 0x10000, P4 ;  /* 0x00010000ff787807 */ /* 0x000fe40002000000 */
[----:B------:R-:W-:-:S02]  /*6380*/  ISETP.NE.AND P5, PT, R122, RZ, PT ;  /* 0x000000ff7a00720c */ /* 0x000fc40003fa5270 */
[----:B------:R-:W-:Y:S02]  /*6390*/  ISETP.NE.AND P4, PT, R123, RZ, PT ;  /* 0x000000ff7b00720c */ /* 0x000fe40003f85270 */
[----:B------:R-:W-:Y:S02]  /*63a0*/  SEL R82, RZ, 0x1, P3 ;  /* 0x00000001ff527807 */ /* 0x000fe40001800000 */
[----:B------:R-:W-:Y:S02]  /*63b0*/  LOP3.LUT R117, R117, R83, R120, 0xfe, !PT ;  /* 0x0000005375757212 */ /* 0x000fe400078efe78 */
[----:B------:R-:W-:Y:S01]  /*63c0*/  LEA R124, P0, R86, c[0x0][0x188], 0x4 ;  /* 0x00006200567c7a11 */ /* 0x000fe200078020ff */
[----:B------:R-:W-:Y:S01]  /*63d0*/  IMAD.WIDE.U32 R82, R82, 0x1000000, RZ ;  /* 0x0100000052527825 */ /* 0x000fe200078e00ff */
[----:B------:R-:W-:Y:S02]  /*63e0*/  SEL R120, RZ, 0x1, P4 ;  /* 0x00000001ff787807 */ /* 0x000fe40002000000 */
[----:B------:R-:W-:-:S02]  /*63f0*/  SEL R122, RZ, 0x1, P5 ;  /* 0x00000001ff7a7807 */ /* 0x000fc40002800000 */
[----:B------:R-:W-:Y:S02]  /*6400*/  SEL R81, RZ, 0x1, P2 ;  /* 0x00000001ff517807 */ /* 0x000fe40001000000 */
[----:B------:R-:W-:Y:S01]  /*6410*/  ISETP.NE.AND P6, PT, R121, RZ, PT ;  /* 0x000000ff7900720c */ /* 0x000fe20003fc5270 */
[----:B------:R-:W-:Y:S01]  /*6420*/  IMAD.WIDE.U32 R120, R120, 0x10000, RZ ;  /* 0x0001000078787825 */ /* 0x000fe200078e00ff */
[----:B------:R-:W-:Y:S02]  /*6430*/  LEA.HI.X R125, R86, c[0x0][0x18c], RZ, 0x4, P0 ;  /* 0x00006300567d7a11 */ /* 0x000fe400000f24ff */
[----:B------:R-:W-:Y:S01]  /*6440*/  F2FP.PACK_AB R79, R108, R105 ;  /* 0x000000696c4f723e */ /* 0x000fe200000000ff */
[----:B------:R-:W-:Y:S01]  /*6450*/  IMAD.WIDE.U32 R122, R122, 0x100, RZ ;  /* 0x000001007a7a7825 */ /* 0x000fe200078e00ff */
[----:B------:R-:W-:Y:S02]  /*6460*/  F2FP.PACK_AB R78, R106, R99 ;  /* 0x000000636a4e723e */ /* 0x000fe400000000ff */
[----:B------:R-:W-:-:S02]  /*6470*/  F2FP.PACK_AB R77, R98, R97 ;  /* 0x00000061624d723e */ /* 0x000fc400000000ff */
[----:B------:R-:W-:Y:S02]  /*6480*/  F2FP.PACK_AB R76, R96, R87 ;  /* 0x00000057604c723e */ /* 0x000fe400000000ff */
[----:B------:R-:W-:Y:S02]  /*6490*/  LOP3.LUT R81, R83, R117, R81, 0xfe, !PT ;  /* 0x0000007553517212 */ /* 0x000fe400078efe51 */
[----:B------:R-:W-:Y:S01]  /*64a0*/  SHF.L.U32 R117, R86, 0x3, RZ ;  /* 0x0000000356757819 */ /* 0x000fe200000006ff */
[----:B------:R0:W-:Y:S01]  /*64b0*/  STG.E.128 [R124.64], R76 ;  /* 0x0000004c7c007986 */ /* 0x0001e2000c101d06 */
[----:B------:R-:W-:Y:S02]  /*64c0*/  LOP3.LUT R82, R122, R82, R120, 0xfe, !PT ;  /* 0x000000527a527212 */ /* 0x000fe400078efe78 */
[----:B------:R-:W-:Y:S02]  /*64d0*/  SHF.L.U64.HI R122, R86, 0x3, RZ ;  /* 0x00000003567a7819 */ /* 0x000fe400000102ff */
[----:B------:R-:W-:-:S02]  /*64e0*/  LOP3.LUT R121, R123, R81, R121, 0xfe, !PT ;  /* 0x000000517b797212 */ /* 0x000fc400078efe79 */
[----:B0-----:R-:W-:Y:S02]  /*64f0*/  SEL R77, RZ, 0x1, P6 ;  /* 0x00000001ff4d7807 */ /* 0x001fe40003000000 */
        /* <DEDUP_REMOVED lines=25> */
.L_x_7157:
[----:B------:R-:W-:Y:S02]  /*6690*/  IADD3 R81, R86, 0x20, RZ ;  /* 0x0000002056517810 */ /* 0x000fe40007ffe0ff */
.L_x_7028:
[----:B------:R-:W-:Y:S05]  /*66a0*/  BSYNC B1 ;  /* 0x0000000000017941 */ /* 0x000fea0003800000 */
.L_x_7027:
        /* <DEDUP_REMOVED lines=29> */
.L_x_7161:
[----:B0-----:R-:W-:Y:S02]  /*6880*/  IMAD.MOV.U32 R83, RZ, RZ, R114 ;  /* 0x000000ffff537224 */ /* 0x001fe400078e0072 */
.L_x_7162:
[----:B------:R-:W-:Y:S05]  /*6890*/  BSYNC B2 ;  /* 0x0000000000027941 */ /* 0x000fea0003800000 */
.L_x_7160:
        /* <DEDUP_REMOVED lines=16> */
.L_x_7166:
[----:B------:R-:W-:Y:S05]  /*69a0*/  BSYNC B3 ;  /* 0x0000000000037941 */ /* 0x000fea0003800000 */
.L_x_7165:
        /* <DEDUP_REMOVED lines=44> */
.L_x_7164:
[----:B------:R-:W-:Y:S05]  /*6c70*/  BSYNC B2 ;  /* 0x0000000000027941 */ /* 0x000fea0003800000 */
.L_x_7163:
        /* <DEDUP_REMOVED lines=17> */
.L_x_7167:
        /* <DEDUP_REMOVED lines=12> */
.L_x_7170:
[----:B------:R-:W-:Y:S02]  /*6e50*/  IMAD.MOV.U32 R101, RZ, RZ, R114 ;  /* 0x000000ffff657224 */ /* 0x000fe400078e0072 */
.L_x_7171:
[----:B------:R-:W-:Y:S05]  /*6e60*/  BSYNC B2 ;  /* 0x0000000000027941 */ /* 0x000fea0003800000 */
.L_x_7169:
        /* <DEDUP_REMOVED lines=16> */
.L_x_7175:
[----:B------:R-:W-:Y:S05]  /*6f70*/  BSYNC B3 ;  /* 0x0000000000037941 */ /* 0x000fea0003800000 */
.L_x_7174:
        /* <DEDUP_REMOVED lines=42> */
[----:B------:R-:W-:Y:S01]  /*7220*/  MOV R116, R102 ;  /* 0x0000006600747202 */ /* 0x000fe20000000f00 */
[----:B------:R-:W-:Y:S02]  /*7230*/  IMAD.MOV.U32 R102, RZ, RZ, RZ ;  /* 0x000000ffff667224 */ /* 0x000fe400078e00ff */
.L_x_7173:
[----:B------:R-:W-:Y:S05]  /*7240*/  BSYNC B2 ;  /* 0x0000000000027941 */ /* 0x000fea0003800000 */
.L_x_7172:
        /* <DEDUP_REMOVED lines=10> */
.L_x_7168:
        /* <DEDUP_REMOVED lines=12> */
.L_x_7177:
[----:B------:R-:W-:Y:S02]  /*73b0*/  IMAD.MOV.U32 R101, RZ, RZ, R114 ;  /* 0x000000ffff657224 */ /* 0x000fe400078e0072 */
.L_x_7178:
[----:B------:R-:W-:Y:S05]  /*73c0*/  BSYNC B2 ;  /* 0x0000000000027941 */ /* 0x000fea0003800000 */
.L_x_7176:
        /* <DEDUP_REMOVED lines=16> */
.L_x_7182:
[----:B------:R-:W-:Y:S05]  /*74d0*/  BSYNC B3 ;  /* 0x0000000000037941 */ /* 0x000fea0003800000 */
.L_x_7181:
        /* <DEDUP_REMOVED lines=44> */
.L_x_7180:
[----:B------:R-:W-:Y:S05]  /*77a0*/  BSYNC B2 ;  /* 0x0000000000027941 */ /* 0x000fea0003800000 */
.L_x_7179:
        /* <DEDUP_REMOVED lines=14> */
.L_x_7183:
        /* <DEDUP_REMOVED lines=12> */
.L_x_7186:
[----:B------:R-:W-:Y:S02]  /*7950*/  IMAD.MOV.U32 R76, RZ, RZ, R114 ;  /* 0x000000ffff4c7224 */ /* 0x000fe400078e0072 */
.L_x_7187:
[----:B------:R-:W-:Y:S05]  /*7960*/  BSYNC B2 ;  /* 0x0000000000027941 */ /* 0x000fea0003800000 */
.L_x_7185:
        /* <DEDUP_REMOVED lines=16> */
.L_x_7191:
[----:B------:R-:W-:Y:S05]  /*7a70*/  BSYNC B3 ;  /* 0x0000000000037941 */ /* 0x000fea0003800000 */
.L_x_7190:
        /* <DEDUP_REMOVED lines=43> */
.L_x_7189:
[----:B------:R-:W-:Y:S05]  /*7d30*/  BSYNC B2 ;  /* 0x0000000000027941 */ /* 0x000fea0003800000 */
.L_x_7188:
        /* <DEDUP_REMOVED lines=10> */
.L_x_7184:
        /* <DEDUP_REMOVED lines=12> */
.L_x_7193:
[----:B------:R-:W-:Y:S02]  /*7ea0*/  IMAD.MOV.U32 R76, RZ, RZ, R114 ;  /* 0x000000ffff4c7224 */ /* 0x000fe400078e0072 */
.L_x_7194:
[----:B------:R-:W-:Y:S05]  /*7eb0*/  BSYNC B2 ;  /* 0x0000000000027941 */ /* 0x000fea0003800000 */
.L_x_7192:
        /* <DEDUP_REMOVED lines=16> */
.L_x_7198:
[----:B------:R-:W-:Y:S05]  /*7fc0*/  BSYNC B3 ;  /* 0x0000000000037941 */ /* 0x000fea0003800000 */
.L_x_7197:
        /* <DEDUP_REMOVED lines=43> */
.L_x_7196:
[----:B------:R-:W-:Y:S05]  /*8280*/  BSYNC B2 ;  /* 0x0000000000027941 */ /* 0x000fea0003800000 */
.L_x_7195:
        /* <DEDUP_REMOVED lines=14> */
.L_x_7199:
        /* <DEDUP_REMOVED lines=12> */
.L_x_7202:
[----:B------:R-:W-:Y:S02]  /*8430*/  MOV R76, R114 ;  /* 0x00000072004c7202 */ /* 0x000fe40000000f00 */
.L_x_7203:
[----:B------:R-:W-:Y:S05]  /*8440*/  BSYNC B2 ;  /* 0x0000000000027941 */ /* 0x000fea0003800000 */
.L_x_7201:
        /* <DEDUP_REMOVED lines=16> */
.L_x_7207:
[----:B------:R-:W-:Y:S05]  /*8550*/  BSYNC B3 ;  /* 0x0000000000037941 */ /* 0x000fea0003800000 */
.L_x_7206:
        /* <DEDUP_REMOVED lines=43> */
.L_x_7205:
[----:B------:R-:W-:Y:S05]  /*8810*/  BSYNC B2 ;  /* 0x0000000000027941 */ /* 0x000fea0003800000 */
.L_x_7204:
        /* <DEDUP_REMOVED lines=10> */
.L_x_7200:
        /* <DEDUP_REMOVED lines=12> */
.L_x_7209:
[----:B------:R-:W-:Y:S02]  /*8980*/  IMAD.MOV.U32 R76, RZ, RZ, R114 ;  /* 0x000000ffff4c7224 */ /* 0x000fe400078e0072 */
.L_x_7210:
[----:B------:R-:W-:Y:S05]  /*8990*/  BSYNC B2 ;  /* 0x0000000000027941 */ /* 0x000fea0003800000 */
.L_x_7208:
        /* <DEDUP_REMOVED lines=16> */
.L_x_7214:
[----:B------:R-:W-:Y:S05]  /*8aa0*/  BSYNC B3 ;  /* 0x0000000000037941 */ /* 0x000fea0003800000 */
.L_x_7213:
        /* <DEDUP_REMOVED lines=44> */
.L_x_7212:
[----:B------:R-:W-:Y:S05]  /*8d70*/  BSYNC B2 ;  /* 0x0000000000027941 */ /* 0x000fea0003800000 */
.L_x_7211:
        /* <DEDUP_REMOVED lines=14> */
.L_x_7215:
        /* <DEDUP_REMOVED lines=12> */
.L_x_7218:
[----:B------:R-:W-:Y:S02]  /*8f20*/  MOV R103, R114 ;  /* 0x0000007200677202 */ /* 0x000fe40000000f00 */
.L_x_7219:
[----:B------:R-:W-:Y:S05]  /*8f30*/  BSYNC B2 ;  /* 0x0000000000027941 */ /* 0x000fea0003800000 */
.L_x_7217:
        /* <DEDUP_REMOVED lines=16> */
.L_x_7223:
[----:B------:R-:W-:Y:S05]  /*9040*/  BSYNC B3 ;  /* 0x0000000000037941 */ /* 0x000fea0003800000 */
.L_x_7222:
        /* <DEDUP_REMOVED lines=43> */
.L_x_7221:
[----:B------:R-:W-:Y:S05]  /*9300*/  BSYNC B2 ;  /* 0x0000000000027941 */ /* 0x000fea0003800000 */
.L_x_7220:
        /* <DEDUP_REMOVED lines=10> */
.L_x_7216:
        /* <DEDUP_REMOVED lines=12> */
.L_x_7225:
[----:B------:R-:W-:Y:S02]  /*9470*/  IMAD.MOV.U32 R107, RZ, RZ, R114 ;  /* 0x000000ffff6b7224 */ /* 0x000fe400078e0072 */
.L_x_7226:
[----:B------:R-:W-:Y:S05]  /*9480*/  BSYNC B2 ;  /* 0x0000000000027941 */ /* 0x000fea0003800000 */
.L_x_7224:
        /* <DEDUP_REMOVED lines=16> */
.L_x_7230:
[----:B------:R-:W-:Y:S05]  /*9590*/  BSYNC B3 ;  /* 0x0000000000037941 */ /* 0x000fea0003800000 */
.L_x_7229:
        /* <DEDUP_REMOVED lines=43> */
.L_x_7228:
[----:B------:R-:W-:Y:S05]  /*9850*/  BSYNC B2 ;  /* 0x0000000000027941 */ /* 0x000fea0003800000 */
.L_x_7227:
        /* <DEDUP_REMOVED lines=13> */
.L_x_7231:
        /* <DEDUP_REMOVED lines=12> */
.L_x_7234:
[----:B------:R-:W-:Y:S02]  /*99f0*/  IMAD.MOV.U32 R107, RZ, RZ, R114 ;  /* 0x000000ffff6b7224 */ /* 0x000fe400078e0072 */
.L_x_7235:
[----:B------:R-:W-:Y:S05]  /*9a00*/  BSYNC B2 ;  /* 0x0000000000027941 */ /* 0x000fea0003800000 */
.L_x_7233:
        /* <DEDUP_REMOVED lines=16> */
.L_x_7239:
[----:B------:R-:W-:Y:S05]  /*9b10*/  BSYNC B3 ;  /* 0x0000000000037941 */ /* 0x000fea0003800000 */
.L_x_7238:
        /* <DEDUP_REMOVED lines=43> */
.L_x_7237:
[----:B------:R-:W-:Y:S05]  /*9dd0*/  BSYNC B2 ;  /* 0x0000000000027941 */ /* 0x000fea0003800000 */
.L_x_7236:
        /* <DEDUP_REMOVED lines=10> */
.L_x_7232:
        /* <DEDUP_REMOVED lines=12> */
.L_x_7241:
[----:B------:R-:W-:Y:S02]  /*9f40*/  IMAD.MOV.U32 R107, RZ, RZ, R114 ;  /* 0x000000ffff6b7224 */ /* 0x000fe400078e0072 */
.L_x_7242:
[----:B------:R-:W-:Y:S05]  /*9f50*/  BSYNC B2 ;  /* 0x0000000000027941 */ /* 0x000fea0003800000 */
.L_x_7240:
        /* <DEDUP_REMOVED lines=16> */
.L_x_7246:
[----:B------:R-:W-:Y:S05]  /*a060*/  BSYNC B3 ;  /* 0x0000000000037941 */ /* 0x000fea0003800000 */
.L_x_7245:
        /* <DEDUP_REMOVED lines=43> */
.L_x_7244:
[----:B------:R-:W-:Y:S05]  /*a320*/  BSYNC B2 ;  /* 0x0000000000027941 */ /* 0x000fea0003800000 */
.L_x_7243:
        /* <DEDUP_REMOVED lines=13> */
.L_x_7247:
        /* <DEDUP_REMOVED lines=12> */
.L_x_7250:
[----:B------:R-:W-:Y:S02]  /*a4c0*/  IMAD.MOV.U32 R78, RZ, RZ, R114 ;  /* 0x000000ffff4e7224 */ /* 0x000fe400078e0072 */
.L_x_7251:
[----:B------:R-:W-:Y:S05]  /*a4d0*/  BSYNC B2 ;  /* 0x0000000000027941 */ /* 0x000fea0003800000 */
.L_x_7249:
        /* <DEDUP_REMOVED lines=16> */
.L_x_7255:
[----:B------:R-:W-:Y:S05]  /*a5e0*/  BSYNC B3 ;  /* 0x0000000000037941 */ /* 0x000fea0003800000 */
.L_x_7254:
        /* <DEDUP_REMOVED lines=43> */
.L_x_7253:
[----:B------:R-:W-:Y:S05]  /*a8a0*/  BSYNC B2 ;  /* 0x0000000000027941 */ /* 0x000fea0003800000 */
.L_x_7252:
        /* <DEDUP_REMOVED lines=10> */
.L_x_7248:
        /* <DEDUP_REMOVED lines=12> */
.L_x_7257:
[----:B------:R-:W-:Y:S02]  /*aa10*/  MOV R78, R114 ;  /* 0x00000072004e7202 */ /* 0x000fe40000000f00 */
.L_x_7258:
[----:B------:R-:W-:Y:S05]  /*aa20*/  BSYNC B2 ;  /* 0x0000000000027941 */ /* 0x000fea0003800000 */
.L_x_7256:
        /* <DEDUP_REMOVED lines=16> */
.L_x_7262:
[----:B------:R-:W-:Y:S05]  /*ab30*/  BSYNC B3 ;  /* 0x0000000000037941 */ /* 0x000fea0003800000 */
.L_x_7261:
        /* <DEDUP_REMOVED lines=42> */
.L_x_7260:
[----:B------:R-:W-:Y:S05]  /*ade0*/  BSYNC B2 ;  /* 0x0000000000027941 */ /* 0x000fea0003800000 */
.L_x_7259:
        /* <DEDUP_REMOVED lines=13> */
.L_x_7263:
        /* <DEDUP_REMOVED lines=12> */
.L_x_7266:
[----:B------:R-:W-:Y:S02]  /*af80*/  IMAD.MOV.U32 R78, RZ, RZ, R114 ;  /* 0x000000ffff4e7224 */ /* 0x000fe400078e0072 */
.L_x_7267:
[----:B------:R-:W-:Y:S05]  /*af90*/  BSYNC B2 ;  /* 0x0000000000027941 */ /* 0x000fea0003800000 */
.L_x_7265:
        /* <DEDUP_REMOVED lines=16> */
.L_x_7271:
[----:B------:R-:W-:Y:S05]  /*b0a0*/  BSYNC B3 ;  /* 0x0000000000037941 */ /* 0x000fea0003800000 */
.L_x_7270:
        /* <DEDUP_REMOVED lines=42> */
.L_x_7269:
[----:B------:R-:W-:Y:S05]  /*b350*/  BSYNC B2 ;  /* 0x0000000000027941 */ /* 0x000fea0003800000 */
.L_x_7268:
        /* <DEDUP_REMOVED lines=10> */
.L_x_7264:
        /* <DEDUP_REMOVED lines=12> */
.L_x_7273:
[----:B------:R-:W-:Y:S02]  /*b4c0*/  IMAD.MOV.U32 R78, RZ, RZ, R114 ;  /* 0x000000ffff4e7224 */ /* 0x000fe400078e0072 */
.L_x_7274:
[----:B------:R-:W-:Y:S05]  /*b4d0*/  BSYNC B2 ;  /* 0x0000000000027941 */ /* 0x000fea0003800000 */
.L_x_7272:
        /* <DEDUP_REMOVED lines=16> */
.L_x_7278:
[----:B------:R-:W-:Y:S05]  /*b5e0*/  BSYNC B3 ;  /* 0x0000000000037941 */ /* 0x000fea0003800000 */
.L_x_7277:
        /* <DEDUP_REMOVED lines=43> */
.L_x_7276:
[----:B------:R-:W-:Y:S05]  /*b8a0*/  BSYNC B2 ;  /* 0x0000000000027941 */ /* 0x000fea0003800000 */
.L_x_7275:
        /* <DEDUP_REMOVED lines=13> */
.L_x_7279:
        /* <DEDUP_REMOVED lines=12> */
.L_x_7282:
[----:B------:R-:W-:Y:S02]  /*ba40*/  IMAD.MOV.U32 R120, RZ, RZ, R114 ;  /* 0x000000ffff787224 */ /* 0x000fe400078e0072 */
.L_x_7283:
[----:B------:R-:W-:Y:S05]  /*ba50*/  BSYNC B2 ;  /* 0x0000000000027941 */ /* 0x000fea0003800000 */
.L_x_7281:
        /* <DEDUP_REMOVED lines=16> */
.L_x_7287:
[----:B------:R-:W-:Y:S05]  /*bb60*/  BSYNC B3 ;  /* 0x0000000000037941 */ /* 0x000fea0003800000 */
.L_x_7286:
        /* <DEDUP_REMOVED lines=42> */
.L_x_7285:
[----:B------:R-:W-:Y:S05]  /*be10*/  BSYNC B2 ;  /* 0x0000000000027941 */ /* 0x000fea0003800000 */
.L_x_7284:
        /* <DEDUP_REMOVED lines=10> */
.L_x_7280:
        /* <DEDUP_REMOVED lines=19> */
[----:B------:R-:W-:Y:S02]  /*bff0*/  F2FP.PACK_AB R79, R112, R107 ;  /* 0x0000006b704f723e */ /* 0x000fe400000000ff */
[----:B------:R-:W-:Y:S01]  /*c000*/  F2FP.PACK_AB R78, R110, R103 ;  /* 0x000000676e4e723e */ /* 0x000fe200000000ff */
[----:B------:R-:W-:Y:S01]  /*c010*/  IMAD.WIDE.U32 R124, R124, 0x100, RZ ;  /* 0x000001007c7c7825 */ /* 0x000fe200078e00ff */
[----:B------:R-:W-:-:S02]  /*c020*/  F2FP.PACK_AB R77, R104, R101 ;  /* 0x00000065684d723e */ /* 0x000fc400000000ff */
[----:B------:R-:W-:Y:S02]  /*c030*/  F2FP.PACK_AB R76, R102, R95 ;  /* 0x0000005f664c723e */ /* 0x000fe400000000ff */
        /* <DEDUP_REMOVED lines=10> */
[----:B0-----:R-:W-:Y:S02]  /*c0e0*/  SHF.L.U32 R77, R100, 0x10, RZ ;  /* 0x00000010644d7819 */ /* 0x001fe400000006ff */
[----:B------:R-:W-:Y:S02]  /*c0f0*/  LOP3.LUT R76, R94, 0xffff, RZ, 0xc0, !PT ;  /* 0x0000ffff5e4c7812 */ /* 0x000fe400078ec0ff */
[----:B------:R-:W-:Y:S02]  /*c100*/  LOP3.LUT R77, R77, 0xff0000, RZ, 0xc0, !PT ;  /* 0x00ff00004d4d7812 */ /* 0x000fe400078ec0ff */
[----:B------:R-:W-:Y:S02]  /*c110*/  LOP3.LUT R78, R90, 0xff, RZ, 0xc0, !PT ;  /* 0x000000ff5a4e7812 */ /* 0x000fe400078ec0ff */
[----:B------:R-:W-:Y:S02]  /*c120*/  PRMT R76, R77, 0x4210, R76 ;  /* 0x000042104d4c7816 */ /* 0x000fe4000000004c */
[----:B------:R-:W-:Y:S01]  /*c130*/  PRMT R77, R93, 0x7104, RZ ;  /* 0x000071045d4d7816 */ /* 0x000fe200000000ff */
[----:B------:R-:W-:Y:S01]  /*c140*/  IMAD.WIDE.U32 R78, R78, 0x10000, RZ ;  /* 0x000100004e4e7825 */ /* 0x000fe200078e00ff */
[----:B------:R-:W-:-:S02]  /*c150*/  LOP3.LUT R82, R89, 0xff, RZ, 0xc0, !PT ;  /* 0x000000ff59527812 */ /* 0x000fc400078ec0ff */
[----:B------:R-:W-:Y:S02]  /*c160*/  LOP3.LUT R77, R76, 0xff00, R77, 0xf8, !PT ;  /* 0x0000ff004c4d7812 */ /* 0x000fe400078ef84d */
[----:B------:R-:W-:Y:S01]  /*c170*/  LOP3.LUT R76, R91, 0xff, RZ, 0xc0, !PT ;  /* 0x000000ff5b4c7812 */ /* 0x000fe200078ec0ff */
[----:B------:R-:W-:Y:S01]  /*c180*/  IMAD.WIDE.U32 R82, R82, 0x100, RZ ;  /* 0x0000010052527825 */ /* 0x000fe200078e00ff */
        /* <DEDUP_REMOVED lines=9> */
.L_x_7159:
[----:B------:R-:W-:Y:S05]  /*c220*/  BSYNC B1 ;  /* 0x0000000000017941 */ /* 0x000fea0003800000 */
.L_x_7158:
        /* <DEDUP_REMOVED lines=22> */
.L_x_7296:
        /* <DEDUP_REMOVED lines=54> */
.L_x_7297:
        /* <DEDUP_REMOVED lines=11> */
[----:B------:R-:W-:Y:S02]  /*c7a0*/  FADD.FTZ R77, R77, R78 ;  /* 0x0000004e4d4d7221 */ /* 0x000fe40000010000 */
[----:B------:R-:W-:Y:S02]  /*c7b0*/  @!P1 IMAD.MOV.U32 R78, RZ, RZ, 0x4 ;  /* 0x00000004ff4e9424 */ /* 0x000fe400078e00ff */
        /* <DEDUP_REMOVED lines=18> */
[----:B------:R-:W-:Y:S01]  /*c8e0*/  F2FP.PACK_AB R76, R77, R76 ;  /* 0x0000004c4d4c723e */ /* 0x000fe200000000ff */
[----:B------:R-:W-:Y:S02]  /*c8f0*/  FMUL.FTZ R122, R117, R122 ;  /* 0x0000007a757a7220 */ /* 0x000fe40000410000 */
[----:B------:R-:W-:Y:S02]  /*c900*/  FFMA.FTZ R77, R58, R123, R74 ;  /* 0x0000007b3a4d7223 */ /* 0x000fe4000001004a */
[----:B------:R-:W-:-:S02]  /*c910*/  FFMA.FTZ R78, R59, R120, R75 ;  /* 0x000000783b4e7223 */ /* 0x000fc4000001004b */
[----:B------:R-:W-:Y:S02]  /*c920*/  FFMA.FTZ R79, R52, R125, R68 ;  /* 0x0000007d344f7223 */ /* 0x000fe40000010044 */
[----:B------:R-:W-:Y:S01]  /*c930*/  FFMA.FTZ R80, R53, R122, R69 ;  /* 0x0000007a35507223 */ /* 0x000fe20000010045 */
[----:B------:R-:W-:Y:S01]  /*c940*/  F2FP.PACK_AB R77, R78, R77 ;  /* 0x0000004d4e4d723e */ /* 0x000fe200000000ff */
[--C-:B------:R-:W-:Y:S02]  /*c950*/  FADD.FTZ R124, R108, -R128.reuse ;  /* 0x800000806c7c7221 */ /* 0x100fe40000010000 */
[----:B------:R-:W-:Y:S01]  /*c960*/  IMAD.MOV.U32 R127, RZ, RZ, 0x10 ;  /* 0x00000010ff7f7424 */ /* 0x000fe200078e00ff */
[----:B------:R-:W-:Y:S01]  /*c970*/  F2FP.PACK_AB R78, R80, R79 ;  /* 0x0000004f504e723e */ /* 0x000fe200000000ff */
[----:B------:R-:W-:Y:S02]  /*c980*/  FADD.FTZ R80, R105, -R128 ;  /* 0x8000008069507221 */ /* 0x000fe40000010000 */
[----:B------:R-:W-:-:S02]  /*c990*/  FMUL.FTZ R124, R117, R124 ;  /* 0x0000007c757c7220 */ /* 0x000fc40000410000 */
[----:B------:R-:W-:Y:S02]  /*c9a0*/  FMUL.FTZ R83, R117, R80 ;  /* 0x0000005075537220 */ /* 0x000fe40000410000 */
[-C--:B------:R-:W-:Y:S02]  /*c9b0*/  FFMA.FTZ R80, R55, R124.reuse, R71 ;  /* 0x0000007c37507223 */ /* 0x080fe40000010047 */
[-C--:B------:R-:W-:Y:S02]  /*c9c0*/  FFMA.FTZ R79, R54, R83.reuse, R70 ;  /* 0x00000053364f7223 */ /* 0x080fe40000010046 */
        /* <DEDUP_REMOVED lines=11> */
[----:B------:R-:W-:-:S03]  /*ca80*/  FFMA.FTZ R120, R49, R82, R65 ;  /* 0x0000005231787223 */ /* 0x000fc60000010041 */
[----:B------:R-:W-:Y:S02]  /*ca90*/  F2FP.PACK_AB R82, R124, R125 ;  /* 0x0000007d7c52723e */ /* 0x000fe400000000ff */
[----:B0-----:R-:W-:Y:S01]  /*caa0*/  F2FP.PACK_AB R81, R122, R123 ;  /* 0x0000007b7a51723e */ /* 0x001fe200000000ff */
[----:B------:R-:W-:Y:S01]  /*cab0*/  IMAD.WIDE.U32 R76, R86, R127, c[0x0][0x210] ;  /* 0x00008400564c7625 */ /* 0x000fe200078e007f */
[----:B------:R-:W-:Y:S02]  /*cac0*/  F2FP.PACK_AB R80, R120, R121 ;  /* 0x000000797850723e */ /* 0x000fe400000000ff */
[----:B------:R-:W-:-:S03]  /*cad0*/  IADD3 R86, R86, 0x20, RZ ;  /* 0x0000002056567810 */ /* 0x000fc60007ffe0ff */
[----:B------:R0:W-:Y:S04]  /*cae0*/  STG.E.128 [R76.64], R80 ;  /* 0x000000504c007986 */ /* 0x0001e8000c101d06 */
.L_x_7291:
[----:B------:R-:W-:Y:S05]  /*caf0*/  BSYNC B1 ;  /* 0x0000000000017941 */ /* 0x000fea0003800000 */
.L_x_7290:
        /* <DEDUP_REMOVED lines=42> */
[----:B------:R-:W-:-:S03]  /*cda0*/  FFMA.FTZ R120, R17, R82, R33 ;  /* 0x0000005211787223 */ /* 0x000fc60000010021 */
[----:B------:R-:W-:Y:S02]  /*cdb0*/  F2FP.PACK_AB R82, R124, R125 ;  /* 0x0000007d7c52723e */ /* 0x000fe400000000ff */
[----:B0-----:R-:W-:Y:S01]  /*cdc0*/  F2FP.PACK_AB R81, R122, R123 ;  /* 0x0000007b7a51723e */ /* 0x001fe200000000ff */
[----:B------:R-:W-:Y:S01]  /*cdd0*/  IMAD.WIDE.U32 R76, R86, R117, c[0x0][0x210] ;  /* 0x00008400564c7625 */ /* 0x000fe200078e0075 */
[----:B------:R-:W-:-:S05]  /*cde0*/  F2FP.PACK_AB R80, R120, R121 ;  /* 0x000000797850723e */ /* 0x000fca00000000ff */
[----:B------:R0:W-:Y:S02]  /*cdf0*/  STG.E.128 [R76.64], R80 ;  /* 0x000000504c007986 */ /* 0x0001e4000c101d06 */
.L_x_7293:
[----:B------:R-:W-:Y:S05]  /*ce00*/  BSYNC B1 ;  /* 0x0000000000017941 */ /* 0x000fea0003800000 */
.L_x_7292:
[----:B01----:R-:W-:-:S04]  /*ce10*/  IMAD.MOV.U32 R76, RZ, RZ, 0x4 ;  /* 0x00000004ff4c7424 */ /* 0x003fc800078e00ff */
[----:B------:R-:W-:-:S05]  /*ce20*/  IMAD R3, R76, c[0x0][0x160], R3 ;  /* 0x000058004c037a24 */ /* 0x000fca00078e0203 */
[----:B------:R-:W-:-:S13]  /*ce30*/  ISETP.GE.AND P0, PT, R3, c[0x0][0x164], PT ;  /* 0x0000590003007a0c */ /* 0x000fda0003f06270 */
[----:B-----5:R-:W-:Y:S01]  /*ce40*/  @P0 CALL.REL.NOINC `(.L_x_7294) ;  /* 0x0000001000000944 */ /* 0x020fe20003c00000 */
[----:B------:R-:W-:Y:S05]  /*ce50*/  BRA `(.L_x_7295) ;  /* 0xffff3cf000007947 */ /* 0x000fea000383ffff */
.L_x_7294:
[----:B------:R-:W-:Y:S05]  /*ce60*/  BSYNC B0 ;  /* 0x0000000000007941 */ /* 0x000fea0003800000 */
.L_x_7026:
[----:B------:R-:W-:Y:S05]  /*ce70*/  EXIT ;  /* 0x000000000000794d */ /* 0x000fea0003800000 */
.L_x_7288:
[----:B------:R-:W-:Y:S01]  /*ce80*/  MOV R80, R76 ;  /* 0x0000004c00507202 */ /* 0x000fe20000000f00 */
[----:B------:R-:W-:Y:S01]  /*ce90*/  IMAD.MOV.U32 R77, RZ, RZ, 0x1 ;  /* 0x00000001ff4d7424 */ /* 0x000fe200078e00ff */
[----:B------:R-:W-:Y:S01]  /*cea0*/  MOV R78, 0xcee0 ;  /* 0x0000cee0004e7802 */ /* 0x000fe20000000f00 */
[----:B------:R-:W-:Y:S02]  /*ceb0*/  IMAD.MOV.U32 R81, RZ, RZ, 0x1f ;  /* 0x0000001fff517424 */ /* 0x000fe400078e00ff */
[----:B------:R-:W-:Y:S02]  /*cec0*/  IMAD.MOV.U32 R120, RZ, RZ, -0x1 ;  /* 0xffffffffff787424 */ /* 0x000fe400078e00ff */
[----:B-----5:R-:W-:Y:S05]  /*ced0*/  CALL.REL.NOINC `($__internal_44_$__cuda_sm70_shflsync_bfly_p) ;  /* 0x000005c000007944 */ /* 0x020fea0003c00000 */
[----:B01----:R-:W-:Y:S05]  /*cee0*/  BRA `(.L_x_7296) ;  /* 0xfffff4a000007947 */ /* 0x003fea000383ffff */
.L_x_7289:
[----:B------:R-:W-:Y:S01]  /*cef0*/  IMAD.MOV.U32 R77, RZ, RZ, 0x2 ;  /* 0x00000002ff4d7424 */ /* 0x000fe200078e00ff */
[----:B------:R-:W-:Y:S01]  /*cf00*/  MOV R78, 0xcf40 ;  /* 0x0000cf40004e7802 */ /* 0x000fe20000000f00 */
[----:B------:R-:W-:Y:S02]  /*cf10*/  IMAD.MOV.U32 R81, RZ, RZ, 0x1f ;  /* 0x0000001fff517424 */ /* 0x000fe400078e00ff */
[----:B------:R-:W-:Y:S02]  /*cf20*/  IMAD.MOV.U32 R120, RZ, RZ, -0x1 ;  /* 0xffffffffff787424 */ /* 0x000fe400078e00ff */
[----:B0----5:R-:W-:Y:S05]  /*cf30*/  CALL.REL.NOINC `($__internal_44_$__cuda_sm70_shflsync_bfly_p) ;  /* 0x0000056000007944 */ /* 0x021fea0003c00000 */
[----:B01----:R-:W-:Y:S01]  /*cf40*/  FADD.FTZ R80, R80, R77 ;  /* 0x0000004d50507221 */ /* 0x003fe20000010000 */
[----:B------:R-:W-:Y:S01]  /*cf50*/  HFMA2.MMA R77, -RZ, RZ, 0, 2.384185791015625e-07 ;  /* 0x00000004ff4d7435 */ /* 0x000fe200000001ff */
[----:B------:R-:W-:Y:S01]  /*cf60*/  IMAD.MOV.U32 R81, RZ, RZ, 0x1f ;  /* 0x0000001fff517424 */ /* 0x000fe200078e00ff */
[----:B------:R-:W-:Y:S01]  /*cf70*/  MOV R78, 0xcfa0 ;  /* 0x0000cfa0004e7802 */ /* 0x000fe20000000f00 */
[----:B------:R-:W-:-:S03]  /*cf80*/  IMAD.MOV.U32 R120, RZ, RZ, -0x1 ;  /* 0xffffffffff787424 */ /* 0x000fc600078e00ff */
[----:B------:R-:W-:Y:S05]  /*cf90*/  CALL.REL.NOINC `($__internal_44_$__cuda_sm70_shflsync_bfly_p) ;  /* 0x0000050000007944 */ /* 0x000fea0003c00000 */
[----:B01----:R-:W-:Y:S01]  /*cfa0*/  FADD.FTZ R80, R80, R77 ;  /* 0x0000004d50507221 */ /* 0x003fe20000010000 */
[----:B------:R-:W-:Y:S01]  /*cfb0*/  MOV R78, 0xd000 ;  /* 0x0000d000004e7802 */ /* 0x000fe20000000f00 */
[----:B------:R-:W-:-:S02]  /*cfc0*/  IMAD.MOV.U32 R77, RZ, RZ, 0x8 ;  /* 0x00000008ff4d7424 */ /* 0x000fc400078e00ff */
[----:B------:R-:W-:Y:S02]  /*cfd0*/  IMAD.MOV.U32 R81, RZ, RZ, 0x1f ;  /* 0x0000001fff517424 */ /* 0x000fe400078e00ff */
[----:B------:R-:W-:Y:S02]  /*cfe0*/  IMAD.MOV.U32 R120, RZ, RZ, -0x1 ;  /* 0xffffffffff787424 */ /* 0x000fe400078e00ff */
[----:B------:R-:W-:Y:S05]  /*cff0*/  CALL.REL.NOINC `($__internal_44_$__cuda_sm70_shflsync_bfly_p) ;  /* 0x000004a000007944 */ /* 0x000fea0003c00000 */
[----:B01----:R-:W-:Y:S01]  /*d000*/  FADD.FTZ R80, R80, R77 ;  /* 0x0000004d50507221 */ /* 0x003fe20000010000 */
[----:B------:R-:W-:Y:S01]  /*d010*/  MOV R81, 0x1f ;  /* 0x0000001f00517802 */ /* 0x000fe20000000f00 */
[----:B------:R-:W-:Y:S01]  /*d020*/  IMAD.MOV.U32 R77, RZ, RZ, 0x10 ;  /* 0x00000010ff4d7424 */ /* 0x000fe200078e00ff */
[----:B------:R-:W-:Y:S01]  /*d030*/  MOV R78, 0xd060 ;  /* 0x0000d060004e7802 */ /* 0x000fe20000000f00 */
[----:B------:R-:W-:Y:S02]  /*d040*/  IMAD.MOV.U32 R120, RZ, RZ, -0x1 ;  /* 0xffffffffff787424 */ /* 0x000fe400078e00ff */
[----:B------:R-:W-:Y:S05]  /*d050*/  CALL.REL.NOINC `($__internal_44_$__cuda_sm70_shflsync_bfly_p) ;  /* 0x0000044000007944 */ /* 0x000fea0003c00000 */
[----:B-1----:R-:W-:Y:S01]  /*d060*/  FADD.FTZ R76, R80, R77 ;  /* 0x0000004d504c7221 */ /* 0x002fe20000010000 */
[----:B------:R-:W-:Y:S01]  /*d070*/  ISETP.NE.AND P2, PT, R118, RZ, PT ;  /* 0x000000ff7600720c */ /* 0x000fe20003f45270 */
[----:B0-----:R-:W-:Y:S02]  /*d080*/  IMAD.MOV.U32 R81, RZ, RZ, 0x1f ;  /* 0x0000001fff517424 */ /* 0x001fe400078e00ff */
[----:B------:R-:W-:-:S02]  /*d090*/  FMUL.FTZ R76, R76, c[0x0][0x1e0] ;  /* 0x000078004c4c7a20 */ /* 0x000fc40000410000 */
[----:B------:R-:W-:Y:S02]  /*d0a0*/  IMAD.MOV.U32 R120, RZ, RZ, -0x1 ;  /* 0xffffffffff787424 */ /* 0x000fe400078e00ff */
[--C-:B------:R-:W-:Y:S02]  /*d0b0*/  FADD.FTZ R77, R87, -R76.reuse ;  /* 0x8000004c574d7221 */ /* 0x100fe40000010000 */
[--C-:B------:R-:W-:Y:S02]  /*d0c0*/  FADD.FTZ R78, R96, -R76.reuse ;  /* 0x8000004c604e7221 */ /* 0x100fe40000010000 */
[----:B------:R-:W-:Y:S02]  /*d0d0*/  FFMA.FTZ R77, R77, R77, RZ ;  /* 0x0000004d4d4d7223 */ /* 0x000fe400000100ff */
        /* <DEDUP_REMOVED lines=32> */
[----:B------:R-:W-:Y:S05]  /*d2e0*/  CALL.REL.NOINC `($__internal_44_$__cuda_sm70_shflsync_bfly_p) ;  /* 0x000001b000007944 */ /* 0x000fea0003c00000 */
[----:B01----:R-:W-:Y:S01]  /*d2f0*/  FADD.FTZ R80, R80, R77 ;  /* 0x0000004d50507221 */ /* 0x003fe20000010000 */
[----:B------:R-:W-:Y:S01]  /*d300*/  MOV R120, 0xffffffff ;  /* 0xffffffff00787802 */ /* 0x000fe20000000f00 */
[----:B------:R-:W-:Y:S01]  /*d310*/  IMAD.MOV.U32 R77, RZ, RZ, 0x2 ;  /* 0x00000002ff4d7424 */ /* 0x000fe200078e00ff */
[----:B------:R-:W-:Y:S01]  /*d320*/  MOV R78, 0xd350 ;  /* 0x0000d350004e7802 */ /* 0x000fe20000000f00 */
[----:B------:R-:W-:Y:S02]  /*d330*/  IMAD.MOV.U32 R81, RZ, RZ, 0x1f ;  /* 0x0000001fff517424 */ /* 0x000fe400078e00ff */
[----:B------:R-:W-:Y:S05]  /*d340*/  CALL.REL.NOINC `($__internal_44_$__cuda_sm70_shflsync_bfly_p) ;  /* 0x0000015000007944 */ /* 0x000fea0003c00000 */
[----:B01----:R-:W-:Y:S01]  /*d350*/  FADD.FTZ R80, R80, R77 ;  /* 0x0000004d50507221 */ /* 0x003fe20000010000 */
[----:B------:R-:W-:Y:S01]  /*d360*/  MOV R78, 0xd3b0 ;  /* 0x0000d3b0004e7802 */ /* 0x000fe20000000f00 */
[----:B------:R-:W-:Y:S02]  /*d370*/  IMAD.MOV.U32 R77, RZ, RZ, 0x4 ;  /* 0x00000004ff4d7424 */ /* 0x000fe400078e00ff */
[----:B------:R-:W-:-:S02]  /*d380*/  IMAD.MOV.U32 R81, RZ, RZ, 0x1f ;  /* 0x0000001fff517424 */ /* 0x000fc400078e00ff */
[----:B------:R-:W-:Y:S02]  /*d390*/  IMAD.MOV.U32 R120, RZ, RZ, -0x1 ;  /* 0xffffffffff787424 */ /* 0x000fe400078e00ff */
[----:B------:R-:W-:Y:S05]  /*d3a0*/  CALL.REL.NOINC `($__internal_44_$__cuda_sm70_shflsync_bfly_p) ;  /* 0x000000f000007944 */ /* 0x000fea0003c00000 */
[----:B01----:R-:W-:Y:S01]  /*d3b0*/  FADD.FTZ R80, R80, R77 ;  /* 0x0000004d50507221 */ /* 0x003fe20000010000 */
[----:B------:R-:W-:Y:S01]  /*d3c0*/  MOV R78, 0xd410 ;  /* 0x0000d410004e7802 */ /* 0x000fe20000000f00 */
[----:B------:R-:W-:Y:S02]  /*d3d0*/  IMAD.MOV.U32 R77, RZ, RZ, 0x8 ;  /* 0x00000008ff4d7424 */ /* 0x000fe400078e00ff */
[----:B------:R-:W-:Y:S02]  /*d3e0*/  IMAD.MOV.U32 R81, RZ, RZ, 0x1f ;  /* 0x0000001fff517424 */ /* 0x000fe400078e00ff */
[----:B------:R-:W-:Y:S02]  /*d3f0*/  IMAD.MOV.U32 R120, RZ, RZ, -0x1 ;  /* 0xffffffffff787424 */ /* 0x000fe400078e00ff */
[----:B------:R-:W-:Y:S05]  /*d400*/  CALL.REL.NOINC `($__internal_44_$__cuda_sm70_shflsync_bfly_p) ;  /* 0x0000009000007944 */ /* 0x000fea0003c00000 */
[----:B-1----:R-:W-:Y:S01]  /*d410*/  FADD.FTZ R82, R80, R77 ;  /* 0x0000004d50527221 */ /* 0x002fe20000010000 */
[----:B------:R-:W-:Y:S01]  /*d420*/  HFMA2.MMA R77, -RZ, RZ, 0, 9.5367431640625e-07 ;  /* 0x00000010ff4d7435 */ /* 0x000fe200000001ff */
[----:B0-----:R-:W-:Y:S01]  /*d430*/  IMAD.MOV.U32 R81, RZ, RZ, 0x1f ;  /* 0x0000001fff517424 */ /* 0x001fe200078e00ff */
[----:B------:R-:W-:Y:S01]  /*d440*/  MOV R78, 0xd480 ;  /* 0x0000d480004e7802 */ /* 0x000fe20000000f00 */
[----:B------:R-:W-:-:S02]  /*d450*/  IMAD.MOV.U32 R120, RZ, RZ, -0x1 ;  /* 0xffffffffff787424 */ /* 0x000fc400078e00ff */
[----:B------:R-:W-:Y:S02]  /*d460*/  IMAD.MOV.U32 R80, RZ, RZ, R82 ;  /* 0x000000ffff507224 */ /* 0x000fe400078e0052 */
[----:B------:R-:W-:Y:S05]  /*d470*/  CALL.REL.NOINC `($__internal_44_$__cuda_sm70_shflsync_bfly_p) ;  /* 0x0000002000007944 */ /* 0x000fea0003c00000 */
[----:B01----:R-:W-:Y:S01]  /*d480*/  IMAD.MOV.U32 R81, RZ, RZ, R77 ;  /* 0x000000ffff517224 */ /* 0x003fe200078e004d */
[----:B------:R-:W-:Y:S05]  /*d490*/  BRA `(.L_x_7297) ;  /* 0xfffff25000007947 */ /* 0x000fea000383ffff */
        .weak           $__internal_44_$__cuda_sm70_shflsync_bfly_p
        .type           $__internal_44_$__cuda_sm70_shflsync_bfly_p,@function
        .size           $__internal_44_$__cuda_sm70_shflsync_bfly_p,(.L_x_13584 - $__internal_44_$__cuda_sm70_shflsync_bfly_p)
$__internal_44_$__cuda_sm70_shflsync_bfly_p:
[----:B------:R-:W-:Y:S01]  /*d4a0*/  IMAD.MOV.U32 R79, RZ, RZ, 0x0 ;  /* 0x00000000ff4f7424 */ /* 0x000fe200078e00ff */
[----:B------:R-:W-:Y:S04]  /*d4b0*/  WARPSYNC R120 ;  /* 0x0000007800007348 */ /* 0x000fe80003800000 */
[----:B------:R0:W1:Y:S01]  /*d4c0*/  SHFL.BFLY PT, R77, R80, R77, R81 ;  /* 0x0c00004d504d7389 */ /* 0x00006200000e0051 */
[----:B------:R-:W-:Y:S05]  /*d4d0*/  RET.REL.NODEC R78 `(_ZN10layer_norm31ln_parallel_residual_fwd_kernelINS_13Kernel_traitsIf6__halfS2_S2_fjLj512ELj1ELj4ELj1ELj16ENS_18Kernel_traits_baseILj512EfS2_S2_S2_fjLj128EEEEELb1ELb0ELb0EEEvNS_9FwdParamsE) ;  /* 0xffff2b204e007950 */ /* 0x000fea0003c3ffff */
.L_x_7298:
        /* <DEDUP_REMOVED lines=10> */
.L_x_13584:


//--------------------- .text._ZN10layer_norm31ln_parallel_residual_fwd_kernelINS_13Kernel_traitsIf6__halfS2_S2_fjLj512ELj1ELj4ELj1ELj16ENS_18Kernel_traits_baseILj512EfS2_S2_S2_fjLj128EEEEELb1ELb0ELb1EEEvNS_9FwdParamsE --------------------------
	.section	.text._ZN10layer_norm31ln_parallel_residual_fwd_kernelINS_13Kernel_traitsIf6__halfS2_S2_fjLj512ELj1ELj4ELj1ELj16ENS_18Kernel_traits_baseILj512EfS2_S2_S2_fjLj128EEEEELb1ELb0ELb1EEEvNS_9FwdParamsE,"ax",@progbits
	.sectioninfo	@"SHI_REGISTERS=128"
	.align	128
        .global         _ZN10layer_norm31ln_parallel_residual_fwd_kernelINS_13Kernel_traitsIf6__halfS2_S2_fjLj512ELj1ELj4ELj1ELj16ENS_18Kernel_traits_baseILj512EfS2_S2_S2_fjLj128EEEEELb1ELb0ELb1EEEvNS_9FwdParamsE
        .type           _ZN10layer_norm31ln_parallel_residual_fwd_kernelINS_13Kernel_traitsIf6__halfS2_S2_fjLj512ELj1ELj4ELj1ELj16ENS_18Kernel_traits_baseILj512EfS2_S2_S2_fjLj128EEEEELb1ELb0ELb1EEEvNS_9FwdParamsE,@function
        .size           _ZN10layer_norm31ln_parallel_residual_fwd_kernelINS_13Kernel_traitsIf6__halfS2_S2_fjLj512ELj1ELj4ELj1ELj16ENS_18Kernel_traits_baseILj512EfS2_S2_S2_fjLj128EEEEELb1ELb0ELb1EEEvNS_9FwdParamsE,(.L_x_13585 - _ZN10layer_norm31ln_parallel_residual_fwd_kernelINS_13Kernel_traitsIf6__halfS2_S2_fjLj512ELj1ELj4ELj1ELj16ENS_18Kernel_traits_baseILj512EfS2_S2_S2_fjLj128EEEEELb1ELb0ELb1EEEvNS_9FwdParamsE)
        .other          _ZN10layer_norm31ln_parallel_residual_fwd_kernelINS_13Kernel_traitsIf6__halfS2_S2_fjLj512ELj1ELj4ELj1ELj16ENS_18Kernel_traits_baseILj512EfS2_S2_S2_fjLj128EEEEELb1ELb0ELb1EEEvNS_9FwdParamsE,@"STO_CUDA_ENTRY STV_DEFAULT"
_ZN10layer_norm31ln_parallel_residual_fwd_kernelINS_13Kernel_traitsIf6__halfS2_S2_fjLj512ELj1ELj4ELj1ELj16ENS_18Kernel_traits_baseILj512EfS2_S2_S2_fjLj128EEEEELb1ELb0ELb1EEEvNS_9FwdParamsE:
.text._ZN10layer_norm31ln_parallel_residual_fwd_kernelINS_13Kernel_traitsIf6__halfS2_S2_fjLj512ELj1ELj4ELj1ELj16ENS_18Kernel_traits_baseILj512EfS2_S2_S2_fjLj128EEEEELb1ELb0ELb1EEEvNS_9FwdParamsE:
        /* <DEDUP_REMOVED lines=8> */
[----:B------:R-:W-:Y:S01]  /*0080*/  MOV R11, c[0x0][0x23c] ;  /* 0x00008f00000b7a02 */ /* 0x000fe20000000f00 */
[----:B------:R-:W-:Y:S02]  /*0090*/  IMAD.MOV.U32 R0, RZ, RZ, c[0x0][0x238] ;  /* 0x00008e00ff007624 */ /* 0x000fe400078e00ff */
        /* <DEDUP_REMOVED lines=25> */
[----:B------:R-:W-:-:S04]  /*0230*/  LOP3.LUT R102, R100, 0x1f, RZ, 0xc0, !PT ;  /* 0x0000001f64667812 */ /* 0x000fc800078ec0ff */
[----:B------:R-:W-:Y:S01]  /*0240*/  SHF.L.U32 R6, R102, 0x5, RZ ;  /* 0x0000000566067819 */ /* 0x000fe200000006ff */
        /* <DEDUP_REMOVED lines=25> */
[----:B------:R1:W5:Y:S03]  /*03e0*/  LDG.E.128 R40, [R2.64] ;  /* 0x0000000602287981 */ /* 0x000366000c1e1d00 */
[----:B------:R-:W-:Y:S01]  /*03f0*/  @P1 IADD3.X R11, RZ, R5, RZ, P0, !PT ;  /* 0x00000005ff0b1210 */ /* 0x000fe200007fe4ff */
[----:B------:R-:W-:Y:S01]  /*0400*/  IMAD R100, R10, c[0x0][0x0], R100 ;  /* 0x000000000a647a24 */ /* 0x000fe200078e0264 */
[----:B------:R1:W5:Y:S02]  /*0410*/  LDG.E.128 R36, [R2.64+0x10] ;  /* 0x0000100602247981 */ /* 0x000364000c1e1d00 */
[--C-:B------:R-:W-:Y:S01]  /*0420*/  SHF.R.U64 R99, R0, 0x2, R11.reuse ;  /* 0x0000000200637819 */ /* 0x100fe2000000120b */
[----:B------:R-:W-:Y:S01]  /*0430*/  IMAD.HI.U32 R5, R100, -0x326172a9, RZ ;  /* 0xcd9e8d5764057827 */ /* 0x000fe200078e00ff */
[----:B------:R1:W5:Y:S01]  /*0440*/  LDG.E.128 R32, [R2.64+0x400] ;  /* 0x0004000602207981 */ /* 0x000362000c1e1d00 */
[----:B------:R-:W-:-:S03]  /*0450*/  SHF.R.U32.HI R98, RZ, 0x2, R11 ;  /* 0x00000002ff627819 */ /* 0x000fc6000001160b */
[----:B------:R1:W5:Y:S01]  /*0460*/  LDG.E.128 R28, [R2.64+0x410] ;  /* 0x00041006021c7981 */ /* 0x000362000c1e1d00 */
[----:B------:R-:W-:Y:S01]  /*0470*/  LOP3.LUT R5, R5, UR4, R98, 0x96, !PT ;  /* 0x0000000405057c12 */ /* 0x000fe2000f8e9662 */
[----:B------:R-:W-:Y:S02]  /*0480*/  UIADD3 UR10, UR5, -0x4498517b, URZ ;  /* 0xbb67ae85050a7890 */ /* 0x000fe4000fffe03f */
[----:B------:R2:W5:Y:S04]  /*0490*/  LDG.E.128 R24, [R6.64] ;  /* 0x0000000606187981 */ /* 0x000568000c1e1d00 */
[----:B------:R2:W5:Y:S01]  /*04a0*/  LDG.E.128 R20, [R6.64+0x10] ;  /* 0x0000100606147981 */ /* 0x000562000c1e1d00 */
[----:B-1----:R-:W-:Y:S01]  /*04b0*/  IMAD.HI.U32 R2, R99, -0x2daee0ad, RZ ;  /* 0xd2511f5363027827 */ /* 0x002fe200078e00ff */
[----:B------:R-:W-:-:S02]  /*04c0*/  UIADD3 UR9, UR4, -0x61c88647, URZ ;  /* 0x9e3779b904097890 */ /* 0x000fc4000fffe03f */
[----:B------:R2:W5:Y:S02]  /*04d0*/  LDG.E.128 R16, [R6.64+0x400] ;  /* 0x0004000606107981 */ /* 0x000564000c1e1d00 */
[----:B------:R-:W-:Y:S02]  /*04e0*/  LOP3.LUT R2, R2, UR5, RZ, 0x3c, !PT ;  /* 0x0000000502027c12 */ /* 0x000fe4000f8e3cff */
[----:B------:R2:W5:Y:S01]  /*04f0*/  LDG.E.128 R12, [R6.64+0x410] ;  /* 0x00041006060c7981 */ /* 0x000562000c1e1d00 */
[----:B------:R-:W-:Y:S01]  /*0500*/  IMAD R3, R100, -0x326172a9, RZ ;  /* 0xcd9e8d5764037824 */ /* 0x000fe200078e02ff */
[----:B------:R-:W-:Y:S01]  /*0510*/  UIADD3 UR11, UR4, 0x3c6ef372, URZ ;  /* 0x3c6ef372040b7890 */ /* 0x000fe2000fffe03f */
[----:B------:R-:W-:Y:S01]  /*0520*/  BSSY B0, `(.L_x_7299) ;  /* 0x0000c5b000007945 */ /* 0x000fe20003800000 */
[----:B------:R-:W-:Y:S01]  /*0530*/  IMAD.HI.U32 R4, R2, -0x326172a9, RZ ;  /* 0xcd9e8d5702047827 */ /* 0x000fe200078e00ff */
[----:B------:R-:W-:Y:S01]  /*0540*/  UIADD3 UR12, UR5, 0x76cf5d0a, URZ ;  /* 0x76cf5d0a050c7890 */ /* 0x000fe2000fffe03f */
[----:B------:R-:W-:Y:S01]  /*0550*/  LOP3.LUT R103, R0, 0x3, RZ, 0xc0, !PT ;  /* 0x0000000300677812 */ /* 0x000fe200078ec0ff */
[----:B------:R-:W-:Y:S01]  /*0560*/  UIADD3 UR14, UR5, 0x32370b8f, URZ ;  /* 0x32370b8f050e7890 */ /* 0x000fe2000fffe03f */
[----:B------:R-:W-:Y:S01]  /*0570*/  IMAD R2, R2, -0x326172a9, RZ ;  /* 0xcd9e8d5702027824 */ /* 0x000fe200078e02ff */
[----:B------:R-:W-:Y:S01]  /*0580*/  LOP3.LUT R3, R4, UR9, R3, 0x96, !PT ;  /* 0x0000000904037c12 */ /* 0x000fe2000f8e9603 */
[----:B--2---:R-:W-:Y:S01]  /*0590*/  IMAD R6, R99, -0x2daee0ad, RZ ;  /* 0xd2511f5363067824 */ /* 0x004fe200078e02ff */
[----:B------:R-:W-:Y:S01]  /*05a0*/  UIADD3 UR13, UR4, -0x255992d5, URZ ;  /* 0xdaa66d2b040d7890 */ /* 0x000fe2000fffe03f */
[----:B------:R-:W-:Y:S01]  /*05b0*/  IMAD.HI.U32 R7, R5, -0x2daee0ad, RZ ;  /* 0xd2511f5305077827 */ /* 0x000fe200078e00ff */
[----:B------:R-:W-:-:S02]  /*05c0*/  UIADD3 UR15, UR4, 0x78dde6e4, URZ ;  /* 0x78dde6e4040f7890 */ /* 0x000fc4000fffe03f */
[----:B------:R-:W-:Y:S01]  /*05d0*/  UIADD3 UR16, UR5, -0x126145ec, URZ ;  /* 0xed9eba1405107890 */ /* 0x000fe2000fffe03f */
[----:B------:R-:W-:Y:S01]  /*05e0*/  IMAD R5, R5, -0x2daee0ad, RZ ;  /* 0xd2511f5305057824 */ /* 0x000fe200078e02ff */
[----:B------:R-:W-:Y:S01]  /*05f0*/  LOP3.LUT R6, R7, UR10, R6, 0x96, !PT ;  /* 0x0000000a07067c12 */ /* 0x000fe2000f8e9606 */
[C---:B------:R-:W-:Y:S01]  /*0600*/  IMAD.HI.U32 R4, R3.reuse, -0x2daee0ad, RZ ;  /* 0xd2511f5303047827 */ /* 0x040fe200078e00ff */
[----:B------:R-:W-:Y:S02]  /*0610*/  UIADD3 UR18, UR5, -0x56f99767, URZ ;  /* 0xa906689905127890 */ /* 0x000fe4000fffe03f */
        /* <DEDUP_REMOVED lines=57> */
.L_x_7561:
        /* <DEDUP_REMOVED lines=28> */
.L_x_7301:
[----:B0-----:R-:W-:Y:S02]  /*0b70*/  IMAD.MOV.U32 R90, RZ, RZ, R96 ;  /* 0x000000ffff5a7224 */ /* 0x001fe400078e0060 */
.L_x_7302:
[----:B------:R-:W-:Y:S05]  /*0b80*/  BSYNC B1 ;  /* 0x0000000000017941 */ /* 0x000fea0003800000 */
.L_x_7300:
        /* <DEDUP_REMOVED lines=16> */
.L_x_7306:
[----:B------:R-:W-:Y:S05]  /*0c90*/  BSYNC B2 ;  /* 0x0000000000027941 */ /* 0x000fea0003800000 */
.L_x_7305:
        /* <DEDUP_REMOVED lines=43> */
.L_x_7304:
[----:B------:R-:W-:Y:S05]  /*0f50*/  BSYNC B1 ;  /* 0x0000000000017941 */ /* 0x000fea0003800000 */
.L_x_7303:
[----:B------:R-:W0:Y:S01]  /*0f60*/  I2F.U32 R91, R90 ;  /* 0x0000005a005b7306 */ /* 0x000e220000201000 */
[----:B------:R-:W-:Y:S01]  /*0f70*/  ISETP.NE.U32.AND P1, PT, RZ, c[0x0][0x178], PT ;  /* 0x00005e00ff007a0c */ /* 0x000fe20003f25070 */
[----:B------:R-:W-:Y:S01]  /*0f80*/  IMAD.MOV.U32 R108, RZ, RZ, 0x2f800000 ;  /* 0x2f800000ff6c7424 */ /* 0x000fe200078e00ff */
[----:B-----5:R-:W-:Y:S02]  /*0f90*/  HADD2.F32 R92, -RZ, R84.H0_H0 ;  /* 0x20000054ff5c7230 */ /* 0x020fe40000004100 */
[----:B------:R-:W-:Y:S01]  /*0fa0*/  ISETP.NE.AND.EX P1, PT, RZ, c[0x0][0x17c], PT, P1 ;  /* 0x00005f00ff007a0c */ /* 0x000fe20003f25310 */
[----:B0-----:R-:W-:-:S05]  /*0fb0*/  FFMA.FTZ R91, R91, R108, 1.1641532182693481445e-10 ;  /* 0x2f0000005b5b7423 */ /* 0x001fca000001006c */
[----:B------:R-:W-:Y:S01]  /*0fc0*/  FSETP.GTU.FTZ.AND P2, PT, R91, c[0x0][0x1e4], PT ;  /* 0x000079005b007a0b */ /* 0x000fe20003f5c000 */
[----:B------:R-:W-:-:S03]  /*0fd0*/  FMUL.FTZ R91, R92, c[0x0][0x1e8] ;  /* 0x00007a005c5b7a20 */ /* 0x000fc60000410000 */
        /* <DEDUP_REMOVED lines=9> */
.L_x_7307:
        /* <DEDUP_REMOVED lines=12> */
.L_x_7310:
[----:B------:R-:W-:Y:S02]  /*1130*/  IMAD.MOV.U32 R90, RZ, RZ, R96 ;  /* 0x000000ffff5a7224 */ /* 0x000fe400078e0060 */
.L_x_7311:
[----:B------:R-:W-:Y:S05]  /*1140*/  BSYNC B1 ;  /* 0x0000000000017941 */ /* 0x000fea0003800000 */
.L_x_7309:
        /* <DEDUP_REMOVED lines=16> */
.L_x_7315:
[----:B------:R-:W-:Y:S05]  /*1250*/  BSYNC B2 ;  /* 0x0000000000027941 */ /* 0x000fea0003800000 */
.L_x_7314:
        /* <DEDUP_REMOVED lines=43> */
.L_x_7313:
[----:B------:R-:W-:Y:S05]  /*1510*/  BSYNC B1 ;  /* 0x0000000000017941 */ /* 0x000fea0003800000 */
.L_x_7312:
        /* <DEDUP_REMOVED lines=10> */
.L_x_7308:
        /* <DEDUP_REMOVED lines=12> */
.L_x_7317:
[----:B------:R-:W-:Y:S02]  /*1680*/  IMAD.MOV.U32 R90, RZ, RZ, R96 ;  /* 0x000000ffff5a7224 */ /* 0x000fe400078e0060 */
.L_x_7318:
[----:B------:R-:W-:Y:S05]  /*1690*/  BSYNC B1 ;  /* 0x0000000000017941 */ /* 0x000fea0003800000 */
.L_x_7316:
        /* <DEDUP_REMOVED lines=16> */
.L_x_7322:
[----:B------:R-:W-:Y:S05]  /*17a0*/  BSYNC B2 ;  /* 0x0000000000027941 */ /* 0x000fea0003800000 */
.L_x_7321:
        /* <DEDUP_REMOVED lines=43> */
.L_x_7320:
[----:B------:R-:W-:Y:S05]  /*1a60*/  BSYNC B1 ;  /* 0x0000000000017941 */ /* 0x000fea0003800000 */
.L_x_7319:
        /* <DEDUP_REMOVED lines=14> */
.L_x_7323:
        /* <DEDUP_REMOVED lines=12> */
.L_x_7326:
[----:B------:R-:W-:Y:S02]  /*1c10*/  IMAD.MOV.U32 R84, RZ, RZ, R96 ;  /* 0x000000ffff547224 */ /* 0x000fe400078e0060 */
.L_x_7327:
[----:B------:R-:W-:Y:S05]  /*1c20*/  BSYNC B1 ;  /* 0x0000000000017941 */ /* 0x000fea0003800000 */
.L_x_7325:
        /* <DEDUP_REMOVED lines=16> */
.L_x_7331:
[----:B------:R-:W-:Y:S05]  /*1d30*/  BSYNC B2 ;  /* 0x0000000000027941 */ /* 0x000fea0003800000 */
.L_x_7330:
        /* <DEDUP_REMOVED lines=43> */
.L_x_7329:
[----:B------:R-:W-:Y:S05]  /*1ff0*/  BSYNC B1 ;  /* 0x0000000000017941 */ /* 0x000fea0003800000 */
.L_x_7328:
        /* <DEDUP_REMOVED lines=10> */
.L_x_7324:
        /* <DEDUP_REMOVED lines=12> */
.L_x_7333:
[----:B------:R-:W-:Y:S02]  /*2160*/  IMAD.MOV.U32 R84, RZ, RZ, R96 ;  /* 0x000000ffff547224 */ /* 0x000fe400078e0060 */
.L_x_7334:
[----:B------:R-:W-:Y:S05]  /*2170*/  BSYNC B1 ;  /* 0x0000000000017941 */ /* 0x000fea0003800000 */
.L_x_7332:
        /* <DEDUP_REMOVED lines=16> */
.L_x_7338:
[----:B------:R-:W-:Y:S05]  /*2280*/  BSYNC B2 ;  /* 0x0000000000027941 */ /* 0x000fea0003800000 */
.L_x_7337:
        /* <DEDUP_REMOVED lines=43> */
.L_x_7336:
[----:B------:R-:W-:Y:S05]  /*2540*/  BSYNC B1 ;  /* 0x0000000000017941 */ /* 0x000fea0003800000 */
.L_x_7335:
        /* <DEDUP_REMOVED lines=14> */
.L_x_7339:
        /* <DEDUP_REMOVED lines=12> */
.L_x_7342:
[----:B------:R-:W-:Y:S02]  /*26f0*/  IMAD.MOV.U32 R84, RZ, RZ, R96 ;  /* 0x000000ffff547224 */ /* 0x000fe400078e0060 */
.L_x_7343:
[----:B------:R-:W-:Y:S05]  /*2700*/  BSYNC B1 ;  /* 0x0000000000017941 */ /* 0x000fea0003800000 */
.L_x_7341:
        /* <DEDUP_REMOVED lines=16> */
.L_x_7347:
[----:B------:R-:W-:Y:S05]  /*2810*/  BSYNC B2 ;  /* 0x0000000000027941 */ /* 0x000fea0003800000 */
.L_x_7346:
        /* <DEDUP_REMOVED lines=43> */
.L_x_7345:
[----:B------:R-:W-:Y:S05]  /*2ad0*/  BSYNC B1 ;  /* 0x0000000000017941 */ /* 0x000fea0003800000 */
.L_x_7344:
        /* <DEDUP_REMOVED lines=10> */
.L_x_7340:
        /* <DEDUP_REMOVED lines=12> */
.L_x_7349:
[----:B------:R-:W-:Y:S02]  /*2c40*/  IMAD.MOV.U32 R84, RZ, RZ, R96 ;  /* 0x000000ffff547224 */ /* 0x000fe400078e0060 */
.L_x_7350:
[----:B------:R-:W-:Y:S05]  /*2c50*/  BSYNC B1 ;  /* 0x0000000000017941 */ /* 0x000fea0003800000 */
.L_x_7348:
        /* <DEDUP_REMOVED lines=16> */
.L_x_7354:
[----:B------:R-:W-:Y:S05]  /*2d60*/  BSYNC B2 ;  /* 0x0000000000027941 */ /* 0x000fea0003800000 */
.L_x_7353:
        /* <DEDUP_REMOVED lines=43> */
.L_x_7352:
[----:B------:R-:W-:Y:S05]  /*3020*/  BSYNC B1 ;  /* 0x0000000000017941 */ /* 0x000fea0003800000 */
.L_x_7351:
        /* <DEDUP_REMOVED lines=14> */
.L_x_7355:
        /* <DEDUP_REMOVED lines=12> */
.L_x_7358:
[----:B------:R-:W-:Y:S02]  /*31d0*/  IMAD.MOV.U32 R90, RZ, RZ, R96 ;  /* 0x000000ffff5a7224 */ /* 0x000fe400078e0060 */
.L_x_7359:
[----:B------:R-:W-:Y:S05]  /*31e0*/  BSYNC B1 ;  /* 0x0000000000017941 */ /* 0x000fea0003800000 */
.L_x_7357:
        /* <DEDUP_REMOVED lines=16> */
.L_x_7363:
[----:B------:R-:W-:Y:S05]  /*32f0*/  BSYNC B2 ;  /* 0x0000000000027941 */ /* 0x000fea0003800000 */
.L_x_7362:
        /* <DEDUP_REMOVED lines=43> */
.L_x_7361:
[----:B------:R-:W-:Y:S05]  /*35b0*/  BSYNC B1 ;  /* 0x0000000000017941 */ /* 0x000fea0003800000 */
.L_x_7360:
        /* <DEDUP_REMOVED lines=10> */
.L_x_7356:
        /* <DEDUP_REMOVED lines=12> */
.L_x_7365:
[----:B------:R-:W-:Y:S02]  /*3720*/  IMAD.MOV.U32 R93, RZ, RZ, R96 ;  /* 0x000000ffff5d7224 */ /* 0x000fe400078e0060 */
.L_x_7366:
[----:B------:R-:W-:Y:S05]  /*3730*/  BSYNC B1 ;  /* 0x0000000000017941 */ /* 0x000fea0003800000 */
.L_x_7364:
        /* <DEDUP_REMOVED lines=16> */
.L_x_7370:
[----:B------:R-:W-:Y:S05]  /*3840*/  BSYNC B2 ;  /* 0x0000000000027941 */ /* 0x000fea0003800000 */
.L_x_7369:
        /* <DEDUP_REMOVED lines=43> */
.L_x_7368:
[----:B------:R-:W-:Y:S05]  /*3b00*/  BSYNC B1 ;  /* 0x0000000000017941 */ /* 0x000fea0003800000 */
.L_x_7367:
        /* <DEDUP_REMOVED lines=13> */
.L_x_7371:
        /* <DEDUP_REMOVED lines=12> */
.L_x_7374:
[----:B------:R-:W-:Y:S02]  /*3ca0*/  IMAD.MOV.U32 R93, RZ, RZ, R96 ;  /* 0x000000ffff5d7224 */ /* 0x000fe400078e0060 */
.L_x_7375:
[----:B------:R-:W-:Y:S05]  /*3cb0*/  BSYNC B1 ;  /* 0x0000000000017941 */ /* 0x000fea0003800000 */
.L_x_7373:
        /* <DEDUP_REMOVED lines=16> */
.L_x_7379:
[----:B------:R-:W-:Y:S05]  /*3dc0*/  BSYNC B2 ;  /* 0x0000000000027941 */ /* 0x000fea0003800000 */
.L_x_7378:
        /* <DEDUP_REMOVED lines=43> */
.L_x_7377:
[----:B------:R-:W-:Y:S05]  /*4080*/  BSYNC B1 ;  /* 0x0000000000017941 */ /* 0x000fea0003800000 */
.L_x_7376:
        /* <DEDUP_REMOVED lines=10> */
.L_x_7372:
        /* <DEDUP_REMOVED lines=12> */
.L_x_7381:
[----:B------:R-:W-:Y:S02]  /*41f0*/  IMAD.MOV.U32 R93, RZ, RZ, R96 ;  /* 0x000000ffff5d7224 */ /* 0x000fe400078e0060 */
.L_x_7382:
[----:B------:R-:W-:Y:S05]  /*4200*/  BSYNC B1 ;  /* 0x0000000000017941 */ /* 0x000fea0003800000 */
.L_x_7380:
        /* <DEDUP_REMOVED lines=16> */
.L_x_7386:
[----:B------:R-:W-:Y:S05]  /*4310*/  BSYNC B2 ;  /* 0x0000000000027941 */ /* 0x000fea0003800000 */
.L_x_7385:
        /* <DEDUP_REMOVED lines=43> */
.L_x_7384:
[----:B------:R-:W-:Y:S05]  /*45d0*/  BSYNC B1 ;  /* 0x0000000000017941 */ /* 0x000fea0003800000 */
.L_x_7383:
        /* <DEDUP_REMOVED lines=13> */
.L_x_7387:
        /* <DEDUP_REMOVED lines=12> */
.L_x_7390:
[----:B------:R-:W-:Y:S02]  /*4770*/  IMAD.MOV.U32 R86, RZ, RZ, R96 ;  /* 0x000000ffff567224 */ /* 0x000fe400078e0060 */
.L_x_7391:
[----:B------:R-:W-:Y:S05]  /*4780*/  BSYNC B1 ;  /* 0x0000000000017941 */ /* 0x000fea0003800000 */
.L_x_7389:
        /* <DEDUP_REMOVED lines=16> */
.L_x_7395:
[----:B------:R-:W-:Y:S05]  /*4890*/  BSYNC B2 ;  /* 0x0000000000027941 */ /* 0x000fea0003800000 */
.L_x_7394:
        /* <DEDUP_REMOVED lines=43> */
.L_x_7393:
[----:B------:R-:W-:Y:S05]  /*4b50*/  BSYNC B1 ;  /* 0x0000000000017941 */ /* 0x000fea0003800000 */
.L_x_7392:
        /* <DEDUP_REMOVED lines=10> */
.L_x_7388:
        /* <DEDUP_REMOVED lines=12> */
.L_x_7397:
[----:B------:R-:W-:Y:S02]  /*4cc0*/  IMAD.MOV.U32 R86, RZ, RZ, R96 ;  /* 0x000000ffff567224 */ /* 0x000fe400078e0060 */
.L_x_7398:
[----:B------:R-:W-:Y:S05]  /*4cd0*/  BSYNC B1 ;  /* 0x0000000000017941 */ /* 0x000fea0003800000 */
.L_x_7396:
        /* <DEDUP_REMOVED lines=16> */
.L_x_7402:
[----:B------:R-:W-:Y:S05]  /*4de0*/  BSYNC B2 ;  /* 0x0000000000027941 */ /* 0x000fea0003800000 */
.L_x_7401:
        /* <DEDUP_REMOVED lines=43> */
.L_x_7400:
[----:B------:R-:W-:Y:S05]  /*50a0*/  BSYNC B1 ;  /* 0x0000000000017941 */ /* 0x000fea0003800000 */
.L_x_7399:
        /* <DEDUP_REMOVED lines=13> */
.L_x_7403:
        /* <DEDUP_REMOVED lines=12> */
.L_x_7406:
[----:B------:R-:W-:Y:S02]  /*5240*/  IMAD.MOV.U32 R86, RZ, RZ, R96 ;  /* 0x000000ffff567224 */ /* 0x000fe400078e0060 */
.L_x_7407:
[----:B------:R-:W-:Y:S05]  /*5250*/  BSYNC B1 ;  /* 0x0000000000017941 */ /* 0x000fea0003800000 */
.L_x_7405:
        /* <DEDUP_REMOVED lines=16> */
.L_x_7411:
[----:B------:R-:W-:Y:S05]  /*5360*/  BSYNC B2 ;  /* 0x0000000000027941 */ /* 0x000fea0003800000 */
.L_x_7410:
        /* <DEDUP_REMOVED lines=43> */
.L_x_7409:
[----:B------:R-:W-:Y:S05]  /*5620*/  BSYNC B1 ;  /* 0x0000000000017941 */ /* 0x000fea0003800000 */
.L_x_7408:
        /* <DEDUP_REMOVED lines=10> */
.L_x_7404:
        /* <DEDUP_REMOVED lines=12> */
.L_x_7413:
[----:B------:R-:W-:Y:S02]  /*5790*/  IMAD.MOV.U32 R86, RZ, RZ, R96 ;  /* 0x000000ffff567224 */ /* 0x000fe400078e0060 */
.L_x_7414:
[----:B------:R-:W-:Y:S05]  /*57a0*/  BSYNC B1 ;  /* 0x0000000000017941 */ /* 0x000fea0003800000 */
.L_x_7412:
        /* <DEDUP_REMOVED lines=16> */
.L_x_7418:
[----:B------:R-:W-:Y:S05]  /*58b0*/  BSYNC B2 ;  /* 0x0000000000027941 */ /* 0x000fea0003800000 */
.L_x_7417:
        /* <DEDUP_REMOVED lines=43> */
.L_x_7416:
[----:B------:R-:W-:Y:S05]  /*5b70*/  BSYNC B1 ;  /* 0x0000000000017941 */ /* 0x000fea0003800000 */
.L_x_7415:
        /* <DEDUP_REMOVED lines=13> */
.L_x_7419:
        /* <DEDUP_REMOVED lines=12> */
.L_x_7422:
[----:B------:R-:W-:Y:S02]  /*5d10*/  IMAD.MOV.U32 R107, RZ, RZ, R96 ;  /* 0x000000ffff6b7224 */ /* 0x000fe400078e0060 */
.L_x_7423:
[----:B------:R-:W-:Y:S05]  /*5d20*/  BSYNC B1 ;  /* 0x0000000000017941 */ /* 0x000fea0003800000 */
.L_x_7421:
        /* <DEDUP_REMOVED lines=15> */
[----:B------:R-:W-:Y:S02]  /*5e20*/  @P0 IADD3 R11, R9, RZ, RZ ;  /* 0x000000ff090b0210 */ /* 0x000fe40007ffe0ff */
[----:B------:R-:W-:-:S03]  /*5e30*/  ISETP.NE.AND P0, PT, R10, RZ, PT ;  /* 0x000000ff0a00720c */ /* 0x000fc60003f05270 */
[----:B------:R-:W-:-:S05]  /*5e40*/  @!P6 IMAD.MOV.U32 R9, RZ, RZ, R11 ;  /* 0x000000ffff09e224 */ /* 0x000fca00078e000b */
.L_x_7427:
[----:B------:R-:W-:Y:S05]  /*5e50*/  BSYNC B2 ;  /* 0x0000000000027941 */ /* 0x000fea0003800000 */
.L_x_7426:
        /* <DEDUP_REMOVED lines=43> */
.L_x_7425:
[----:B------:R-:W-:Y:S05]  /*6110*/  BSYNC B1 ;  /* 0x0000000000017941 */ /* 0x000fea0003800000 */
.L_x_7424:
        /* <DEDUP_REMOVED lines=10> */
.L_x_7420:
        /* <DEDUP_REMOVED lines=8> */
[----:B------:R-:W-:Y:S01]  /*6240*/  HFMA2.MMA R109, -RZ, RZ, 0, 4.76837158203125e-07 ;  /* 0x00000008ff6d7435 */ /* 0x000fe200000001ff */
[----:B------:R-:W-:Y:S02]  /*6250*/  ISETP.NE.AND P3, PT, R110, RZ, PT ;  /* 0x000000ff6e00720c */ /* 0x000fe40003f65270 */
[----:B------:R-:W-:Y:S02]  /*6260*/  SEL R86, RZ, 0x1, P1 ;  /* 0x00000001ff567807 */ /* 0x000fe40000800000 */
[----:B------:R-:W-:Y:S02]  /*6270*/  ISETP.NE.AND P1, PT, R84, RZ, PT ;  /* 0x000000ff5400720c */ /* 0x000fe40003f25270 */
[----:B------:R-:W-:Y:S02]  /*6280*/  SEL R84, RZ, 0x1, P3 ;  /* 0x00000001ff547807 */ /* 0x000fe40001800000 */
[----:B------:R-:W-:Y:S01]  /*6290*/  SEL R118, RZ, 0x1, P4 ;  /* 0x00000001ff767807 */ /* 0x000fe20002000000 */
[----:B------:R-:W-:Y:S01]  /*62a0*/  IMAD.WIDE.U32 R120, R88, R109, c[0x0][0x190] ;  /* 0x0000640058787625 */ /* 0x000fe200078e006d */
[----:B------:R-:W-:-:S02]  /*62b0*/  LOP3.LUT R92, R92, R87, R85, 0xfe, !PT ;  /* 0x000000575c5c7212 */ /* 0x000fc400078efe55 */
[----:B------:R-:W-:Y:S01]  /*62c0*/  SEL R107, RZ, 0x1, P2 ;  /* 0x00000001ff6b7807 */ /* 0x000fe20001000000 */
[----:B------:R-:W-:Y:S01]  /*62d0*/  IMAD.WIDE.U32 R86, R86, 0x1000000, RZ ;  /* 0x0100000056567825 */ /* 0x000fe200078e00ff */
[----:B------:R-:W-:Y:S02]  /*62e0*/  SEL R110, RZ, 0x1, P5 ;  /* 0x00000001ff6e7807 */ /* 0x000fe40002800000 */
[----:B------:R-:W-:Y:S01]  /*62f0*/  ISETP.NE.AND P6, PT, R89, RZ, PT ;  /* 0x000000ff5900720c */ /* 0x000fe20003fc5270 */
[----:B------:R-:W-:Y:S01]  /*6300*/  IMAD.WIDE.U32 R84, R84, 0x10000, RZ ;  /* 0x0001000054547825 */ /* 0x000fe200078e00ff */
[----:B------:R-:W-:Y:S02]  /*6310*/  LOP3.LUT R87, R87, R92, R107, 0xfe, !PT ;  /* 0x0000005c57577212 */ /* 0x000fe400078efe6b */
[----:B------:R-:W-:Y:S01]  /*6320*/  IADD3 R92, R88, 0x20, RZ ;  /* 0x00000020585c7810 */ /* 0x000fe20007ffe0ff */
[----:B------:R-:W-:-:S04]  /*6330*/  IMAD.WIDE.U32 R118, R118, 0x100, RZ ;  /* 0x0000010076767825 */ /* 0x000fc800078e00ff */
[----:B------:R-:W-:Y:S01]  /*6340*/  @P0 IMAD.WIDE.U32 R112, R111, R92, c[0x0][0x180] ;  /* 0x000060006f700625 */ /* 0x000fe200078e005c */
[----:B------:R-:W-:Y:S02]  /*6350*/  LOP3.LUT R107, R118, R86, R84, 0xfe, !PT ;  /* 0x00000056766b7212 */ /* 0x000fe400078efe54 */
[----:B------:R-:W-:Y:S01]  /*6360*/  LOP3.LUT R119, R119, R87, R85, 0xfe, !PT ;  /* 0x0000005777777212 */ /* 0x000fe200078efe55 */
[----:B------:R-:W-:Y:S01]  /*6370*/  @P6 IMAD.WIDE.U32 R114, R111, R92, c[0x0][0x178] ;  /* 0x00005e006f726625 */ /* 0x000fe200078e005c */
[----:B------:R-:W-:Y:S02]  /*6380*/  F2FP.PACK_AB R87, R106, R93 ;  /* 0x0000005d6a57723e */ /* 0x000fe400000000ff */
[----:B------:R-:W-:Y:S01]  /*6390*/  F2FP.PACK_AB R86, R95, R90 ;  /* 0x0000005a5f56723e */ /* 0x000fe200000000ff */
[----:B------:R-:W-:Y:S01]  /*63a0*/  IMAD.WIDE.U32 R116, R92, R111, c[0x0][0x170] ;  /* 0x00005c005c747625 */ /* 0x000fe200078e006f */
[----:B------:R-:W-:Y:S02]  /*63b0*/  F2FP.PACK_AB R85, R105, R94 ;  /* 0x0000005e6955723e */ /* 0x000fe400000000ff */
[----:B------:R-:W-:-:S02]  /*63c0*/  F2FP.PACK_AB R84, R104, R91 ;  /* 0x0000005b6854723e */ /* 0x000fc400000000ff */
        /* <DEDUP_REMOVED lines=23> */
.L_x_7428:
        /* <DEDUP_REMOVED lines=15> */
.L_x_7430:
[----:B-1----:R-:W-:Y:S02]  /*6630*/  MOV R110, R96 ;  /* 0x00000060006e7202 */ /* 0x002fe40000000f00 */
.L_x_7431:
[----:B------:R-:W-:Y:S05]  /*6640*/  BSYNC B1 ;  /* 0x0000000000017941 */ /* 0x000fea0003800000 */
.L_x_7429:
        /* <DEDUP_REMOVED lines=16> */
.L_x_7435:
[----:B------:R-:W-:Y:S05]  /*6750*/  BSYNC B2 ;  /* 0x0000000000027941 */ /* 0x000fea0003800000 */
.L_x_7434:
        /* <DEDUP_REMOVED lines=43> */
.L_x_7433:
[----:B------:R-:W-:Y:S05]  /*6a10*/  BSYNC B1 ;  /* 0x0000000000017941 */ /* 0x000fea0003800000 */
.L_x_7432:
        /* <DEDUP_REMOVED lines=14> */
.L_x_7436:
        /* <DEDUP_REMOVED lines=12> */
.L_x_7439:
[----:B------:R-:W-:Y:S02]  /*6bc0*/  IMAD.MOV.U32 R103, RZ, RZ, R96 ;  /* 0x000000ffff677224 */ /* 0x000fe400078e0060 */
.L_x_7440:
[----:B------:R-:W-:Y:S05]  /*6bd0*/  BSYNC B1 ;  /* 0x0000000000017941 */ /* 0x000fea0003800000 */
.L_x_7438:
        /* <DEDUP_REMOVED lines=16> */
.L_x_7444:
[----:B------:R-:W-:Y:S05]  /*6ce0*/  BSYNC B2 ;  /* 0x0000000000027941 */ /* 0x000fea0003800000 */
.L_x_7443:
        /* <DEDUP_REMOVED lines=43> */
.L_x_7442:
[----:B------:R-:W-:Y:S05]  /*6fa0*/  BSYNC B1 ;  /* 0x0000000000017941 */ /* 0x000fea0003800000 */
.L_x_7441:
        /* <DEDUP_REMOVED lines=10> */
.L_x_7437:
        /* <DEDUP_REMOVED lines=12> */
.L_x_7446:
[----:B------:R-:W-:Y:S02]  /*7110*/  MOV R103, R96 ;  /* 0x0000006000677202 */ /* 0x000fe40000000f00 */
.L_x_7447:
[----:B------:R-:W-:Y:S05]  /*7120*/  BSYNC B1 ;  /* 0x0000000000017941 */ /* 0x000fea0003800000 */
.L_x_7445:
        /* <DEDUP_REMOVED lines=16> */
.L_x_7451:
[----:B------:R-:W-:Y:S05]  /*7230*/  BSYNC B2 ;  /* 0x0000000000027941 */ /* 0x000fea0003800000 */
.L_x_7450:
        /* <DEDUP_REMOVED lines=41> */
[----:B------:R-:W-:Y:S01]  /*74d0*/  HFMA2.MMA R113, -RZ, RZ, 0, 0 ;  /* 0x00000000ff717435 */ /* 0x000fe200000001ff */
[----:B------:R-:W-:-:S05]  /*74e0*/  IMAD.MOV.U32 R10, RZ, RZ, R112 ;  /* 0x000000ffff0a7224 */ /* 0x000fca00078e0070 */
.L_x_7449:
[----:B------:R-:W-:Y:S05]  /*74f0*/  BSYNC B1 ;  /* 0x0000000000017941 */ /* 0x000fea0003800000 */
.L_x_7448:
        /* <DEDUP_REMOVED lines=14> */
.L_x_7452:
        /* <DEDUP_REMOVED lines=12> */
.L_x_7455:
[----:B------:R-:W-:Y:S02]  /*76a0*/  IMAD.MOV.U32 R84, RZ, RZ, R96 ;  /* 0x000000ffff547224 */ /* 0x000fe400078e0060 */
.L_x_7456:
[----:B------:R-:W-:Y:S05]  /*76b0*/  BSYNC B1 ;  /* 0x0000000000017941 */ /* 0x000fea0003800000 */
.L_x_7454:
        /* <DEDUP_REMOVED lines=16> */
.L_x_7460:
[----:B------:R-:W-:Y:S05]  /*77c0*/  BSYNC B2 ;  /* 0x0000000000027941 */ /* 0x000fea0003800000 */
.L_x_7459:
        /* <DEDUP_REMOVED lines=43> */
.L_x_7458:
[----:B------:R-:W-:Y:S05]  /*7a80*/  BSYNC B1 ;  /* 0x0000000000017941 */ /* 0x000fea0003800000 */
.L_x_7457:
        /* <DEDUP_REMOVED lines=10> */
.L_x_7453:
        /* <DEDUP_REMOVED lines=12> */
.L_x_7462:
[----:B------:R-:W-:Y:S02]  /*7bf0*/  MOV R84, R96 ;  /* 0x0000006000547202 */ /* 0x000fe40000000f00 */
.L_x_7463:
[----:B------:R-:W-:Y:S05]  /*7c00*/  BSYNC B1 ;  /* 0x0000000000017941 */ /* 0x000fea0003800000 */
.L_x_7461:
        /* <DEDUP_REMOVED lines=16> */
.L_x_7467:
[----:B------:R-:W-:Y:S05]  /*7d10*/  BSYNC B2 ;  /* 0x0000000000027941 */ /* 0x000fea0003800000 */
.L_x_7466:
        /* <DEDUP_REMOVED lines=43> */
.L_x_7465:
[----:B------:R-:W-:Y:S05]  /*7fd0*/  BSYNC B1 ;  /* 0x0000000000017941 */ /* 0x000fea0003800000 */
.L_x_7464:
        /* <DEDUP_REMOVED lines=14> */
.L_x_7468:
        /* <DEDUP_REMOVED lines=12> */
.L_x_7471:
[----:B------:R-:W-:Y:S02]  /*8180*/  IMAD.MOV.U32 R84, RZ, RZ, R96 ;  /* 0x000000ffff547224 */ /* 0x000fe400078e0060 */
.L_x_7472:
[----:B------:R-:W-:Y:S05]  /*8190*/  BSYNC B1 ;  /* 0x0000000000017941 */ /* 0x000fea0003800000 */
.L_x_7470:
        /* <DEDUP_REMOVED lines=16> */
.L_x_7476:
[----:B------:R-:W-:Y:S05]  /*82a0*/  BSYNC B2 ;  /* 0x0000000000027941 */ /* 0x000fea0003800000 */
.L_x_7475:
        /* <DEDUP_REMOVED lines=43> */
.L_x_7474:
[----:B------:R-:W-:Y:S05]  /*8560*/  BSYNC B1 ;  /* 0x0000000000017941 */ /* 0x000fea0003800000 */
.L_x_7473:
        /* <DEDUP_REMOVED lines=10> */
.L_x_7469:
        /* <DEDUP_REMOVED lines=12> */
.L_x_7478:
[----:B------:R-:W-:Y:S02]  /*86d0*/  MOV R84, R96 ;  /* 0x0000006000547202 */ /* 0x000fe40000000f00 */
.L_x_7479:
[----:B------:R-:W-:Y:S05]  /*86e0*/  BSYNC B1 ;  /* 0x0000000000017941 */ /* 0x000fea0003800000 */
.L_x_7477:
        /* <DEDUP_REMOVED lines=16> */
.L_x_7483:
[----:B------:R-:W-:Y:S05]  /*87f0*/  BSYNC B2 ;  /* 0x0000000000027941 */ /* 0x000fea0003800000 */
.L_x_7482:
        /* <DEDUP_REMOVED lines=43> */
.L_x_7481:
[----:B------:R-:W-:Y:S05]  /*8ab0*/  BSYNC B1 ;  /* 0x0000000000017941 */ /* 0x000fea0003800000 */
.L_x_7480:
        /* <DEDUP_REMOVED lines=14> */
.L_x_7484:
        /* <DEDUP_REMOVED lines=12> */
.L_x_7487:
[----:B------:R-:W-:Y:S02]  /*8c60*/  IMAD.MOV.U32 R103, RZ, RZ, R96 ;  /* 0x000000ffff677224 */ /* 0x000fe400078e0060 */
.L_x_7488:
[----:B------:R-:W-:Y:S05]  /*8c70*/  BSYNC B1 ;  /* 0x0000000000017941 */ /* 0x000fea0003800000 */
.L_x_7486:
        /* <DEDUP_REMOVED lines=16> */
.L_x_7492:
[----:B------:R-:W-:Y:S05]  /*8d80*/  BSYNC B2 ;  /* 0x0000000000027941 */ /* 0x000fea0003800000 */
.L_x_7491:
        /* <DEDUP_REMOVED lines=41> */
[----:B------:R-:W-:Y:S01]  /*9020*/  MOV R10, R84 ;  /* 0x00000054000a7202 */ /* 0x000fe20000000f00 */
[----:B------:R-:W-:Y:S02]  /*9030*/  IMAD.MOV.U32 R84, RZ, RZ, RZ ;  /* 0x000000ffff547224 */ /* 0x000fe400078e00ff */
.L_x_7490:
[----:B------:R-:W-:Y:S05]  /*9040*/  BSYNC B1 ;  /* 0x0000000000017941 */ /* 0x000fea0003800000 */
.L_x_7489:
        /* <DEDUP_REMOVED lines=10> */
.L_x_7485:
        /* <DEDUP_REMOVED lines=12> */
.L_x_7494:
[----:B------:R-:W-:Y:S02]  /*91b0*/  MOV R103, R96 ;  /* 0x0000006000677202 */ /* 0x000fe40000000f00 */
.L_x_7495:
[----:B------:R-:W-:Y:S05]  /*91c0*/  BSYNC B1 ;  /* 0x0000000000017941 */ /* 0x000fea0003800000 */
.L_x_7493:
        /* <DEDUP_REMOVED lines=16> */
.L_x_7499:
[----:B------:R-:W-:Y:S05]  /*92d0*/  BSYNC B2 ;  /* 0x0000000000027941 */ /* 0x000fea0003800000 */
.L_x_7498:
        /* <DEDUP_REMOVED lines=43> */
.L_x_7497:
[----:B------:R-:W-:Y:S05]  /*9590*/  BSYNC B1 ;  /* 0x0000000000017941 */ /* 0x000fea0003800000 */
.L_x_7496:
        /* <DEDUP_REMOVED lines=13> */
.L_x_7500:
        /* <DEDUP_REMOVED lines=12> */
.L_x_7503:
[----:B------:R-:W-:Y:S02]  /*9730*/  IMAD.MOV.U32 R103, RZ, RZ, R96 ;  /* 0x000000ffff677224 */ /* 0x000fe400078e0060 */
.L_x_7504:
[----:B------:R-:W-:Y:S05]  /*9740*/  BSYNC B1 ;  /* 0x0000000000017941 */ /* 0x000fea0003800000 */
.L_x_7502:
        /* <DEDUP_REMOVED lines=16> */
.L_x_7508:
[----:B------:R-:W-:Y:S05]  /*9850*/  BSYNC B2 ;  /* 0x0000000000027941 */ /* 0x000fea0003800000 */
.L_x_7507:
        /* <DEDUP_REMOVED lines=43> */
.L_x_7506:
[----:B------:R-:W-:Y:S05]  /*9b10*/  BSYNC B1 ;  /* 0x0000000000017941 */ /* 0x000fea0003800000 */
.L_x_7505:
        /* <DEDUP_REMOVED lines=10> */
.L_x_7501:
        /* <DEDUP_REMOVED lines=12> */
.L_x_7510:
[----:B------:R-:W-:Y:S02]  /*9c80*/  MOV R103, R96 ;  /* 0x0000006000677202 */ /* 0x000fe40000000f00 */
.L_x_7511:
[----:B------:R-:W-:Y:S05]  /*9c90*/  BSYNC B1 ;  /* 0x0000000000017941 */ /* 0x000fea0003800000 */
.L_x_7509:
        /* <DEDUP_REMOVED lines=16> */
.L_x_7515:
[----:B------:R-:W-:Y:S05]  /*9da0*/  BSYNC B2 ;  /* 0x0000000000027941 */ /* 0x000fea0003800000 */
.L_x_7514:
        /* <DEDUP_REMOVED lines=43> */
.L_x_7513:
[----:B------:R-:W-:Y:S05]  /*a060*/  BSYNC B1 ;  /* 0x0000000000017941 */ /* 0x000fea0003800000 */
.L_x_7512:
        /* <DEDUP_REMOVED lines=13> */
.L_x_7516:
        /* <DEDUP_REMOVED lines=12> */
.L_x_7519:
[----:B------:R-:W-:Y:S02]  /*a200*/  IMAD.MOV.U32 R86, RZ, RZ, R96 ;  /* 0x000000ffff567224 */ /* 0x000fe400078e0060 */
.L_x_7520:
[----:B------:R-:W-:Y:S05]  /*a210*/  BSYNC B1 ;  /* 0x0000000000017941 */ /* 0x000fea0003800000 */
.L_x_7518:
        /* <DEDUP_REMOVED lines=16> */
.L_x_7524:
[----:B------:R-:W-:Y:S05]  /*a320*/  BSYNC B2 ;  /* 0x0000000000027941 */ /* 0x000fea0003800000 */
.L_x_7523:
        /* <DEDUP_REMOVED lines=43> */
.L_x_7522:
[----:B------:R-:W-:Y:S05]  /*a5e0*/  BSYNC B1 ;  /* 0x0000000000017941 */ /* 0x000fea0003800000 */
.L_x_7521:
        /* <DEDUP_REMOVED lines=10> */
.L_x_7517:
        /* <DEDUP_REMOVED lines=12> */
.L_x_7526:
[----:B------:R-:W-:Y:S02]  /*a750*/  MOV R86, R96 ;  /* 0x0000006000567202 */ /* 0x000fe40000000f00 */
.L_x_7527:
[----:B------:R-:W-:Y:S05]  /*a760*/  BSYNC B1 ;  /* 0x0000000000017941 */ /* 0x000fea0003800000 */
.L_x_7525:
        /* <DEDUP_REMOVED lines=16> */
.L_x_7531:
[----:B------:R-:W-:Y:S05]  /*a870*/  BSYNC B2 ;  /* 0x0000000000027941 */ /* 0x000fea0003800000 */
.L_x_7530:
        /* <DEDUP_REMOVED lines=9> */
[----:B------:R-:W-:Y:S01]  /*a910*/  IMAD.WIDE.U32 R116, R103, -0x2daee0ad, RZ ;  /* 0xd2511f5367747825 */ /* 0x000fe200078e00ff */
[----:B------:R-:W-:-:S03]  /*a920*/  HFMA2.MMA R103, -RZ, RZ, 0, 0 ;  /* 0x00000000ff677435 */ /* 0x000fc600000001ff */
        /* <DEDUP_REMOVED lines=32> */
.L_x_7529:
[----:B------:R-:W-:Y:S05]  /*ab30*/  BSYNC B1 ;  /* 0x0000000000017941 */ /* 0x000fea0003800000 */
.L_x_7528:
        /* <DEDUP_REMOVED lines=13> */
.L_x_7532:
        /* <DEDUP_REMOVED lines=12> */
.L_x_7535:
[----:B------:R-:W-:Y:S02]  /*acd0*/  IMAD.MOV.U32 R86, RZ, RZ, R96 ;  /* 0x000000ffff567224 */ /* 0x000fe400078e0060 */
.L_x_7536:
[----:B------:R-:W-:Y:S05]  /*ace0*/  BSYNC B1 ;  /* 0x0000000000017941 */ /* 0x000fea0003800000 */
.L_x_7534:
        /* <DEDUP_REMOVED lines=16> */
.L_x_7540:
[----:B------:R-:W-:Y:S05]  /*adf0*/  BSYNC B2 ;  /* 0x0000000000027941 */ /* 0x000fea0003800000 */
.L_x_7539:
        /* <DEDUP_REMOVED lines=43> */
.L_x_7538:
[----:B------:R-:W-:Y:S05]  /*b0b0*/  BSYNC B1 ;  /* 0x0000000000017941 */ /* 0x000fea0003800000 */
.L_x_7537:
        /* <DEDUP_REMOVED lines=10> */
.L_x_7533:
        /* <DEDUP_REMOVED lines=12> */
.L_x_7542:
[----:B------:R-:W-:Y:S02]  /*b220*/  MOV R86, R96 ;  /* 0x0000006000567202 */ /* 0x000fe40000000f00 */
.L_x_7543:
[----:B------:R-:W-:Y:S05]  /*b230*/  BSYNC B1 ;  /* 0x0000000000017941 */ /* 0x000fea0003800000 */
.L_x_7541:
        /* <DEDUP_REMOVED lines=16> */
.L_x_7547:
[----:B------:R-:W-:Y:S05]  /*b340*/  BSYNC B2 ;  /* 0x0000000000027941 */ /* 0x000fea0003800000 */
.L_x_7546:
        /* <DEDUP_REMOVED lines=41> */
[----:B------:R-:W-:Y:S01]  /*b5e0*/  IMAD.MOV.U32 R10, RZ, RZ, R84 ;  /* 0x000000ffff0a7224 */ /* 0x000fe200078e0054 */
[----:B------:R-:W-:-:S06]  /*b5f0*/  HFMA2.MMA R84, -RZ, RZ, 0, 0 ;  /* 0x00000000ff547435 */ /* 0x000fcc00000001ff */
.L_x_7545:
[----:B------:R-:W-:Y:S05]  /*b600*/  BSYNC B1 ;  /* 0x0000000000017941 */ /* 0x000fea0003800000 */
.L_x_7544:
        /* <DEDUP_REMOVED lines=13> */
.L_x_7548:
        /* <DEDUP_REMOVED lines=12> */
.L_x_7551:
[----:B------:R-:W-:Y:S02]  /*b7a0*/  IMAD.MOV.U32 R122, RZ, RZ, R96 ;  /* 0x000000ffff7a7224 */ /* 0x000fe400078e0060 */
.L_x_7552:
[----:B------:R-:W-:Y:S05]  /*b7b0*/  BSYNC B1 ;  /* 0x0000000000017941 */ /* 0x000fea0003800000 */
.L_x_7550:
        /* <DEDUP_REMOVED lines=16> */
.L_x_7556:
[----:B------:R-:W-:Y:S05]  /*b8c0*/  BSYNC B2 ;  /* 0x0000000000027941 */ /* 0x000fea0003800000 */
.L_x_7555:
        /* <DEDUP_REMOVED lines=43> */
.L_x_7554:
[----:B------:R-:W-:Y:S05]  /*bb80*/  BSYNC B1 ;  /* 0x0000000000017941 */ /* 0x000fea0003800000 */
.L_x_7553:
        /* <DEDUP_REMOVED lines=10> */
.L_x_7549:
[----:B------:R-:W-:Y:S02]  /*bc30*/  ISETP.NE.AND P6, PT, R119, RZ, PT ;  /* 0x000000ff7700720c */ /* 0x000fe40003fc5270 */
[----:B------:R-:W-:Y:S01]  /*bc40*/  ISETP.NE.AND P1, PT, R118, RZ, PT ;  /* 0x000000ff7600720c */ /* 0x000fe20003f25270 */
[----:B------:R-:W-:Y:S01]  /*bc50*/  IMAD.WIDE.U32 R118, R92, R111, c[0x0][0x188] ;  /* 0x000062005c767625 */ /* 0x000fe200078e006f */
[----:B------:R-:W-:Y:S02]  /*bc60*/  F2FP.PACK_AB R87, R117, R116 ;  /* 0x000000747557723e */ /* 0x000fe400000000ff */
[----:B------:R-:W-:Y:S02]  /*bc70*/  F2FP.PACK_AB R86, R114, R113 ;  /* 0x000000717256723e */ /* 0x000fe400000000ff */
[----:B------:R-:W-:Y:S02]  /*bc80*/  F2FP.PACK_AB R85, R115, R110 ;  /* 0x0000006e7355723e */ /* 0x000fe400000000ff */
[----:B------:R-:W-:-:S02]  /*bc90*/  F2FP.PACK_AB R84, R112, R107 ;  /* 0x0000006b7054723e */ /* 0x000fc400000000ff */
        /* <DEDUP_REMOVED lines=58> */
.L_x_7557:
[----:B------:R-:W-:Y:S01]  /*c040*/  FADD.FTZ R109, R108, R117 ;  /* 0x000000756c6d7221 */ /* 0x000fe20000010000 */
[----:B------:R-:W-:Y:S05]  /*c050*/  BRA.DIV ~URZ, `(.L_x_7558) ;  /* 0x00000a927f007947 */ /* 0x000fea000b800000 */
[----:B0-----:R0:W1:Y:S02]  /*c060*/  SHFL.BFLY PT, R86, R109, 0x1, 0x1f ;  /* 0x0c201f006d567f89 */ /* 0x00106400000e0000 */
.L_x_7562:
        /* <DEDUP_REMOVED lines=52> */
.L_x_7563:
[----:B01----:R-:W-:Y:S01]  /*c3b0*/  FADD.FTZ R109, R86, R109 ;  /* 0x0000006d566d7221 */ /* 0x003fe20000010000 */
[----:B------:R-:W-:Y:S01]  /*c3c0*/  ISETP.NE.AND P0, PT, RZ, UR8, PT ;  /* 0x00000008ff007c0c */ /* 0x000fe2000bf05270 */
[C---:B------:R-:W-:Y:S01]  /*c3d0*/  FMUL.FTZ R84, R89.reuse, R89 ;  /* 0x0000005959547220 */ /* 0x040fe20000410000 */
[----:B------:R-:W-:Y:S01]  /*c3e0*/  MOV R86, c[0x0][0x1e0] ;  /* 0x0000780000567a02 */ /* 0x000fe20000000f00 */
[----:B------:R-:W-:Y:S01]  /*c3f0*/  IMAD.MOV.U32 R108, RZ, RZ, 0x4 ;  /* 0x00000004ff6c7424 */ /* 0x000fe200078e00ff */
[----:B------:R-:W-:Y:S02]  /*c400*/  FSEL R111, R89, RZ, !P0 ;  /* 0x000000ff596f7208 */ /* 0x000fe40004000000 */
[----:B------:R-:W-:Y:S01]  /*c410*/  FSEL R85, R84, RZ, P0 ;  /* 0x000000ff54557208 */ /* 0x000fe20000000000 */
[----:B------:R-:W-:Y:S02]  /*c420*/  FFMA.FTZ R84, R109, R86, c[0x0][0x228] ;  /* 0x00008a006d547623 */ /* 0x000fe40000010056 */
[----:B------:R-:W-:-:S02]  /*c430*/  FADD.FTZ R118, -R111, R91 ;  /* 0x0000005b6f767221 */ /* 0x000fc40000010100 */
[----:B------:R-:W-:Y:S02]  /*c440*/  FADD.FTZ R109, R84, R85 ;  /* 0x00000055546d7221 */ /* 0x000fe40000010000 */
[C---:B------:R-:W-:Y:S02]  /*c450*/  FADD.FTZ R104, -R111.reuse, R104 ;  /* 0x000000686f687221 */ /* 0x040fe40000010100 */
[C---:B------:R-:W-:Y:S02]  /*c460*/  FADD.FTZ R94, -R111.reuse, R94 ;  /* 0x0000005e6f5e7221 */ /* 0x040fe40000010100 */
[----:B------:R-:W0:Y:S01]  /*c470*/  MUFU.RSQ R109, R109 ;  /* 0x0000006d006d7308 */ /* 0x000e220000001400 */
[----:B------:R-:W-:Y:S02]  /*c480*/  FADD.FTZ R120, -R111, R105 ;  /* 0x000000696f787221 */ /* 0x000fe40000010100 */
[----:B------:R-:W-:-:S04]  /*c490*/  @!P1 IMAD.WIDE R86, R101, R108, c[0x0][0x1a0] ;  /* 0x0000680065569625 */ /* 0x000fc800078e026c */
[----:B------:R-:W-:Y:S01]  /*c4a0*/  @!P1 IMAD.WIDE R84, R101, R108, c[0x0][0x1a8] ;  /* 0x00006a0065549625 */ /* 0x000fe200078e026c */
[----:B------:R1:W-:Y:S03]  /*c4b0*/  @!P1 STG.E [R86.64], R89 ;  /* 0x0000005956009986 */ /* 0x0003e6000c101906 */
[C---:B------:R-:W-:Y:S02]  /*c4c0*/  FADD.FTZ R90, -R111.reuse, R90 ;  /* 0x0000005a6f5a7221 */ /* 0x040fe40000010100 */
[C---:B------:R-:W-:Y:S02]  /*c4d0*/  FADD.FTZ R106, -R111.reuse, R106 ;  /* 0x0000006a6f6a7221 */ /* 0x040fe40000010100 */
[----:B------:R-:W-:Y:S01]  /*c4e0*/  FADD.FTZ R112, -R111, R112 ;  /* 0x000000706f707221 */ /* 0x000fe20000010100 */
[----:B0-----:R0:W-:Y:S01]  /*c4f0*/  @!P1 STG.E [R84.64], R109 ;  /* 0x0000006d54009986 */ /* 0x0011e2000c101906 */
[----:B------:R-:W-:-:S02]  /*c500*/  FMUL.FTZ R105, R109, R118 ;  /* 0x000000766d697220 */ /* 0x000fc40000410000 */
[C---:B------:R-:W-:Y:S02]  /*c510*/  FMUL.FTZ R118, R109.reuse, R104 ;  /* 0x000000686d767220 */ /* 0x040fe40000410000 */
[C---:B------:R-:W-:Y:S02]  /*c520*/  FMUL.FTZ R91, R109.reuse, R94 ;  /* 0x0000005e6d5b7220 */ /* 0x040fe40000410000 */
[----:B------:R-:W-:Y:S02]  /*c530*/  FMUL.FTZ R94, R109, R120 ;  /* 0x000000786d5e7220 */ /* 0x000fe40000410000 */
[----:B-1----:R-:W-:Y:S02]  /*c540*/  FFMA.FTZ R86, R40, R105, R72 ;  /* 0x0000006928567223 */ /* 0x002fe40000010048 */
[----:B------:R-:W-:Y:S02]  /*c550*/  FFMA.FTZ R87, R41, R118, R73 ;  /* 0x0000007629577223 */ /* 0x000fe40000010049 */
[----:B0-----:R-:W-:-:S02]  /*c560*/  FFMA.FTZ R85, R42, R91, R74 ;  /* 0x0000005b2a557223 */ /* 0x001fc4000001004a */
[----:B------:R-:W-:Y:S01]  /*c570*/  FFMA.FTZ R104, R43, R94, R75 ;  /* 0x0000005e2b687223 */ /* 0x000fe2000001004b */
[----:B------:R-:W-:Y:S01]  /*c580*/  F2FP.PACK_AB R84, R87, R86 ;  /* 0x000000565754723e */ /* 0x000fe200000000ff */
[----:B------:R-:W-:Y:S02]  /*c590*/  FADD.FTZ R86, -R111, R95 ;  /* 0x0000005f6f567221 */ /* 0x000fe40000010100 */
[----:B------:R-:W-:Y:S01]  /*c5a0*/  FMUL.FTZ R95, R109, R90 ;  /* 0x0000005a6d5f7220 */ /* 0x000fe20000410000 */
[----:B------:R-:W-:Y:S01]  /*c5b0*/  F2FP.PACK_AB R85, R104, R85 ;  /* 0x000000556855723e */ /* 0x000fe200000000ff */
[----:B------:R-:W-:Y:S01]  /*c5c0*/  FADD.FTZ R104, -R111, R93 ;  /* 0x0000005d6f687221 */ /* 0x000fe20000010100 */
[----:B------:R-:W-:Y:S01]  /*c5d0*/  SHF.R.U32.HI R93, RZ, 0x1c, R88 ;  /* 0x0000001cff5d7819 */ /* 0x000fe20000011658 */
        /* <DEDUP_REMOVED lines=8> */
[----:B------:R-:W-:-:S02]  /*c660*/  FADD.FTZ R120, -R111, R107 ;  /* 0x0000006b6f787221 */ /* 0x000fc40000010100 */
[C---:B------:R-:W-:Y:S01]  /*c670*/  FADD.FTZ R110, -R111.reuse, R110 ;  /* 0x0000006e6f6e7221 */ /* 0x040fe20000010100 */
[----:B------:R-:W-:Y:S01]  /*c680*/  F2FP.PACK_AB R87, R104, R89 ;  /* 0x000000596857723e */ /* 0x000fe200000000ff */
[----:B------:R-:W-:Y:S02]  /*c690*/  IMAD.SHL.U32 R104, R88, 0x10, RZ ;  /* 0x0000001058687824 */ /* 0x000fe400078e00ff */
[C---:B------:R-:W-:Y:S02]  /*c6a0*/  FADD.FTZ R122, -R111.reuse, R115 ;  /* 0x000000736f7a7221 */ /* 0x040fe40000010100 */
[C---:B------:R-:W-:Y:S01]  /*c6b0*/  FADD.FTZ R115, -R111.reuse, R114 ;  /* 0x000000726f737221 */ /* 0x040fe20000010100 */
[----:B------:R-:W-:Y:S01]  /*c6c0*/  IADD3 R88, P0, R104, c[0x0][0x208], RZ ;  /* 0x0000820068587a10 */ /* 0x000fe20007f1e0ff */
[C---:B------:R-:W-:Y:S02]  /*c6d0*/  FADD.FTZ R124, -R111.reuse, R113 ;  /* 0x000000716f7c7221 */ /* 0x040fe40000010100 */
[----:B------:R-:W-:Y:S01]  /*c6e0*/  FADD.FTZ R116, -R111, R116 ;  /* 0x000000746f747221 */ /* 0x000fe20000010100 */
[----:B------:R-:W-:Y:S01]  /*c6f0*/  IADD3.X R89, R93, c[0x0][0x20c], RZ, P0, !PT ;  /* 0x000083005d597a10 */ /* 0x000fe200007fe4ff */
[----:B------:R-:W-:-:S02]  /*c700*/  FADD.FTZ R117, -R111, R117 ;  /* 0x000000756f757221 */ /* 0x000fc40000010100 */
[C---:B------:R-:W-:Y:S02]  /*c710*/  FMUL.FTZ R114, R109.reuse, R112 ;  /* 0x000000706d727220 */ /* 0x040fe40000410000 */
[----:B------:R0:W-:Y:S01]  /*c720*/  STG.E.128 [R88.64], R84 ;  /* 0x0000005458007986 */ /* 0x0001e2000c101d06 */
[C---:B------:R-:W-:Y:S02]  /*c730*/  FMUL.FTZ R111, R109.reuse, R120 ;  /* 0x000000786d6f7220 */ /* 0x040fe40000410000 */
[C---:B------:R-:W-:Y:S02]  /*c740*/  FMUL.FTZ R107, R109.reuse, R110 ;  /* 0x0000006e6d6b7220 */ /* 0x040fe40000410000 */
[C---:B------:R-:W-:Y:S02]  /*c750*/  FMUL.FTZ R112, R109.reuse, R122 ;  /* 0x0000007a6d707220 */ /* 0x040fe40000410000 */
[----:B------:R-:W-:Y:S02]  /*c760*/  FMUL.FTZ R113, R109, R124 ;  /* 0x0000007c6d717220 */ /* 0x000fe40000410000 */
[----:B------:R-:W-:-:S02]  /*c770*/  FFMA.FTZ R110, R35, R112, R67 ;  /* 0x00000070236e7223 */ /* 0x000fc40000010043 */
[----:B------:R-:W-:Y:S02]  /*c780*/  FFMA.FTZ R94, R27, R94, R59 ;  /* 0x0000005e1b5e7223 */ /* 0x000fe4000001003b */
[----:B------:R-:W-:Y:S02]  /*c790*/  FFMA.FTZ R112, R19, R112, R51 ;  /* 0x0000007013707223 */ /* 0x000fe40000010033 */
[----:B------:R-:W-:Y:S02]  /*c7a0*/  IMAD R101, R108, c[0x0][0x160], R101 ;  /* 0x000058006c657a24 */ /* 0x000fe400078e0265 */
[----:B0-----:R-:W-:Y:S02]  /*c7b0*/  FFMA.FTZ R86, R20, R95, R52 ;  /* 0x0000005f14567223 */ /* 0x001fe40000010034 */
[----:B------:R-:W-:Y:S02]  /*c7c0*/  FFMA.FTZ R87, R22, R119, R54 ;  /* 0x0000007716577223 */ /* 0x000fe40000010036 */
        /* <DEDUP_REMOVED lines=9> */
[----:B------:R-:W-:Y:S01]  /*c860*/  FFMA.FTZ R91, R33, R114, R65 ;  /* 0x00000072215b7223 */ /* 0x000fe20000010041 */
[----:B------:R-:W-:Y:S01]  /*c870*/  F2FP.PACK_AB R85, R94, R85 ;  /* 0x000000555e55723e */ /* 0x000fe200000000ff */
[----:B------:R-:W-:-:S02]  /*c880*/  FFMA.FTZ R105, R34, R107, R66 ;  /* 0x0000006b22697223 */ /* 0x000fc40000010042 */
[----:B------:R-:W-:Y:S01]  /*c890*/  FMUL.FTZ R90, R109, R115 ;  /* 0x000000736d5a7220 */ /* 0x000fe20000410000 */
[----:B------:R-:W-:Y:S01]  /*c8a0*/  F2FP.PACK_AB R88, R91, R88 ;  /* 0x000000585b58723e */ /* 0x000fe200000000ff */
[C---:B------:R-:W-:Y:S01]  /*c8b0*/  FMUL.FTZ R95, R109.reuse, R116 ;  /* 0x000000746d5f7220 */ /* 0x040fe20000410000 */
[----:B------:R-:W-:Y:S01]  /*c8c0*/  F2FP.PACK_AB R89, R110, R105 ;  /* 0x000000696e59723e */ /* 0x000fe200000000ff */
[----:B------:R-:W-:Y:S02]  /*c8d0*/  FMUL.FTZ R106, R109, R117 ;  /* 0x000000756d6a7220 */ /* 0x000fe40000410000 */
[----:B------:R-:W-:Y:S02]  /*c8e0*/  FFMA.FTZ R91, R28, R113, R60 ;  /* 0x000000711c5b7223 */ /* 0x000fe4000001003c */
[----:B------:R-:W-:Y:S02]  /*c8f0*/  FFMA.FTZ R110, R29, R90, R61 ;  /* 0x0000005a1d6e7223 */ /* 0x000fe4000001003d */
[----:B------:R-:W-:-:S02]  /*c900*/  FFMA.FTZ R109, R30, R95, R62 ;  /* 0x0000005f1e6d7223 */ /* 0x000fc4000001003e */
[----:B------:R-:W-:Y:S02]  /*c910*/  FFMA.FTZ R116, R31, R106, R63 ;  /* 0x0000006a1f747223 */ /* 0x000fe4000001003f */
        /* <DEDUP_REMOVED lines=8> */
[----:B------:R-:W-:Y:S01]  /*c9a0*/  IMAD.SHL.U32 R109, R92, 0x10, RZ ;  /* 0x000000105c6d7824 */ /* 0x000fe200078e00ff */
[----:B------:R-:W-:Y:S01]  /*c9b0*/  IADD3 R110, P0, R104, c[0x0][0x210], RZ ;  /* 0x00008400686e7a10 */ /* 0x000fe20007f1e0ff */
[----:B------:R-:W-:Y:S01]  /*c9c0*/  FFMA.FTZ R107, R18, R107, R50 ;  /* 0x0000006b126b7223 */ /* 0x000fe20000010032 */
[----:B------:R-:W-:Y:S01]  /*c9d0*/  F2FP.PACK_AB R95, R106, R95 ;  /* 0x0000005f6a5f723e */ /* 0x000fe200000000ff */
[----:B------:R-:W-:Y:S01]  /*c9e0*/  FFMA.FTZ R92, R16, R111, R48 ;  /* 0x0000006f105c7223 */ /* 0x000fe20000010030 */
[----:B------:R-:W-:Y:S01]  /*c9f0*/  IADD3 R106, P1, R109, c[0x0][0x208], RZ ;  /* 0x000082006d6a7a10 */ /* 0x000fe20007f3e0ff */
[----:B------:R-:W-:Y:S01]  /*ca00*/  FFMA.FTZ R105, R17, R114, R49 ;  /* 0x0000007211697223 */ /* 0x000fe20000010031 */
[----:B------:R-:W-:-:S02]  /*ca10*/  IADD3 R104, P2, R109, c[0x0][0x210], RZ ;  /* 0x000084006d687a10 */ /* 0x000fc40007f5e0ff */
[----:B------:R-:W-:Y:S02]  /*ca20*/  IADD3.X R111, R93, c[0x0][0x214], RZ, P0, !PT ;  /* 0x000085005d6f7a10 */ /* 0x000fe400007fe4ff */
[----:B------:R-:W-:Y:S02]  /*ca30*/  F2FP.PACK_AB R93, R112, R107 ;  /* 0x0000006b705d723e */ /* 0x000fe400000000ff */
[----:B------:R-:W-:Y:S01]  /*ca40*/  IADD3.X R107, R113, c[0x0][0x20c], RZ, P1, !PT ;  /* 0x00008300716b7a10 */ /* 0x000fe20000ffe4ff */
[----:B------:R0:W-:Y:S01]  /*ca50*/  STG.E.128 [R110.64], R84 ;  /* 0x000000546e007986 */ /* 0x0001e2000c101d06 */
[----:B------:R-:W-:Y:S02]  /*ca60*/  F2FP.PACK_AB R92, R105, R92 ;  /* 0x0000005c695c723e */ /* 0x000fe400000000ff */
[----:B------:R-:W-:Y:S01]  /*ca70*/  IADD3.X R105, R113, c[0x0][0x214], RZ, P2, !PT ;  /* 0x0000850071697a10 */ /* 0x000fe200017fe4ff */
[----:B------:R0:W-:Y:S01]  /*ca80*/  STG.E.128 [R106.64], R88 ;  /* 0x000000586a007986 */ /* 0x0001e2000c101d06 */
[----:B------:R-:W-:-:S03]  /*ca90*/  ISETP.GE.AND P0, PT, R101, c[0x0][0x164], PT ;  /* 0x0000590065007a0c */ /* 0x000fc60003f06270 */
[----:B------:R0:W-:Y:S10]  /*caa0*/  STG.E.128 [R104.64], R92 ;  /* 0x0000005c68007986 */ /* 0x0001f4000c101d06 */
[----:B0-----:R-:W-:Y:S01]  /*cab0*/  @P0 CALL.REL.NOINC `(.L_x_7560) ;  /* 0x0000001000000944 */ /* 0x001fe20003c00000 */
[----:B------:R-:W-:Y:S05]  /*cac0*/  BRA `(.L_x_7561) ;  /* 0xffff3ee000007947 */ /* 0x000fea000383ffff */
.L_x_7560:
[----:B------:R-:W-:Y:S05]  /*cad0*/  BSYNC B0 ;  /* 0x0000000000007941 */ /* 0x000fea0003800000 */
.L_x_7299:
[----:B------:R-:W-:Y:S05]  /*cae0*/  EXIT ;  /* 0x000000000000794d */ /* 0x000fea0003800000 */
.L_x_7558:
[----:B0-----:R-:W-:Y:S01]  /*caf0*/  HFMA2.MMA R86, -RZ, RZ, 0, 5.9604644775390625e-08 ;  /* 0x00000001ff567435 */ /* 0x001fe200000001ff */
[----:B------:R-:W-:Y:S01]  /*cb00*/  IMAD.MOV.U32 R87, RZ, RZ, 0x1f ;  /* 0x0000001fff577424 */ /* 0x000fe200078e00ff */
[----:B------:R-:W-:Y:S01]  /*cb10*/  MOV R84, 0xcb40 ;  /* 0x0000cb4000547802 */ /* 0x000fe20000000f00 */
[----:B------:R-:W-:-:S03]  /*cb20*/  IMAD.MOV.U32 R108, RZ, RZ, -0x1 ;  /* 0xffffffffff6c7424 */ /* 0x000fc600078e00ff */
[----:B------:R-:W-:Y:S05]  /*cb30*/  CALL.REL.NOINC `($__internal_45_$__cuda_sm70_shflsync_bfly_p) ;  /* 0x0000058000007944 */ /* 0x000fea0003c00000 */
[----:B01----:R-:W-:Y:S05]  /*cb40*/  BRA `(.L_x_7562) ;  /* 0xfffff52000007947 */ /* 0x003fea000383ffff */
.L_x_7559:
[----:B------:R-:W-:Y:S01]  /*cb50*/  IMAD.MOV.U32 R86, RZ, RZ, 0x2 ;  /* 0x00000002ff567424 */ /* 0x000fe200078e00ff */
[----:B------:R-:W-:Y:S01]  /*cb60*/  MOV R87, 0x1f ;  /* 0x0000001f00577802 */ /* 0x000fe20000000f00 */
[----:B------:R-:W-:Y:S01]  /*cb70*/  IMAD.MOV.U32 R108, RZ, RZ, -0x1 ;  /* 0xffffffffff6c7424 */ /* 0x000fe200078e00ff */
[----:B------:R-:W-:-:S02]  /*cb80*/  MOV R84, 0xcba0 ;  /* 0x0000cba000547802 */ /* 0x000fc40000000f00 */
[----:B------:R-:W-:Y:S05]  /*cb90*/  CALL.REL.NOINC `($__internal_45_$__cuda_sm70_shflsync_bfly_p) ;  /* 0x0000052000007944 */ /* 0x000fea0003c00000 */
[----:B01----:R-:W-:Y:S01]  /*cba0*/  FADD.FTZ R109, R109, R86 ;  /* 0x000000566d6d7221 */ /* 0x003fe20000010000 */
[----:B------:R-:W-:Y:S01]  /*cbb0*/  MOV R108, 0xffffffff ;  /* 0xffffffff006c7802 */ /* 0x000fe20000000f00 */
[----:B------:R-:W-:Y:S01]  /*cbc0*/  IMAD.MOV.U32 R86, RZ, RZ, 0x4 ;  /* 0x00000004ff567424 */ /* 0x000fe200078e00ff */
[----:B------:R-:W-:Y:S01]  /*cbd0*/  MOV R84, 0xcc00 ;  /* 0x0000cc0000547802 */ /* 0x000fe20000000f00 */
[----:B------:R-:W-:-:S02]  /*cbe0*/  IMAD.MOV.U32 R87, RZ, RZ, 0x1f ;  /* 0x0000001fff577424 */ /* 0x000fc400078e00ff */
[----:B------:R-:W-:Y:S05]  /*cbf0*/  CALL.REL.NOINC `($__internal_45_$__cuda_sm70_shflsync_bfly_p) ;  /* 0x000004c000007944 */ /* 0x000fea0003c00000 */
[----:B01----:R-:W-:Y:S01]  /*cc00*/  FADD.FTZ R109, R109, R86 ;  /* 0x000000566d6d7221 */ /* 0x003fe20000010000 */
[----:B------:R-:W-:Y:S01]  /*cc10*/  MOV R84, 0xcc60 ;  /* 0x0000cc6000547802 */ /* 0x000fe20000000f00 */
[----:B------:R-:W-:-:S02]  /*cc20*/  IMAD.MOV.U32 R86, RZ, RZ, 0x8 ;  /* 0x00000008ff567424 */ /* 0x000fc400078e00ff */
[----:B------:R-:W-:Y:S02]  /*cc30*/  IMAD.MOV.U32 R87, RZ, RZ, 0x1f ;  /* 0x0000001fff577424 */ /* 0x000fe400078e00ff */
[----:B------:R-:W-:Y:S02]  /*cc40*/  IMAD.MOV.U32 R108, RZ, RZ, -0x1 ;  /* 0xffffffffff6c7424 */ /* 0x000fe400078e00ff */
[----:B------:R-:W-:Y:S05]  /*cc50*/  CALL.REL.NOINC `($__internal_45_$__cuda_sm70_shflsync_bfly_p) ;  /* 0x0000046000007944 */ /* 0x000fea0003c00000 */
[----:B01----:R-:W-:Y:S01]  /*cc60*/  FADD.FTZ R109, R109, R86 ;  /* 0x000000566d6d7221 */ /* 0x003fe20000010000 */
[----:B------:R-:W-:Y:S01]  /*cc70*/  HFMA2.MMA R86, -RZ, RZ, 0, 9.5367431640625e-07 ;  /* 0x00000010ff567435 */ /* 0x000fe200000001ff */
[----:B------:R-:W-:Y:S01]  /*cc80*/  IMAD.MOV.U32 R87, RZ, RZ, 0x1f ;  /* 0x0000001fff577424 */ /* 0x000fe200078e00ff */
[----:B------:R-:W-:Y:S01]  /*cc90*/  MOV R84, 0xccc0 ;  /* 0x0000ccc000547802 */ /* 0x000fe20000000f00 */
[----:B------:R-:W-:-:S03]  /*cca0*/  IMAD.MOV.U32 R108, RZ, RZ, -0x1 ;  /* 0xffffffffff6c7424 */ /* 0x000fc600078e00ff */
[----:B------:R-:W-:Y:S05]  /*ccb0*/  CALL.REL.NOINC `($__internal_45_$__cuda_sm70_shflsync_bfly_p) ;  /* 0x0000040000007944 */ /* 0x000fea0003c00000 */
[----:B-1----:R-:W-:Y:S02]  /*ccc0*/  FADD.FTZ R86, R109, R86 ;  /* 0x000000566d567221 */ /* 0x002fe40000010000 */
[----:B0-----:R-:W-:Y:S02]  /*ccd0*/  IMAD.MOV.U32 R108, RZ, RZ, -0x1 ;  /* 0xffffffffff6c7424 */ /* 0x001fe400078e00ff */
        /* <DEDUP_REMOVED lines=36> */
[----:B------:R-:W-:Y:S05]  /*cf20*/  CALL.REL.NOINC `($__internal_45_$__cuda_sm70_shflsync_bfly_p) ;  /* 0x0000019000007944 */ /* 0x000fea0003c00000 */
[----:B01----:R-:W-:Y:S01]  /*cf30*/  FADD.FTZ R109, R109, R86 ;  /* 0x000000566d6d7221 */ /* 0x003fe20000010000 */
[----:B------:R-:W-:Y:S01]  /*cf40*/  MOV R108, 0xffffffff ;  /* 0xffffffff006c7802 */ /* 0x000fe20000000f00 */
[----:B------:R-:W-:Y:S01]  /*cf50*/  IMAD.MOV.U32 R86, RZ, RZ, 0x2 ;  /* 0x00000002ff567424 */ /* 0x000fe200078e00ff */
[----:B------:R-:W-:Y:S01]  /*cf60*/  MOV R84, 0xcf90 ;  /* 0x0000cf9000547802 */ /* 0x000fe20000000f00 */
[----:B------:R-:W-:Y:S02]  /*cf70*/  IMAD.MOV.U32 R87, RZ, RZ, 0x1f ;  /* 0x0000001fff577424 */ /* 0x000fe400078e00ff */
[----:B------:R-:W-:Y:S05]  /*cf80*/  CALL.REL.NOINC `($__internal_45_$__cuda_sm70_shflsync_bfly_p) ;  /* 0x0000013000007944 */ /* 0x000fea0003c00000 */
[----:B01----:R-:W-:Y:S01]  /*cf90*/  FADD.FTZ R109, R109, R86 ;  /* 0x000000566d6d7221 */ /* 0x003fe20000010000 */
[----:B------:R-:W-:Y:S01]  /*cfa0*/  MOV R84, 0xcff0 ;  /* 0x0000cff000547802 */ /* 0x000fe20000000f00 */
[----:B------:R-:W-:Y:S02]  /*cfb0*/  IMAD.MOV.U32 R86, RZ, RZ, 0x4 ;  /* 0x00000004ff567424 */ /* 0x000fe400078e00ff */
[----:B------:R-:W-:Y:S02]  /*cfc0*/  IMAD.MOV.U32 R87, RZ, RZ, 0x1f ;  /* 0x0000001fff577424 */ /* 0x000fe400078e00ff */
[----:B------:R-:W-:-:S02]  /*cfd0*/  IMAD.MOV.U32 R108, RZ, RZ, -0x1 ;  /* 0xffffffffff6c7424 */ /* 0x000fc400078e00ff */
[----:B------:R-:W-:Y:S05]  /*cfe0*/  CALL.REL.NOINC `($__internal_45_$__cuda_sm70_shflsync_bfly_p) ;  /* 0x000000d000007944 */ /* 0x000fea0003c00000 */
[----:B01----:R-:W-:Y:S01]  /*cff0*/  FADD.FTZ R109, R109, R86 ;  /* 0x000000566d6d7221 */ /* 0x003fe20000010000 */
[----:B------:R-:W-:Y:S01]  /*d000*/  HFMA2.MMA R86, -RZ, RZ, 0, 4.76837158203125e-07 ;  /* 0x00000008ff567435 */ /* 0x000fe200000001ff */
[----:B------:R-:W-:Y:S01]  /*d010*/  IMAD.MOV.U32 R87, RZ, RZ, 0x1f ;  /* 0x0000001fff577424 */ /* 0x000fe200078e00ff */
[----:B------:R-:W-:Y:S01]  /*d020*/  MOV R84, 0xd050 ;  /* 0x0000d05000547802 */ /* 0x000fe20000000f00 */
[----:B------:R-:W-:-:S03]  /*d030*/  IMAD.MOV.U32 R108, RZ, RZ, -0x1 ;  /* 0xffffffffff6c7424 */ /* 0x000fc600078e00ff */
[----:B------:R-:W-:Y:S05]  /*d040*/  CALL.REL.NOINC `($__internal_45_$__cuda_sm70_shflsync_bfly_p) ;  /* 0x0000007000007944 */ /* 0x000fea0003c00000 */
[----:B01----:R-:W-:Y:S01]  /*d050*/  FADD.FTZ R109, R109, R86 ;  /* 0x000000566d6d7221 */ /* 0x003fe20000010000 */
[----:B------:R-:W-:Y:S01]  /*d060*/  MOV R87, 0x1f ;  /* 0x0000001f00577802 */ /* 0x000fe20000000f00 */
[----:B------:R-:W-:Y:S01]  /*d070*/  IMAD.MOV.U32 R86, RZ, RZ, 0x10 ;  /* 0x00000010ff567424 */ /* 0x000fe200078e00ff */
[----:B------:R-:W-:Y:S01]  /*d080*/  MOV R84, 0xd0b0 ;  /* 0x0000d0b000547802 */ /* 0x000fe20000000f00 */
[----:B------:R-:W-:-:S02]  /*d090*/  IMAD.MOV.U32 R108, RZ, RZ, -0x1 ;  /* 0xffffffffff6c7424 */ /* 0x000fc400078e00ff */
[----:B------:R-:W-:Y:S05]  /*d0a0*/  CALL.REL.NOINC `($__internal_45_$__cuda_sm70_shflsync_bfly_p) ;  /* 0x0000001000007944 */ /* 0x000fea0003c00000 */
[----:B01----:R-:W-:Y:S05]  /*d0b0*/  BRA `(.L_x_7563) ;  /* 0xfffff2f000007947 */ /* 0x003fea000383ffff */
        .weak           $__internal_45_$__cuda_sm70_shflsync_bfly_p
        .type           $__internal_45_$__cuda_sm70_shflsync_bfly_p,@function
        .size           $__internal_45_$__cuda_sm70_shflsync_bfly_p,(.L_x_13585 - $__internal_45_$__cuda_sm70_shflsync_bfly_p)
$__internal_45_$__cuda_sm70_shflsync_bfly_p:
[----:B------:R-:W-:Y:S01]  /*d0c0*/  IMAD.MOV.U32 R85, RZ, RZ, 0x0 ;  /* 0x00000000ff557424 */ /* 0x000fe200078e00ff */
[----:B------:R-:W-:Y:S04]  /*d0d0*/  WARPSYNC R108 ;  /* 0x0000006c00007348 */ /* 0x000fe80003800000 */
[----:B------:R0:W1:Y:S01]  /*d0e0*/  SHFL.BFLY PT, R86, R109, R86, R87 ;  /* 0x0c0000566d567389 */ /* 0x00006200000e0057 */
[----:B------:R-:W-:Y:S05]  /*d0f0*/  RET.REL.NODEC R84 `(_ZN10layer_norm31ln_parallel_residual_fwd_kernelINS_13Kernel_traitsIf6__halfS2_S2_fjLj512ELj1ELj4ELj1ELj16ENS_18Kernel_traits_baseILj512EfS2_S2_S2_fjLj128EEEEELb1ELb0ELb1EEEvNS_9FwdParamsE) ;  /* 0xffff2f0054007950 */ /* 0x000fea0003c3ffff */
.L_x_7564:
        /* <DEDUP_REMOVED lines=16> */
.L_x_13585:


//--------------------- .text._ZN10layer_norm31ln_parallel_residual_fwd_kernelINS_13Kernel_traitsIf6__halfS2_S2_fjLj512ELj1ELj4ELj1ELj16ENS_18Kernel_traits_baseILj512EfS2_S2_S2_fjLj128EEEEELb1ELb1ELb0EEEvNS_9FwdParamsE --------------------------
	.section	.text._ZN10layer_norm31ln_parallel_residual_fwd_kernelINS_13Kernel_traitsIf6__halfS2_S2_fjLj512ELj1ELj4ELj1ELj16ENS_18Kernel_traits_baseILj512EfS2_S2_S2_fjLj128EEEEELb1ELb1ELb0EEEvNS_9FwdParamsE,"ax",@progbits
	.sectioninfo	@"SHI_REGISTERS=96"
	.align	128
        .global         _ZN10layer_norm31ln_parallel_residual_fwd_kernelINS_13Kernel_traitsIf6__halfS2_S2_fjLj512ELj1ELj4ELj1ELj16ENS_18Kernel_traits_baseILj512EfS2_S2_S2_fjLj128EEEEELb1ELb1ELb0EEEvNS_9FwdParamsE
        .type           _ZN10layer_norm31ln_parallel_residual_fwd_kernelINS_13Kernel_traitsIf6__halfS2_S2_fjLj512ELj1ELj4ELj1ELj16ENS_18Kernel_traits_baseILj512EfS2_S2_S2_fjLj128EEEEELb1ELb1ELb0EEEvNS_9FwdParamsE,@function
        .size           _ZN10layer_norm31ln_parallel_residual_fwd_kernelINS_13Kernel_traitsIf6__halfS2_S2_fjLj512ELj1ELj4ELj1ELj16ENS_18Kernel_traits_baseILj512EfS2_S2_S2_fjLj128EEEEELb1ELb1ELb0EEEvNS_9FwdParamsE,(.L_x_13586 - _ZN10layer_norm31ln_parallel_residual_fwd_kernelINS_13Kernel_traitsIf6__halfS2_S2_fjLj512ELj1ELj4ELj1ELj16ENS_18Kernel_traits_baseILj512EfS2_S2_S2_fjLj128EEEEELb1ELb1ELb0EEEvNS_9FwdParamsE)
        .other          _ZN10layer_norm31ln_parallel_residual_fwd_kernelINS_13Kernel_traitsIf6__halfS2_S2_fjLj512ELj1ELj4ELj1ELj16ENS_18Kernel_traits_baseILj512EfS2_S2_S2_fjLj128EEEEELb1ELb1ELb0EEEvNS_9FwdParamsE,@"STO_CUDA_ENTRY STV_DEFAULT"
_ZN10layer_norm31ln_parallel_residual_fwd_kernelINS_13Kernel_traitsIf6__halfS2_S2_fjLj512ELj1ELj4ELj1ELj16ENS_18Kernel_traits_baseILj512EfS2_S2_S2_fjLj128EEEEELb1ELb1ELb0EEEvNS_9FwdParamsE:
.text._ZN10layer_norm31ln_parallel_residual_fwd_kernelINS_13Kernel_traitsIf6__halfS2_S2_fjLj512ELj1ELj4ELj1ELj16ENS_18Kernel_traits_baseILj512EfS2_S2_S2_fjLj128EEEEELb1ELb1ELb0EEEvNS_9FwdParamsE:
        /* <DEDUP_REMOVED lines=61> */
.L_x_7566:
[----:B------:R-:W-:Y:S05]  /*03d0*/  BSYNC B0 ;  /* 0x0000000000007941 */ /* 0x000fea0003800000 */
.L_x_7565:
        /* <DEDUP_REMOVED lines=16> */
.L_x_7568:
[----:B------:R-:W-:Y:S05]  /*04e0*/  BSYNC B0 ;  /* 0x0000000000007941 */ /* 0x000fea0003800000 */
.L_x_7567:
        /* <DEDUP_REMOVED lines=71> */
.L_x_7838:
        /* <DEDUP_REMOVED lines=36> */
.L_x_7573:
[----:B0-----:R-:W-:Y:S02]  /*0ba0*/  IMAD.MOV.U32 R69, RZ, RZ, R12 ;  /* 0x000000ffff457224 */ /* 0x001fe400078e000c */
.L_x_7574:
[----:B------:R-:W-:Y:S05]  /*0bb0*/  BSYNC B2 ;  /* 0x0000000000027941 */ /* 0x000fea0003800000 */
.L_x_7572:
        /* <DEDUP_REMOVED lines=16> */
.L_x_7578:
[----:B------:R-:W-:Y:S05]  /*0cc0*/  BSYNC B3 ;  /* 0x0000000000037941 */ /* 0x000fea0003800000 */
.L_x_7577:
        /* <DEDUP_REMOVED lines=43> */
.L_x_7576:
[----:B------:R-:W-:Y:S05]  /*0f80*/  BSYNC B2 ;  /* 0x0000000000027941 */ /* 0x000fea0003800000 */
.L_x_7575:
        /* <DEDUP_REMOVED lines=17> */
.L_x_7579:
        /* <DEDUP_REMOVED lines=12> */
.L_x_7582:
[----:B------:R-:W-:Y:S02]  /*1160*/  IMAD.MOV.U32 R69, RZ, RZ, R12 ;  /* 0x000000ffff457224 */ /* 0x000fe400078e000c */
.L_x_7583:
[----:B------:R-:W-:Y:S05]  /*1170*/  BSYNC B2 ;  /* 0x0000000000027941 */ /* 0x000fea0003800000 */
.L_x_7581:
        /* <DEDUP_REMOVED lines=16> */
.L_x_7587:
[----:B------:R-:W-:Y:S05]  /*1280*/  BSYNC B3 ;  /* 0x0000000000037941 */ /* 0x000fea0003800000 */
.L_x_7586:
        /* <DEDUP_REMOVED lines=43> */
.L_x_7585:
[----:B------:R-:W-:Y:S05]  /*1540*/  BSYNC B2 ;  /* 0x0000000000027941 */ /* 0x000fea0003800000 */
.L_x_7584:
        /* <DEDUP_REMOVED lines=10> */
.L_x_7580:
        /* <DEDUP_REMOVED lines=12> */
.L_x_7589:
[----:B------:R-:W-:Y:S02]  /*16b0*/  IMAD.MOV.U32 R69, RZ, RZ, R12 ;  /* 0x000000ffff457224 */ /* 0x000fe400078e000c */
.L_x_7590:
[----:B------:R-:W-:Y:S05]  /*16c0*/  BSYNC B2 ;  /* 0x0000000000027941 */ /* 0x000fea0003800000 */
.L_x_7588:
        /* <DEDUP_REMOVED lines=16> */
.L_x_7594:
[----:B------:R-:W-:Y:S05]  /*17d0*/  BSYNC B3 ;  /* 0x0000000000037941 */ /* 0x000fea0003800000 */
.L_x_7593:
        /* <DEDUP_REMOVED lines=43> */
.L_x_7592:
[----:B------:R-:W-:Y:S05]  /*1a90*/  BSYNC B2 ;  /* 0x0000000000027941 */ /* 0x000fea0003800000 */
.L_x_7591:
        /* <DEDUP_REMOVED lines=14> */
.L_x_7595:
        /* <DEDUP_REMOVED lines=12> */
.L_x_7598:
[----:B------:R-:W-:Y:S02]  /*1c40*/  MOV R56, R12 ;  /* 0x0000000c00387202 */ /* 0x000fe40000000f00 */
.L_x_7599:
[----:B------:R-:W-:Y:S05]  /*1c50*/  BSYNC B2 ;  /* 0x0000000000027941 */ /* 0x000fea0003800000 */
.L_x_7597:
        /* <DEDUP_REMOVED lines=16> */
.L_x_7603:
[----:B------:R-:W-:Y:S05]  /*1d60*/  BSYNC B3 ;  /* 0x0000000000037941 */ /* 0x000fea0003800000 */
.L_x_7602:
        /* <DEDUP_REMOVED lines=43> */
.L_x_7601:
[----:B------:R-:W-:Y:S05]  /*2020*/  BSYNC B2 ;  /* 0x0000000000027941 */ /* 0x000fea0003800000 */
.L_x_7600:
        /* <DEDUP_REMOVED lines=10> */
.L_x_7596:
        /* <DEDUP_REMOVED lines=12> */
.L_x_7605:
[----:B------:R-:W-:Y:S02]  /*2190*/  IMAD.MOV.U32 R56, RZ, RZ, R12 ;  /* 0x000000ffff387224 */ /* 0x000fe400078e000c */
.L_x_7606:
[----:B------:R-:W-:Y:S05]  /*21a0*/  BSYNC B2 ;  /* 0x0000000000027941 */ /* 0x000fea0003800000 */
.L_x_7604:
        /* <DEDUP_REMOVED lines=16> */
.L_x_7610:
[----:B------:R-:W-:Y:S05]  /*22b0*/  BSYNC B3 ;  /* 0x0000000000037941 */ /* 0x000fea0003800000 */
.L_x_7609:
        /* <DEDUP_REMOVED lines=43> */
.L_x_7608:
[----:B------:R-:W-:Y:S05]  /*2570*/  BSYNC B2 ;  /* 0x0000000000027941 */ /* 0x000fea0003800000 */
.L_x_7607:
        /* <DEDUP_REMOVED lines=14> */
.L_x_7611:
        /* <DEDUP_REMOVED lines=12> */
.L_x_7614:
[----:B------:R-:W-:Y:S02]  /*2720*/  IMAD.MOV.U32 R56, RZ, RZ, R12 ;  /* 0x000000ffff387224 */ /* 0x000fe400078e000c */
.L_x_7615:
[----:B------:R-:W-:Y:S05]  /*2730*/  BSYNC B2 ;  /* 0x0000000000027941 */ /* 0x000fea0003800000 */
.L_x_7613:
        /* <DEDUP_REMOVED lines=16> */
.L_x_7619:
[----:B------:R-:W-:Y:S05]  /*2840*/  BSYNC B3 ;  /* 0x0000000000037941 */ /* 0x000fea0003800000 */
.L_x_7618:
        /* <DEDUP_REMOVED lines=43> */
.L_x_7617:
[----:B------:R-:W-:Y:S05]  /*2b00*/  BSYNC B2 ;  /* 0x0000000000027941 */ /* 0x000fea0003800000 */
.L_x_7616:
        /* <DEDUP_REMOVED lines=10> */
.L_x_7612:
        /* <DEDUP_REMOVED lines=12> */
.L_x_7621:
[----:B------:R-:W-:Y:S02]  /*2c70*/  IMAD.MOV.U32 R56, RZ, RZ, R12 ;  /* 0x000000ffff387224 */ /* 0x000fe400078e000c */
.L_x_7622:
[----:B------:R-:W-:Y:S05]  /*2c80*/  BSYNC B2 ;  /* 0x0000000000027941 */ /* 0x000fea0003800000 */
.L_x_7620:
        /* <DEDUP_REMOVED lines=16> */
.L_x_7626:
[----:B------:R-:W-:Y:S05]  /*2d90*/  BSYNC B3 ;  /* 0x0000000000037941 */ /* 0x000fea0003800000 */
.L_x_7625:
        /* <DEDUP_REMOVED lines=43> */
.L_x_7624:
[----:B------:R-:W-:Y:S05]  /*3050*/  BSYNC B2 ;  /* 0x0000000000027941 */ /* 0x000fea0003800000 */
.L_x_7623:
        /* <DEDUP_REMOVED lines=14> */
.L_x_7627:
        /* <DEDUP_REMOVED lines=12> */
.L_x_7630:
[----:B------:R-:W-:Y:S02]  /*3200*/  IMAD.MOV.U32 R74, RZ, RZ, R12 ;  /* 0x000000ffff4a7224 */ /* 0x000fe400078e000c */
.L_x_7631:
[----:B------:R-:W-:Y:S05]  /*3210*/  BSYNC B2 ;  /* 0x0000000000027941 */ /* 0x000fea0003800000 */
.L_x_7629:
        /* <DEDUP_REMOVED lines=16> */
.L_x_7635:
[----:B------:R-:W-:Y:S05]  /*3320*/  BSYNC B3 ;  /* 0x0000000000037941 */ /* 0x000fea0003800000 */
.L_x_7634:
        /* <DEDUP_REMOVED lines=43> */
.L_x_7633:
[----:B------:R-:W-:Y:S05]  /*35e0*/  BSYNC B2 ;  /* 0x0000000000027941 */ /* 0x000fea0003800000 */
.L_x_7632:
        /* <DEDUP_REMOVED lines=10> */
.L_x_7628:
        /* <DEDUP_REMOVED lines=12> */
.L_x_7637:
[----:B------:R-:W-:Y:S02]  /*3750*/  MOV R77, R12 ;  /* 0x0000000c004d7202 */ /* 0x000fe40000000f00 */
.L_x_7638:
[----:B------:R-:W-:Y:S05]  /*3760*/  BSYNC B2 ;  /* 0x0000000000027941 */ /* 0x000fea0003800000 */
.L_x_7636:
        /* <DEDUP_REMOVED lines=16> */
.L_x_7642:
[----:B------:R-:W-:Y:S05]  /*3870*/  BSYNC B3 ;  /* 0x0000000000037941 */ /* 0x000fea0003800000 */
.L_x_7641:
        /* <DEDUP_REMOVED lines=43> */
.L_x_7640:
[----:B------:R-:W-:Y:S05]  /*3b30*/  BSYNC B2 ;  /* 0x0000000000027941 */ /* 0x000fea0003800000 */
.L_x_7639:
        /* <DEDUP_REMOVED lines=13> */
.L_x_7643:
        /* <DEDUP_REMOVED lines=12> */
.L_x_7646:
[----:B------:R-:W-:Y:S02]  /*3cd0*/  IMAD.MOV.U32 R77, RZ, RZ, R12 ;  /* 0x000000ffff4d7224 */ /* 0x000fe400078e000c */
.L_x_7647:
[----:B------:R-:W-:Y:S05]  /*3ce0*/  BSYNC B2 ;  /* 0x0000000000027941 */ /* 0x000fea0003800000 */
.L_x_7645:
        /* <DEDUP_REMOVED lines=16> */
.L_x_7651:
[----:B------:R-:W-:Y:S05]  /*3df0*/  BSYNC B3 ;  /* 0x0000000000037941 */ /* 0x000fea0003800000 */
.L_x_7650:
        /* <DEDUP_REMOVED lines=43> */
.L_x_7649:
[----:B------:R-:W-:Y:S05]  /*40b0*/  BSYNC B2 ;  /* 0x0000000000027941 */ /* 0x000fea0003800000 */
.L_x_7648:
        /* <DEDUP_REMOVED lines=10> */
.L_x_7644:
        /* <DEDUP_REMOVED lines=12> */
.L_x_7653:
[----:B------:R-:W-:Y:S02]  /*4220*/  IMAD.MOV.U32 R78, RZ, RZ, R12 ;  /* 0x000000ffff4e7224 */ /* 0x000fe400078e000c */
.L_x_7654:
[----:B------:R-:W-:Y:S05]  /*4230*/  BSYNC B2 ;  /* 0x0000000000027941 */ /* 0x000fea0003800000 */
.L_x_7652:
        /* <DEDUP_REMOVED lines=16> */
.L_x_7658:
[----:B------:R-:W-:Y:S05]  /*4340*/  BSYNC B3 ;  /* 0x0000000000037941 */ /* 0x000fea0003800000 */
.L_x_7657:
        /* <DEDUP_REMOVED lines=43> */
.L_x_7656:
[----:B------:R-:W-:Y:S05]  /*4600*/  BSYNC B2 ;  /* 0x0000000000027941 */ /* 0x000fea0003800000 */
.L_x_7655:
        /* <DEDUP_REMOVED lines=13> */
.L_x_7659:
        /* <DEDUP_REMOVED lines=12> */
.L_x_7662:
[----:B------:R-:W-:Y:S02]  /*47a0*/  IMAD.MOV.U32 R58, RZ, RZ, R12 ;  /* 0x000000ffff3a7224 */ /* 0x000fe400078e000c */
.L_x_7663:
[----:B------:R-:W-:Y:S05]  /*47b0*/  BSYNC B2 ;  /* 0x0000000000027941 */ /* 0x000fea0003800000 */
.L_x_7661:
        /* <DEDUP_REMOVED lines=16> */
.L_x_7667:
[----:B------:R-:W-:Y:S05]  /*48c0*/  BSYNC B3 ;  /* 0x0000000000037941 */ /* 0x000fea0003800000 */
.L_x_7666:
        /* <DEDUP_REMOVED lines=43> */
.L_x_7665:
[----:B------:R-:W-:Y:S05]  /*4b80*/  BSYNC B2 ;  /* 0x0000000000027941 */ /* 0x000fea0003800000 */
.L_x_7664:
        /* <DEDUP_REMOVED lines=10> */
.L_x_7660:
        /* <DEDUP_REMOVED lines=12> */
.L_x_7669:
[----:B------:R-:W-:Y:S02]  /*4cf0*/  IMAD.MOV.U32 R58, RZ, RZ, R12 ;  /* 0x000000ffff3a7224 */ /* 0x000fe400078e000c */
.L_x_7670:
[----:B------:R-:W-:Y:S05]  /*4d00*/  BSYNC B2 ;  /* 0x0000000000027941 */ /* 0x000fea0003800000 */
.L_x_7668:
        /* <DEDUP_REMOVED lines=16> */
.L_x_7674:
[----:B------:R-:W-:Y:S05]  /*4e10*/  BSYNC B3 ;  /* 0x0000000000037941 */ /* 0x000fea0003800000 */
.L_x_7673:
        /* <DEDUP_REMOVED lines=43> */
.L_x_7672:
[----:B------:R-:W-:Y:S05]  /*50d0*/  BSYNC B2 ;  /* 0x0000000000027941 */ /* 0x000fea0003800000 */
.L_x_7671:
        /* <DEDUP_REMOVED lines=13> */
.L_x_7675:
        /* <DEDUP_REMOVED lines=12> */
.L_x_7678:
[----:B------:R-:W-:Y:S02]  /*5270*/  IMAD.MOV.U32 R58, RZ, RZ, R12 ;  /* 0x000000ffff3a7224 */ /* 0x000fe400078e000c */
.L_x_7679:
[----:B------:R-:W-:Y:S05]  /*5280*/  BSYNC B2 ;  /* 0x0000000000027941 */ /* 0x000fea0003800000 */
.L_x_7677:
        /* <DEDUP_REMOVED lines=16> */
.L_x_7683:
[----:B------:R-:W-:Y:S05]  /*5390*/  BSYNC B3 ;  /* 0x0000000000037941 */ /* 0x000fea0003800000 */
.L_x_7682:
        /* <DEDUP_REMOVED lines=43> */
.L_x_7681:
[----:B------:R-:W-:Y:S05]  /*5650*/  BSYNC B2 ;  /* 0x0000000000027941 */ /* 0x000fea0003800000 */
.L_x_7680:
        /* <DEDUP_REMOVED lines=10> */
.L_x_7676:
        /* <DEDUP_REMOVED lines=12> */
.L_x_7685:
[----:B------:R-:W-:Y:S02]  /*57c0*/  IMAD.MOV.U32 R58, RZ, RZ, R12 ;  /* 0x000000ffff3a7224 */ /* 0x000fe400078e000c */
.L_x_7686:
[----:B------:R-:W-:Y:S05]  /*57d0*/  BSYNC B2 ;  /* 0x0000000000027941 */ /* 0x000fea0003800000 */
.L_x_7684:
        /* <DEDUP_REMOVED lines=16> */
.L_x_7690:
[----:B------:R-:W-:Y:S05]  /*58e0*/  BSYNC B3 ;  /* 0x0000000000037941 */ /* 0x000fea0003800000 */
.L_x_7689:
        /* <DEDUP_REMOVED lines=43> */
.L_x_7688:
[----:B------:R-:W-:Y:S05]  /*5ba0*/  BSYNC B2 ;  /* 0x0000000000027941 */ /* 0x000fea0003800000 */
.L_x_7687:
        /* <DEDUP_REMOVED lines=13> */
.L_x_7691:
        /* <DEDUP_REMOVED lines=12> */
.L_x_7694:
[----:B------:R-:W-:Y:S02]  /*5d40*/  IMAD.MOV.U32 R90, RZ, RZ, R12 ;  /* 0x000000ffff5a7224 */ /* 0x000fe400078e000c */
.L_x_7695:
[----:B------:R-:W-:Y:S05]  /*5d50*/  BSYNC B2 ;  /* 0x0000000000027941 */ /* 0x000fea0003800000 */
.L_x_7693:
        /* <DEDUP_REMOVED lines=16> */
.L_x_7699:
[----:B------:R-:W-:Y:S05]  /*5e60*/  BSYNC B3 ;  /* 0x0000000000037941 */ /* 0x000fea0003800000 */
.L_x_7698:
        /* <DEDUP_REMOVED lines=43> */
.L_x_7697:
[----:B------:R-:W-:Y:S05]  /*6120*/  BSYNC B2 ;  /* 0x0000000000027941 */ /* 0x000fea0003800000 */
.L_x_7696:
        /* <DEDUP_REMOVED lines=10> */
.L_x_7692:
        /* <DEDUP_REMOVED lines=11> */
[----:B------:R-:W-:Y:S02]  /*6280*/  LEA R84, P0, R6, c[0x0][0x188], 0x4 ;  /* 0x0000620006547a11 */ /* 0x000fe400078020ff */
[----:B------:R-:W-:Y:S01]  /*6290*/  LOP3.LUT R92, R92, R89, R87, 0xfe, !PT ;  /* 0x000000595c5c7212 */ /* 0x000fe200078efe57 */
[----:B------:R-:W-:Y:S01]  /*62a0*/  IMAD.WIDE.U32 R88, R88, 0x10000, RZ ;  /* 0x0001000058587825 */ /* 0x000fe200078e00ff */
[----:B------:R-:W-:-:S02]  /*62b0*/  SEL R93, RZ, 0x1, P2 ;  /* 0x00000001ff5d7807 */ /* 0x000fc40001000000 */
[----:B------:R-:W-:Y:S01]  /*62c0*/  ISETP.NE.AND P6, PT, R85, RZ, PT ;  /* 0x000000ff5500720c */ /* 0x000fe20003fc5270 */
[----:B------:R-:W-:Y:S01]  /*62d0*/  IMAD.WIDE.U32 R86, R86, 0x100, RZ ;  /* 0x0000010056567825 */ /* 0x000fe200078e00ff */
[----:B------:R-:W-:Y:S02]  /*62e0*/  LEA.HI.X R85, R6, c[0x0][0x18c], RZ, 0x4, P0 ;  /* 0x0000630006557a11 */ /* 0x000fe400000f24ff */
[----:B------:R-:W-:Y:S02]  /*62f0*/  F2FP.PACK_AB R59, R81, R78 ;  /* 0x0000004e513b723e */ /* 0x000fe400000000ff */
[----:B------:R-:W-:Y:S02]  /*6300*/  F2FP.PACK_AB R58, R77, R74 ;  /* 0x0000004a4d3a723e */ /* 0x000fe400000000ff */
[----:B------:R-:W-:Y:S02]  /*6310*/  F2FP.PACK_AB R57, R76, R69 ;  /* 0x000000454c39723e */ /* 0x000fe400000000ff */
[----:B------:R-:W-:-:S02]  /*6320*/  F2FP.PACK_AB R56, R70, R5 ;  /* 0x000000054638723e */ /* 0x000fc400000000ff */
[----:B------:R-:W-:Y:S02]  /*6330*/  LOP3.LUT R91, R91, R92, R93, 0xfe, !PT ;  /* 0x0000005c5b5b7212 */ /* 0x000fe400078efe5d */
[----:B------:R-:W-:Y:S01]  /*6340*/  LOP3.LUT R90, R86, R90, R88, 0xfe, !PT ;  /* 0x0000005a565a7212 */ /* 0x000fe200078efe58 */
[----:B------:R0:W-:Y:S01]  /*6350*/  STG.E.128 [R84.64], R56 ;  /* 0x0000003854007986 */ /* 0x0001e2000c101d06 */
[C---:B------:R-:W-:Y:S02]  /*6360*/  SHF.L.U32 R86, R6.reuse, 0x3, RZ ;  /* 0x0000000306567819 */ /* 0x040fe400000006ff */
[----:B0-----:R-:W-:Y:S02]  /*6370*/  LOP3.LUT R59, R87, R91, R89, 0xfe, !PT ;  /* 0x0000005b573b7212 */ /* 0x001fe400078efe59 */
[----:B------:R-:W-:Y:S02]  /*6380*/  SHF.L.U64.HI R87, R6, 0x3, RZ ;  /* 0x0000000306577819 */ /* 0x000fe400000102ff */
[----:B------:R-:W-:-:S02]  /*6390*/  IADD3 R56, P0, R86, c[0x0][0x190], RZ ;  /* 0x0000640056387a10 */ /* 0x000fc40007f1e0ff */
        /* <DEDUP_REMOVED lines=25> */
.L_x_7700:
[----:B------:R-:W-:Y:S02]  /*6530*/  IADD3 R84, R6, 0x20, RZ ;  /* 0x0000002006547810 */ /* 0x000fe40007ffe0ff */
.L_x_7571:
[----:B------:R-:W-:Y:S05]  /*6540*/  BSYNC B1 ;  /* 0x0000000000017941 */ /* 0x000fea0003800000 */
.L_x_7570:
        /* <DEDUP_REMOVED lines=29> */
.L_x_7704:
[----:B0-----:R-:W-:Y:S02]  /*6720*/  IMAD.MOV.U32 R71, RZ, RZ, R12 ;  /* 0x000000ffff477224 */ /* 0x001fe400078e000c */
.L_x_7705:
[----:B------:R-:W-:Y:S05]  /*6730*/  BSYNC B2 ;  /* 0x0000000000027941 */ /* 0x000fea0003800000 */
.L_x_7703:
        /* <DEDUP_REMOVED lines=16> */
.L_x_7709:
[----:B------:R-:W-:Y:S05]  /*6840*/  BSYNC B3 ;  /* 0x0000000000037941 */ /* 0x000fea0003800000 */
.L_x_7708:
        /* <DEDUP_REMOVED lines=43> */
.L_x_7707:
[----:B------:R-:W-:Y:S05]  /*6b00*/  BSYNC B2 ;  /* 0x0000000000027941 */ /* 0x000fea0003800000 */
.L_x_7706:
        /* <DEDUP_REMOVED lines=17> */
.L_x_7710:
        /* <DEDUP_REMOVED lines=12> */
.L_x_7713:
[----:B------:R-:W-:Y:S02]  /*6ce0*/  IMAD.MOV.U32 R71, RZ, RZ, R12 ;  /* 0x000000ffff477224 */ /* 0x000fe400078e000c */
.L_x_7714:
[----:B------:R-:W-:Y:S05]  /*6cf0*/  BSYNC B2 ;  /* 0x0000000000027941 */ /* 0x000fea0003800000 */
.L_x_7712:
        /* <DEDUP_REMOVED lines=16> */
.L_x_7718:
[----:B------:R-:W-:Y:S05]  /*6e00*/  BSYNC B3 ;  /* 0x0000000000037941 */ /* 0x000fea0003800000 */
.L_x_7717:
        /* <DEDUP_REMOVED lines=43> */
.L_x_7716:
[----:B------:R-:W-:Y:S05]  /*70c0*/  BSYNC B2 ;  /* 0x0000000000027941 */ /* 0x000fea0003800000 */
.L_x_7715:
        /* <DEDUP_REMOVED lines=10> */
.L_x_7711:
        /* <DEDUP_REMOVED lines=12> */
.L_x_7720:
[----:B------:R-:W-:Y:S02]  /*7230*/  IMAD.MOV.U32 R75, RZ, RZ, R12 ;  /* 0x000000ffff4b7224 */ /* 0x000fe400078e000c */
.L_x_7721:
[----:B------:R-:W-:Y:S05]  /*7240*/  BSYNC B2 ;  /* 0x0000000000027941 */ /* 0x000fea0003800000 */
.L_x_7719:
        /* <DEDUP_REMOVED lines=16> */
.L_x_7725:
[----:B------:R-:W-:Y:S05]  /*7350*/  BSYNC B3 ;  /* 0x0000000000037941 */ /* 0x000fea0003800000 */
.L_x_7724:
        /* <DEDUP_REMOVED lines=43> */
.L_x_7723:
[----:B------:R-:W-:Y:S05]  /*7610*/  BSYNC B2 ;  /* 0x0000000000027941 */ /* 0x000fea0003800000 */
.L_x_7722:
        /* <DEDUP_REMOVED lines=14> */
.L_x_7726:
        /* <DEDUP_REMOVED lines=12> */
.L_x_7729:
[----:B------:R-:W-:Y:S02]  /*77c0*/  IMAD.MOV.U32 R56, RZ, RZ, R12 ;  /* 0x000000ffff387224 */ /* 0x000fe400078e000c */
.L_x_7730:
[----:B------:R-:W-:Y:S05]  /*77d0*/  BSYNC B2 ;  /* 0x0000000000027941 */ /* 0x000fea0003800000 */
.L_x_7728:
        /* <DEDUP_REMOVED lines=16> */
.L_x_7734:
[----:B------:R-:W-:Y:S05]  /*78e0*/  BSYNC B3 ;  /* 0x0000000000037941 */ /* 0x000fea0003800000 */
.L_x_7733:
        /* <DEDUP_REMOVED lines=43> */
.L_x_7732:
[----:B------:R-:W-:Y:S05]  /*7ba0*/  BSYNC B2 ;  /* 0x0000000000027941 */ /* 0x000fea0003800000 */
.L_x_7731:
        /* <DEDUP_REMOVED lines=10> */
.L_x_7727:
        /* <DEDUP_REMOVED lines=12> */
.L_x_7736:
[----:B------:R-:W-:Y:S02]  /*7d10*/  IMAD.MOV.U32 R56, RZ, RZ, R12 ;  /* 0x000000ffff387224 */ /* 0x000fe400078e000c */
.L_x_7737:
[----:B------:R-:W-:Y:S05]  /*7d20*/  BSYNC B2 ;  /* 0x0000000000027941 */ /* 0x000fea0003800000 */
.L_x_7735:
        /* <DEDUP_REMOVED lines=16> */
.L_x_7741:
[----:B------:R-:W-:Y:S05]  /*7e30*/  BSYNC B3 ;  /* 0x0000000000037941 */ /* 0x000fea0003800000 */
.L_x_7740:
        /* <DEDUP_REMOVED lines=43> */
.L_x_7739:
[----:B------:R-:W-:Y:S05]  /*80f0*/  BSYNC B2 ;  /* 0x0000000000027941 */ /* 0x000fea0003800000 */
.L_x_7738:
        /* <DEDUP_REMOVED lines=14> */
.L_x_7742:
        /* <DEDUP_REMOVED lines=12> */
.L_x_7745:
[----:B------:R-:W-:Y:S02]  /*82a0*/  IMAD.MOV.U32 R56, RZ, RZ, R12 ;  /* 0x000000ffff387224 */ /* 0x000fe400078e000c */
.L_x_7746:
[----:B------:R-:W-:Y:S05]  /*82b0*/  BSYNC B2 ;  /* 0x0000000000027941 */ /* 0x000fea0003800000 */
.L_x_7744:
        /* <DEDUP_REMOVED lines=16> */
.L_x_7750:
[----:B------:R-:W-:Y:S05]  /*83c0*/  BSYNC B3 ;  /* 0x0000000000037941 */ /* 0x000fea0003800000 */
.L_x_7749:
        /* <DEDUP_REMOVED lines=43> */
.L_x_7748:
[----:B------:R-:W-:Y:S05]  /*8680*/  BSYNC B2 ;  /* 0x0000000000027941 */ /* 0x000fea0003800000 */
.L_x_7747:
        /* <DEDUP_REMOVED lines=10> */
.L_x_7743:
        /* <DEDUP_REMOVED lines=12> */
.L_x_7752:
[----:B------:R-:W-:Y:S02]  /*87f0*/  IMAD.MOV.U32 R56, RZ, RZ, R12 ;  /* 0x000000ffff387224 */ /* 0x000fe400078e000c */
.L_x_7753:
[----:B------:R-:W-:Y:S05]  /*8800*/  BSYNC B2 ;  /* 0x0000000000027941 */ /* 0x000fea0003800000 */
.L_x_7751:
        /* <DEDUP_REMOVED lines=16> */
.L_x_7757:
[----:B------:R-:W-:Y:S05]  /*8910*/  BSYNC B3 ;  /* 0x0000000000037941 */ /* 0x000fea0003800000 */
.L_x_7756:
        /* <DEDUP_REMOVED lines=43> */
.L_x_7755:
[----:B------:R-:W-:Y:S05]  /*8bd0*/  BSYNC B2 ;  /* 0x0000000000027941 */ /* 0x000fea0003800000 */
.L_x_7754:
        /* <DEDUP_REMOVED lines=14> */
.L_x_7758:
        /* <DEDUP_REMOVED lines=12> */
.L_x_7761:
[----:B------:R-:W-:Y:S02]  /*8d80*/  IMAD.MOV.U32 R75, RZ, RZ, R12 ;  /* 0x000000ffff4b7224 */ /* 0x000fe400078e000c */
.L_x_7762:
[----:B------:R-:W-:Y:S05]  /*8d90*/  BSYNC B2 ;  /* 0x0000000000027941 */ /* 0x000fea0003800000 */
.L_x_7760:
        /* <DEDUP_REMOVED lines=16> */
.L_x_7766:
[----:B------:R-:W-:Y:S05]  /*8ea0*/  BSYNC B3 ;  /* 0x0000000000037941 */ /* 0x000fea0003800000 */
.L_x_7765:
        /* <DEDUP_REMOVED lines=43> */
.L_x_7764:
[----:B------:R-:W-:Y:S05]  /*9160*/  BSYNC B2 ;  /* 0x0000000000027941 */ /* 0x000fea0003800000 */
.L_x_7763:
        /* <DEDUP_REMOVED lines=10> */
.L_x_7759:
        /* <DEDUP_REMOVED lines=12> */
.L_x_7768:
[----:B------:R-:W-:Y:S02]  /*92d0*/  IMAD.MOV.U32 R79, RZ, RZ, R12 ;  /* 0x000000ffff4f7224 */ /* 0x000fe400078e000c */
.L_x_7769:
[----:B------:R-:W-:Y:S05]  /*92e0*/  BSYNC B2 ;  /* 0x0000000000027941 */ /* 0x000fea0003800000 */
.L_x_7767:
        /* <DEDUP_REMOVED lines=16> */
.L_x_7773:
[----:B------:R-:W-:Y:S05]  /*93f0*/  BSYNC B3 ;  /* 0x0000000000037941 */ /* 0x000fea0003800000 */
.L_x_7772:
        /* <DEDUP_REMOVED lines=43> */
.L_x_7771:
[----:B------:R-:W-:Y:S05]  /*96b0*/  BSYNC B2 ;  /* 0x0000000000027941 */ /* 0x000fea0003800000 */
.L_x_7770:
        /* <DEDUP_REMOVED lines=13> */
.L_x_7774:
        /* <DEDUP_REMOVED lines=12> */
.L_x_7777:
[----:B------:R-:W-:Y:S02]  /*9850*/  MOV R79, R12 ;  /* 0x0000000c004f7202 */ /* 0x000fe40000000f00 */
.L_x_7778:
[----:B------:R-:W-:Y:S05]  /*9860*/  BSYNC B2 ;  /* 0x0000000000027941 */ /* 0x000fea0003800000 */
.L_x_7776:
        /* <DEDUP_REMOVED lines=16> */
.L_x_7782:
[----:B------:R-:W-:Y:S05]  /*9970*/  BSYNC B3 ;  /* 0x0000000000037941 */ /* 0x000fea0003800000 */
.L_x_7781:
        /* <DEDUP_REMOVED lines=43> */
.L_x_7780:
[----:B------:R-:W-:Y:S05]  /*9c30*/  BSYNC B2 ;  /* 0x0000000000027941 */ /* 0x000fea0003800000 */
.L_x_7779:
        /* <DEDUP_REMOVED lines=10> */
.L_x_7775:
        /* <DEDUP_REMOVED lines=12> */
.L_x_7784:
[----:B------:R-:W-:Y:S02]  /*9da0*/  IMAD.MOV.U32 R79, RZ, RZ, R12 ;  /* 0x000000ffff4f7224 */ /* 0x000fe400078e000c */
.L_x_7785:
[----:B------:R-:W-:Y:S05]  /*9db0*/  BSYNC B2 ;  /* 0x0000000000027941 */ /* 0x000fea0003800000 */
.L_x_7783:
        /* <DEDUP_REMOVED lines=16> */
.L_x_7789:
[----:B------:R-:W-:Y:S05]  /*9ec0*/  BSYNC B3 ;  /* 0x0000000000037941 */ /* 0x000fea0003800000 */
.L_x_7788:
        /* <DEDUP_REMOVED lines=43> */
.L_x_7787:
[----:B------:R-:W-:Y:S05]  /*a180*/  BSYNC B2 ;  /* 0x0000000000027941 */ /* 0x000fea0003800000 */
.L_x_7786:
        /* <DEDUP_REMOVED lines=13> */
.L_x_7790:
        /* <DEDUP_REMOVED lines=12> */
.L_x_7793:
[----:B------:R-:W-:Y:S02]  /*a320*/  IMAD.MOV.U32 R58, RZ, RZ, R12 ;  /* 0x000000ffff3a7224 */ /* 0x000fe400078e000c */
.L_x_7794:
[----:B------:R-:W-:Y:S05]  /*a330*/  BSYNC B2 ;  /* 0x0000000000027941 */ /* 0x000fea0003800000 */
.L_x_7792:
        /* <DEDUP_REMOVED lines=16> */
.L_x_7798:
[----:B------:R-:W-:Y:S05]  /*a440*/  BSYNC B3 ;  /* 0x0000000000037941 */ /* 0x000fea0003800000 */
.L_x_7797:
        /* <DEDUP_REMOVED lines=43> */
.L_x_7796:
[----:B------:R-:W-:Y:S05]  /*a700*/  BSYNC B2 ;  /* 0x0000000000027941 */ /* 0x000fea0003800000 */
.L_x_7795:
        /* <DEDUP_REMOVED lines=10> */
.L_x_7791:
        /* <DEDUP_REMOVED lines=12> */
.L_x_7800:
[----:B------:R-:W-:Y:S02]  /*a870*/  IMAD.MOV.U32 R58, RZ, RZ, R12 ;  /* 0x000000ffff3a7224 */ /* 0x000fe400078e000c */
.L_x_7801:
[----:B------:R-:W-:Y:S05]  /*a880*/  BSYNC B2 ;  /* 0x0000000000027941 */ /* 0x000fea0003800000 */
.L_x_7799:
        /* <DEDUP_REMOVED lines=16> */
.L_x_7805:
[----:B------:R-:W-:Y:S05]  /*a990*/  BSYNC B3 ;  /* 0x0000000000037941 */ /* 0x000fea0003800000 */
.L_x_7804:
        /* <DEDUP_REMOVED lines=43> */
.L_x_7803:
[----:B------:R-:W-:Y:S05]  /*ac50*/  BSYNC B2 ;  /* 0x0000000000027941 */ /* 0x000fea0003800000 */
.L_x_7802:
        /* <DEDUP_REMOVED lines=13> */
.L_x_7806:
        /* <DEDUP_REMOVED lines=12> */
.L_x_7809:
[----:B------:R-:W-:Y:S02]  /*adf0*/  IMAD.MOV.U32 R58, RZ, RZ, R12 ;  /* 0x000000ffff3a7224 */ /* 0x000fe400078e000c */
.L_x_7810:
[----:B------:R-:W-:Y:S05]  /*ae00*/  BSYNC B2 ;  /* 0x0000000000027941 */ /* 0x000fea0003800000 */
.L_x_7808:
        /* <DEDUP_REMOVED lines=16> */
.L_x_7814:
[----:B------:R-:W-:Y:S05]  /*af10*/  BSYNC B3 ;  /* 0x0000000000037941 */ /* 0x000fea0003800000 */
.L_x_7813:
        /* <DEDUP_REMOVED lines=43> */
.L_x_7812:
[----:B------:R-:W-:Y:S05]  /*b1d0*/  BSYNC B2 ;  /* 0x0000000000027941 */ /* 0x000fea0003800000 */
.L_x_7811:
        /* <DEDUP_REMOVED lines=10> */
.L_x_7807:
        /* <DEDUP_REMOVED lines=12> */
.L_x_7816:
[----:B------:R-:W-:Y:S02]  /*b340*/  MOV R58, R12 ;  /* 0x0000000c003a7202 */ /* 0x000fe40000000f00 */
.L_x_7817:
[----:B------:R-:W-:Y:S05]  /*b350*/  BSYNC B2 ;  /* 0x0000000000027941 */ /* 0x000fea0003800000 */
.L_x_7815:
        /* <DEDUP_REMOVED lines=16> */
.L_x_7821:
[----:B------:R-:W-:Y:S05]  /*b460*/  BSYNC B3 ;  /* 0x0000000000037941 */ /* 0x000fea0003800000 */
.L_x_7820:
        /* <DEDUP_REMOVED lines=43> */
.L_x_7819:
[----:B------:R-:W-:Y:S05]  /*b720*/  BSYNC B2 ;  /* 0x0000000000027941 */ /* 0x000fea0003800000 */
.L_x_7818:
        /* <DEDUP_REMOVED lines=13> */
.L_x_7822:
        /* <DEDUP_REMOVED lines=12> */
.L_x_7825:
[----:B------:R-:W-:Y:S02]  /*b8c0*/  IMAD.MOV.U32 R58, RZ, RZ, R12 ;  /* 0x000000ffff3a7224 */ /* 0x000fe400078e000c */
.L_x_7826:
[----:B------:R-:W-:Y:S05]  /*b8d0*/  BSYNC B2 ;  /* 0x0000000000027941 */ /* 0x000fea0003800000 */
.L_x_7824:
        /* <DEDUP_REMOVED lines=16> */
.L_x_7830:
[----:B------:R-:W-:Y:S05]  /*b9e0*/  BSYNC B3 ;  /* 0x0000000000037941 */ /* 0x000fea0003800000 */
.L_x_7829:
        /* <DEDUP_REMOVED lines=43> */
.L_x_7828:
[----:B------:R-:W-:Y:S05]  /*bca0*/  BSYNC B2 ;  /* 0x0000000000027941 */ /* 0x000fea0003800000 */
.L_x_7827:
        /* <DEDUP_REMOVED lines=10> */
.L_x_7823:
        /* <DEDUP_REMOVED lines=12> */
[----:B------:R-:W-:-:S02]  /*be10*/  F2FP.PACK_AB R59, R82, R79 ;  /* 0x0000004f523b723e */ /* 0x000fc400000000ff */
[----:B------:R-:W-:Y:S02]  /*be20*/  F2FP.PACK_AB R58, R80, R75 ;  /* 0x0000004b503a723e */ /* 0x000fe400000000ff */
[----:B------:R-:W-:Y:S02]  /*be30*/  F2FP.PACK_AB R57, R73, R72 ;  /* 0x000000484939723e */ /* 0x000fe400000000ff */
[----:B------:R-:W-:Y:S02]  /*be40*/  F2FP.PACK_AB R56, R71, R68 ;  /* 0x000000444738723e */ /* 0x000fe400000000ff */
        /* <DEDUP_REMOVED lines=38> */
.L_x_7702:
[----:B------:R-:W-:Y:S05]  /*c0b0*/  BSYNC B1 ;  /* 0x0000000000017941 */ /* 0x000fea0003800000 */
.L_x_7701:
        /* <DEDUP_REMOVED lines=22> */
.L_x_7839:
        /* <DEDUP_REMOVED lines=54> */
.L_x_7840:
        /* <DEDUP_REMOVED lines=30> */
[----:B------:R-:W-:Y:S01]  /*c760*/  F2FP.PACK_AB R56, R57, R56 ;  /* 0x000000383938723e */ /* 0x000fe200000000ff */
[----:B------:R-:W-:-:S02]  /*c770*/  FFMA.FTZ R88, R47, R88, R55 ;  /* 0x000000582f587223 */ /* 0x000fc40000010037 */
[--C-:B------:R-:W-:Y:S02]  /*c780*/  FADD.FTZ R84, R77, -R86.reuse ;  /* 0x800000564d547221 */ /* 0x100fe40000010000 */
[C---:B------:R-:W-:Y:S01]  /*c790*/  FMUL.FTZ R85, R83.reuse, R58 ;  /* 0x0000003a53557220 */ /* 0x040fe20000410000 */
        /* <DEDUP_REMOVED lines=16> */
.L_x_7834:
[----:B------:R-:W-:Y:S05]  /*c8a0*/  BSYNC B1 ;  /* 0x0000000000017941 */ /* 0x000fea0003800000 */
.L_x_7833:
        /* <DEDUP_REMOVED lines=25> */
[----:B------:R-:W-:Y:S01]  /*ca40*/  F2FP.PACK_AB R58, R85, R58 ;  /* 0x0000003a553a723e */ /* 0x000fe200000000ff */
[----:B------:R-:W-:Y:S01]  /*ca50*/  FFMA.FTZ R92, R27, R92, R35 ;  /* 0x0000005c1b5c7223 */ /* 0x000fe20000010023 */
[----:B------:R-:W-:Y:S01]  /*ca60*/  F2FP.PACK_AB R57, R84, R57 ;  /* 0x000000395439723e */ /* 0x000fe200000000ff */
[----:B------:R-:W-:-:S02]  /*ca70*/  FFMA.FTZ R56, R29, R56, R37 ;  /* 0x000000381d387223 */ /* 0x000fc40000010025 */
[----:B------:R-:W-:Y:S01]  /*ca80*/  IMAD.MOV.U32 R87, RZ, RZ, 0x10 ;  /* 0x00000010ff577424 */ /* 0x000fe200078e00ff */
[----:B------:R-:W-:Y:S02]  /*ca90*/  F2FP.PACK_AB R59, R92, R59 ;  /* 0x0000003b5c3b723e */ /* 0x000fe400000000ff */
[----:B------:R-:W-:Y:S01]  /*caa0*/  F2FP.PACK_AB R56, R56, R83 ;  /* 0x000000533838723e */ /* 0x000fe200000000ff */
[----:B------:R-:W-:-:S05]  /*cab0*/  IMAD.WIDE.U32 R84, R6, R87, c[0x0][0x208] ;  /* 0x0000820006547625 */ /* 0x000fca00078e0057 */
[----:B------:R0:W-:Y:S02]  /*cac0*/  STG.E.128 [R84.64], R56 ;  /* 0x0000003854007986 */ /* 0x0001e4000c101d06 */
.L_x_7836:
[----:B------:R-:W-:Y:S05]  /*cad0*/  BSYNC B1 ;  /* 0x0000000000017941 */ /* 0x000fea0003800000 */
.L_x_7835:
[----:B01----:R-:W-:-:S04]  /*cae0*/  IMAD.MOV.U32 R57, RZ, RZ, 0x4 ;  /* 0x00000004ff397424 */ /* 0x003fc800078e00ff */
[----:B------:R-:W-:-:S05]  /*caf0*/  IMAD R60, R57, c[0x0][0x160], R60 ;  /* 0x00005800393c7a24 */ /* 0x000fca00078e023c */
[----:B------:R-:W-:-:S13]  /*cb00*/  ISETP.GE.AND P0, PT, R60, c[0x0][0x164], PT ;  /* 0x000059003c007a0c */ /* 0x000fda0003f06270 */
[----:B-----5:R-:W-:Y:S01]  /*cb10*/  @P0 CALL.REL.NOINC `(.L_x_7837) ;  /* 0x0000001000000944 */ /* 0x020fe20003c00000 */
[----:B------:R-:W-:Y:S05]  /*cb20*/  BRA `(.L_x_7838) ;  /* 0xffff3e3000007947 */ /* 0x000fea000383ffff */
.L_x_7837:
[----:B------:R-:W-:Y:S05]  /*cb30*/  BSYNC B0 ;  /* 0x0000000000007941 */ /* 0x000fea0003800000 */
.L_x_7569:
[----:B------:R-:W-:Y:S05]  /*cb40*/  EXIT ;  /* 0x000000000000794d */ /* 0x000fea0003800000 */
.L_x_7831:
[----:B------:R-:W-:Y:S01]  /*cb50*/  IMAD.MOV.U32 R86, RZ, RZ, 0x1 ;  /* 0x00000001ff567424 */ /* 0x000fe200078e00ff */
[----:B------:R-:W-:Y:S01]  /*cb60*/  MOV R56, 0xcba0 ;  /* 0x0000cba000387802 */ /* 0x000fe20000000f00 */
[----:B------:R-:W-:Y:S02]  /*cb70*/  IMAD.MOV.U32 R84, RZ, RZ, 0x1f ;  /* 0x0000001fff547424 */ /* 0x000fe400078e00ff */
[----:B------:R-:W-:Y:S02]  /*cb80*/  IMAD.MOV.U32 R83, RZ, RZ, -0x1 ;  /* 0xffffffffff537424 */ /* 0x000fe400078e00ff */
[----:B-----5:R-:W-:Y:S05]  /*cb90*/  CALL.REL.NOINC `($__internal_46_$__cuda_sm70_shflsync_bfly_p) ;  /* 0x000005d000007944 */ /* 0x020fea0003c00000 */
[----:B01----:R-:W-:Y:S05]  /*cba0*/  BRA `(.L_x_7839) ;  /* 0xfffff67000007947 */ /* 0x003fea000383ffff */
.L_x_7832:
[----:B0-----:R-:W-:Y:S01]  /*cbb0*/  MOV R59, R87 ;  /* 0x00000057003b7202 */ /* 0x001fe20000000f00 */
[----:B------:R-:W-:Y:S01]  /*cbc0*/  IMAD.MOV.U32 R86, RZ, RZ, 0x2 ;  /* 0x00000002ff567424 */ /* 0x000fe200078e00ff */
[----:B------:R-:W-:Y:S01]  /*cbd0*/  MOV R56, 0xcc10 ;  /* 0x0000cc1000387802 */ /* 0x000fe20000000f00 */
[----:B------:R-:W-:Y:S02]  /*cbe0*/  IMAD.MOV.U32 R84, RZ, RZ, 0x1f ;  /* 0x0000001fff547424 */ /* 0x000fe400078e00ff */
[----:B------:R-:W-:Y:S02]  /*cbf0*/  IMAD.MOV.U32 R83, RZ, RZ, -0x1 ;  /* 0xffffffffff537424 */ /* 0x000fe400078e00ff */
[----:B-----5:R-:W-:Y:S05]  /*cc00*/  CALL.REL.NOINC `($__internal_46_$__cuda_sm70_shflsync_bfly_p) ;  /* 0x0000056000007944 */ /* 0x020fea0003c00000 */
[----:B01----:R-:W-:Y:S01]  /*cc10*/  FADD.FTZ R59, R87, R83 ;  /* 0x00000053573b7221 */ /* 0x003fe20000010000 */
[----:B------:R-:W-:Y:S01]  /*cc20*/  MOV R56, 0xcc70 ;  /* 0x0000cc7000387802 */ /* 0x000fe20000000f00 */
[----:B------:R-:W-:-:S02]  /*cc30*/  IMAD.MOV.U32 R86, RZ, RZ, 0x4 ;  /* 0x00000004ff567424 */ /* 0x000fc400078e00ff */
[----:B------:R-:W-:Y:S02]  /*cc40*/  IMAD.MOV.U32 R84, RZ, RZ, 0x1f ;  /* 0x0000001fff547424 */ /* 0x000fe400078e00ff */
[----:B------:R-:W-:Y:S02]  /*cc50*/  IMAD.MOV.U32 R83, RZ, RZ, -0x1 ;  /* 0xffffffffff537424 */ /* 0x000fe400078e00ff */
[----:B------:R-:W-:Y:S05]  /*cc60*/  CALL.REL.NOINC `($__internal_46_$__cuda_sm70_shflsync_bfly_p) ;  /* 0x0000050000007944 */ /* 0x000fea0003c00000 */
[----:B0-----:R-:W-:Y:S01]  /*cc70*/  HFMA2.MMA R86, -RZ, RZ, 0, 4.76837158203125e-07 ;  /* 0x00000008ff567435 */ /* 0x001fe200000001ff */
[----:B-1----:R-:W-:Y:S01]  /*cc80*/  FADD.FTZ R59, R59, R83 ;  /* 0x000000533b3b7221 */ /* 0x002fe20000010000 */
[----:B------:R-:W-:Y:S01]  /*cc90*/  MOV R56, 0xccd0 ;  /* 0x0000ccd000387802 */ /* 0x000fe20000000f00 */
[----:B------:R-:W-:Y:S02]  /*cca0*/  IMAD.MOV.U32 R84, RZ, RZ, 0x1f ;  /* 0x0000001fff547424 */ /* 0x000fe400078e00ff */
[----:B------:R-:W-:Y:S02]  /*ccb0*/  IMAD.MOV.U32 R83, RZ, RZ, -0x1 ;  /* 0xffffffffff537424 */ /* 0x000fe400078e00ff */
[----:B------:R-:W-:Y:S05]  /*ccc0*/  CALL.REL.NOINC `($__internal_46_$__cuda_sm70_shflsync_bfly_p) ;  /* 0x000004a000007944 */ /* 0x000fea0003c00000 */
[----:B01----:R-:W-:Y:S01]  /*ccd0*/  FADD.FTZ R59, R59, R83 ;  /* 0x000000533b3b7221 */ /* 0x003fe20000010000 */
[----:B------:R-:W-:Y:S01]  /*cce0*/  MOV R56, 0xcd30 ;  /* 0x0000cd3000387802 */ /* 0x000fe20000000f00 */
[----:B------:R-:W-:Y:S02]  /*ccf0*/  IMAD.MOV.U32 R86, RZ, RZ, 0x10 ;  /* 0x00000010ff567424 */ /* 0x000fe400078e00ff */
[----:B------:R-:W-:-:S02]  /*cd00*/  IMAD.MOV.U32 R84, RZ, RZ, 0x1f ;  /* 0x0000001fff547424 */ /* 0x000fc400078e00ff */
[----:B------:R-:W-:Y:S02]  /*cd10*/  IMAD.MOV.U32 R83, RZ, RZ, -0x1 ;  /* 0xffffffffff537424 */ /* 0x000fe400078e00ff */
[----:B------:R-:W-:Y:S05]  /*cd20*/  CALL.REL.NOINC `($__internal_46_$__cuda_sm70_shflsync_bfly_p) ;  /* 0x0000044000007944 */ /* 0x000fea0003c00000 */
        /* <DEDUP_REMOVED lines=39> */
[----:B------:R-:W-:-:S03]  /*cfa0*/  MOV R56, 0xcfd0 ;  /* 0x0000cfd000387802 */ /* 0x000fc60000000f00 */
[----:B------:R-:W-:Y:S02]  /*cfb0*/  IMAD.MOV.U32 R59, RZ, RZ, R58 ;  /* 0x000000ffff3b7224 */ /* 0x000fe400078e003a */
[----:B------:R-:W-:Y:S05]  /*cfc0*/  CALL.REL.NOINC `($__internal_46_$__cuda_sm70_shflsync_bfly_p) ;  /* 0x000001a000007944 */ /* 0x000fea0003c00000 */
[----:B01----:R-:W-:Y:S01]  /*cfd0*/  FADD.FTZ R59, R58, R83 ;  /* 0x000000533a3b7221 */ /* 0x003fe20000010000 */
[----:B------:R-:W-:Y:S01]  /*cfe0*/  MOV R56, 0xd030 ;  /* 0x0000d03000387802 */ /* 0x000fe20000000f00 */
[----:B------:R-:W-:Y:S02]  /*cff0*/  IMAD.MOV.U32 R86, RZ, RZ, 0x2 ;  /* 0x00000002ff567424 */ /* 0x000fe400078e00ff */
[----:B------:R-:W-:Y:S02]  /*d000*/  IMAD.MOV.U32 R84, RZ, RZ, 0x1f ;  /* 0x0000001fff547424 */ /* 0x000fe400078e00ff */
[----:B------:R-:W-:Y:S02]  /*d010*/  IMAD.MOV.U32 R83, RZ, RZ, -0x1 ;  /* 0xffffffffff537424 */ /* 0x000fe400078e00ff */
[----:B------:R-:W-:Y:S05]  /*d020*/  CALL.REL.NOINC `($__internal_46_$__cuda_sm70_shflsync_bfly_p) ;  /* 0x0000014000007944 */ /* 0x000fea0003c00000 */
[----:B0-----:R-:W-:Y:S01]  /*d030*/  HFMA2.MMA R86, -RZ, RZ, 0, 2.384185791015625e-07 ;  /* 0x00000004ff567435 */ /* 0x001fe200000001ff */
[----:B-1----:R-:W-:Y:S01]  /*d040*/  FADD.FTZ R59, R59, R83 ;  /* 0x000000533b3b7221 */ /* 0x002fe20000010000 */
[----:B------:R-:W-:Y:S01]  /*d050*/  MOV R56, 0xd090 ;  /* 0x0000d09000387802 */ /* 0x000fe20000000f00 */
[----:B------:R-:W-:Y:S02]  /*d060*/  IMAD.MOV.U32 R84, RZ, RZ, 0x1f ;  /* 0x0000001fff547424 */ /* 0x000fe400078e00ff */
[----:B------:R-:W-:-:S02]  /*d070*/  IMAD.MOV.U32 R83, RZ, RZ, -0x1 ;  /* 0xffffffffff537424 */ /* 0x000fc400078e00ff */
[----:B------:R-:W-:Y:S05]  /*d080*/  CALL.REL.NOINC `($__internal_46_$__cuda_sm70_shflsync_bfly_p) ;  /* 0x000000e000007944 */ /* 0x000fea0003c00000 */
[----:B01----:R-:W-:Y:S01]  /*d090*/  FADD.FTZ R59, R59, R83 ;  /* 0x000000533b3b7221 */ /* 0x003fe20000010000 */
[----:B------:R-:W-:Y:S01]  /*d0a0*/  MOV R56, 0xd0f0 ;  /* 0x0000d0f000387802 */ /* 0x000fe20000000f00 */
[----:B------:R-:W-:-:S02]  /*d0b0*/  IMAD.MOV.U32 R86, RZ, RZ, 0x8 ;  /* 0x00000008ff567424 */ /* 0x000fc400078e00ff */
[----:B------:R-:W-:Y:S02]  /*d0c0*/  IMAD.MOV.U32 R84, RZ, RZ, 0x1f ;  /* 0x0000001fff547424 */ /* 0x000fe400078e00ff */
[----:B------:R-:W-:Y:S02]  /*d0d0*/  IMAD.MOV.U32 R83, RZ, RZ, -0x1 ;  /* 0xffffffffff537424 */ /* 0x000fe400078e00ff */
[----:B------:R-:W-:Y:S05]  /*d0e0*/  CALL.REL.NOINC `($__internal_46_$__cuda_sm70_shflsync_bfly_p) ;  /* 0x0000008000007944 */ /* 0x000fea0003c00000 */
[----:B-1----:R-:W-:Y:S01]  /*d0f0*/  FADD.FTZ R87, R59, R83 ;  /* 0x000000533b577221 */ /* 0x002fe20000010000 */
[----:B0-----:R-:W-:Y:S01]  /*d100*/  MOV R86, 0x10 ;  /* 0x0000001000567802 */ /* 0x001fe20000000f00 */
[----:B------:R-:W-:Y:S01]  /*d110*/  IMAD.MOV.U32 R84, RZ, RZ, 0x1f ;  /* 0x0000001fff547424 */ /* 0x000fe200078e00ff */
[----:B------:R-:W-:Y:S01]  /*d120*/  MOV R56, 0xd160 ;  /* 0x0000d16000387802 */ /* 0x000fe20000000f00 */
[----:B------:R-:W-:Y:S02]  /*d130*/  IMAD.MOV.U32 R83, RZ, RZ, -0x1 ;  /* 0xffffffffff537424 */ /* 0x000fe400078e00ff */
[----:B------:R-:W-:Y:S02]  /*d140*/  IMAD.MOV.U32 R59, RZ, RZ, R87 ;  /* 0x000000ffff3b7224 */ /* 0x000fe400078e0057 */
[----:B------:R-:W-:Y:S05]  /*d150*/  CALL.REL.NOINC `($__internal_46_$__cuda_sm70_shflsync_bfly_p) ;  /* 0x0000001000007944 */ /* 0x000fea0003c00000 */
[----:B01----:R-:W-:Y:S05]  /*d160*/  BRA `(.L_x_7840) ;  /* 0xfffff41000007947 */ /* 0x003fea000383ffff */
        .weak           $__internal_46_$__cuda_sm70_shflsync_bfly_p
        .type           $__internal_46_$__cuda_sm70_shflsync_bfly_p,@function
        .size           $__internal_46_$__cuda_sm70_shflsync_bfly_p,(.L_x_13586 - $__internal_46_$__cuda_sm70_shflsync_bfly_p)
$__internal_46_$__cuda_sm70_shflsync_bfly_p:
[----:B------:R-:W-:Y:S01]  /*d170*/  IMAD.MOV.U32 R57, RZ, RZ, 0x0 ;  /* 0x00000000ff397424 */ /* 0x000fe200078e00ff */
[----:B------:R-:W-:Y:S04]  /*d180*/  WARPSYNC R83 ;  /* 0x0000005300007348 */ /* 0x000fe80003800000 */
[----:B------:R0:W1:Y:S01]  /*d190*/  SHFL.BFLY PT, R83, R59, R86, R84 ;  /* 0x0c0000563b537389 */ /* 0x00006200000e0054 */
[----:B------:R-:W-:Y:S05]  /*d1a0*/  RET.REL.NODEC R56 `(_ZN10layer_norm31ln_parallel_residual_fwd_kernelINS_13Kernel_traitsIf6__halfS2_S2_fjLj512ELj1ELj4ELj1ELj16ENS_18Kernel_traits_baseILj512EfS2_S2_S2_fjLj128EEEEELb1ELb1ELb0EEEvNS_9FwdParamsE) ;  /* 0xffff2e5038007950 */ /* 0x000fea0003c3ffff */
.L_x_7841:
        /* <DEDUP_REMOVED lines=13> */
.L_x_13586:


//--------------------- .text._ZN10layer_norm31ln_parallel_residual_fwd_kernelINS_13Kernel_traitsIf6__halfS2_S2_fjLj512ELj1ELj4ELj1ELj16ENS_18Kernel_traits_baseILj512EfS2_S2_S2_fjLj128EEEEELb1ELb1ELb1EEEvNS_9FwdParamsE --------------------------
	.section	.text._ZN10layer_norm31ln_parallel_residual_fwd_kernelINS_13Kernel_traitsIf6__halfS2_S2_fjLj512ELj1ELj4ELj1ELj16ENS_18Kernel_traits_baseILj512EfS2_S2_S2_fjLj128EEEEELb1ELb1ELb1EEEvNS_9FwdParamsE,"ax",@progbits
	.sectioninfo	@"SHI_REGISTERS=96"
	.align	128
        .global         _ZN10layer_norm31ln_parallel_residual_fwd_kernelINS_13Kernel_traitsIf6__halfS2_S2_fjLj512ELj1ELj4ELj1ELj16ENS_18Kernel_traits_baseILj512EfS2_S2_S2_fjLj128EEEEELb1ELb1ELb1EEEvNS_9FwdParamsE
        .type           _ZN10layer_norm31ln_parallel_residual_fwd_kernelINS_13Kernel_traitsIf6__halfS2_S2_fjLj512ELj1ELj4ELj1ELj16ENS_18Kernel_traits_baseILj512EfS2_S2_S2_fjLj128EEEEELb1ELb1ELb1EEEvNS_9FwdParamsE,@function
        .size           _ZN10layer_norm31ln_parallel_residual_fwd_kernelINS_13Kernel_traitsIf6__halfS2_S2_fjLj512ELj1ELj4ELj1ELj16ENS_18Kernel_traits_baseILj512EfS2_S2_S2_fjLj128EEEEELb1ELb1ELb1EEEvNS_9FwdParamsE,(.L_x_13587 - _ZN10layer_norm31ln_parallel_residual_fwd_kernelINS_13Kernel_traitsIf6__halfS2_S2_fjLj512ELj1ELj4ELj1ELj16ENS_18Kernel_traits_baseILj512EfS2_S2_S2_fjLj128EEEEELb1ELb1ELb1EEEvNS_9FwdParamsE)
        .other          _ZN10layer_norm31ln_parallel_residual_fwd_kernelINS_13Kernel_traitsIf6__halfS2_S2_fjLj512ELj1ELj4ELj1ELj16ENS_18Kernel_traits_baseILj512EfS2_S2_S2_fjLj128EEEEELb1ELb1ELb1EEEvNS_9FwdParamsE,@"STO_CUDA_ENTRY STV_DEFAULT"
_ZN10layer_norm31ln_parallel_residual_fwd_kernelINS_13Kernel_traitsIf6__halfS2_S2_fjLj512ELj1ELj4ELj1ELj16ENS_18Kernel_traits_baseILj512EfS2_S2_S2_fjLj128EEEEELb1ELb1ELb1EEEvNS_9FwdParamsE:
.text._ZN10layer_norm31ln_parallel_residual_fwd_kernelINS_13Kernel_traitsIf6__halfS2_S2_fjLj512ELj1ELj4ELj1ELj16ENS_18Kernel_traits_baseILj512EfS2_S2_S2_fjLj128EEEEELb1ELb1ELb1EEEvNS_9FwdParamsE:
        /* <DEDUP_REMOVED lines=10> */
[----:B------:R-:W-:Y:S01]  /*00a0*/  IMAD.MOV.U32 R70, RZ, RZ, c[0x0][0x238] ;  /* 0x00008e00ff467624 */ /* 0x000fe200078e00ff */
[----:B------:R-:W-:Y:S01]  /*00b0*/  MOV R71, c[0x0][0x23c] ;  /* 0x00008f0000477a02 */ /* 0x000fe20000000f00 */
[----:B0-----:R-:W-:Y:S01]  /*00c0*/  IMAD.SHL.U32 R0, R10, 0x20, RZ ;  /* 0x000000200a007824 */ /* 0x001fe200078e00ff */
[----:B------:R-:W-:Y:S01]  /*00d0*/  ISETP.NE.AND.EX P0, PT, RZ, c[0x0][0x21c], PT, P0 ;  /* 0x00008700ff007a0c */ /* 0x000fe20003f05300 */
[----:B------:R-:W-:Y:S01]  /*00e0*/  CS2R R12, SRZ ;  /* 0x00000000000c7805 */ /* 0x000fe2000001ff00 */
[----:B------:R-:W-:Y:S01]  /*00f0*/  CS2R R14, SRZ ;  /* 0x00000000000e7805 */ /* 0x000fe2000001ff00 */
[----:B------:R-:W-:Y:S01]  /*0100*/  CS2R R16, SRZ ;  /* 0x0000000000107805 */ /* 0x000fe2000001ff00 */
[----:B------:R-:W-:Y:S01]  /*0110*/  LOP3.LUT R0, R0, 0x3e0, RZ, 0xc0, !PT ;  /* 0x000003e000007812 */ /* 0x000fe200078ec0ff */
[----:B------:R-:W-:Y:S01]  /*0120*/  CS2R R18, SRZ ;  /* 0x0000000000127805 */ /* 0x000fe2000001ff00 */
[----:B------:R-:W-:Y:S01]  /*0130*/  CS2R R20, SRZ ;  /* 0x0000000000147805 */ /* 0x000fe2000001ff00 */
[----:B------:R-:W-:Y:S01]  /*0140*/  CS2R R22, SRZ ;  /* 0x0000000000167805 */ /* 0x000fe2000001ff00 */
[C---:B------:R-:W-:Y:S01]  /*0150*/  IADD3 R8, P2, R0.reuse, c[0x0][0x218], RZ ;  /* 0x0000860000087a10 */ /* 0x040fe20007f5e0ff */
[----:B------:R-:W-:Y:S01]  /*0160*/  CS2R R24, SRZ ;  /* 0x0000000000187805 */ /* 0x000fe2000001ff00 */
[----:B------:R-:W-:Y:S01]  /*0170*/  CS2R R26, SRZ ;  /* 0x00000000001a7805 */ /* 0x000fe2000001ff00 */
[----:B------:R0:W5:Y:S01]  /*0180*/  @P1 LDG.E.64 R4, [R70.64] ;  /* 0x0000000646041981 */ /* 0x000162000c1e1b00 */
[----:B------:R-:W-:Y:S01]  /*0190*/  IADD3 R6, P3, R0, c[0x0][0x1b0], RZ ;  /* 0x00006c0000067a10 */ /* 0x000fe20007f7e0ff */
[----:B------:R-:W-:-:S02]  /*01a0*/  IMAD.X R9, RZ, RZ, c[0x0][0x21c], P2 ;  /* 0x00008700ff097624 */ /* 0x000fc400010e06ff */
[----:B------:R-:W1:Y:S02]  /*01b0*/  S2R R11, SR_CTAID.X ;  /* 0x00000000000b7919 */ /* 0x000e640000002500 */
        /* <DEDUP_REMOVED lines=12> */
[----:B------:R0:W5:Y:S03]  /*0280*/  LDG.E.128 R28, [R6.64] ;  /* 0x00000006061c7981 */ /* 0x000166000c1e1d00 */
[----:B------:R-:W-:Y:S01]  /*0290*/  @P1 IADD3.X R71, RZ, R5, RZ, P0, !PT ;  /* 0x00000005ff471210 */ /* 0x000fe200007fe4ff */
[----:B------:R-:W-:Y:S01]  /*02a0*/  IMAD R3, R11, c[0x0][0x0], R10 ;  /* 0x000000000b037a24 */ /* 0x000fe200078e020a */
[----:B------:R0:W5:Y:S02]  /*02b0*/  LDG.E.128 R32, [R6.64+0x10] ;  /* 0x0000100606207981 */ /* 0x000164000c1e1d00 */
        /* <DEDUP_REMOVED lines=84> */
.L_x_8104:
        /* <DEDUP_REMOVED lines=30> */
.L_x_7844:
[----:B0-----:R-:W-:Y:S02]  /*09e0*/  IMAD.MOV.U32 R65, RZ, RZ, R64 ;  /* 0x000000ffff417224 */ /* 0x001fe400078e0040 */
.L_x_7845:
[----:B------:R-:W-:Y:S05]  /*09f0*/  BSYNC B1 ;  /* 0x0000000000017941 */ /* 0x000fea0003800000 */
.L_x_7843:
        /* <DEDUP_REMOVED lines=16> */
.L_x_7849:
[----:B------:R-:W-:Y:S05]  /*0b00*/  BSYNC B2 ;  /* 0x0000000000027941 */ /* 0x000fea0003800000 */
.L_x_7848:
        /* <DEDUP_REMOVED lines=44> */
.L_x_7847:
[----:B------:R-:W-:Y:S05]  /*0dd0*/  BSYNC B1 ;  /* 0x0000000000017941 */ /* 0x000fea0003800000 */
.L_x_7846:
        /* <DEDUP_REMOVED lines=17> */
.L_x_7850:
        /* <DEDUP_REMOVED lines=12> */
.L_x_7853:
[----:B------:R-:W-:Y:S02]  /*0fb0*/  IMAD.MOV.U32 R72, RZ, RZ, R64 ;  /* 0x000000ffff487224 */ /* 0x000fe400078e0040 */
.L_x_7854:
[----:B------:R-:W-:Y:S05]  /*0fc0*/  BSYNC B1 ;  /* 0x0000000000017941 */ /* 0x000fea0003800000 */
.L_x_7852:
        /* <DEDUP_REMOVED lines=16> */
.L_x_7858:
[----:B------:R-:W-:Y:S05]  /*10d0*/  BSYNC B2 ;  /* 0x0000000000027941 */ /* 0x000fea0003800000 */
.L_x_7857:
        /* <DEDUP_REMOVED lines=43> */
.L_x_7856:
[----:B------:R-:W-:Y:S05]  /*1390*/  BSYNC B1 ;  /* 0x0000000000017941 */ /* 0x000fea0003800000 */
.L_x_7855:
        /* <DEDUP_REMOVED lines=10> */
.L_x_7851:
        /* <DEDUP_REMOVED lines=12> */
.L_x_7860:
[----:B------:R-:W-:Y:S02]  /*1500*/  IMAD.MOV.U32 R72, RZ, RZ, R64 ;  /* 0x000000ffff487224 */ /* 0x000fe400078e0040 */
.L_x_7861:
[----:B------:R-:W-:Y:S05]  /*1510*/  BSYNC B1 ;  /* 0x0000000000017941 */ /* 0x000fea0003800000 */
.L_x_7859:
        /* <DEDUP_REMOVED lines=16> */
.L_x_7865:
[----:B------:R-:W-:Y:S05]  /*1620*/  BSYNC B2 ;  /* 0x0000000000027941 */ /* 0x000fea0003800000 */
.L_x_7864:
        /* <DEDUP_REMOVED lines=42> */
.L_x_7863:
[----:B------:R-:W-:Y:S05]  /*18d0*/  BSYNC B1 ;  /* 0x0000000000017941 */ /* 0x000fea0003800000 */
.L_x_7862:
        /* <DEDUP_REMOVED lines=14> */
.L_x_7866:
        /* <DEDUP_REMOVED lines=12> */
.L_x_7869:
[----:B------:R-:W-:Y:S02]  /*1a80*/  IMAD.MOV.U32 R52, RZ, RZ, R64 ;  /* 0x000000ffff347224 */ /* 0x000fe400078e0040 */
.L_x_7870:
[----:B------:R-:W-:Y:S05]  /*1a90*/  BSYNC B1 ;  /* 0x0000000000017941 */ /* 0x000fea0003800000 */
.L_x_7868:
        /* <DEDUP_REMOVED lines=16> */
.L_x_7874:
[----:B------:R-:W-:Y:S05]  /*1ba0*/  BSYNC B2 ;  /* 0x0000000000027941 */ /* 0x000fea0003800000 */
.L_x_7873:
        /* <DEDUP_REMOVED lines=42> */
.L_x_7872:
[----:B------:R-:W-:Y:S05]  /*1e50*/  BSYNC B1 ;  /* 0x0000000000017941 */ /* 0x000fea0003800000 */
.L_x_7871:
        /* <DEDUP_REMOVED lines=10> */
.L_x_7867:
        /* <DEDUP_REMOVED lines=12> */
.L_x_7876:
[----:B------:R-:W-:Y:S02]  /*1fc0*/  IMAD.MOV.U32 R52, RZ, RZ, R64 ;  /* 0x000000ffff347224 */ /* 0x000fe400078e0040 */
.L_x_7877:
[----:B------:R-:W-:Y:S05]  /*1fd0*/  BSYNC B1 ;  /* 0x0000000000017941 */ /* 0x000fea0003800000 */
.L_x_7875:
        /* <DEDUP_REMOVED lines=16> */
.L_x_7881:
[----:B------:R-:W-:Y:S05]  /*20e0*/  BSYNC B2 ;  /* 0x0000000000027941 */ /* 0x000fea0003800000 */
.L_x_7880:
        /* <DEDUP_REMOVED lines=42> */
.L_x_7879:
[----:B------:R-:W-:Y:S05]  /*2390*/  BSYNC B1 ;  /* 0x0000000000017941 */ /* 0x000fea0003800000 */
.L_x_7878:
        /* <DEDUP_REMOVED lines=14> */
.L_x_7882:
        /* <DEDUP_REMOVED lines=12> */
.L_x_7885:
[----:B------:R-:W-:Y:S02]  /*2540*/  IMAD.MOV.U32 R52, RZ, RZ, R64 ;  /* 0x000000ffff347224 */ /* 0x000fe400078e0040 */
.L_x_7886:
[----:B------:R-:W-:Y:S05]  /*2550*/  BSYNC B1 ;  /* 0x0000000000017941 */ /* 0x000fea0003800000 */
.L_x_7884:
        /* <DEDUP_REMOVED lines=16> */
.L_x_7890:
[----:B------:R-:W-:Y:S05]  /*2660*/  BSYNC B2 ;  /* 0x0000000000027941 */ /* 0x000fea0003800000 */
.L_x_7889:
        /* <DEDUP_REMOVED lines=43> */
.L_x_7888:
[----:B------:R-:W-:Y:S05]  /*2920*/  BSYNC B1 ;  /* 0x0000000000017941 */ /* 0x000fea0003800000 */
.L_x_7887:
        /* <DEDUP_REMOVED lines=10> */
.L_x_7883:
        /* <DEDUP_REMOVED lines=12> */
.L_x_7892:
[----:B------:R-:W-:Y:S02]  /*2a90*/  MOV R52, R64 ;  /* 0x0000004000347202 */ /* 0x000fe40000000f00 */
.L_x_7893:
[----:B------:R-:W-:Y:S05]  /*2aa0*/  BSYNC B1 ;  /* 0x0000000000017941 */ /* 0x000fea0003800000 */
.L_x_7891:
        /* <DEDUP_REMOVED lines=16> */
.L_x_7897:
[----:B------:R-:W-:Y:S05]  /*2bb0*/  BSYNC B2 ;  /* 0x0000000000027941 */ /* 0x000fea0003800000 */
.L_x_7896:
        /* <DEDUP_REMOVED lines=43> */
.L_x_7895:
[----:B------:R-:W-:Y:S05]  /*2e70*/  BSYNC B1 ;  /* 0x0000000000017941 */ /* 0x000fea0003800000 */
.L_x_7894:
        /* <DEDUP_REMOVED lines=14> */
.L_x_7898:
        /* <DEDUP_REMOVED lines=12> */
.L_x_7901:
[----:B------:R-:W-:Y:S02]  /*3020*/  IMAD.MOV.U32 R68, RZ, RZ, R64 ;  /* 0x000000ffff447224 */ /* 0x000fe400078e0040 */
.L_x_7902:
[----:B------:R-:W-:Y:S05]  /*3030*/  BSYNC B1 ;  /* 0x0000000000017941 */ /* 0x000fea0003800000 */
.L_x_7900:
        /* <DEDUP_REMOVED lines=16> */
.L_x_7906:
[----:B------:R-:W-:Y:S05]  /*3140*/  BSYNC B2 ;  /* 0x0000000000027941 */ /* 0x000fea0003800000 */
.L_x_7905:
        /* <DEDUP_REMOVED lines=43> */
.L_x_7904:
[----:B------:R-:W-:Y:S05]  /*3400*/  BSYNC B1 ;  /* 0x0000000000017941 */ /* 0x000fea0003800000 */
.L_x_7903:
        /* <DEDUP_REMOVED lines=10> */
.L_x_7899:
        /* <DEDUP_REMOVED lines=12> */
.L_x_7908:
[----:B------:R-:W-:Y:S02]  /*3570*/  MOV R75, R64 ;  /* 0x00000040004b7202 */ /* 0x000fe40000000f00 */
.L_x_7909:
[----:B------:R-:W-:Y:S05]  /*3580*/  BSYNC B1 ;  /* 0x0000000000017941 */ /* 0x000fea0003800000 */
.L_x_7907:
        /* <DEDUP_REMOVED lines=16> */
.L_x_7913:
[----:B------:R-:W-:Y:S05]  /*3690*/  BSYNC B2 ;  /* 0x0000000000027941 */ /* 0x000fea0003800000 */
.L_x_7912:
        /* <DEDUP_REMOVED lines=43> */
.L_x_7911:
[----:B------:R-:W-:Y:S05]  /*3950*/  BSYNC B1 ;  /* 0x0000000000017941 */ /* 0x000fea0003800000 */
.L_x_7910:
        /* <DEDUP_REMOVED lines=13> */
.L_x_7914:
        /* <DEDUP_REMOVED lines=12> */
.L_x_7917:
[----:B------:R-:W-:Y:S02]  /*3af0*/  IMAD.MOV.U32 R75, RZ, RZ, R64 ;  /* 0x000000ffff4b7224 */ /* 0x000fe400078e0040 */
.L_x_7918:
[----:B------:R-:W-:Y:S05]  /*3b00*/  BSYNC B1 ;  /* 0x0000000000017941 */ /* 0x000fea0003800000 */
.L_x_7916:
        /* <DEDUP_REMOVED lines=16> */
.L_x_7922:
[----:B------:R-:W-:Y:S05]  /*3c10*/  BSYNC B2 ;  /* 0x0000000000027941 */ /* 0x000fea0003800000 */
.L_x_7921:
        /* <DEDUP_REMOVED lines=43> */
.L_x_7920:
[----:B------:R-:W-:Y:S05]  /*3ed0*/  BSYNC B1 ;  /* 0x0000000000017941 */ /* 0x000fea0003800000 */
.L_x_7919:
        /* <DEDUP_REMOVED lines=10> */
.L_x_7915:
        /* <DEDUP_REMOVED lines=12> */
.L_x_7924:
[----:B------:R-:W-:Y:S02]  /*4040*/  MOV R75, R64 ;  /* 0x00000040004b7202 */ /* 0x000fe40000000f00 */
.L_x_7925:
[----:B------:R-:W-:Y:S05]  /*4050*/  BSYNC B1 ;  /* 0x0000000000017941 */ /* 0x000fea0003800000 */
.L_x_7923:
        /* <DEDUP_REMOVED lines=16> */
.L_x_7929:
[----:B------:R-:W-:Y:S05]  /*4160*/  BSYNC B2 ;  /* 0x0000000000027941 */ /* 0x000fea0003800000 */
.L_x_7928:
        /* <DEDUP_REMOVED lines=43> */
.L_x_7927:
[----:B------:R-:W-:Y:S05]  /*4420*/  BSYNC B1 ;  /* 0x0000000000017941 */ /* 0x000fea0003800000 */
.L_x_7926:
        /* <DEDUP_REMOVED lines=13> */
.L_x_7930:
        /* <DEDUP_REMOVED lines=12> */
.L_x_7933:
[----:B------:R-:W-:Y:S02]  /*45c0*/  IMAD.MOV.U32 R54, RZ, RZ, R64 ;  /* 0x000000ffff367224 */ /* 0x000fe400078e0040 */
.L_x_7934:
[----:B------:R-:W-:Y:S05]  /*45d0*/  BSYNC B1 ;  /* 0x0000000000017941 */ /* 0x000fea0003800000 */
.L_x_7932:
        /* <DEDUP_REMOVED lines=16> */
.L_x_7938:
[----:B------:R-:W-:Y:S05]  /*46e0*/  BSYNC B2 ;  /* 0x0000000000027941 */ /* 0x000fea0003800000 */
.L_x_7937:
        /* <DEDUP_REMOVED lines=43> */
.L_x_7936:
[----:B------:R-:W-:Y:S05]  /*49a0*/  BSYNC B1 ;  /* 0x0000000000017941 */ /* 0x000fea0003800000 */
.L_x_7935:
        /* <DEDUP_REMOVED lines=10> */
.L_x_7931:
        /* <DEDUP_REMOVED lines=12> */
.L_x_7940:
[----:B------:R-:W-:Y:S02]  /*4b10*/  MOV R54, R64 ;  /* 0x0000004000367202 */ /* 0x000fe40000000f00 */
.L_x_7941:
[----:B------:R-:W-:Y:S05]  /*4b20*/  BSYNC B1 ;  /* 0x0000000000017941 */ /* 0x000fea0003800000 */
.L_x_7939:
        /* <DEDUP_REMOVED lines=16> */
.L_x_7945:
[----:B------:R-:W-:Y:S05]  /*4c30*/  BSYNC B2 ;  /* 0x0000000000027941 */ /* 0x000fea0003800000 */
.L_x_7944:
        /* <DEDUP_REMOVED lines=43> */
.L_x_7943:
[----:B------:R-:W-:Y:S05]  /*4ef0*/  BSYNC B1 ;  /* 0x0000000000017941 */ /* 0x000fea0003800000 */
.L_x_7942:
        /* <DEDUP_REMOVED lines=13> */
.L_x_7946:
        /* <DEDUP_REMOVED lines=12> */
.L_x_7949:
[----:B------:R-:W-:Y:S02]  /*5090*/  IMAD.MOV.U32 R54, RZ, RZ, R64 ;  /* 0x000000ffff367224 */ /* 0x000fe400078e0040 */
.L_x_7950:
[----:B------:R-:W-:Y:S05]  /*50a0*/  BSYNC B1 ;  /* 0x0000000000017941 */ /* 0x000fea0003800000 */
.L_x_7948:
        /* <DEDUP_REMOVED lines=16> */
.L_x_7954:
[----:B------:R-:W-:Y:S05]  /*51b0*/  BSYNC B2 ;  /* 0x0000000000027941 */ /* 0x000fea0003800000 */
.L_x_7953:
        /* <DEDUP_REMOVED lines=43> */
.L_x_7952:
[----:B------:R-:W-:Y:S05]  /*5470*/  BSYNC B1 ;  /* 0x0000000000017941 */ /* 0x000fea0003800000 */
.L_x_7951:
        /* <DEDUP_REMOVED lines=10> */
.L_x_7947:
        /* <DEDUP_REMOVED lines=12> */
.L_x_7956:
[----:B------:R-:W-:Y:S02]  /*55e0*/  MOV R54, R64 ;  /* 0x0000004000367202 */ /* 0x000fe40000000f00 */
.L_x_7957:
[----:B------:R-:W-:Y:S05]  /*55f0*/  BSYNC B1 ;  /* 0x0000000000017941 */ /* 0x000fea0003800000 */
.L_x_7955:
        /* <DEDUP_REMOVED lines=16> */
.L_x_7961:
[----:B------:R-:W-:Y:S05]  /*5700*/  BSYNC B2 ;  /* 0x0000000000027941 */ /* 0x000fea0003800000 */
.L_x_7960:
        /* <DEDUP_REMOVED lines=43> */
.L_x_7959:
[----:B------:R-:W-:Y:S05]  /*59c0*/  BSYNC B1 ;  /* 0x0000000000017941 */ /* 0x000fea0003800000 */
.L_x_7958:
        /* <DEDUP_REMOVED lines=13> */
.L_x_7962:
        /* <DEDUP_REMOVED lines=12> */
.L_x_7965:
[----:B------:R-:W-:Y:S02]  /*5b60*/  IMAD.MOV.U32 R70, RZ, RZ, R64 ;  /* 0x000000ffff467224 */ /* 0x000fe400078e0040 */
.L_x_7966:
[----:B------:R-:W-:Y:S05]  /*5b70*/  BSYNC B1 ;  /* 0x0000000000017941 */ /* 0x000fea0003800000 */
.L_x_7964:
        /* <DEDUP_REMOVED lines=18> */
.L_x_7970:
[----:B------:R-:W-:Y:S05]  /*5ca0*/  BSYNC B2 ;  /* 0x0000000000027941 */ /* 0x000fea0003800000 */
.L_x_7969:
        /* <DEDUP_REMOVED lines=43> */
.L_x_7968:
[----:B------:R-:W-:Y:S05]  /*5f60*/  BSYNC B1 ;  /* 0x0000000000017941 */ /* 0x000fea0003800000 */
.L_x_7967:
        /* <DEDUP_REMOVED lines=10> */
.L_x_7963:
        /* <DEDUP_REMOVED lines=15> */
[----:B------:R-:W-:Y:S01]  /*6100*/  F2FP.PACK_AB R55, R76, R75 ;  /* 0x0000004b4c37723e */ /* 0x000fe200000000ff */
[----:B------:R-:W-:Y:S01]  /*6110*/  IMAD.WIDE.U32 R82, R82, 0x100, RZ ;  /* 0x0000010052527825 */ /* 0x000fe200078e00ff */
[----:B------:R-:W-:Y:S02]  /*6120*/  LOP3.LUT R85, R73, R65, R85, 0xfe, !PT ;  /* 0x0000004149557212 */ /* 0x000fe400078efe55 */
[----:B------:R-:W-:Y:S01]  /*6130*/  SEL R73, RZ, 0x1, P5 ;  /* 0x00000001ff497807 */ /* 0x000fe20002800000 */
[----:B------:R-:W-:Y:S01]  /*6140*/  IMAD.MOV.U32 R81, RZ, RZ, 0x8 ;  /* 0x00000008ff517424 */ /* 0x000fe200078e00ff */
[----:B------:R-:W-:Y:S02]  /*6150*/  LOP3.LUT R72, R82, R72, R70, 0xfe, !PT ;  /* 0x0000004852487212 */ /* 0x000fe400078efe46 */
[----:B------:R-:W-:Y:S02]  /*6160*/  F2FP.PACK_AB R54, R77, R68 ;  /* 0x000000444d36723e */ /* 0x000fe400000000ff */
[----:B------:R-:W-:-:S02]  /*6170*/  F2FP.PACK_AB R53, R74, R67 ;  /* 0x000000434a35723e */ /* 0x000fc400000000ff */
[----:B------:R-:W-:Y:S02]  /*6180*/  F2FP.PACK_AB R52, R69, R58 ;  /* 0x0000003a4534723e */ /* 0x000fe400000000ff */
        /* <DEDUP_REMOVED lines=30> */
.L_x_7971:
        /* <DEDUP_REMOVED lines=15> */
.L_x_7973:
[----:B-1----:R-:W-:Y:S02]  /*6460*/  IMAD.MOV.U32 R86, RZ, RZ, R64 ;  /* 0x000000ffff567224 */ /* 0x002fe400078e0040 */
.L_x_7974:
[----:B------:R-:W-:Y:S05]  /*6470*/  BSYNC B1 ;  /* 0x0000000000017941 */ /* 0x000fea0003800000 */
.L_x_7972:
        /* <DEDUP_REMOVED lines=16> */
.L_x_7978:
[----:B------:R-:W-:Y:S05]  /*6580*/  BSYNC B2 ;  /* 0x0000000000027941 */ /* 0x000fea0003800000 */
.L_x_7977:
        /* <DEDUP_REMOVED lines=44> */
.L_x_7976:
[----:B------:R-:W-:Y:S05]  /*6850*/  BSYNC B1 ;  /* 0x0000000000017941 */ /* 0x000fea0003800000 */
.L_x_7975:
        /* <DEDUP_REMOVED lines=14> */
.L_x_7979:
        /* <DEDUP_REMOVED lines=12> */
.L_x_7982:
[----:B------:R-:W-:Y:S02]  /*6a00*/  IMAD.MOV.U32 R86, RZ, RZ, R64 ;  /* 0x000000ffff567224 */ /* 0x000fe400078e0040 */
.L_x_7983:
[----:B------:R-:W-:Y:S05]  /*6a10*/  BSYNC B1 ;  /* 0x0000000000017941 */ /* 0x000fea0003800000 */
.L_x_7981:
        /* <DEDUP_REMOVED lines=16> */
.L_x_7987:
[----:B------:R-:W-:Y:S05]  /*6b20*/  BSYNC B2 ;  /* 0x0000000000027941 */ /* 0x000fea0003800000 */
.L_x_7986:
        /* <DEDUP_REMOVED lines=44> */
.L_x_7985:
[----:B------:R-:W-:Y:S05]  /*6df0*/  BSYNC B1 ;  /* 0x0000000000017941 */ /* 0x000fea0003800000 */
.L_x_7984:
        /* <DEDUP_REMOVED lines=10> */
.L_x_7980:
        /* <DEDUP_REMOVED lines=12> */
.L_x_7989:
[----:B------:R-:W-:Y:S02]  /*6f60*/  IMAD.MOV.U32 R86, RZ, RZ, R64 ;  /* 0x000000ffff567224 */ /* 0x000fe400078e0040 */
.L_x_7990:
[----:B------:R-:W-:Y:S05]  /*6f70*/  BSYNC B1 ;  /* 0x0000000000017941 */ /* 0x000fea0003800000 */
.L_x_7988:
        /* <DEDUP_REMOVED lines=16> */
.L_x_7994:
[----:B------:R-:W-:Y:S05]  /*7080*/  BSYNC B2 ;  /* 0x0000000000027941 */ /* 0x000fea0003800000 */
.L_x_7993:
        /* <DEDUP_REMOVED lines=44> */
.L_x_7992:
[----:B------:R-:W-:Y:S05]  /*7350*/  BSYNC B1 ;  /* 0x0000000000017941 */ /* 0x000fea0003800000 */
.L_x_7991:
        /* <DEDUP_REMOVED lines=14> */
.L_x_7995:
        /* <DEDUP_REMOVED lines=12> */
.L_x_7998:
[----:B------:R-:W-:Y:S02]  /*7500*/  IMAD.MOV.U32 R52, RZ, RZ, R64 ;  /* 0x000000ffff347224 */ /* 0x000fe400078e0040 */
.L_x_7999:
[----:B------:R-:W-:Y:S05]  /*7510*/  BSYNC B1 ;  /* 0x0000000000017941 */ /* 0x000fea0003800000 */
.L_x_7997:
        /* <DEDUP_REMOVED lines=16> */
.L_x_8003:
[----:B------:R-:W-:Y:S05]  /*7620*/  BSYNC B2 ;  /* 0x0000000000027941 */ /* 0x000fea0003800000 */
.L_x_8002:
        /* <DEDUP_REMOVED lines=44> */
.L_x_8001:
[----:B------:R-:W-:Y:S05]  /*78f0*/  BSYNC B1 ;  /* 0x0000000000017941 */ /* 0x000fea0003800000 */
.L_x_8000:
        /* <DEDUP_REMOVED lines=10> */
.L_x_7996:
        /* <DEDUP_REMOVED lines=12> */
.L_x_8005:
[----:B------:R-:W-:Y:S02]  /*7a60*/  IMAD.MOV.U32 R52, RZ, RZ, R64 ;  /* 0x000000ffff347224 */ /* 0x000fe400078e0040 */
.L_x_8006:
[----:B------:R-:W-:Y:S05]  /*7a70*/  BSYNC B1 ;  /* 0x0000000000017941 */ /* 0x000fea0003800000 */
.L_x_8004:
        /* <DEDUP_REMOVED lines=16> */
.L_x_8010:
[----:B------:R-:W-:Y:S05]  /*7b80*/  BSYNC B2 ;  /* 0x0000000000027941 */ /* 0x000fea0003800000 */
.L_x_8009:
        /* <DEDUP_REMOVED lines=44> */
.L_x_8008:
[----:B------:R-:W-:Y:S05]  /*7e50*/  BSYNC B1 ;  /* 0x0000000000017941 */ /* 0x000fea0003800000 */
.L_x_8007:
        /* <DEDUP_REMOVED lines=14> */
.L_x_8011:
        /* <DEDUP_REMOVED lines=12> */
.L_x_8014:
[----:B------:R-:W-:Y:S02]  /*8000*/  IMAD.MOV.U32 R52, RZ, RZ, R64 ;  /* 0x000000ffff347224 */ /* 0x000fe400078e0040 */
.L_x_8015:
[----:B------:R-:W-:Y:S05]  /*8010*/  BSYNC B1 ;  /* 0x0000000000017941 */ /* 0x000fea0003800000 */
.L_x_8013:
        /* <DEDUP_REMOVED lines=16> */
.L_x_8019:
[----:B------:R-:W-:Y:S05]  /*8120*/  BSYNC B2 ;  /* 0x0000000000027941 */ /* 0x000fea0003800000 */
.L_x_8018:
        /* <DEDUP_REMOVED lines=44> */
.L_x_8017:
[----:B------:R-:W-:Y:S05]  /*83f0*/  BSYNC B1 ;  /* 0x0000000000017941 */ /* 0x000fea0003800000 */
.L_x_8016:
        /* <DEDUP_REMOVED lines=10> */
.L_x_8012:
        /* <DEDUP_REMOVED lines=12> */
.L_x_8021:
[----:B------:R-:W-:Y:S02]  /*8560*/  IMAD.MOV.U32 R52, RZ, RZ, R64 ;  /* 0x000000ffff347224 */ /* 0x000fe400078e0040 */
.L_x_8022:
[----:B------:R-:W-:Y:S05]  /*8570*/  BSYNC B1 ;  /* 0x0000000000017941 */ /* 0x000fea0003800000 */
.L_x_8020:
        /* <DEDUP_REMOVED lines=16> */
.L_x_8026:
[----:B------:R-:W-:Y:S05]  /*8680*/  BSYNC B2 ;  /* 0x0000000000027941 */ /* 0x000fea0003800000 */
.L_x_8025:
        /* <DEDUP_REMOVED lines=44> */
.L_x_8024:
[----:B------:R-:W-:Y:S05]  /*8950*/  BSYNC B1 ;  /* 0x0000000000017941 */ /* 0x000fea0003800000 */
.L_x_8023:
        /* <DEDUP_REMOVED lines=14> */
.L_x_8027:
        /* <DEDUP_REMOVED lines=12> */
.L_x_8030:
[----:B------:R-:W-:Y:S02]  /*8b00*/  IMAD.MOV.U32 R84, RZ, RZ, R64 ;  /* 0x000000ffff547224 */ /* 0x000fe400078e0040 */
.L_x_8031:
[----:B------:R-:W-:Y:S05]  /*8b10*/  BSYNC B1 ;  /* 0x0000000000017941 */ /* 0x000fea0003800000 */
.L_x_8029:
        /* <DEDUP_REMOVED lines=16> */
.L_x_8035:
[----:B------:R-:W-:Y:S05]  /*8c20*/  BSYNC B2 ;  /* 0x0000000000027941 */ /* 0x000fea0003800000 */
.L_x_8034:
        /* <DEDUP_REMOVED lines=44> */
.L_x_8033:
[----:B------:R-:W-:Y:S05]  /*8ef0*/  BSYNC B1 ;  /* 0x0000000000017941 */ /* 0x000fea0003800000 */
.L_x_8032:
        /* <DEDUP_REMOVED lines=10> */
.L_x_8028:
        /* <DEDUP_REMOVED lines=12> */
.L_x_8037:
[----:B------:R-:W-:Y:S02]  /*9060*/  IMAD.MOV.U32 R92, RZ, RZ, R64 ;  /* 0x000000ffff5c7224 */ /* 0x000fe400078e0040 */
.L_x_8038:
[----:B------:R-:W-:Y:S05]  /*9070*/  BSYNC B1 ;  /* 0x0000000000017941 */ /* 0x000fea0003800000 */
.L_x_8036:
        /* <DEDUP_REMOVED lines=16> */
.L_x_8042:
[----:B------:R-:W-:Y:S05]  /*9180*/  BSYNC B2 ;  /* 0x0000000000027941 */ /* 0x000fea0003800000 */
.L_x_8041:
        /* <DEDUP_REMOVED lines=44> */
.L_x_8040:
[----:B------:R-:W-:Y:S05]  /*9450*/  BSYNC B1 ;  /* 0x0000000000017941 */ /* 0x000fea0003800000 */
.L_x_8039:
        /* <DEDUP_REMOVED lines=13> */
.L_x_8043:
        /* <DEDUP_REMOVED lines=12> */
.L_x_8046:
[----:B------:R-:W-:Y:S02]  /*95f0*/  IMAD.MOV.U32 R92, RZ, RZ, R64 ;  /* 0x000000ffff5c7224 */ /* 0x000fe400078e0040 */
.L_x_8047:
[----:B------:R-:W-:Y:S05]  /*9600*/  BSYNC B1 ;  /* 0x0000000000017941 */ /* 0x000fea0003800000 */
.L_x_8045:
        /* <DEDUP_REMOVED lines=16> */
.L_x_8051:
[----:B------:R-:W-:Y:S05]  /*9710*/  BSYNC B2 ;  /* 0x0000000000027941 */ /* 0x000fea0003800000 */
.L_x_8050:
        /* <DEDUP_REMOVED lines=44> */
.L_x_8049:
[----:B------:R-:W-:Y:S05]  /*99e0*/  BSYNC B1 ;  /* 0x0000000000017941 */ /* 0x000fea0003800000 */
.L_x_8048:
        /* <DEDUP_REMOVED lines=10> */
.L_x_8044:
        /* <DEDUP_REMOVED lines=12> */
.L_x_8053:
[----:B------:R-:W-:Y:S02]  /*9b50*/  IMAD.MOV.U32 R92, RZ, RZ, R64 ;  /* 0x000000ffff5c7224 */ /* 0x000fe400078e0040 */
.L_x_8054:
[----:B------:R-:W-:Y:S05]  /*9b60*/  BSYNC B1 ;  /* 0x0000000000017941 */ /* 0x000fea0003800000 */
.L_x_8052:
        /* <DEDUP_REMOVED lines=16> */
.L_x_8058:
[----:B------:R-:W-:Y:S05]  /*9c70*/  BSYNC B2 ;  /* 0x0000000000027941 */ /* 0x000fea0003800000 */
.L_x_8057:
        /* <DEDUP_REMOVED lines=44> */
.L_x_8056:
[----:B------:R-:W-:Y:S05]  /*9f40*/  BSYNC B1 ;  /* 0x0000000000017941 */ /* 0x000fea0003800000 */
.L_x_8055:
        /* <DEDUP_REMOVED lines=13> */
.L_x_8059:
        /* <DEDUP_REMOVED lines=12> */
.L_x_8062:
[----:B------:R-:W-:Y:S02]  /*a0e0*/  IMAD.MOV.U32 R54, RZ, RZ, R64 ;  /* 0x000000ffff367224 */ /* 0x000fe400078e0040 */
.L_x_8063:
[----:B------:R-:W-:Y:S05]  /*a0f0*/  BSYNC B1 ;  /* 0x0000000000017941 */ /* 0x000fea0003800000 */
.L_x_8061:
        /* <DEDUP_REMOVED lines=16> */
.L_x_8067:
[----:B------:R-:W-:Y:S05]  /*a200*/  BSYNC B2 ;  /* 0x0000000000027941 */ /* 0x000fea0003800000 */
.L_x_8066:
        /* <DEDUP_REMOVED lines=44> */
.L_x_8065:
[----:B------:R-:W-:Y:S05]  /*a4d0*/  BSYNC B1 ;  /* 0x0000000000017941 */ /* 0x000fea0003800000 */
.L_x_8064:
        /* <DEDUP_REMOVED lines=10> */
.L_x_8060:
        /* <DEDUP_REMOVED lines=12> */
.L_x_8069:
[----:B------:R-:W-:Y:S02]  /*a640*/  IMAD.MOV.U32 R54, RZ, RZ, R64 ;  /* 0x000000ffff367224 */ /* 0x000fe400078e0040 */
.L_x_8070:
[----:B------:R-:W-:Y:S05]  /*a650*/  BSYNC B1 ;  /* 0x0000000000017941 */ /* 0x000fea0003800000 */
.L_x_8068:
        /* <DEDUP_REMOVED lines=16> */
.L_x_8074:
[----:B------:R-:W-:Y:S05]  /*a760*/  BSYNC B2 ;  /* 0x0000000000027941 */ /* 0x000fea0003800000 */
.L_x_8073:
        /* <DEDUP_REMOVED lines=44> */
.L_x_8072:
[----:B------:R-:W-:Y:S05]  /*aa30*/  BSYNC B1 ;  /* 0x0000000000017941 */ /* 0x000fea0003800000 */
.L_x_8071:
        /* <DEDUP_REMOVED lines=13> */
.L_x_8075:
        /* <DEDUP_REMOVED lines=12> */
.L_x_8078:
[----:B------:R-:W-:Y:S02]  /*abd0*/  IMAD.MOV.U32 R54, RZ, RZ, R64 ;  /* 0x000000ffff367224 */ /* 0x000fe400078e0040 */
.L_x_8079:
[----:B------:R-:W-:Y:S05]  /*abe0*/  BSYNC B1 ;  /* 0x0000000000017941 */ /* 0x000fea0003800000 */
.L_x_8077:
        /* <DEDUP_REMOVED lines=16> */
.L_x_8083:
[----:B------:R-:W-:Y:S05]  /*acf0*/  BSYNC B2 ;  /* 0x0000000000027941 */ /* 0x000fea0003800000 */
.L_x_8082:
        /* <DEDUP_REMOVED lines=44> */
.L_x_8081:
[----:B------:R-:W-:Y:S05]  /*afc0*/  BSYNC B1 ;  /* 0x0000000000017941 */ /* 0x000fea0003800000 */
.L_x_8080:
        /* <DEDUP_REMOVED lines=10> */
.L_x_8076:
        /* <DEDUP_REMOVED lines=12> */
.L_x_8085:
[----:B------:R-:W-:Y:S02]  /*b130*/  IMAD.MOV.U32 R54, RZ, RZ, R64 ;  /* 0x000000ffff367224 */ /* 0x000fe400078e0040 */
.L_x_8086:
[----:B------:R-:W-:Y:S05]  /*b140*/  BSYNC B1 ;  /* 0x0000000000017941 */ /* 0x000fea0003800000 */
.L_x_8084:
        /* <DEDUP_REMOVED lines=16> */
.L_x_8090:
[----:B------:R-:W-:Y:S05]  /*b250*/  BSYNC B2 ;  /* 0x0000000000027941 */ /* 0x000fea0003800000 */
.L_x_8089:
        /* <DEDUP_REMOVED lines=44> */
.L_x_8088:
[----:B------:R-:W-:Y:S05]  /*b520*/  BSYNC B1 ;  /* 0x0000000000017941 */ /* 0x000fea0003800000 */
.L_x_8087:
        /* <DEDUP_REMOVED lines=13> */
.L_x_8091:
        /* <DEDUP_REMOVED lines=12> */
.L_x_8094:
[----:B------:R-:W-:Y:S02]  /*b6c0*/  IMAD.MOV.U32 R92, RZ, RZ, R64 ;  /* 0x000000ffff5c7224 */ /* 0x000fe400078e0040 */
.L_x_8095:
[----:B------:R-:W-:Y:S05]  /*b6d0*/  BSYNC B1 ;  /* 0x0000000000017941 */ /* 0x000fea0003800000 */
.L_x_8093:
        /* <DEDUP_REMOVED lines=16> */
.L_x_8099:
[----:B------:R-:W-:Y:S05]  /*b7e0*/  BSYNC B2 ;  /* 0x0000000000027941 */ /* 0x000fea0003800000 */
.L_x_8098:
        /* <DEDUP_REMOVED lines=44> */
.L_x_8097:
[----:B------:R-:W-:Y:S05]  /*bab0*/  BSYNC B1 ;  /* 0x0000000000017941 */ /* 0x000fea0003800000 */
.L_x_8096:
        /* <DEDUP_REMOVED lines=9> */
[----:B------:R-:W-:-:S04]  /*bb50*/  @P0 FADD.FTZ R71, R54, R71 ;  /* 0x0000004736470221 */ /* 0x000fc80000010000 */
.L_x_8092:
[----:B------:R-:W-:Y:S01]  /*bb60*/  IMAD.WIDE.U32 R72, R65, R79, c[0x0][0x188] ;  /* 0x0000620041487625 */ /* 0x000fe200078e004f */
[----:B------:R-:W-:Y:S02]  /*bb70*/  F2FP.PACK_AB R55, R71, R86 ;  /* 0x000000564737723e */ /* 0x000fe400000000ff */
[----:B------:R-:W-:Y:S02]  /*bb80*/  F2FP.PACK_AB R54, R87, R84 ;  /* 0x000000545736723e */ /* 0x000fe400000000ff */
[----:B------:R-:W-:Y:S02]  /*bb90*/  F2FP.PACK_AB R53, R85, R82 ;  /* 0x000000525535723e */ /* 0x000fe400000000ff */
[----:B------:R-:W-:Y:S02]  /*bba0*/  F2FP.PACK_AB R52, R83, R80 ;  /* 0x000000505334723e */ /* 0x000fe400000000ff */
        /* <DEDUP_REMOVED lines=41> */
[----:B0-----:R-:W-:Y:S02]  /*be40*/  SHF.L.U32 R53, R61, 0x10, RZ ;  /* 0x000000103d357819 */ /* 0x001fe400000006ff */
[----:B------:R-:W-:Y:S02]  /*be50*/  LOP3.LUT R52, R62, 0xffff, RZ, 0xc0, !PT ;  /* 0x0000ffff3e347812 */ /* 0x000fe400078ec0ff */
[----:B------:R-:W-:Y:S02]  /*be60*/  LOP3.LUT R53, R53, 0xff0000, RZ, 0xc0, !PT ;  /* 0x00ff000035357812 */ /* 0x000fe400078ec0ff */
[----:B------:R-:W-:Y:S02]  /*be70*/  PRMT R55, R60, 0x7104, RZ ;  /* 0x000071043c377816 */ /* 0x000fe400000000ff */
[----:B------:R-:W-:Y:S02]  /*be80*/  PRMT R52, R53, 0x4210, R52 ;  /* 0x0000421035347816 */ /* 0x000fe40000000034 */
[----:B------:R-:W-:-:S02]  /*be90*/  LOP3.LUT R72, R10, 0xff, RZ, 0xc0, !PT ;  /* 0x000000ff0a487812 */ /* 0x000fc400078ec0ff */
[----:B------:R-:W-:Y:S02]  /*bea0*/  LOP3.LUT R54, R9, 0xff, RZ, 0xc0, !PT ;  /* 0x000000ff09367812 */ /* 0x000fe400078ec0ff */
[----:B------:R-:W-:Y:S01]  /*beb0*/  LOP3.LUT R52, R52, 0xff00, R55, 0xf8, !PT ;  /* 0x0000ff0034347812 */ /* 0x000fe200078ef837 */
[----:B------:R-:W-:Y:S01]  /*bec0*/  IMAD.WIDE.U32 R72, R72, 0x1000000, RZ ;  /* 0x0100000048487825 */ /* 0x000fe200078e00ff */
[----:B------:R-:W-:Y:S02]  /*bed0*/  LOP3.LUT R53, R8, 0xff, RZ, 0xc0, !PT ;  /* 0x000000ff08357812 */ /* 0x000fe400078ec0ff */
[----:B------:R-:W-:Y:S01]  /*bee0*/  LOP3.LUT R57, R52, 0xff, R11, 0xf8, !PT ;  /* 0x000000ff34397812 */ /* 0x000fe200078ef80b */
[----:B------:R-:W-:-:S04]  /*bef0*/  IMAD.WIDE.U32 R54, R54, 0x10000, RZ ;  /* 0x0001000036367825 */ /* 0x000fc800078e00ff */
[----:B------:R-:W-:Y:S01]  /*bf00*/  IMAD.WIDE.U32 R52, R53, 0x100, RZ ;  /* 0x0000010035347825 */ /* 0x000fe200078e00ff */
[----:B------:R-:W-:-:S04]  /*bf10*/  LOP3.LUT R57, R55, R57, R73, 0xfe, !PT ;  /* 0x0000003937397212 */ /* 0x000fc800078efe49 */
[----:B------:R-:W-:Y:S01]  /*bf20*/  LOP3.LUT R52, R52, R72, R54, 0xfe, !PT ;  /* 0x0000004834347212 */ /* 0x000fe200078efe36 */
[----:B------:R-:W-:Y:S01]  /*bf30*/  IMAD.WIDE.U32 R54, R65, R81, c[0x0][0x198] ;  /* 0x0000660041367625 */ /* 0x000fe200078e0051 */
[----:B------:R-:W-:Y:S02]  /*bf40*/  LOP3.LUT R53, R57, R53, RZ, 0xfc, !PT ;  /* 0x0000003539357212 */ /* 0x000fe400078efcff */
[----:B------:R-:W-:-:S05]  /*bf50*/  LOP3.LUT R52, R52, 0xff, R7, 0xf8, !PT ;  /* 0x000000ff34347812 */ /* 0x000fca00078ef807 */
[----:B------:R0:W-:Y:S02]  /*bf60*/  STG.E.64 [R54.64], R52 ;  /* 0x0000003436007986 */ /* 0x0001e4000c101b06 */
.L_x_8100:
[----:B------:R-:W-:Y:S01]  /*bf70*/  FADD.FTZ R59, R88, R71 ;  /* 0x00000047583b7221 */ /* 0x000fe20000010000 */
[----:B------:R-:W-:Y:S05]  /*bf80*/  BRA.DIV ~URZ, `(.L_x_8101) ;  /* 0x000008727f007947 */ /* 0x000fea000b800000 */
[----:B0-----:R0:W1:Y:S02]  /*bf90*/  SHFL.BFLY PT, R52, R59, 0x1, 0x1f ;  /* 0x0c201f003b347f89 */ /* 0x00106400000e0000 */
.L_x_8105:
        /* <DEDUP_REMOVED lines=52> */
.L_x_8106:
[----:B------:R-:W-:Y:S01]  /*c2e0*/  FMUL.FTZ R52, R55, R55 ;  /* 0x0000003737347220 */ /* 0x000fe20000410000 */
[----:B------:R-:W-:Y:S01]  /*c2f0*/  ISETP.NE.AND P0, PT, RZ, UR8, PT ;  /* 0x00000008ff007c0c */ /* 0x000fe2000bf05270 */
[----:B------:R-:W-:Y:S02]  /*c300*/  IMAD.MOV.U32 R54, RZ, RZ, c[0x0][0x1e0] ;  /* 0x00007800ff367624 */ /* 0x000fe400078e00ff */
[----:B01----:R-:W-:Y:S01]  /*c310*/  FADD.FTZ R59, R72, R59 ;  /* 0x0000003b483b7221 */ /* 0x003fe20000010000 */
[----:B------:R-:W-:Y:S01]  /*c320*/  FSEL R53, R52, RZ, P0 ;  /* 0x000000ff34357208 */ /* 0x000fe20000000000 */
[----:B------:R-:W-:Y:S02]  /*c330*/  IMAD.MOV.U32 R79, RZ, RZ, 0x4 ;  /* 0x00000004ff4f7424 */ /* 0x000fe400078e00ff */
        /* <DEDUP_REMOVED lines=22> */
[----:B------:R-:W-:Y:S01]  /*c4a0*/  F2FP.PACK_AB R55, R52, R55 ;  /* 0x000000373437723e */ /* 0x000fe200000000ff */
        /* <DEDUP_REMOVED lines=16> */
[----:B------:R-:W-:Y:S01]  /*c5b0*/  F2FP.PACK_AB R52, R59, R52 ;  /* 0x000000343b34723e */ /* 0x000fe200000000ff */
        /* <DEDUP_REMOVED lines=20> */
[----:B------:R-:W-:Y:S01]  /*c700*/  F2FP.PACK_AB R54, R69, R54 ;  /* 0x000000364536723e */ /* 0x000fe200000000ff */
[----:B------:R-:W-:Y:S01]  /*c710*/  FFMA.FTZ R67, R36, R57, R20 ;  /* 0x0000003924437223 */ /* 0x000fe20000010014 */
[----:B------:R-:W-:Y:S01]  /*c720*/  LEA.HI.X R69, R56, c[0x0][0x20c], RZ, 0x4, P0 ;  /* 0x0000830038457a11 */ /* 0x000fe200000f24ff */
        /* <DEDUP_REMOVED lines=9> */
[----:B0-----:R-:W-:Y:S01]  /*c7c0*/  @P0 CALL.REL.NOINC `(.L_x_8103) ;  /* 0x0000001000000944 */ /* 0x001fe20003c00000 */
[----:B------:R-:W-:Y:S05]  /*c7d0*/  BRA `(.L_x_8104) ;  /* 0xffff402000007947 */ /* 0x000fea000383ffff */
.L_x_8103:
[----:B------:R-:W-:Y:S05]  /*c7e0*/  BSYNC B0 ;  /* 0x0000000000007941 */ /* 0x000fea0003800000 */
.L_x_7842:
[----:B------:R-:W-:Y:S05]  /*c7f0*/  EXIT ;  /* 0x000000000000794d */ /* 0x000fea0003800000 */
.L_x_8101:
[----:B0-----:R-:W-:Y:S01]  /*c800*/  HFMA2.MMA R54, -RZ, RZ, 0, 1.847743988037109375e-06 ;  /* 0x0000001fff367435 */ /* 0x001fe200000001ff */
[----:B------:R-:W-:Y:S01]  /*c810*/  IMAD.MOV.U32 R72, RZ, RZ, 0x1 ;  /* 0x00000001ff487424 */ /* 0x000fe200078e00ff */
[----:B------:R-:W-:Y:S01]  /*c820*/  MOV R52, 0xc850 ;  /* 0x0000c85000347802 */ /* 0x000fe20000000f00 */
[----:B------:R-:W-:-:S03]  /*c830*/  IMAD.MOV.U32 R57, RZ, RZ, -0x1 ;  /* 0xffffffffff397424 */ /* 0x000fc600078e00ff */
[----:B------:R-:W-:Y:S05]  /*c840*/  CALL.REL.NOINC `($__internal_47_$__cuda_sm70_shflsync_bfly_p) ;  /* 0x0000059000007944 */ /* 0x000fea0003c00000 */
[----:B-1----:R-:W-:Y:S01]  /*c850*/  IMAD.MOV.U32 R52, RZ, RZ, R72 ;  /* 0x000000ffff347224 */ /* 0x002fe200078e0048 */
[----:B0-----:R-:W-:Y:S05]  /*c860*/  BRA `(.L_x_8105) ;  /* 0xfffff73000007947 */ /* 0x001fea000383ffff */
.L_x_8102:
[----:B------:R-:W-:Y:S01]  /*c870*/  IMAD.MOV.U32 R72, RZ, RZ, 0x2 ;  /* 0x00000002ff487424 */ /* 0x000fe200078e00ff */
[----:B------:R-:W-:Y:S01]  /*c880*/  MOV R54, 0x1f ;  /* 0x0000001f00367802 */ /* 0x000fe20000000f00 */
[----:B------:R-:W-:Y:S01]  /*c890*/  IMAD.MOV.U32 R57, RZ, RZ, -0x1 ;  /* 0xffffffffff397424 */ /* 0x000fe200078e00ff */
[----:B------:R-:W-:-:S02]  /*c8a0*/  MOV R52, 0xc8c0 ;  /* 0x0000c8c000347802 */ /* 0x000fc40000000f00 */
[----:B------:R-:W-:Y:S05]  /*c8b0*/  CALL.REL.NOINC `($__internal_47_$__cuda_sm70_shflsync_bfly_p) ;  /* 0x0000052000007944 */ /* 0x000fea0003c00000 */
[----:B01----:R-:W-:Y:S01]  /*c8c0*/  FADD.FTZ R59, R59, R72 ;  /* 0x000000483b3b7221 */ /* 0x003fe20000010000 */
[----:B------:R-:W-:Y:S01]  /*c8d0*/  MOV R57, 0xffffffff ;  /* 0xffffffff00397802 */ /* 0x000fe20000000f00 */
[----:B------:R-:W-:Y:S01]  /*c8e0*/  IMAD.MOV.U32 R72, RZ, RZ, 0x4 ;  /* 0x00000004ff487424 */ /* 0x000fe200078e00ff */
[----:B------:R-:W-:Y:S01]  /*c8f0*/  MOV R52, 0xc920 ;  /* 0x0000c92000347802 */ /* 0x000fe20000000f00 */
[----:B------:R-:W-:-:S02]  /*c900*/  IMAD.MOV.U32 R54, RZ, RZ, 0x1f ;  /* 0x0000001fff367424 */ /* 0x000fc400078e00ff */
[----:B------:R-:W-:Y:S05]  /*c910*/  CALL.REL.NOINC `($__internal_47_$__cuda_sm70_shflsync_bfly_p) ;  /* 0x000004c000007944 */ /* 0x000fea0003c00000 */
[----:B01----:R-:W-:Y:S01]  /*c920*/  FADD.FTZ R59, R59, R72 ;  /* 0x000000483b3b7221 */ /* 0x003fe20000010000 */
[----:B------:R-:W-:Y:S01]  /*c930*/  MOV R52, 0xc980 ;  /* 0x0000c98000347802 */ /* 0x000fe20000000f00 */
[----:B------:R-:W-:-:S02]  /*c940*/  IMAD.MOV.U32 R72, RZ, RZ, 0x8 ;  /* 0x00000008ff487424 */ /* 0x000fc400078e00ff */
[----:B------:R-:W-:Y:S02]  /*c950*/  IMAD.MOV.U32 R54, RZ, RZ, 0x1f ;  /* 0x0000001fff367424 */ /* 0x000fe400078e00ff */
[----:B------:R-:W-:Y:S02]  /*c960*/  IMAD.MOV.U32 R57, RZ, RZ, -0x1 ;  /* 0xffffffffff397424 */ /* 0x000fe400078e00ff */
[----:B------:R-:W-:Y:S05]  /*c970*/  CALL.REL.NOINC `($__internal_47_$__cuda_sm70_shflsync_bfly_p) ;  /* 0x0000046000007944 */ /* 0x000fea0003c00000 */
[----:B01----:R-:W-:Y:S01]  /*c980*/  FADD.FTZ R59, R59, R72 ;  /* 0x000000483b3b7221 */ /* 0x003fe20000010000 */
[----:B------:R-:W-:Y:S01]  /*c990*/  HFMA2.MMA R72, -RZ, RZ, 0, 9.5367431640625e-07 ;  /* 0x00000010ff487435 */ /* 0x000fe200000001ff */
[----:B------:R-:W-:Y:S01]  /*c9a0*/  IMAD.MOV.U32 R54, RZ, RZ, 0x1f ;  /* 0x0000001fff367424 */ /* 0x000fe200078e00ff */
[----:B------:R-:W-:Y:S01]  /*c9b0*/  MOV R52, 0xc9e0 ;  /* 0x0000c9e000347802 */ /* 0x000fe20000000f00 */
[----:B------:R-:W-:-:S03]  /*c9c0*/  IMAD.MOV.U32 R57, RZ, RZ, -0x1 ;  /* 0xffffffffff397424 */ /* 0x000fc600078e00ff */
[----:B------:R-:W-:Y:S05]  /*c9d0*/  CALL.REL.NOINC `($__internal_47_$__cuda_sm70_shflsync_bfly_p) ;  /* 0x0000040000007944 */ /* 0x000fea0003c00000 */
[----:B-1----:R-:W-:Y:S01]  /*c9e0*/  FADD.FTZ R55, R59, R72 ;  /* 0x000000483b377221 */ /* 0x002fe20000010000 */
[----:B0-----:R-:W-:Y:S01]  /*c9f0*/  MOV R54, 0x1f ;  /* 0x0000001f00367802 */ /* 0x001fe20000000f00 */
        /* <DEDUP_REMOVED lines=33> */
[----:B------:R-:W-:Y:S02]  /*cc10*/  IMAD.MOV.U32 R57, RZ, RZ, -0x1 ;  /* 0xffffffffff397424 */ /* 0x000fe400078e00ff */
[----:B------:R-:W-:Y:S01]  /*cc20*/  FFMA.FTZ R59, R53, R53, R52 ;  /* 0x00000035353b7223 */ /* 0x000fe20000010034 */
[----:B------:R-:W-:Y:S02]  /*cc30*/  MOV R52, 0xcc50 ;  /* 0x0000cc5000347802 */ /* 0x000fe40000000f00 */
[----:B------:R-:W-:Y:S05]  /*cc40*/  CALL.REL.NOINC `($__internal_47_$__cuda_sm70_shflsync_bfly_p) ;  /* 0x0000019000007944 */ /* 0x000fea0003c00000 */
[----:B01----:R-:W-:Y:S01]  /*cc50*/  FADD.FTZ R59, R59, R72 ;  /* 0x000000483b3b7221 */ /* 0x003fe20000010000 */
[----:B------:R-:W-:Y:S01]  /*cc60*/  MOV R57, 0xffffffff ;  /* 0xffffffff00397802 */ /* 0x000fe20000000f00 */
[----:B------:R-:W-:Y:S01]  /*cc70*/  IMAD.MOV.U32 R72, RZ, RZ, 0x2 ;  /* 0x00000002ff487424 */ /* 0x000fe200078e00ff */
[----:B------:R-:W-:Y:S01]  /*cc80*/  MOV R52, 0xccb0 ;  /* 0x0000ccb000347802 */ /* 0x000fe20000000f00 */
[----:B------:R-:W-:Y:S02]  /*cc90*/  IMAD.MOV.U32 R54, RZ, RZ, 0x1f ;  /* 0x0000001fff367424 */ /* 0x000fe400078e00ff */
        /* <DEDUP_REMOVED lines=8> */
[----:B------:R-:W-:Y:S01]  /*cd20*/  HFMA2.MMA R72, -RZ, RZ, 0, 4.76837158203125e-07 ;  /* 0x00000008ff487435 */ /* 0x000fe200000001ff */
[----:B------:R-:W-:Y:S01]  /*cd30*/  IMAD.MOV.U32 R54, RZ, RZ, 0x1f ;  /* 0x0000001fff367424 */ /* 0x000fe200078e00ff */
[----:B------:R-:W-:Y:S01]  /*cd40*/  MOV R52, 0xcd70 ;  /* 0x0000cd7000347802 */ /* 0x000fe20000000f00 */
[----:B------:R-:W-:-:S03]  /*cd50*/  IMAD.MOV.U32 R57, RZ, RZ, -0x1 ;  /* 0xffffffffff397424 */ /* 0x000fc600078e00ff */
[----:B------:R-:W-:Y:S05]  /*cd60*/  CALL.REL.NOINC `($__internal_47_$__cuda_sm70_shflsync_bfly_p) ;  /* 0x0000007000007944 */ /* 0x000fea0003c00000 */
[----:B01----:R-:W-:Y:S01]  /*cd70*/  FADD.FTZ R59, R59, R72 ;  /* 0x000000483b3b7221 */ /* 0x003fe20000010000 */
[----:B------:R-:W-:Y:S01]  /*cd80*/  MOV R54, 0x1f ;  /* 0x0000001f00367802 */ /* 0x000fe20000000f00 */
[----:B------:R-:W-:Y:S01]  /*cd90*/  IMAD.MOV.U32 R72, RZ, RZ, 0x10 ;  /* 0x00000010ff487424 */ /* 0x000fe200078e00ff */
[----:B------:R-:W-:Y:S01]  /*cda0*/  MOV R52, 0xcdd0 ;  /* 0x0000cdd000347802 */ /* 0x000fe20000000f00 */
[----:B------:R-:W-:-:S02]  /*cdb0*/  IMAD.MOV.U32 R57, RZ, RZ, -0x1 ;  /* 0xffffffffff397424 */ /* 0x000fc400078e00ff */
[----:B------:R-:W-:Y:S05]  /*cdc0*/  CALL.REL.NOINC `($__internal_47_$__cuda_sm70_shflsync_bfly_p) ;  /* 0x0000001000007944 */ /* 0x000fea0003c00000 */
[----:B01----:R-:W-:Y:S05]  /*cdd0*/  BRA `(.L_x_8106) ;  /* 0xfffff50000007947 */ /* 0x003fea000383ffff */
        .weak           $__internal_47_$__cuda_sm70_shflsync_bfly_p
        .type           $__internal_47_$__cuda_sm70_shflsync_bfly_p,@function
        .size           $__internal_47_$__cuda_sm70_shflsync_bfly_p,(.L_x_13587 - $__internal_47_$__cuda_sm70_shflsync_bfly_p)
$__internal_47_$__cuda_sm70_shflsync_bfly_p:
[----:B------:R-:W-:Y:S01]  /*cde0*/  IMAD.MOV.U32 R53, RZ, RZ, 0x0 ;  /* 0x00000000ff357424 */ /* 0x000fe200078e00ff */
[----:B------:R-:W-:Y:S04]  /*cdf0*/  WARPSYNC R57 ;  /* 0x0000003900007348 */ /* 0x000fe80003800000 */
[----:B------:R0:W1:Y:S01]  /*ce00*/  SHFL.BFLY PT, R72, R59, R72, R54 ;  /* 0x0c0000483b487389 */ /* 0x00006200000e0036 */
[----:B------:R-:W-:Y:S05]  /*ce10*/  RET.REL.NODEC R52 `(_ZN10layer_norm31ln_parallel_residual_fwd_kernelINS_13Kernel_traitsIf6__halfS2_S2_fjLj512ELj1ELj4ELj1ELj16ENS_18Kernel_traits_baseILj512EfS2_S2_S2_fjLj128EEEEELb1ELb1ELb1EEEvNS_9FwdParamsE) ;  /* 0xffff31e034007950 */ /* 0x000fea0003c3ffff */
.L_x_8107:
        /* <DEDUP_REMOVED lines=14> */
.L_x_13587:


//--------------------- .text._ZN10layer_norm31ln_parallel_residual_fwd_kernelINS_13Kernel_traitsI6__halfS2_fS2_fjLj512ELj1ELj4ELj1ELj16ENS_18Kernel_traits_baseILj512ES2_S2_fS2_fjLj128EEEEELb0ELb0ELb0EEEvNS_9FwdParamsE --------------------------
	.section	.text._ZN10layer_norm31ln_parallel_residual_fwd_kernelINS_13Kernel_traitsI6__halfS2_fS2_fjLj512ELj1ELj4ELj1ELj16ENS_18Kernel_traits_baseILj512ES2_S2_fS2_fjLj128EEEEELb0ELb0ELb0EEEvNS_9FwdParamsE,"ax",@progbits
	.sectioninfo	@"SHI_REGISTERS=119"
	.align	128
        .global         _ZN10layer_norm31ln_parallel_residual_fwd_kernelINS_13Kernel_traitsI6__halfS2_fS2_fjLj512ELj1ELj4ELj1ELj16ENS_18Kernel_traits_baseILj512ES2_S2_fS2_fjLj128EEEEELb0ELb0ELb0EEEvNS_9FwdParamsE
        .type           _ZN10layer_norm31ln_parallel_residual_fwd_kernelINS_13Kernel_traitsI6__halfS2_fS2_fjLj512ELj1ELj4ELj1ELj16ENS_18Kernel_traits_baseILj512ES2_S2_fS2_fjLj128EEEEELb0ELb0ELb0EEEvNS_9FwdParamsE,@function
        .size           _ZN10layer_norm31ln_parallel_residual_fwd_kernelINS_13Kernel_traitsI6__halfS2_fS2_fjLj512ELj1ELj4ELj1ELj16ENS_18Kernel_traits_baseILj512ES2_S2_fS2_fjLj128EEEEELb0ELb0ELb0EEEvNS_9FwdParamsE,(.L_x_13588 - _ZN10layer_norm31ln_parallel_residual_fwd_kernelINS_13Kernel_traitsI6__halfS2_fS2_fjLj512ELj1ELj4ELj1ELj16ENS_18Kernel_traits_baseILj512ES2_S2_fS2_fjLj128EEEEELb0ELb0ELb0EEEvNS_9FwdParamsE)
        .other          _ZN10layer_norm31ln_parallel_residual_fwd_kernelINS_13Kernel_traitsI6__halfS2_fS2_fjLj512ELj1ELj4ELj1ELj16ENS_18Kernel_traits_baseILj512ES2_S2_fS2_fjLj128EEEEELb0ELb0ELb0EEEvNS_9FwdParamsE,@"STO_CUDA_ENTRY STV_DEFAULT"
_ZN10layer_norm31ln_parallel_residual_fwd_kernelINS_13Kernel_traitsI6__halfS2_fS2_fjLj512ELj1ELj4ELj1ELj16ENS_18Kernel_traits_baseILj512ES2_S2_fS2_fjLj128EEEEELb0ELb0ELb0EEEvNS_9FwdParamsE:
.text._ZN10layer_norm31ln_parallel_residual_fwd_kernelINS_13Kernel_traitsI6__halfS2_fS2_fjLj512ELj1ELj4ELj1ELj16ENS_18Kernel_traits_baseILj512ES2_S2_fS2_fjLj128EEEEELb0ELb0ELb0EEEvNS_9FwdParamsE:
        /* <DEDUP_REMOVED lines=27> */
[----:B------:R-:W-:Y:S02]  /*01b0*/  @P1 IADD3.X R47, RZ, c[0x0][0x224], RZ, P6, !PT ;  /* 0x00008900ff2f1a10 */ /* 0x000fe400037fe4ff */
[----:B------:R-:W-:Y:S01]  /*01c0*/  IADD3 R24, P5, R24, c[0x0][0x1b8], RZ ;  /* 0x00006e0018187a10 */ /* 0x000fe20007fbe0ff */
[----:B------:R-:W-:Y:S01]  /*01d0*/  IMAD.WIDE.U32 R2, R18, R3, c[0x0][0x1b0] ;  /* 0x00006c0012027625 */ /* 0x000fe200078e0003 */
[----:B------:R-:W5:Y:S02]  /*01e0*/  @P0 LDG.E.128 R48, [R50.64] ;  /* 0x0000000432300981 */ /* 0x000f64000c1e1d00 */
[----:B------:R-:W-:-:S02]  /*01f0*/  IADD3.X R25, RZ, c[0x0][0x1bc], RZ, P5, !PT ;  /* 0x00006f00ff197a10 */ /* 0x000fc40002ffe4ff */
        /* <DEDUP_REMOVED lines=8> */
.L_x_8109:
[----:B0-----:R-:W-:Y:S05]  /*0280*/  BSYNC B0 ;  /* 0x0000000000007941 */ /* 0x001fea0003800000 */
.L_x_8108:
        /* <DEDUP_REMOVED lines=24> */
.L_x_8111:
[----:B0-----:R-:W-:Y:S05]  /*0410*/  BSYNC B0 ;  /* 0x0000000000007941 */ /* 0x001fea0003800000 */
.L_x_8110:
        /* <DEDUP_REMOVED lines=66> */
.L_x_8155:
        /* <DEDUP_REMOVED lines=22> */
[----:B------:R-:W-:Y:S01]  /*09a0*/  ISETP.NE.AND.EX P1, PT, RZ, c[0x0][0x17c], PT, P1 ;  /* 0x00005f00ff007a0c */ /* 0x000fe20003f25310 */
[----:B--2---:R-:W-:-:S12]  /*09b0*/  HADD2.F32 R36, -RZ, R40.H0_H0 ;  /* 0x20000028ff247230 */ /* 0x004fd80000004100 */
[----:B------:R-:W-:Y:S05]  /*09c0*/  @P1 BRA `(.L_x_8114) ;  /* 0x0000003000001947 */ /* 0x000fea0003800000 */
[----:B0-----:R-:W-:Y:S05]  /*09d0*/  @!P0 BRA `(.L_x_8115) ;  /* 0x0000005000008947 */ /* 0x001fea0003800000 */
[----:B-----5:R-:W-:Y:S01]  /*09e0*/  FADD.FTZ R36, R28, R36 ;  /* 0x000000241c247221 */ /* 0x020fe20000010000 */
[----:B------:R-:W-:Y:S05]  /*09f0*/  BRA `(.L_x_8115) ;  /* 0x0000003000007947 */ /* 0x000fea0003800000 */
.L_x_8114:
[----:B0----5:R-:W-:-:S05]  /*0a00*/  HADD2.F32 R37, -RZ, R24.H0_H0 ;  /* 0x20000018ff257230 */ /* 0x021fca0000004100 */
[----:B------:R-:W-:-:S04]  /*0a10*/  FADD.FTZ R36, R37, R36 ;  /* 0x0000002425247221 */ /* 0x000fc80000010000 */
[----:B------:R-:W-:Y:S02]  /*0a20*/  @P0 FADD.FTZ R36, R28, R36 ;  /* 0x000000241c240221 */ /* 0x000fe40000010000 */
.L_x_8115:
[----:B------:R-:W-:Y:S01]  /*0a30*/  HADD2.F32 R37, -RZ, R40.H1_H1 ;  /* 0x30000028ff257230 */ /* 0x000fe20000004100 */
[----:B------:R-:W-:Y:S05]  /*0a40*/  @P1 BRA `(.L_x_8116) ;  /* 0x0000003000001947 */ /* 0x000fea0003800000 */
[----:B------:R-:W-:Y:S05]  /*0a50*/  @!P0 BRA `(.L_x_8117) ;  /* 0x0000005000008947 */ /* 0x000fea0003800000 */
[----:B-----5:R-:W-:Y:S01]  /*0a60*/  FADD.FTZ R37, R29, R37 ;  /* 0x000000251d257221 */ /* 0x020fe20000010000 */
[----:B------:R-:W-:Y:S05]  /*0a70*/  BRA `(.L_x_8117) ;  /* 0x0000003000007947 */ /* 0x000fea0003800000 */
.L_x_8116:
[----:B-----5:R-:W-:-:S05]  /*0a80*/  HADD2.F32 R38, -RZ, R24.H1_H1 ;  /* 0x30000018ff267230 */ /* 0x020fca0000004100 */
[----:B------:R-:W-:-:S04]  /*0a90*/  FADD.FTZ R37, R38, R37 ;  /* 0x0000002526257221 */ /* 0x000fc80000010000 */
[----:B------:R-:W-:Y:S02]  /*0aa0*/  @P0 FADD.FTZ R37, R29, R37 ;  /* 0x000000251d250221 */ /* 0x000fe40000010000 */
.L_x_8117:
[----:B------:R-:W-:Y:S01]  /*0ab0*/  HADD2.F32 R38, -RZ, R41.H0_H0 ;  /* 0x20000029ff267230 */ /* 0x000fe20000004100 */
[----:B------:R-:W-:Y:S05]  /*0ac0*/  @P1 BRA `(.L_x_8118) ;  /* 0x0000003000001947 */ /* 0x000fea0003800000 */
[----:B------:R-:W-:Y:S05]  /*0ad0*/  @!P0 BRA `(.L_x_8119) ;  /* 0x0000005000008947 */ /* 0x000fea0003800000 */
[----:B-----5:R-:W-:Y:S01]  /*0ae0*/  FADD.FTZ R38, R30, R38 ;  /* 0x000000261e267221 */ /* 0x020fe20000010000 */
[----:B------:R-:W-:Y:S05]  /*0af0*/  BRA `(.L_x_8119) ;  /* 0x0000003000007947 */ /* 0x000fea0003800000 */
.L_x_8118:
[----:B-----5:R-:W-:-:S05]  /*0b00*/  HADD2.F32 R39, -RZ, R25.H0_H0 ;  /* 0x20000019ff277230 */ /* 0x020fca0000004100 */
[----:B------:R-:W-:-:S04]  /*0b10*/  FADD.FTZ R38, R39, R38 ;  /* 0x0000002627267221 */ /* 0x000fc80000010000 */
[----:B------:R-:W-:Y:S02]  /*0b20*/  @P0 FADD.FTZ R38, R30, R38 ;  /* 0x000000261e260221 */ /* 0x000fe40000010000 */
.L_x_8119:
[----:B------:R-:W-:Y:S01]  /*0b30*/  HADD2.F32 R39, -RZ, R41.H1_H1 ;  /* 0x30000029ff277230 */ /* 0x000fe20000004100 */
[----:B------:R-:W-:Y:S05]  /*0b40*/  @P1 BRA `(.L_x_8120) ;  /* 0x0000003000001947 */ /* 0x000fea0003800000 */
[----:B------:R-:W-:Y:S05]  /*0b50*/  @!P0 BRA `(.L_x_8121) ;  /* 0x0000005000008947 */ /* 0x000fea0003800000 */
[----:B-----5:R-:W-:Y:S01]  /*0b60*/  FADD.FTZ R39, R31, R39 ;  /* 0x000000271f277221 */ /* 0x020fe20000010000 */
[----:B------:R-:W-:Y:S05]  /*0b70*/  BRA `(.L_x_8121) ;  /* 0x0000003000007947 */ /* 0x000fea0003800000 */
.L_x_8120:
[----:B-----5:R-:W-:-:S05]  /*0b80*/  HADD2.F32 R40, -RZ, R25.H1_H1 ;  /* 0x30000019ff287230 */ /* 0x020fca0000004100 */
[----:B------:R-:W-:-:S04]  /*0b90*/  FADD.FTZ R39, R40, R39 ;  /* 0x0000002728277221 */ /* 0x000fc80000010000 */
[----:B------:R-:W-:Y:S02]  /*0ba0*/  @P0 FADD.FTZ R39, R31, R39 ;  /* 0x000000271f270221 */ /* 0x000fe40000010000 */
.L_x_8121:
[----:B------:R-:W-:Y:S01]  /*0bb0*/  HADD2.F32 R40, -RZ, R42.H0_H0 ;  /* 0x2000002aff287230 */ /* 0x000fe20000004100 */
[----:B------:R-:W-:Y:S05]  /*0bc0*/  @P1 BRA `(.L_x_8122) ;  /* 0x0000003000001947 */ /* 0x000fea0003800000 */
[----:B------:R-:W-:Y:S05]  /*0bd0*/  @!P0 BRA `(.L_x_8123) ;  /* 0x0000005000008947 */ /* 0x000fea0003800000 */
[----:B-----5:R-:W-:Y:S01]  /*0be0*/  FADD.FTZ R40, R32, R40 ;  /* 0x0000002820287221 */ /* 0x020fe20000010000 */
[----:B------:R-:W-:Y:S05]  /*0bf0*/  BRA `(.L_x_8123) ;  /* 0x0000003000007947 */ /* 0x000fea0003800000 */
.L_x_8122:
[----:B-----5:R-:W-:-:S05]  /*0c00*/  HADD2.F32 R41, -RZ, R26.H0_H0 ;  /* 0x2000001aff297230 */ /* 0x020fca0000004100 */
[----:B------:R-:W-:-:S04]  /*0c10*/  FADD.FTZ R40, R41, R40 ;  /* 0x0000002829287221 */ /* 0x000fc80000010000 */
[----:B------:R-:W-:Y:S02]  /*0c20*/  @P0 FADD.FTZ R40, R32, R40 ;  /* 0x0000002820280221 */ /* 0x000fe40000010000 */
.L_x_8123:
[----:B------:R-:W-:Y:S01]  /*0c30*/  HADD2.F32 R41, -RZ, R42.H1_H1 ;  /* 0x3000002aff297230 */ /* 0x000fe20000004100 */
[----:B------:R-:W-:Y:S05]  /*0c40*/  @P1 BRA `(.L_x_8124) ;  /* 0x0000003000001947 */ /* 0x000fea0003800000 */
[----:B------:R-:W-:Y:S05]  /*0c50*/  @!P0 BRA `(.L_x_8125) ;  /* 0x0000005000008947 */ /* 0x000fea0003800000 */
[----:B-----5:R-:W-:Y:S01]  /*0c60*/  FADD.FTZ R41, R33, R41 ;  /* 0x0000002921297221 */ /* 0x020fe20000010000 */
[----:B------:R-:W-:Y:S05]  /*0c70*/  BRA `(.L_x_8125) ;  /* 0x0000003000007947 */ /* 0x000fea0003800000 */
.L_x_8124:
[----:B-----5:R-:W-:-:S05]  /*0c80*/  HADD2.F32 R42, -RZ, R26.H1_H1 ;  /* 0x3000001aff2a7230 */ /* 0x020fca0000004100 */
[----:B------:R-:W-:-:S04]  /*0c90*/  FADD.FTZ R41, R42, R41 ;  /* 0x000000292a297221 */ /* 0x000fc80000010000 */
[----:B------:R-:W-:Y:S02]  /*0ca0*/  @P0 FADD.FTZ R41, R33, R41 ;  /* 0x0000002921290221 */ /* 0x000fe40000010000 */
.L_x_8125:
[----:B------:R-:W-:Y:S01]  /*0cb0*/  HADD2.F32 R42, -RZ, R43.H0_H0 ;  /* 0x2000002bff2a7230 */ /* 0x000fe20000004100 */
[----:B------:R-:W-:Y:S05]  /*0cc0*/  @P1 BRA `(.L_x_8126) ;  /* 0x0000003000001947 */ /* 0x000fea0003800000 */
[----:B------:R-:W-:Y:S05]  /*0cd0*/  @!P0 BRA `(.L_x_8127) ;  /* 0x0000005000008947 */ /* 0x000fea0003800000 */
[----:B-----5:R-:W-:Y:S01]  /*0ce0*/  FADD.FTZ R42, R34, R42 ;  /* 0x0000002a222a7221 */ /* 0x020fe20000010000 */
[----:B------:R-:W-:Y:S05]  /*0cf0*/  BRA `(.L_x_8127) ;  /* 0x0000003000007947 */ /* 0x000fea0003800000 */
.L_x_8126:
[----:B-----5:R-:W-:-:S05]  /*0d00*/  HADD2.F32 R53, -RZ, R27.H0_H0 ;  /* 0x2000001bff357230 */ /* 0x020fca0000004100 */
[----:B------:R-:W-:-:S04]  /*0d10*/  FADD.FTZ R42, R53, R42 ;  /* 0x0000002a352a7221 */ /* 0x000fc80000010000 */
[----:B------:R-:W-:Y:S02]  /*0d20*/  @P0 FADD.FTZ R42, R34, R42 ;  /* 0x0000002a222a0221 */ /* 0x000fe40000010000 */
.L_x_8127:
[----:B------:R-:W-:Y:S01]  /*0d30*/  HADD2.F32 R43, -RZ, R43.H1_H1 ;  /* 0x3000002bff2b7230 */ /* 0x000fe20000004100 */
[----:B------:R-:W-:Y:S05]  /*0d40*/  @P1 BRA `(.L_x_8128) ;  /* 0x0000003000001947 */ /* 0x000fea0003800000 */
[----:B------:R-:W-:Y:S05]  /*0d50*/  @!P0 BRA `(.L_x_8129) ;  /* 0x0000005000008947 */ /* 0x000fea0003800000 */
[----:B-----5:R-:W-:Y:S01]  /*0d60*/  FADD.FTZ R43, R35, R43 ;  /* 0x0000002b232b7221 */ /* 0x020fe20000010000 */
[----:B------:R-:W-:Y:S05]  /*0d70*/  BRA `(.L_x_8129) ;  /* 0x0000003000007947 */ /* 0x000fea0003800000 */
.L_x_8128:
[----:B-----5:R-:W-:-:S05]  /*0d80*/  HADD2.F32 R52, -RZ, R27.H1_H1 ;  /* 0x3000001bff347230 */ /* 0x020fca0000004100 */
[----:B------:R-:W-:-:S04]  /*0d90*/  FADD.FTZ R43, R52, R43 ;  /* 0x0000002b342b7221 */ /* 0x000fc80000010000 */
[----:B------:R-:W-:Y:S02]  /*0da0*/  @P0 FADD.FTZ R43, R35, R43 ;  /* 0x0000002b232b0221 */ /* 0x000fe40000010000 */
.L_x_8129:
[C---:B------:R-:W-:Y:S02]  /*0db0*/  LEA R52, P0, R108.reuse, c[0x0][0x188], 0x5 ;  /* 0x000062006c347a11 */ /* 0x040fe400078028ff */
[C---:B------:R-:W-:Y:S02]  /*0dc0*/  IADD3 R54, R108.reuse, 0x20, RZ ;  /* 0x000000206c367810 */ /* 0x040fe40007ffe0ff */
[----:B------:R-:W-:-:S05]  /*0dd0*/  LEA.HI.X R53, R108, c[0x0][0x18c], RZ, 0x5, P0 ;  /* 0x000063006c357a11 */ /* 0x000fca00000f2cff */
[----:B------:R0:W-:Y:S04]  /*0de0*/  STG.E.128 [R52.64], R36 ;  /* 0x0000002434007986 */ /* 0x0001e8000c101d04 */
[----:B------:R0:W-:Y:S02]  /*0df0*/  STG.E.128 [R52.64+0x10], R40 ;  /* 0x0000102834007986 */ /* 0x0001e4000c101d04 */
.L_x_8113:
[----:B------:R-:W-:Y:S05]  /*0e00*/  BSYNC B0 ;  /* 0x0000000000007941 */ /* 0x000fea0003800000 */
.L_x_8112:
[----:B------:R-:W-:Y:S01]  /*0e10*/  BSSY B0, `(.L_x_8130) ;  /* 0x0000056000007945 */ /* 0x000fe20003800000 */
[----:B------:R-:W-:Y:S05]  /*0e20*/  @!P2 BRA `(.L_x_8131) ;  /* 0x000005400000a947 */ /* 0x000fea0003800000 */
[----:B------:R-:W-:Y:S02]  /*0e30*/  ISETP.NE.U32.AND P0, PT, RZ, c[0x0][0x178], PT ;  /* 0x00005e00ff007a0c */ /* 0x000fe40003f05070 */
[----:B------:R-:W-:Y:S02]  /*0e40*/  ISETP.NE.U32.AND P4, PT, RZ, c[0x0][0x180], PT ;  /* 0x00006000ff007a0c */ /* 0x000fe40003f85070 */
[----:B------:R-:W-:Y:S02]  /*0e50*/  ISETP.NE.AND.EX P1, PT, RZ, c[0x0][0x17c], PT, P0 ;  /* 0x00005f00ff007a0c */ /* 0x000fe40003f25300 */
[----:B------:R-:W-:-:S02]  /*0e60*/  ISETP.NE.AND.EX P0, PT, RZ, c[0x0][0x184], PT, P4 ;  /* 0x00006100ff007a0c */ /* 0x000fc40003f05340 */
[----:B------:R-:W-:-:S05]  /*0e70*/  MOV R49, 0x10 ;  /* 0x0000001000317802 */ /* 0x000fca0000000f00 */
[----:B------:R-:W-:-:S04]  /*0e80*/  IMAD.WIDE.U32 R48, R54, R49, c[0x0][0x170] ;  /* 0x00005c0036307625 */ /* 0x000fc800078e0031 */
[C---:B------:R-:W-:Y:S02]  /*0e90*/  @P1 LEA R46, P4, R54.reuse, c[0x0][0x178], 0x4 ;  /* 0x00005e00362e1a11 */ /* 0x040fe400078820ff */
[C---:B0-----:R-:W-:Y:S01]  /*0ea0*/  @P0 LEA R52, P5, R54.reuse, c[0x0][0x180], 0x5 ;  /* 0x0000600036340a11 */ /* 0x041fe200078a28ff */
[----:B------:R-:W2:Y:S01]  /*0eb0*/  LDG.E.128 R48, [R48.64] ;  /* 0x0000000430307981 */ /* 0x000ea2000c1e1d00 */
[C---:B------:R-:W-:Y:S02]  /*0ec0*/  @P1 LEA.HI.X R47, R54.reuse, c[0x0][0x17c], RZ, 0x4, P4 ;  /* 0x00005f00362f1a11 */ /* 0x040fe400020f24ff */
[----:B------:R-:W-:-:S03]  /*0ed0*/  @P0 LEA.HI.X R53, R54, c[0x0][0x184], RZ, 0x5, P5 ;  /* 0x0000610036350a11 */ /* 0x000fc600028f2cff */
[----:B-----5:R0:W5:Y:S04]  /*0ee0*/  @P1 LDG.E.128 R24, [R46.64] ;  /* 0x000000042e181981 */ /* 0x020168000c1e1d00 */
[----:B------:R0:W5:Y:S04]  /*0ef0*/  @P0 LDG.E.128 R28, [R52.64] ;  /* 0x00000004341c0981 */ /* 0x000168000c1e1d00 */
[----:B------:R0:W5:Y:S01]  /*0f00*/  @P0 LDG.E.128 R32, [R52.64+0x10] ;  /* 0x0000100434200981 */ /* 0x000162000c1e1d00 */
[----:B------:R-:W-:-:S04]  /*0f10*/  ISETP.NE.U32.AND P1, PT, RZ, c[0x0][0x178], PT ;  /* 0x00005e00ff007a0c */ /* 0x000fc80003f25070 */
[----:B------:R-:W-:Y:S01]  /*0f20*/  ISETP.NE.AND.EX P1, PT, RZ, c[0x0][0x17c], PT, P1 ;  /* 0x00005f00ff007a0c */ /* 0x000fe20003f25310 */
[----:B--2---:R-:W-:-:S12]  /*0f30*/  HADD2.F32 R44, -RZ, R48.H0_H0 ;  /* 0x20000030ff2c7230 */ /* 0x004fd80000004100 */
[----:B------:R-:W-:Y:S05]  /*0f40*/  @P1 BRA `(.L_x_8132) ;  /* 0x0000003000001947 */ /* 0x000fea0003800000 */
[----:B0-----:R-:W-:Y:S05]  /*0f50*/  @!P0 BRA `(.L_x_8133) ;  /* 0x0000005000008947 */ /* 0x001fea0003800000 */
[----:B-----5:R-:W-:Y:S01]  /*0f60*/  FADD.FTZ R44, R28, R44 ;  /* 0x0000002c1c2c7221 */ /* 0x020fe20000010000 */
[----:B------:R-:W-:Y:S05]  /*0f70*/  BRA `(.L_x_8133) ;  /* 0x0000003000007947 */ /* 0x000fea0003800000 */
.L_x_8132:
[----:B0----5:R-:W-:-:S05]  /*0f80*/  HADD2.F32 R45, -RZ, R24.H0_H0 ;  /* 0x20000018ff2d7230 */ /* 0x021fca0000004100 */
[----:B------:R-:W-:-:S04]  /*0f90*/  FADD.FTZ R44, R45, R44 ;  /* 0x0000002c2d2c7221 */ /* 0x000fc80000010000 */
[----:B------:R-:W-:Y:S02]  /*0fa0*/  @P0 FADD.FTZ R44, R28, R44 ;  /* 0x0000002c1c2c0221 */ /* 0x000fe40000010000 */
.L_x_8133:
[----:B------:R-:W-:Y:S01]  /*0fb0*/  HADD2.F32 R45, -RZ, R48.H1_H1 ;  /* 0x30000030ff2d7230 */ /* 0x000fe20000004100 */
[----:B------:R-:W-:Y:S05]  /*0fc0*/  @P1 BRA `(.L_x_8134) ;  /* 0x0000003000001947 */ /* 0x000fea0003800000 */
[----:B------:R-:W-:Y:S05]  /*0fd0*/  @!P0 BRA `(.L_x_8135) ;  /* 0x0000005000008947 */ /* 0x000fea0003800000 */
[----:B-----5:R-:W-:Y:S01]  /*0fe0*/  FADD.FTZ R45, R29, R45 ;  /* 0x0000002d1d2d7221 */ /* 0x020fe20000010000 */
[----:B------:R-:W-:Y:S05]  /*0ff0*/  BRA `(.L_x_8135) ;  /* 0x0000003000007947 */ /* 0x000fea0003800000 */
.L_x_8134:
[----:B-----5:R-:W-:-:S05]  /*1000*/  HADD2.F32 R46, -RZ, R24.H1_H1 ;  /* 0x30000018ff2e7230 */ /* 0x020fca0000004100 */
[----:B------:R-:W-:-:S04]  /*1010*/  FADD.FTZ R45, R46, R45 ;  /* 0x0000002d2e2d7221 */ /* 0x000fc80000010000 */
[----:B------:R-:W-:Y:S02]  /*1020*/  @P0 FADD.FTZ R45, R29, R45 ;  /* 0x0000002d1d2d0221 */ /* 0x000fe40000010000 */
.L_x_8135:
[----:B------:R-:W-:Y:S01]  /*1030*/  HADD2.F32 R46, -RZ, R49.H0_H0 ;  /* 0x20000031ff2e7230 */ /* 0x000fe20000004100 */
[----:B------:R-:W-:Y:S05]  /*1040*/  @P1 BRA `(.L_x_8136) ;  /* 0x0000003000001947 */ /* 0x000fea0003800000 */
[----:B------:R-:W-:Y:S05]  /*1050*/  @!P0 BRA `(.L_x_8137) ;  /* 0x0000005000008947 */ /* 0x000fea0003800000 */
[----:B-----5:R-:W-:Y:S01]  /*1060*/  FADD.FTZ R46, R30, R46 ;  /* 0x0000002e1e2e7221 */ /* 0x020fe20000010000 */
[----:B------:R-:W-:Y:S05]  /*1070*/  BRA `(.L_x_8137) ;  /* 0x0000003000007947 */ /* 0x000fea0003800000 */
.L_x_8136:
[----:B-----5:R-:W-:-:S05]  /*1080*/  HADD2.F32 R47, -RZ, R25.H0_H0 ;  /* 0x20000019ff2f7230 */ /* 0x020fca0000004100 */
[----:B------:R-:W-:-:S04]  /*1090*/  FADD.FTZ R46, R47, R46 ;  /* 0x0000002e2f2e7221 */ /* 0x000fc80000010000 */
[----:B------:R-:W-:Y:S02]  /*10a0*/  @P0 FADD.FTZ R46, R30, R46 ;  /* 0x0000002e1e2e0221 */ /* 0x000fe40000010000 */
.L_x_8137:
[----:B------:R-:W-:Y:S01]  /*10b0*/  HADD2.F32 R47, -RZ, R49.H1_H1 ;  /* 0x30000031ff2f7230 */ /* 0x000fe20000004100 */
[----:B------:R-:W-:Y:S05]  /*10c0*/  @P1 BRA `(.L_x_8138) ;  /* 0x0000003000001947 */ /* 0x000fea0003800000 */
[----:B------:R-:W-:Y:S05]  /*10d0*/  @!P0 BRA `(.L_x_8139) ;  /* 0x0000005000008947 */ /* 0x000fea0003800000 */
[----:B-----5:R-:W-:Y:S01]  /*10e0*/  FADD.FTZ R47, R31, R47 ;  /* 0x0000002f1f2f7221 */ /* 0x020fe20000010000 */
[----:B------:R-:W-:Y:S05]  /*10f0*/  BRA `(.L_x_8139) ;  /* 0x0000003000007947 */ /* 0x000fea0003800000 */
.L_x_8138:
[----:B-----5:R-:W-:-:S05]  /*1100*/  HADD2.F32 R48, -RZ, R25.H1_H1 ;  /* 0x30000019ff307230 */ /* 0x020fca0000004100 */
[----:B------:R-:W-:-:S04]  /*1110*/  FADD.FTZ R47, R48, R47 ;  /* 0x0000002f302f7221 */ /* 0x000fc80000010000 */
[----:B------:R-:W-:Y:S02]  /*1120*/  @P0 FADD.FTZ R47, R31, R47 ;  /* 0x0000002f1f2f0221 */ /* 0x000fe40000010000 */
.L_x_8139:
[----:B------:R-:W-:Y:S01]  /*1130*/  HADD2.F32 R48, -RZ, R50.H0_H0 ;  /* 0x20000032ff307230 */ /* 0x000fe20000004100 */
[----:B------:R-:W-:Y:S05]  /*1140*/  @P1 BRA `(.L_x_8140) ;  /* 0x0000003000001947 */ /* 0x000fea0003800000 */
[----:B------:R-:W-:Y:S05]  /*1150*/  @!P0 BRA `(.L_x_8141) ;  /* 0x0000005000008947 */ /* 0x000fea0003800000 */
[----:B-----5:R-:W-:Y:S01]  /*1160*/  FADD.FTZ R48, R32, R48 ;  /* 0x0000003020307221 */ /* 0x020fe20000010000 */
[----:B------:R-:W-:Y:S05]  /*1170*/  BRA `(.L_x_8141) ;  /* 0x0000003000007947 */ /* 0x000fea0003800000 */
.L_x_8140:
[----:B-----5:R-:W-:-:S05]  /*1180*/  HADD2.F32 R49, -RZ, R26.H0_H0 ;  /* 0x2000001aff317230 */ /* 0x020fca0000004100 */
[----:B------:R-:W-:-:S04]  /*1190*/  FADD.FTZ R48, R49, R48 ;  /* 0x0000003031307221 */ /* 0x000fc80000010000 */
[----:B------:R-:W-:Y:S02]  /*11a0*/  @P0 FADD.FTZ R48, R32, R48 ;  /* 0x0000003020300221 */ /* 0x000fe40000010000 */
.L_x_8141:
[----:B------:R-:W-:Y:S01]  /*11b0*/  HADD2.F32 R49, -RZ, R50.H1_H1 ;  /* 0x30000032ff317230 */ /* 0x000fe20000004100 */
[----:B------:R-:W-:Y:S05]  /*11c0*/  @P1 BRA `(.L_x_8142) ;  /* 0x0000003000001947 */ /* 0x000fea0003800000 */
[----:B------:R-:W-:Y:S05]  /*11d0*/  @!P0 BRA `(.L_x_8143) ;  /* 0x0000005000008947 */ /* 0x000fea0003800000 */
[----:B-----5:R-:W-:Y:S01]  /*11e0*/  FADD.FTZ R49, R33, R49 ;  /* 0x0000003121317221 */ /* 0x020fe20000010000 */
[----:B------:R-:W-:Y:S05]  /*11f0*/  BRA `(.L_x_8143) ;  /* 0x0000003000007947 */ /* 0x000fea0003800000 */
.L_x_8142:
[----:B-----5:R-:W-:-:S05]  /*1200*/  HADD2.F32 R50, -RZ, R26.H1_H1 ;  /* 0x3000001aff327230 */ /* 0x020fca0000004100 */
[----:B------:R-:W-:-:S04]  /*1210*/  FADD.FTZ R49, R50, R49 ;  /* 0x0000003132317221 */ /* 0x000fc80000010000 */
[----:B------:R-:W-:Y:S02]  /*1220*/  @P0 FADD.FTZ R49, R33, R49 ;  /* 0x0000003121310221 */ /* 0x000fe40000010000 */
.L_x_8143:
[----:B------:R-:W-:Y:S01]  /*1230*/  HADD2.F32 R50, -RZ, R51.H0_H0 ;  /* 0x20000033ff327230 */ /* 0x000fe20000004100 */
[----:B------:R-:W-:Y:S05]  /*1240*/  @P1 BRA `(.L_x_8144) ;  /* 0x0000003000001947 */ /* 0x000fea0003800000 */
[----:B------:R-:W-:Y:S05]  /*1250*/  @!P0 BRA `(.L_x_8145) ;  /* 0x0000005000008947 */ /* 0x000fea0003800000 */
[----:B-----5:R-:W-:Y:S01]  /*1260*/  FADD.FTZ R50, R34, R50 ;  /* 0x0000003222327221 */ /* 0x020fe20000010000 */
[----:B------:R-:W-:Y:S05]  /*1270*/  BRA `(.L_x_8145) ;  /* 0x0000003000007947 */ /* 0x000fea0003800000 */
.L_x_8144:
[----:B-----5:R-:W-:-:S05]  /*1280*/  HADD2.F32 R53, -RZ, R27.H0_H0 ;  /* 0x2000001bff357230 */ /* 0x020fca0000004100 */
[----:B------:R-:W-:-:S04]  /*1290*/  FADD.FTZ R50, R53, R50 ;  /* 0x0000003235327221 */ /* 0x000fc80000010000 */
[----:B------:R-:W-:Y:S02]  /*12a0*/  @P0 FADD.FTZ R50, R34, R50 ;  /* 0x0000003222320221 */ /* 0x000fe40000010000 */
.L_x_8145:
[----:B------:R-:W-:Y:S01]  /*12b0*/  HADD2.F32 R51, -RZ, R51.H1_H1 ;  /* 0x30000033ff337230 */ /* 0x000fe20000004100 */
[----:B------:R-:W-:Y:S05]  /*12c0*/  @P1 BRA `(.L_x_8146) ;  /* 0x0000003000001947 */ /* 0x000fea0003800000 */
[----:B------:R-:W-:Y:S05]  /*12d0*/  @!P0 BRA `(.L_x_8147) ;  /* 0x0000005000008947 */ /* 0x000fea0003800000 */
[----:B-----5:R-:W-:Y:S01]  /*12e0*/  FADD.FTZ R51, R35, R51 ;  /* 0x0000003323337221 */ /* 0x020fe20000010000 */
[----:B------:R-:W-:Y:S05]  /*12f0*/  BRA `(.L_x_8147) ;  /* 0x0000003000007947 */ /* 0x000fea0003800000 */
.L_x_8146:
[----:B-----5:R-:W-:-:S05]  /*1300*/  HADD2.F32 R52, -RZ, R27.H1_H1 ;  /* 0x3000001bff347230 */ /* 0x020fca0000004100 */
[----:B------:R-:W-:-:S04]  /*1310*/  FADD.FTZ R51, R52, R51 ;  /* 0x0000003334337221 */ /* 0x000fc80000010000 */
[----:B------:R-:W-:Y:S02]  /*1320*/  @P0 FADD.FTZ R51, R35, R51 ;  /* 0x0000003323330221 */ /* 0x000fe40000010000 */
.L_x_8147:
[----:B------:R-:W-:-:S04]  /*1330*/  LEA R52, P0, R54, c[0x0][0x188], 0x5 ;  /* 0x0000620036347a11 */ /* 0x000fc800078028ff */
[----:B------:R-:W-:-:S05]  /*1340*/  LEA.HI.X R53, R54, c[0x0][0x18c], RZ, 0x5, P0 ;  /* 0x0000630036357a11 */ /* 0x000fca00000f2cff */
[----:B------:R0:W-:Y:S04]  /*1350*/  STG.E.128 [R52.64], R44 ;  /* 0x0000002c34007986 */ /* 0x0001e8000c101d04 */
[----:B------:R0:W-:Y:S02]  /*1360*/  STG.E.128 [R52.64+0x10], R48 ;  /* 0x0000103034007986 */ /* 0x0001e4000c101d04 */
.L_x_8131:
[----:B------:R-:W-:Y:S05]  /*1370*/  BSYNC B0 ;  /* 0x0000000000007941 */ /* 0x000fea0003800000 */
.L_x_8130:
        /* <DEDUP_REMOVED lines=20> */
.L_x_8156:
        /* <DEDUP_REMOVED lines=53> */
.L_x_8157:
        /* <DEDUP_REMOVED lines=64> */
.L_x_8151:
[----:B------:R-:W-:Y:S05]  /*1c10*/  BSYNC B0 ;  /* 0x0000000000007941 */ /* 0x000fea0003800000 */
.L_x_8150:
        /* <DEDUP_REMOVED lines=37> */
[----:B------:R-:W-:Y:S02]  /*1e70*/  FFMA.FTZ R110, R100, R110, R107 ;  /* 0x0000006e646e7223 */ /* 0x000fe4000001006b */
[----:B------:R-:W-:-:S02]  /*1e80*/  FFMA.FTZ R83, R98, R112, R105 ;  /* 0x0000007062537223 */ /* 0x000fc40000010069 */
[----:B------:R-:W-:Y:S01]  /*1e90*/  FFMA.FTZ R57, R96, R57, R103 ;  /* 0x0000003960397223 */ /* 0x000fe20000010067 */
[----:B------:R-:W-:Y:S01]  /*1ea0*/  F2FP.PACK_AB R59, R110, R59 ;  /* 0x0000003b6e3b723e */ /* 0x000fe200000000ff */
[CC--:B------:R-:W-:Y:S01]  /*1eb0*/  IMAD.WIDE.U32 R80, R108.reuse, R109.reuse, c[0x0][0x208] ;  /* 0x000082006c507625 */ /* 0x0c0fe200078e006d */
[----:B------:R-:W-:Y:S02]  /*1ec0*/  F2FP.PACK_AB R58, R83, R58 ;  /* 0x0000003a533a723e */ /* 0x000fe400000000ff */
[----:B------:R-:W-:Y:S01]  /*1ed0*/  F2FP.PACK_AB R57, R57, R82 ;  /* 0x000000523939723e */ /* 0x000fe200000000ff */
[----:B------:R-:W-:Y:S01]  /*1ee0*/  IMAD.WIDE.U32 R108, R108, R109, c[0x0][0x210] ;  /* 0x000084006c6c7625 */ /* 0x000fe200078e006d */
[----:B------:R0:W-:Y:S04]  /*1ef0*/  STG.E.128 [R80.64], R52 ;  /* 0x0000003450007986 */ /* 0x0001e8000c101d04 */
[----:B------:R0:W-:Y:S02]  /*1f00*/  STG.E.128 [R108.64], R56 ;  /* 0x000000386c007986 */ /* 0x0001e4000c101d04 */
.L_x_8153:
[----:B------:R-:W-:Y:S05]  /*1f10*/  BSYNC B0 ;  /* 0x0000000000007941 */ /* 0x000fea0003800000 */
.L_x_8152:
[----:B01----:R-:W-:-:S10]  /*1f20*/  HFMA2.MMA R53, -RZ, RZ, 0, 2.384185791015625e-07 ;  /* 0x00000004ff357435 */ /* 0x003fd400000001ff */
[----:B------:R-:W-:-:S05]  /*1f30*/  IMAD R20, R53, c[0x0][0x160], R20 ;  /* 0x0000580035147a24 */ /* 0x000fca00078e0214 */
[----:B------:R-:W-:-:S13]  /*1f40*/  ISETP.GE.AND P0, PT, R20, c[0x0][0x164], PT ;  /* 0x0000590014007a0c */ /* 0x000fda0003f06270 */
[----:B-----5:R-:W-:Y:S01]  /*1f50*/  @P0 CALL.REL.NOINC `(.L_x_8154) ;  /* 0x0000001000000944 */ /* 0x020fe20003c00000 */
[----:B------:R-:W-:Y:S05]  /*1f60*/  BRA `(.L_x_8155) ;  /* 0xffffe8d000007947 */ /* 0x000fea000383ffff */
.L_x_8154:
[----:B------:R-:W-:Y:S05]  /*1f70*/  EXIT ;  /* 0x000000000000794d */ /* 0x000fea0003800000 */
.L_x_8148:
[----:B------:R-:W-:Y:S01]  /*1f80*/  HFMA2.MMA R54, -RZ, RZ, 0, 1.847743988037109375e-06 ;  /* 0x0000001fff367435 */ /* 0x000fe200000001ff */
[----:B------:R-:W-:Y:S02]  /*1f90*/  MOV R56, 0x1 ;  /* 0x0000000100387802 */ /* 0x000fe40000000f00 */
[----:B------:R-:W-:Y:S02]  /*1fa0*/  MOV R81, 0xffffffff ;  /* 0xffffffff00517802 */ /* 0x000fe40000000f00 */
[----:B------:R-:W-:Y:S02]  /*1fb0*/  MOV R52, 0x1fd0 ;  /* 0x00001fd000347802 */ /* 0x000fe40000000f00 */
[----:B-----5:R-:W-:Y:S05]  /*1fc0*/  CALL.REL.NOINC `($__internal_48_$__cuda_sm70_shflsync_bfly_p) ;  /* 0x000005c000007944 */ /* 0x020fea0003c00000 */
[----:B-1----:R-:W-:Y:S01]  /*1fd0*/  MOV R52, R56 ;  /* 0x0000003800347202 */ /* 0x002fe20000000f00 */
[----:B0-----:R-:W-:Y:S05]  /*1fe0*/  BRA `(.L_x_8156) ;  /* 0xfffff4d000007947 */ /* 0x001fea000383ffff */
.L_x_8149:
[----:B------:R-:W-:Y:S01]  /*1ff0*/  HFMA2.MMA R56, -RZ, RZ, 0, 1.1920928955078125e-07 ;  /* 0x00000002ff387435 */ /* 0x000fe200000001ff */
[----:B0-----:R-:W-:Y:S02]  /*2000*/  MOV R55, R59 ;  /* 0x0000003b00377202 */ /* 0x001fe40000000f00 */
[----:B------:R-:W-:Y:S02]  /*2010*/  MOV R54, 0x1f ;  /* 0x0000001f00367802 */ /* 0x000fe40000000f00 */
[----:B------:R-:W-:-:S02]  /*2020*/  MOV R81, 0xffffffff ;  /* 0xffffffff00517802 */ /* 0x000fc40000000f00 */
[----:B------:R-:W-:Y:S02]  /*2030*/  MOV R52, 0x2050 ;  /* 0x0000205000347802 */ /* 0x000fe40000000f00 */
[----:B-----5:R-:W-:Y:S05]  /*2040*/  CALL.REL.NOINC `($__internal_48_$__cuda_sm70_shflsync_bfly_p) ;  /* 0x0000054000007944 */ /* 0x020fea0003c00000 */
[----:B01----:R-:W-:Y:S01]  /*2050*/  FADD.FTZ R55, R59, R56 ;  /* 0x000000383b377221 */ /* 0x003fe20000010000 */
[----:B------:R-:W-:Y:S01]  /*2060*/  HFMA2.MMA R56, -RZ, RZ, 0, 2.384185791015625e-07 ;  /* 0x00000004ff387435 */ /* 0x000fe200000001ff */
[----:B------:R-:W-:Y:S02]  /*2070*/  MOV R54, 0x1f ;  /* 0x0000001f00367802 */ /* 0x000fe40000000f00 */
[----:B------:R-:W-:Y:S02]  /*2080*/  MOV R81, 0xffffffff ;  /* 0xffffffff00517802 */ /* 0x000fe40000000f00 */
[----:B------:R-:W-:Y:S02]  /*2090*/  MOV R52, 0x20b0 ;  /* 0x000020b000347802 */ /* 0x000fe40000000f00 */
[----:B------:R-:W-:Y:S05]  /*20a0*/  CALL.REL.NOINC `($__internal_48_$__cuda_sm70_shflsync_bfly_p) ;  /* 0x000004e000007944 */ /* 0x000fea0003c00000 */
[----:B01----:R-:W-:Y:S01]  /*20b0*/  FADD.FTZ R55, R55, R56 ;  /* 0x0000003837377221 */ /* 0x003fe20000010000 */
[----:B------:R-:W-:Y:S01]  /*20c0*/  HFMA2.MMA R56, -RZ, RZ, 0, 4.76837158203125e-07 ;  /* 0x00000008ff387435 */ /* 0x000fe200000001ff */
[----:B------:R-:W-:Y:S02]  /*20d0*/  MOV R54, 0x1f ;  /* 0x0000001f00367802 */ /* 0x000fe40000000f00 */
[----:B------:R-:W-:-:S02]  /*20e0*/  MOV R81, 0xffffffff ;  /* 0xffffffff00517802 */ /* 0x000fc40000000f00 */
[----:B------:R-:W-:Y:S02]  /*20f0*/  MOV R52, 0x2110 ;  /* 0x0000211000347802 */ /* 0x000fe40000000f00 */
[----:B------:R-:W-:Y:S05]  /*2100*/  CALL.REL.NOINC `($__internal_48_$__cuda_sm70_shflsync_bfly_p) ;  /* 0x0000048000007944 */ /* 0x000fea0003c00000 */
[----:B01----:R-:W-:Y:S01]  /*2110*/  FADD.FTZ R55, R55, R56 ;  /* 0x0000003837377221 */ /* 0x003fe20000010000 */
[----:B------:R-:W-:Y:S01]  /*2120*/  HFMA2.MMA R56, -RZ, RZ, 0, 9.5367431640625e-07 ;  /* 0x00000010ff387435 */ /* 0x000fe200000001ff */
[----:B------:R-:W-:Y:S02]  /*2130*/  MOV R54, 0x1f ;  /* 0x0000001f00367802 */ /* 0x000fe40000000f00 */
[----:B------:R-:W-:Y:S02]  /*2140*/  MOV R81, 0xffffffff ;  /* 0xffffffff00517802 */ /* 0x000fe40000000f00 */
[----:B------:R-:W-:Y:S02]  /*2150*/  MOV R52, 0x2170 ;  /* 0x0000217000347802 */ /* 0x000fe40000000f00 */
[----:B------:R-:W-:Y:S05]  /*2160*/  CALL.REL.NOINC `($__internal_48_$__cuda_sm70_shflsync_bfly_p) ;  /* 0x0000042000007944 */ /* 0x000fea0003c00000 */
        /* <DEDUP_REMOVED lines=39> */
[----:B------:R-:W-:Y:S05]  /*23e0*/  CALL.REL.NOINC `($__internal_48_$__cuda_sm70_shflsync_bfly_p) ;  /* 0x000001a000007944 */ /* 0x000fea0003c00000 */
[----:B01----:R-:W-:Y:S01]  /*23f0*/  FADD.FTZ R55, R55, R56 ;  /* 0x0000003837377221 */ /* 0x003fe20000010000 */
[----:B------:R-:W-:Y:S01]  /*2400*/  HFMA2.MMA R56, -RZ, RZ, 0, 1.1920928955078125e-07 ;  /* 0x00000002ff387435 */ /* 0x000fe200000001ff */
[----:B------:R-:W-:Y:S02]  /*2410*/  MOV R54, 0x1f ;  /* 0x0000001f00367802 */ /* 0x000fe40000000f00 */
[----:B------:R-:W-:Y:S02]  /*2420*/  MOV R81, 0xffffffff ;  /* 0xffffffff00517802 */ /* 0x000fe40000000f00 */
[----:B------:R-:W-:Y:S02]  /*2430*/  MOV R52, 0x2450 ;  /* 0x0000245000347802 */ /* 0x000fe40000000f00 */
[----:B------:R-:W-:Y:S05]  /*2440*/  CALL.REL.NOINC `($__internal_48_$__cuda_sm70_shflsync_bfly_p) ;  /* 0x0000014000007944 */ /* 0x000fea0003c00000 */
[----:B01----:R-:W-:Y:S01]  /*2450*/  FADD.FTZ R55, R55, R56 ;  /* 0x0000003837377221 */ /* 0x003fe20000010000 */
[----:B------:R-:W-:Y:S01]  /*2460*/  HFMA2.MMA R56, -RZ, RZ, 0, 2.384185791015625e-07 ;  /* 0x00000004ff387435 */ /* 0x000fe200000001ff */
[----:B------:R-:W-:Y:S02]  /*2470*/  MOV R54, 0x1f ;  /* 0x0000001f00367802 */ /* 0x000fe40000000f00 */
[----:B------:R-:W-:-:S02]  /*2480*/  MOV R81, 0xffffffff ;  /* 0xffffffff00517802 */ /* 0x000fc40000000f00 */
[----:B------:R-:W-:Y:S02]  /*2490*/  MOV R52, 0x24b0 ;  /* 0x000024b000347802 */ /* 0x000fe40000000f00 */
[----:B------:R-:W-:Y:S05]  /*24a0*/  CALL.REL.NOINC `($__internal_48_$__cuda_sm70_shflsync_bfly_p) ;  /* 0x000000e000007944 */ /* 0x000fea0003c00000 */
[----:B01----:R-:W-:Y:S01]  /*24b0*/  FADD.FTZ R55, R55, R56 ;  /* 0x0000003837377221 */ /* 0x003fe20000010000 */
[----:B------:R-:W-:Y:S01]  /*24c0*/  HFMA2.MMA R56, -RZ, RZ, 0, 4.76837158203125e-07 ;  /* 0x00000008ff387435 */ /* 0x000fe200000001ff */
[----:B------:R-:W-:Y:S02]  /*24d0*/  MOV R54, 0x1f ;  /* 0x0000001f00367802 */ /* 0x000fe40000000f00 */
[----:B------:R-:W-:Y:S02]  /*24e0*/  MOV R81, 0xffffffff ;  /* 0xffffffff00517802 */ /* 0x000fe40000000f00 */
[----:B------:R-:W-:Y:S02]  /*24f0*/  MOV R52, 0x2510 ;  /* 0x0000251000347802 */ /* 0x000fe40000000f00 */
[----:B------:R-:W-:Y:S05]  /*2500*/  CALL.REL.NOINC `($__internal_48_$__cuda_sm70_shflsync_bfly_p) ;  /* 0x0000008000007944 */ /* 0x000fea0003c00000 */
[----:B-1----:R-:W-:Y:S01]  /*2510*/  FADD.FTZ R59, R55, R56 ;  /* 0x00000038373b7221 */ /* 0x002fe20000010000 */
[----:B------:R-:W-:Y:S01]  /*2520*/  HFMA2.MMA R56, -RZ, RZ, 0, 9.5367431640625e-07 ;  /* 0x00000010ff387435 */ /* 0x000fe200000001ff */
[----:B0-----:R-:W-:Y:S02]  /*2530*/  MOV R54, 0x1f ;  /* 0x0000001f00367802 */ /* 0x001fe40000000f00 */
[----:B------:R-:W-:-:S02]  /*2540*/  MOV R81, 0xffffffff ;  /* 0xffffffff00517802 */ /* 0x000fc40000000f00 */
[----:B------:R-:W-:Y:S02]  /*2550*/  MOV R55, R59 ;  /* 0x0000003b00377202 */ /* 0x000fe40000000f00 */
[----:B------:R-:W-:Y:S02]  /*2560*/  MOV R52, 0x2580 ;  /* 0x0000258000347802 */ /* 0x000fe40000000f00 */
[----:B------:R-:W-:Y:S05]  /*2570*/  CALL.REL.NOINC `($__internal_48_$__cuda_sm70_shflsync_bfly_p) ;  /* 0x0000001000007944 */ /* 0x000fea0003c00000 */
[----:B01----:R-:W-:Y:S05]  /*2580*/  BRA `(.L_x_8157) ;  /* 0xfffff28000007947 */ /* 0x003fea000383ffff */
        .weak           $__internal_48_$__cuda_sm70_shflsync_bfly_p
        .type           $__internal_48_$__cuda_sm70_shflsync_bfly_p,@function
        .size           $__internal_48_$__cuda_sm70_shflsync_bfly_p,(.L_x_13588 - $__internal_48_$__cuda_sm70_shflsync_bfly_p)
$__internal_48_$__cuda_sm70_shflsync_bfly_p:
[----:B------:R-:W-:Y:S01]  /*2590*/  HFMA2.MMA R53, -RZ, RZ, 0, 0 ;  /* 0x00000000ff357435 */ /* 0x000fe200000001ff */
[----:B------:R-:W-:Y:S04]  /*25a0*/  WARPSYNC R81 ;  /* 0x0000005100007348 */ /* 0x000fe80003800000 */
[----:B------:R0:W1:Y:S01]  /*25b0*/  SHFL.BFLY PT, R56, R55, R56, R54 ;  /* 0x0c00003837387389 */ /* 0x00006200000e0036 */
[----:B------:R-:W-:Y:S05]  /*25c0*/  RET.REL.NODEC R52 `(_ZN10layer_norm31ln_parallel_residual_fwd_kernelINS_13Kernel_traitsI6__halfS2_fS2_fjLj512ELj1ELj4ELj1ELj16ENS_18Kernel_traits_baseILj512ES2_S2_fS2_fjLj128EEEEELb0ELb0ELb0EEEvNS_9FwdParamsE) ;  /* 0xffffda3034007950 */ /* 0x000fea0003c3ffff */
.L_x_8158:
        /* <DEDUP_REMOVED lines=11> */
.L_x_13588:


//--------------------- .text._ZN10layer_norm31ln_parallel_residual_fwd_kernelINS_13Kernel_traitsI6__halfS2_fS2_fjLj512ELj1ELj4ELj1ELj16ENS_18Kernel_traits_baseILj512ES2_S2_fS2_fjLj128EEEEELb0ELb0ELb1EEEvNS_9FwdParamsE --------------------------
	.section	.text._ZN10layer_norm31ln_parallel_residual_fwd_kernelINS_13Kernel_traitsI6__halfS2_fS2_fjLj512ELj1ELj4ELj1ELj16ENS_18Kernel_traits_baseILj512ES2_S2_fS2_fjLj128EEEEELb0ELb0ELb1EEEvNS_9FwdParamsE,"ax",@progbits
	.sectioninfo	@"SHI_REGISTERS=121"
	.align	128
        .global         _ZN10layer_norm31ln_parallel_residual_fwd_kernelINS_13Kernel_traitsI6__halfS2_fS2_fjLj512ELj1ELj4ELj1ELj16ENS_18Kernel_traits_baseILj512ES2_S2_fS2_fjLj128EEEEELb0ELb0ELb1EEEvNS_9FwdParamsE
        .type           _ZN10layer_norm31ln_parallel_residual_fwd_kernelINS_13Kernel_traitsI6__halfS2_fS2_fjLj512ELj1ELj4ELj1ELj16ENS_18Kernel_traits_baseILj512ES2_S2_fS2_fjLj128EEEEELb0ELb0ELb1EEEvNS_9FwdParamsE,@function
        .size           _ZN10layer_norm31ln_parallel_residual_fwd_kernelINS_13Kernel_traitsI6__halfS2_fS2_fjLj512ELj1ELj4ELj1ELj16ENS_18Kernel_traits_baseILj512ES2_S2_fS2_fjLj128EEEEELb0ELb0ELb1EEEvNS_9FwdParamsE,(.L_x_13589 - _ZN10layer_norm31ln_parallel_residual_fwd_kernelINS_13Kernel_traitsI6__halfS2_fS2_fjLj512ELj1ELj4ELj1ELj16ENS_18Kernel_traits_baseILj512ES2_S2_fS2_fjLj128EEEEELb0ELb0ELb1EEEvNS_9FwdParamsE)
        .other          _ZN10layer_norm31ln_parallel_residual_fwd_kernelINS_13Kernel_traitsI6__halfS2_fS2_fjLj512ELj1ELj4ELj1ELj16ENS_18Kernel_traits_baseILj512ES2_S2_fS2_fjLj128EEEEELb0ELb0ELb1EEEvNS_9FwdParamsE,@"STO_CUDA_ENTRY STV_DEFAULT"
_ZN10layer_norm31ln_parallel_residual_fwd_kernelINS_13Kernel_traitsI6__halfS2_fS2_fjLj512ELj1ELj4ELj1ELj16ENS_18Kernel_traits_baseILj512ES2_S2_fS2_fjLj128EEEEELb0ELb0ELb1EEEvNS_9FwdParamsE:
.text._ZN10layer_norm31ln_parallel_residual_fwd_kernelINS_13Kernel_traitsI6__halfS2_fS2_fjLj512ELj1ELj4ELj1ELj16ENS_18Kernel_traits_baseILj512ES2_S2_fS2_fjLj128EEEEELb0ELb0ELb1EEEvNS_9FwdParamsE:
        /* <DEDUP_REMOVED lines=40> */
[--C-:B------:R-:W-:Y:S01]  /*0280*/  HADD2.F32 R9, -RZ, R20.reuse.H0_H0 ;  /* 0x20000014ff097230 */ /* 0x100fe20000004100 */
[----:B------:R-:W-:Y:S01]  /*0290*/  ULDC.U8 UR6, c[0x0][0x1f0] ;  /* 0x00007c0000067ab9 */ /* 0x000fe20000000000 */
[----:B------:R-:W-:-:S02]  /*02a0*/  HADD2.F32 R8, -RZ, R20.H1_H1 ;  /* 0x30000014ff087230 */ /* 0x000fc40000004100 */
[--C-:B------:R-:W-:Y:S02]  /*02b0*/  HADD2.F32 R7, -RZ, R21.reuse.H0_H0 ;  /* 0x20000015ff077230 */ /* 0x100fe40000004100 */
[----:B------:R-:W-:Y:S02]  /*02c0*/  HADD2.F32 R6, -RZ, R21.H1_H1 ;  /* 0x30000015ff067230 */ /* 0x000fe40000004100 */
[--C-:B-1----:R-:W-:Y:S02]  /*02d0*/  HADD2.F32 R5, -RZ, R22.reuse.H0_H0 ;  /* 0x20000016ff057230 */ /* 0x102fe40000004100 */
[----:B------:R-:W-:Y:S02]  /*02e0*/  HADD2.F32 R4, -RZ, R22.H1_H1 ;  /* 0x30000016ff047230 */ /* 0x000fe40000004100 */
[--C-:B0-----:R-:W-:Y:S02]  /*02f0*/  HADD2.F32 R3, -RZ, R23.reuse.H0_H0 ;  /* 0x20000017ff037230 */ /* 0x101fe40000004100 */
        /* <DEDUP_REMOVED lines=25> */
[--C-:B--2---:R-:W-:Y:S02]  /*0490*/  HADD2.F32 R62, -RZ, R32.reuse.H0_H0 ;  /* 0x20000020ff3e7230 */ /* 0x104fe40000004100 */
[----:B------:R-:W-:Y:S02]  /*04a0*/  HADD2.F32 R65, -RZ, R32.H1_H1 ;  /* 0x30000020ff417230 */ /* 0x000fe40000004100 */
[--C-:B------:R-:W-:Y:S02]  /*04b0*/  HADD2.F32 R64, -RZ, R33.reuse.H0_H0 ;  /* 0x20000021ff407230 */ /* 0x100fe40000004100 */
[----:B------:R-:W-:Y:S02]  /*04c0*/  HADD2.F32 R67, -RZ, R33.H1_H1 ;  /* 0x30000021ff437230 */ /* 0x000fe40000004100 */
[--C-:B------:R-:W-:Y:S02]  /*04d0*/  HADD2.F32 R66, -RZ, R34.reuse.H0_H0 ;  /* 0x20000022ff427230 */ /* 0x100fe40000004100 */
[----:B------:R-:W-:-:S02]  /*04e0*/  HADD2.F32 R69, -RZ, R34.H1_H1 ;  /* 0x30000022ff457230 */ /* 0x000fc40000004100 */
[--C-:B------:R-:W-:Y:S02]  /*04f0*/  HADD2.F32 R68, -RZ, R35.reuse.H0_H0 ;  /* 0x20000023ff447230 */ /* 0x100fe40000004100 */
[----:B------:R-:W-:Y:S02]  /*0500*/  HADD2.F32 R73, -RZ, R35.H1_H1 ;  /* 0x30000023ff497230 */ /* 0x000fe40000004100 */
[--C-:B---3--:R-:W-:Y:S02]  /*0510*/  HADD2.F32 R71, -RZ, R36.reuse.H0_H0 ;  /* 0x20000024ff477230 */ /* 0x108fe40000004100 */
[----:B------:R-:W-:Y:S02]  /*0520*/  HADD2.F32 R75, -RZ, R36.H1_H1 ;  /* 0x30000024ff4b7230 */ /* 0x000fe40000004100 */
[--C-:B------:R-:W-:Y:S02]  /*0530*/  HADD2.F32 R70, -RZ, R37.reuse.H0_H0 ;  /* 0x20000025ff467230 */ /* 0x100fe40000004100 */
[----:B------:R-:W-:-:S02]  /*0540*/  HADD2.F32 R77, -RZ, R37.H1_H1 ;  /* 0x30000025ff4d7230 */ /* 0x000fc40000004100 */
[--C-:B------:R-:W-:Y:S02]  /*0550*/  HADD2.F32 R72, -RZ, R38.reuse.H0_H0 ;  /* 0x20000026ff487230 */ /* 0x100fe40000004100 */
[----:B------:R-:W-:Y:S02]  /*0560*/  HADD2.F32 R81, -RZ, R38.H1_H1 ;  /* 0x30000026ff517230 */ /* 0x000fe40000004100 */
[--C-:B------:R-:W-:Y:S02]  /*0570*/  HADD2.F32 R74, -RZ, R39.reuse.H0_H0 ;  /* 0x20000027ff4a7230 */ /* 0x100fe40000004100 */
[----:B------:R-:W-:Y:S02]  /*0580*/  HADD2.F32 R83, -RZ, R39.H1_H1 ;  /* 0x30000027ff537230 */ /* 0x000fe40000004100 */
[--C-:B----4-:R-:W-:Y:S02]  /*0590*/  HADD2.F32 R76, -RZ, R40.reuse.H0_H0 ;  /* 0x20000028ff4c7230 */ /* 0x110fe40000004100 */
        /* <DEDUP_REMOVED lines=15> */
.L_x_8194:
        /* <DEDUP_REMOVED lines=25> */
.L_x_8159:
[----:B0----5:R-:W-:-:S05]  /*0820*/  HADD2.F32 R25, -RZ, R44.H0_H0 ;  /* 0x2000002cff197230 */ /* 0x021fca0000004100 */
[----:B------:R-:W-:-:S04]  /*0830*/  FADD.FTZ R32, R32, R25 ;  /* 0x0000001920207221 */ /* 0x000fc80000010000 */
[----:B------:R-:W-:Y:S02]  /*0840*/  @P1 FADD.FTZ R32, R40, R32 ;  /* 0x0000002028201221 */ /* 0x000fe40000010000 */
.L_x_8160:
[----:B------:R-:W-:Y:S01]  /*0850*/  HADD2.F32 R33, -RZ, R28.H1_H1 ;  /* 0x3000001cff217230 */ /* 0x000fe20000004100 */
[----:B------:R-:W-:Y:S05]  /*0860*/  @P2 BRA `(.L_x_8161) ;  /* 0x0000003000002947 */ /* 0x000fea0003800000 */
[----:B------:R-:W-:Y:S05]  /*0870*/  @!P1 BRA `(.L_x_8162) ;  /* 0x0000005000009947 */ /* 0x000fea0003800000 */
[----:B-----5:R-:W-:Y:S01]  /*0880*/  FADD.FTZ R33, R41, R33 ;  /* 0x0000002129217221 */ /* 0x020fe20000010000 */
[----:B------:R-:W-:Y:S05]  /*0890*/  BRA `(.L_x_8162) ;  /* 0x0000003000007947 */ /* 0x000fea0003800000 */
.L_x_8161:
[----:B-----5:R-:W-:-:S05]  /*08a0*/  HADD2.F32 R24, -RZ, R44.H1_H1 ;  /* 0x3000002cff187230 */ /* 0x020fca0000004100 */
[----:B------:R-:W-:-:S04]  /*08b0*/  FADD.FTZ R33, R33, R24 ;  /* 0x0000001821217221 */ /* 0x000fc80000010000 */
[----:B------:R-:W-:Y:S02]  /*08c0*/  @P1 FADD.FTZ R33, R41, R33 ;  /* 0x0000002129211221 */ /* 0x000fe40000010000 */
.L_x_8162:
[----:B------:R-:W-:Y:S01]  /*08d0*/  HADD2.F32 R34, -RZ, R29.H0_H0 ;  /* 0x2000001dff227230 */ /* 0x000fe20000004100 */
[----:B------:R-:W-:Y:S05]  /*08e0*/  @P2 BRA `(.L_x_8163) ;  /* 0x0000003000002947 */ /* 0x000fea0003800000 */
[----:B------:R-:W-:Y:S05]  /*08f0*/  @!P1 BRA `(.L_x_8164) ;  /* 0x0000005000009947 */ /* 0x000fea0003800000 */
[----:B-----5:R-:W-:Y:S01]  /*0900*/  FADD.FTZ R34, R42, R34 ;  /* 0x000000222a227221 */ /* 0x020fe20000010000 */
[----:B------:R-:W-:Y:S05]  /*0910*/  BRA `(.L_x_8164) ;  /* 0x0000003000007947 */ /* 0x000fea0003800000 */
.L_x_8163:
[----:B-----5:R-:W-:-:S05]  /*0920*/  HADD2.F32 R25, -RZ, R45.H0_H0 ;  /* 0x2000002dff197230 */ /* 0x020fca0000004100 */
[----:B------:R-:W-:-:S04]  /*0930*/  FADD.FTZ R34, R34, R25 ;  /* 0x0000001922227221 */ /* 0x000fc80000010000 */
[----:B------:R-:W-:Y:S02]  /*0940*/  @P1 FADD.FTZ R34, R42, R34 ;  /* 0x000000222a221221 */ /* 0x000fe40000010000 */
.L_x_8164:
[----:B------:R-:W-:Y:S01]  /*0950*/  HADD2.F32 R35, -RZ, R29.H1_H1 ;  /* 0x3000001dff237230 */ /* 0x000fe20000004100 */
[----:B------:R-:W-:Y:S05]  /*0960*/  @P2 BRA `(.L_x_8165) ;  /* 0x0000003000002947 */ /* 0x000fea0003800000 */
[----:B------:R-:W-:Y:S05]  /*0970*/  @!P1 BRA `(.L_x_8166) ;  /* 0x0000005000009947 */ /* 0x000fea0003800000 */
[----:B-----5:R-:W-:Y:S01]  /*0980*/  FADD.FTZ R35, R43, R35 ;  /* 0x000000232b237221 */ /* 0x020fe20000010000 */
[----:B------:R-:W-:Y:S05]  /*0990*/  BRA `(.L_x_8166) ;  /* 0x0000003000007947 */ /* 0x000fea0003800000 */
.L_x_8165:
[----:B-----5:R-:W-:-:S05]  /*09a0*/  HADD2.F32 R24, -RZ, R45.H1_H1 ;  /* 0x3000002dff187230 */ /* 0x020fca0000004100 */
[----:B------:R-:W-:-:S04]  /*09b0*/  FADD.FTZ R35, R35, R24 ;  /* 0x0000001823237221 */ /* 0x000fc80000010000 */
[----:B------:R-:W-:Y:S02]  /*09c0*/  @P1 FADD.FTZ R35, R43, R35 ;  /* 0x000000232b231221 */ /* 0x000fe40000010000 */
.L_x_8166:
[----:B------:R-:W-:Y:S01]  /*09d0*/  HADD2.F32 R28, -RZ, R30.H0_H0 ;  /* 0x2000001eff1c7230 */ /* 0x000fe20000004100 */
[----:B------:R-:W-:Y:S05]  /*09e0*/  @P2 BRA `(.L_x_8167) ;  /* 0x0000003000002947 */ /* 0x000fea0003800000 */
[----:B------:R-:W-:Y:S05]  /*09f0*/  @!P1 BRA `(.L_x_8168) ;  /* 0x0000005000009947 */ /* 0x000fea0003800000 */
[----:B-----5:R-:W-:Y:S01]  /*0a00*/  FADD.FTZ R28, R36, R28 ;  /* 0x0000001c241c7221 */ /* 0x020fe20000010000 */
[----:B------:R-:W-:Y:S05]  /*0a10*/  BRA `(.L_x_8168) ;  /* 0x0000003000007947 */ /* 0x000fea0003800000 */
.L_x_8167:
[----:B-----5:R-:W-:-:S05]  /*0a20*/  HADD2.F32 R25, -RZ, R46.H0_H0 ;  /* 0x2000002eff197230 */ /* 0x020fca0000004100 */
[----:B------:R-:W-:-:S04]  /*0a30*/  FADD.FTZ R28, R28, R25 ;  /* 0x000000191c1c7221 */ /* 0x000fc80000010000 */
[----:B------:R-:W-:Y:S02]  /*0a40*/  @P1 FADD.FTZ R28, R36, R28 ;  /* 0x0000001c241c1221 */ /* 0x000fe40000010000 */
.L_x_8168:
[----:B------:R-:W-:Y:S01]  /*0a50*/  HADD2.F32 R29, -RZ, R30.H1_H1 ;  /* 0x3000001eff1d7230 */ /* 0x000fe20000004100 */
[----:B------:R-:W-:Y:S05]  /*0a60*/  @P2 BRA `(.L_x_8169) ;  /* 0x0000003000002947 */ /* 0x000fea0003800000 */
[----:B------:R-:W-:Y:S05]  /*0a70*/  @!P1 BRA `(.L_x_8170) ;  /* 0x0000005000009947 */ /* 0x000fea0003800000 */
[----:B-----5:R-:W-:Y:S01]  /*0a80*/  FADD.FTZ R29, R37, R29 ;  /* 0x0000001d251d7221 */ /* 0x020fe20000010000 */
[----:B------:R-:W-:Y:S05]  /*0a90*/  BRA `(.L_x_8170) ;  /* 0x0000003000007947 */ /* 0x000fea0003800000 */
.L_x_8169:
[----:B-----5:R-:W-:-:S05]  /*0aa0*/  HADD2.F32 R24, -RZ, R46.H1_H1 ;  /* 0x3000002eff187230 */ /* 0x020fca0000004100 */
[----:B------:R-:W-:-:S04]  /*0ab0*/  FADD.FTZ R29, R29, R24 ;  /* 0x000000181d1d7221 */ /* 0x000fc80000010000 */
[----:B------:R-:W-:Y:S02]  /*0ac0*/  @P1 FADD.FTZ R29, R37, R29 ;  /* 0x0000001d251d1221 */ /* 0x000fe40000010000 */
.L_x_8170:
[----:B------:R-:W-:Y:S01]  /*0ad0*/  HADD2.F32 R30, -RZ, R31.H0_H0 ;  /* 0x2000001fff1e7230 */ /* 0x000fe20000004100 */
[----:B------:R-:W-:Y:S05]  /*0ae0*/  @P2 BRA `(.L_x_8171) ;  /* 0x0000003000002947 */ /* 0x000fea0003800000 */
[----:B------:R-:W-:Y:S05]  /*0af0*/  @!P1 BRA `(.L_x_8172) ;  /* 0x0000005000009947 */ /* 0x000fea0003800000 */
[----:B-----5:R-:W-:Y:S01]  /*0b00*/  FADD.FTZ R30, R38, R30 ;  /* 0x0000001e261e7221 */ /* 0x020fe20000010000 */
[----:B------:R-:W-:Y:S05]  /*0b10*/  BRA `(.L_x_8172) ;  /* 0x0000003000007947 */ /* 0x000fea0003800000 */
.L_x_8171:
[----:B-----5:R-:W-:-:S05]  /*0b20*/  HADD2.F32 R25, -RZ, R47.H0_H0 ;  /* 0x2000002fff197230 */ /* 0x020fca0000004100 */
[----:B------:R-:W-:-:S04]  /*0b30*/  FADD.FTZ R30, R30, R25 ;  /* 0x000000191e1e7221 */ /* 0x000fc80000010000 */
[----:B------:R-:W-:Y:S02]  /*0b40*/  @P1 FADD.FTZ R30, R38, R30 ;  /* 0x0000001e261e1221 */ /* 0x000fe40000010000 */
.L_x_8172:
[----:B------:R-:W-:Y:S01]  /*0b50*/  HADD2.F32 R31, -RZ, R31.H1_H1 ;  /* 0x3000001fff1f7230 */ /* 0x000fe20000004100 */
[----:B------:R-:W-:Y:S05]  /*0b60*/  @P2 BRA `(.L_x_8173) ;  /* 0x0000003000002947 */ /* 0x000fea0003800000 */
[----:B------:R-:W-:Y:S05]  /*0b70*/  @!P1 BRA `(.L_x_8174) ;  /* 0x0000005000009947 */ /* 0x000fea0003800000 */
[----:B-----5:R-:W-:Y:S01]  /*0b80*/  FADD.FTZ R31, R39, R31 ;  /* 0x0000001f271f7221 */ /* 0x020fe20000010000 */
[----:B------:R-:W-:Y:S05]  /*0b90*/  BRA `(.L_x_8174) ;  /* 0x0000003000007947 */ /* 0x000fea0003800000 */
.L_x_8173:
[----:B-----5:R-:W-:-:S05]  /*0ba0*/  HADD2.F32 R24, -RZ, R47.H1_H1 ;  /* 0x3000002fff187230 */ /* 0x020fca0000004100 */
[----:B------:R-:W-:-:S04]  /*0bb0*/  FADD.FTZ R31, R31, R24 ;  /* 0x000000181f1f7221 */ /* 0x000fc80000010000 */
[----:B------:R-:W-:Y:S02]  /*0bc0*/  @P1 FADD.FTZ R31, R39, R31 ;  /* 0x0000001f271f1221 */ /* 0x000fe40000010000 */
.L_x_8174:
[C---:B------:R-:W-:Y:S02]  /*0bd0*/  IADD3 R96, R100.reuse, 0x20, RZ ;  /* 0x0000002064607810 */ /* 0x040fe40007ffe0ff */
[----:B------:R-:W-:Y:S02]  /*0be0*/  LEA R98, P3, R100, c[0x0][0x188], 0x5 ;  /* 0x0000620064627a11 */ /* 0x000fe400078628ff */
[C---:B------:R-:W-:Y:S01]  /*0bf0*/  @P1 LEA R78, P4, R96.reuse, c[0x0][0x180], 0x5 ;  /* 0x00006000604e1a11 */ /* 0x040fe200078828ff */
[----:B------:R-:W-:Y:S01]  /*0c00*/  IMAD.WIDE.U32 R48, R96, R49, c[0x0][0x170] ;  /* 0x00005c0060307625 */ /* 0x000fe200078e0031 */
        /* <DEDUP_REMOVED lines=10> */
[----:B--2---:R-:W-:Y:S01]  /*0cb0*/  HADD2.F32 R24, -RZ, R48.H0_H0 ;  /* 0x20000030ff187230 */ /* 0x004fe20000004100 */
[----:B------:R-:W-:Y:S05]  /*0cc0*/  @P2 BRA `(.L_x_8175) ;  /* 0x0000003000002947 */ /* 0x000fea0003800000 */
[----:B0-----:R-:W-:Y:S05]  /*0cd0*/  @!P1 BRA `(.L_x_8176) ;  /* 0x0000005000009947 */ /* 0x001fea0003800000 */
[----:B-----5:R-:W-:Y:S01]  /*0ce0*/  FADD.FTZ R24, R40, R24 ;  /* 0x0000001828187221 */ /* 0x020fe20000010000 */
[----:B------:R-:W-:Y:S05]  /*0cf0*/  BRA `(.L_x_8176) ;  /* 0x0000003000007947 */ /* 0x000fea0003800000 */
.L_x_8175:
[----:B0----5:R-:W-:-:S05]  /*0d00*/  HADD2.F32 R25, -RZ, R44.H0_H0 ;  /* 0x2000002cff197230 */ /* 0x021fca0000004100 */
[----:B------:R-:W-:-:S04]  /*0d10*/  FADD.FTZ R24, R25, R24 ;  /* 0x0000001819187221 */ /* 0x000fc80000010000 */
[----:B------:R-:W-:Y:S02]  /*0d20*/  @P1 FADD.FTZ R24, R40, R24 ;  /* 0x0000001828181221 */ /* 0x000fe40000010000 */
.L_x_8176:
[----:B------:R-:W-:Y:S01]  /*0d30*/  HADD2.F32 R25, -RZ, R48.H1_H1 ;  /* 0x30000030ff197230 */ /* 0x000fe20000004100 */
[----:B------:R-:W-:Y:S05]  /*0d40*/  @P2 BRA `(.L_x_8177) ;  /* 0x0000003000002947 */ /* 0x000fea0003800000 */
[----:B------:R-:W-:Y:S05]  /*0d50*/  @!P1 BRA `(.L_x_8178) ;  /* 0x0000005000009947 */ /* 0x000fea0003800000 */
[----:B-----5:R-:W-:Y:S01]  /*0d60*/  FADD.FTZ R25, R41, R25 ;  /* 0x0000001929197221 */ /* 0x020fe20000010000 */
[----:B------:R-:W-:Y:S05]  /*0d70*/  BRA `(.L_x_8178) ;  /* 0x0000003000007947 */ /* 0x000fea0003800000 */
.L_x_8177:
[----:B-----5:R-:W-:-:S05]  /*0d80*/  HADD2.F32 R26, -RZ, R44.H1_H1 ;  /* 0x3000002cff1a7230 */ /* 0x020fca0000004100 */
[----:B------:R-:W-:-:S04]  /*0d90*/  FADD.FTZ R25, R26, R25 ;  /* 0x000000191a197221 */ /* 0x000fc80000010000 */
[----:B------:R-:W-:Y:S02]  /*0da0*/  @P1 FADD.FTZ R25, R41, R25 ;  /* 0x0000001929191221 */ /* 0x000fe40000010000 */
.L_x_8178:
[----:B------:R-:W-:Y:S01]  /*0db0*/  HADD2.F32 R26, -RZ, R49.H0_H0 ;  /* 0x20000031ff1a7230 */ /* 0x000fe20000004100 */
[----:B------:R-:W-:Y:S05]  /*0dc0*/  @P2 BRA `(.L_x_8179) ;  /* 0x0000003000002947 */ /* 0x000fea0003800000 */
[----:B------:R-:W-:Y:S05]  /*0dd0*/  @!P1 BRA `(.L_x_8180) ;  /* 0x0000005000009947 */ /* 0x000fea0003800000 */
[----:B-----5:R-:W-:Y:S01]  /*0de0*/  FADD.FTZ R26, R42, R26 ;  /* 0x0000001a2a1a7221 */ /* 0x020fe20000010000 */
[----:B------:R-:W-:Y:S05]  /*0df0*/  BRA `(.L_x_8180) ;  /* 0x0000003000007947 */ /* 0x000fea0003800000 */
.L_x_8179:
[----:B-----5:R-:W-:-:S05]  /*0e00*/  HADD2.F32 R27, -RZ, R45.H0_H0 ;  /* 0x2000002dff1b7230 */ /* 0x020fca0000004100 */
[----:B------:R-:W-:-:S04]  /*0e10*/  FADD.FTZ R26, R27, R26 ;  /* 0x0000001a1b1a7221 */ /* 0x000fc80000010000 */
[----:B------:R-:W-:Y:S02]  /*0e20*/  @P1 FADD.FTZ R26, R42, R26 ;  /* 0x0000001a2a1a1221 */ /* 0x000fe40000010000 */
.L_x_8180:
[----:B------:R-:W-:Y:S01]  /*0e30*/  HADD2.F32 R27, -RZ, R49.H1_H1 ;  /* 0x30000031ff1b7230 */ /* 0x000fe20000004100 */
[----:B------:R-:W-:Y:S05]  /*0e40*/  @P2 BRA `(.L_x_8181) ;  /* 0x0000003000002947 */ /* 0x000fea0003800000 */
[----:B------:R-:W-:Y:S05]  /*0e50*/  @!P1 BRA `(.L_x_8182) ;  /* 0x0000005000009947 */ /* 0x000fea0003800000 */
[----:B-----5:R-:W-:Y:S01]  /*0e60*/  FADD.FTZ R27, R43, R27 ;  /* 0x0000001b2b1b7221 */ /* 0x020fe20000010000 */
[----:B------:R-:W-:Y:S05]  /*0e70*/  BRA `(.L_x_8182) ;  /* 0x0000003000007947 */ /* 0x000fea0003800000 */
.L_x_8181:
[----:B-----5:R-:W-:-:S05]  /*0e80*/  HADD2.F32 R48, -RZ, R45.H1_H1 ;  /* 0x3000002dff307230 */ /* 0x020fca0000004100 */
[----:B------:R-:W-:-:S04]  /*0e90*/  FADD.FTZ R27, R48, R27 ;  /* 0x0000001b301b7221 */ /* 0x000fc80000010000 */
[----:B------:R-:W-:Y:S02]  /*0ea0*/  @P1 FADD.FTZ R27, R43, R27 ;  /* 0x0000001b2b1b1221 */ /* 0x000fe40000010000 */
.L_x_8182:
[----:B------:R-:W-:Y:S01]  /*0eb0*/  HADD2.F32 R48, -RZ, R50.H0_H0 ;  /* 0x20000032ff307230 */ /* 0x000fe20000004100 */
[----:B------:R-:W-:Y:S05]  /*0ec0*/  @P2 BRA `(.L_x_8183) ;  /* 0x0000003000002947 */ /* 0x000fea0003800000 */
[----:B------:R-:W-:Y:S05]  /*0ed0*/  @!P1 BRA `(.L_x_8184) ;  /* 0x0000005000009947 */ /* 0x000fea0003800000 */
[----:B-----5:R-:W-:Y:S01]  /*0ee0*/  FADD.FTZ R48, R36, R48 ;  /* 0x0000003024307221 */ /* 0x020fe20000010000 */
[----:B------:R-:W-:Y:S05]  /*0ef0*/  BRA `(.L_x_8184) ;  /* 0x0000003000007947 */ /* 0x000fea0003800000 */
.L_x_8183:
[----:B-----5:R-:W-:-:S05]  /*0f00*/  HADD2.F32 R49, -RZ, R46.H0_H0 ;  /* 0x2000002eff317230 */ /* 0x020fca0000004100 */
[----:B------:R-:W-:-:S04]  /*0f10*/  FADD.FTZ R48, R49, R48 ;  /* 0x0000003031307221 */ /* 0x000fc80000010000 */
[----:B------:R-:W-:Y:S02]  /*0f20*/  @P1 FADD.FTZ R48, R36, R48 ;  /* 0x0000003024301221 */ /* 0x000fe40000010000 */
.L_x_8184:
[----:B------:R-:W-:Y:S01]  /*0f30*/  HADD2.F32 R49, -RZ, R50.H1_H1 ;  /* 0x30000032ff317230 */ /* 0x000fe20000004100 */
[----:B------:R-:W-:Y:S05]  /*0f40*/  @P2 BRA `(.L_x_8185) ;  /* 0x0000003000002947 */ /* 0x000fea0003800000 */
[----:B------:R-:W-:Y:S05]  /*0f50*/  @!P1 BRA `(.L_x_8186) ;  /* 0x0000005000009947 */ /* 0x000fea0003800000 */
[----:B-----5:R-:W-:Y:S01]  /*0f60*/  FADD.FTZ R49, R37, R49 ;  /* 0x0000003125317221 */ /* 0x020fe20000010000 */
[----:B------:R-:W-:Y:S05]  /*0f70*/  BRA `(.L_x_8186) ;  /* 0x0000003000007947 */ /* 0x000fea0003800000 */
.L_x_8185:
[----:B-----5:R-:W-:-:S05]  /*0f80*/  HADD2.F32 R50, -RZ, R46.H1_H1 ;  /* 0x3000002eff327230 */ /* 0x020fca0000004100 */
[----:B------:R-:W-:-:S04]  /*0f90*/  FADD.FTZ R49, R50, R49 ;  /* 0x0000003132317221 */ /* 0x000fc80000010000 */
[----:B------:R-:W-:Y:S02]  /*0fa0*/  @P1 FADD.FTZ R49, R37, R49 ;  /* 0x0000003125311221 */ /* 0x000fe40000010000 */
.L_x_8186:
[----:B------:R-:W-:Y:S01]  /*0fb0*/  HADD2.F32 R50, -RZ, R51.H0_H0 ;  /* 0x20000033ff327230 */ /* 0x000fe20000004100 */
[----:B------:R-:W-:Y:S05]  /*0fc0*/  @P2 BRA `(.L_x_8187) ;  /* 0x0000003000002947 */ /* 0x000fea0003800000 */
[----:B------:R-:W-:Y:S05]  /*0fd0*/  @!P1 BRA `(.L_x_8188) ;  /* 0x0000005000009947 */ /* 0x000fea0003800000 */
[----:B-----5:R-:W-:Y:S01]  /*0fe0*/  FADD.FTZ R50, R38, R50 ;  /* 0x0000003226327221 */ /* 0x020fe20000010000 */
[----:B------:R-:W-:Y:S05]  /*0ff0*/  BRA `(.L_x_8188) ;  /* 0x0000003000007947 */ /* 0x000fea0003800000 */
.L_x_8187:
[----:B-----5:R-:W-:-:S05]  /*1000*/  HADD2.F32 R79, -RZ, R47.H0_H0 ;  /* 0x2000002fff4f7230 */ /* 0x020fca0000004100 */
[----:B------:R-:W-:-:S04]  /*1010*/  FADD.FTZ R50, R79, R50 ;  /* 0x000000324f327221 */ /* 0x000fc80000010000 */
[----:B------:R-:W-:Y:S02]  /*1020*/  @P1 FADD.FTZ R50, R38, R50 ;  /* 0x0000003226321221 */ /* 0x000fe40000010000 */
.L_x_8188:
[----:B------:R-:W-:Y:S01]  /*1030*/  HADD2.F32 R51, -RZ, R51.H1_H1 ;  /* 0x30000033ff337230 */ /* 0x000fe20000004100 */
[----:B------:R-:W-:Y:S05]  /*1040*/  @P2 BRA `(.L_x_8189) ;  /* 0x0000003000002947 */ /* 0x000fea0003800000 */
[----:B------:R-:W-:Y:S05]  /*1050*/  @!P1 BRA `(.L_x_8190) ;  /* 0x0000005000009947 */ /* 0x000fea0003800000 */
[----:B-----5:R-:W-:Y:S01]  /*1060*/  FADD.FTZ R51, R39, R51 ;  /* 0x0000003327337221 */ /* 0x020fe20000010000 */
[----:B------:R-:W-:Y:S05]  /*1070*/  BRA `(.L_x_8190) ;  /* 0x0000003000007947 */ /* 0x000fea0003800000 */
.L_x_8189:
[----:B-----5:R-:W-:-:S05]  /*1080*/  HADD2.F32 R78, -RZ, R47.H1_H1 ;  /* 0x3000002fff4e7230 */ /* 0x020fca0000004100 */
[----:B------:R-:W-:-:S04]  /*1090*/  FADD.FTZ R51, R78, R51 ;  /* 0x000000334e337221 */ /* 0x000fc80000010000 */
[----:B------:R-:W-:Y:S02]  /*10a0*/  @P1 FADD.FTZ R51, R39, R51 ;  /* 0x0000003327331221 */ /* 0x000fe40000010000 */
.L_x_8190:
        /* <DEDUP_REMOVED lines=23> */
.L_x_8195:
        /* <DEDUP_REMOVED lines=52> */
.L_x_8196:
[C---:B------:R-:W-:Y:S01]  /*1560*/  FMUL.FTZ R78, R103.reuse, R103 ;  /* 0x00000067674e7220 */ /* 0x040fe20000410000 */
[----:B------:R-:W-:Y:S01]  /*1570*/  ISETP.NE.AND P0, PT, RZ, UR6, PT ;  /* 0x00000006ff007c0c */ /* 0x000fe2000bf05270 */
[----:B01----:R-:W-:Y:S01]  /*1580*/  FADD.FTZ R101, R102, R101 ;  /* 0x0000006566657221 */ /* 0x003fe20000010000 */
[----:B------:R-:W-:Y:S01]  /*1590*/  MOV R98, c[0x0][0x1e0] ;  /* 0x0000780000627a02 */ /* 0x000fe20000000f00 */
[----:B------:R-:W-:Y:S01]  /*15a0*/  HFMA2.MMA R99, -RZ, RZ, 0, 2.384185791015625e-07 ;  /* 0x00000004ff637435 */ /* 0x000fe200000001ff */
[----:B------:R-:W-:Y:S02]  /*15b0*/  FSEL R79, R78, RZ, P0 ;  /* 0x000000ff4e4f7208 */ /* 0x000fe40000000000 */
[----:B------:R-:W-:Y:S01]  /*15c0*/  FSEL R106, R103, RZ, !P0 ;  /* 0x000000ff676a7208 */ /* 0x000fe20004000000 */
[----:B------:R-:W-:-:S04]  /*15d0*/  FFMA.FTZ R78, R101, R98, c[0x0][0x228] ;  /* 0x00008a00654e7623 */ /* 0x000fc80000010062 */
[----:B------:R-:W-:Y:S02]  /*15e0*/  FADD.FTZ R101, R78, R79 ;  /* 0x0000004f4e657221 */ /* 0x000fe40000010000 */
        /* <DEDUP_REMOVED lines=19> */
[----:B------:R-:W-:Y:S01]  /*1720*/  F2FP.PACK_AB R28, R27, R28 ;  /* 0x0000001c1b1c723e */ /* 0x000fe200000000ff */
        /* <DEDUP_REMOVED lines=15> */
[----:B------:R-:W-:Y:S01]  /*1820*/  F2FP.PACK_AB R29, R30, R29 ;  /* 0x0000001d1e1d723e */ /* 0x000fe200000000ff */
[----:B------:R-:W-:Y:S02]  /*1830*/  FFMA.FTZ R31, R68, R27, R11 ;  /* 0x0000001b441f7223 */ /* 0x000fe4000001000b */
[----:B------:R-:W-:Y:S01]  /*1840*/  FFMA.FTZ R110, R73, R118, R10 ;  /* 0x00000076496e7223 */ /* 0x000fe2000001000a */
[----:B------:R-:W-:Y:S01]  /*1850*/  F2FP.PACK_AB R30, R108, R25 ;  /* 0x000000196c1e723e */ /* 0x000fe200000000ff */
[----:B------:R-:W-:Y:S01]  /*1860*/  FADD.FTZ R48, -R106, R48 ;  /* 0x000000306a307221 */ /* 0x000fe20000010100 */
[----:B------:R-:W-:Y:S01]  /*1870*/  IADD3.X R25, R100, c[0x0][0x20c], RZ, P0, !PT ;  /* 0x0000830064197a10 */ /* 0x000fe200007fe4ff */
[----:B------:R-:W-:Y:S01]  /*1880*/  FADD.FTZ R104, -R106, R49 ;  /* 0x000000316a687221 */ /* 0x000fe20000010100 */
[----:B------:R-:W-:Y:S01]  /*1890*/  F2FP.PACK_AB R31, R110, R31 ;  /* 0x0000001f6e1f723e */ /* 0x000fe200000000ff */
        /* <DEDUP_REMOVED lines=17> */
[----:B------:R-:W-:Y:S01]  /*19b0*/  F2FP.PACK_AB R29, R30, R101 ;  /* 0x000000651e1d723e */ /* 0x000fe200000000ff */
[----:B------:R-:W-:Y:S01]  /*19c0*/  FFMA.FTZ R98, R85, R49, R8 ;  /* 0x0000003155627223 */ /* 0x000fe20000010008 */
[----:B------:R-:W-:Y:S01]  /*19d0*/  F2FP.PACK_AB R25, R50, R79 ;  /* 0x0000004f3219723e */ /* 0x000fe200000000ff */
[----:B------:R-:W-:Y:S01]  /*19e0*/  FFMA.FTZ R34, R71, R26, R0 ;  /* 0x0000001a47227223 */ /* 0x000fe20000010000 */
[----:B------:R-:W-:Y:S01]  /*19f0*/  IADD3.X R79, R100, c[0x0][0x214], RZ, P0, !PT ;  /* 0x00008500644f7a10 */ /* 0x000fe200007fe4ff */
[----:B------:R-:W-:Y:S01]  /*1a00*/  FFMA.FTZ R33, R75, R33, R20 ;  /* 0x000000214b217223 */ /* 0x000fe20000010014 */
[----:B------:R-:W-:Y:S01]  /*1a10*/  F2FP.PACK_AB R28, R98, R35 ;  /* 0x00000023621c723e */ /* 0x000fe200000000ff */
[----:B------:R-:W-:Y:S01]  /*1a20*/  FFMA.FTZ R30, R82, R48, R5 ;  /* 0x00000030521e7223 */ /* 0x000fe20000010005 */
[----:B------:R-:W-:Y:S01]  /*1a30*/  SHF.R.U32.HI R98, RZ, 0x1c, R96 ;  /* 0x0000001cff627819 */ /* 0x000fe20000011660 */
        /* <DEDUP_REMOVED lines=8> */
[----:B------:R-:W-:Y:S01]  /*1ac0*/  FFMA.FTZ R27, R74, R27, R53 ;  /* 0x0000001b4a1b7223 */ /* 0x000fe20000010035 */
[----:B------:R-:W-:Y:S01]  /*1ad0*/  SHF.L.U32 R50, R96, 0x4, RZ ;  /* 0x0000000460327819 */ /* 0x000fe200000006ff */
[----:B------:R-:W-:Y:S01]  /*1ae0*/  FFMA.FTZ R118, R83, R118, R54 ;  /* 0x0000007653767223 */ /* 0x000fe20000010036 */
[----:B------:R-:W-:Y:S01]  /*1af0*/  F2FP.PACK_AB R34, R33, R34 ;  /* 0x000000222122723e */ /* 0x000fe200000000ff */
[----:B------:R-:W-:Y:S01]  /*1b00*/  FFMA.FTZ R26, R72, R103, R23 ;  /* 0x00000067481a7223 */ /* 0x000fe20000010017 */
[C---:B------:R-:W-:Y:S01]  /*1b10*/  IADD3 R48, P1, R50.reuse, c[0x0][0x208], RZ ;  /* 0x0000820032307a10 */ /* 0x040fe20007f3e0ff */
[----:B------:R-:W-:Y:S01]  /*1b20*/  FFMA.FTZ R105, R81, R105, R52 ;  /* 0x0000006951697223 */ /* 0x000fe20000010034 */
[----:B------:R-:W-:Y:S01]  /*1b30*/  IADD3 R50, P2, R50, c[0x0][0x210], RZ ;  /* 0x0000840032327a10 */ /* 0x000fe20007f5e0ff */
[----:B------:R-:W-:Y:S01]  /*1b40*/  FFMA.FTZ R96, R90, R51, R59 ;  /* 0x000000335a607223 */ /* 0x000fe2000001003b */
[----:B------:R-:W-:Y:S01]  /*1b50*/  F2FP.PACK_AB R27, R118, R27 ;  /* 0x0000001b761b723e */ /* 0x000fe200000000ff */
[----:B------:R-:W-:Y:S01]  /*1b60*/  FFMA.FTZ R32, R86, R32, R55 ;  /* 0x0000002056207223 */ /* 0x000fe20000010037 */
[----:B------:R-:W-:Y:S01]  /*1b70*/  F2FP.PACK_AB R26, R105, R26 ;  /* 0x0000001a691a723e */ /* 0x000fe200000000ff */
[----:B------:R-:W-:Y:S01]  /*1b80*/  FFMA.FTZ R51, R88, R49, R57 ;  /* 0x0000003158337223 */ /* 0x000fe20000010039 */
[----:B------:R-:W-:Y:S01]  /*1b90*/  IADD3.X R49, R98, c[0x0][0x20c], RZ, P1, !PT ;  /* 0x0000830062317a10 */ /* 0x000fe20000ffe4ff */
[----:B------:R-:W-:-:S02]  /*1ba0*/  FFMA.FTZ R107, R97, R107, R60 ;  /* 0x0000006b616b7223 */ /* 0x000fc4000001003c */
[----:B------:R-:W-:Y:S01]  /*1bb0*/  FFMA.FTZ R106, R94, R106, R63 ;  /* 0x0000006a5e6a7223 */ /* 0x000fe2000001003f */
[----:B------:R-:W-:Y:S01]  /*1bc0*/  F2FP.PACK_AB R32, R51, R32 ;  /* 0x000000203320723e */ /* 0x000fe200000000ff */
[----:B------:R-:W-:Y:S01]  /*1bd0*/  FFMA.FTZ R33, R93, R102, R56 ;  /* 0x000000665d217223 */ /* 0x000fe20000010038 */
[----:B------:R-:W-:Y:S01]  /*1be0*/  IADD3.X R51, R98, c[0x0][0x214], RZ, P2, !PT ;  /* 0x0000850062337a10 */ /* 0x000fe200017fe4ff */
[----:B------:R0:W-:Y:S01]  /*1bf0*/  STG.E.128 [R78.64], R24 ;  /* 0x000000184e007986 */ /* 0x0001e2000c101d04 */
[----:B------:R-:W-:Y:S01]  /*1c00*/  F2FP.PACK_AB R35, R106, R107 ;  /* 0x0000006b6a23723e */ /* 0x000fe200000000ff */
[----:B------:R-:W-:Y:S01]  /*1c10*/  IMAD R18, R99, c[0x0][0x160], R18 ;  /* 0x0000580063127a24 */ /* 0x000fe200078e0212 */
[----:B------:R-:W-:Y:S01]  /*1c20*/  F2FP.PACK_AB R33, R96, R33 ;  /* 0x000000216021723e */ /* 0x000fe200000000ff */
[----:B------:R0:W-:Y:S03]  /*1c30*/  STG.E.128 [R48.64], R28 ;  /* 0x0000001c30007986 */ /* 0x0001e6000c101d04 */
[----:B------:R-:W-:Y:S01]  /*1c40*/  ISETP.GE.AND P0, PT, R18, c[0x0][0x164], PT ;  /* 0x0000590012007a0c */ /* 0x000fe20003f06270 */
[----:B------:R0:W-:-:S12]  /*1c50*/  STG.E.128 [R50.64], R32 ;  /* 0x0000002032007986 */ /* 0x0001d8000c101d04 */
[----:B0----5:R-:W-:Y:S01]  /*1c60*/  @P0 CALL.REL.NOINC `(.L_x_8193) ;  /* 0x0000001000000944 */ /* 0x021fe20003c00000 */
[----:B------:R-:W-:Y:S05]  /*1c70*/  BRA `(.L_x_8194) ;  /* 0xffffea1000007947 */ /* 0x000fea000383ffff */
.L_x_8193:
[----:B------:R-:W-:Y:S05]  /*1c80*/  EXIT ;  /* 0x000000000000794d */ /* 0x000fea0003800000 */
.L_x_8191:
[----:B0-----:R-:W-:Y:S01]  /*1c90*/  HFMA2.MMA R98, -RZ, RZ, 0, 1.847743988037109375e-06 ;  /* 0x0000001fff627435 */ /* 0x001fe200000001ff */
[----:B------:R-:W-:Y:S02]  /*1ca0*/  MOV R102, 0x1 ;  /* 0x0000000100667802 */ /* 0x000fe40000000f00 */
[----:B------:R-:W-:Y:S02]  /*1cb0*/  MOV R99, 0xffffffff ;  /* 0xffffffff00637802 */ /* 0x000fe40000000f00 */
[----:B------:R-:W-:Y:S02]  /*1cc0*/  MOV R78, 0x1ce0 ;  /* 0x00001ce0004e7802 */ /* 0x000fe40000000f00 */
[----:B-----5:R-:W-:Y:S05]  /*1cd0*/  CALL.REL.NOINC `($__internal_49_$__cuda_sm70_shflsync_bfly_p) ;  /* 0x0000059000007944 */ /* 0x020fea0003c00000 */
[----:B-1----:R-:W-:Y:S01]  /*1ce0*/  MOV R78, R102 ;  /* 0x00000066004e7202 */ /* 0x002fe20000000f00 */
[----:B0-----:R-:W-:Y:S05]  /*1cf0*/  BRA `(.L_x_8195) ;  /* 0xfffff52000007947 */ /* 0x001fea000383ffff */
.L_x_8192:
[----:B------:R-:W-:Y:S01]  /*1d00*/  HFMA2.MMA R102, -RZ, RZ, 0, 1.1920928955078125e-07 ;  /* 0x00000002ff667435 */ /* 0x000fe200000001ff */
[----:B------:R-:W-:Y:S02]  /*1d10*/  MOV R98, 0x1f ;  /* 0x0000001f00627802 */ /* 0x000fe40000000f00 */
[----:B------:R-:W-:Y:S02]  /*1d20*/  MOV R99, 0xffffffff ;  /* 0xffffffff00637802 */ /* 0x000fe40000000f00 */
[----:B------:R-:W-:-:S02]  /*1d30*/  MOV R78, 0x1d50 ;  /* 0x00001d50004e7802 */ /* 0x000fc40000000f00 */
[----:B-----5:R-:W-:Y:S05]  /*1d40*/  CALL.REL.NOINC `($__internal_49_$__cuda_sm70_shflsync_bfly_p) ;  /* 0x0000052000007944 */ /* 0x020fea0003c00000 */
[----:B01----:R-:W-:Y:S01]  /*1d50*/  FADD.FTZ R101, R101, R102 ;  /* 0x0000006665657221 */ /* 0x003fe20000010000 */
[----:B------:R-:W-:Y:S01]  /*1d60*/  HFMA2.MMA R102, -RZ, RZ, 0, 2.384185791015625e-07 ;  /* 0x00000004ff667435 */ /* 0x000fe200000001ff */
[----:B------:R-:W-:-:S02]  /*1d70*/  MOV R98, 0x1f ;  /* 0x0000001f00627802 */ /* 0x000fc40000000f00 */
[----:B------:R-:W-:Y:S02]  /*1d80*/  MOV R99, 0xffffffff ;  /* 0xffffffff00637802 */ /* 0x000fe40000000f00 */
[----:B------:R-:W-:Y:S02]  /*1d90*/  MOV R78, 0x1db0 ;  /* 0x00001db0004e7802 */ /* 0x000fe40000000f00 */
[----:B------:R-:W-:Y:S05]  /*1da0*/  CALL.REL.NOINC `($__internal_49_$__cuda_sm70_shflsync_bfly_p) ;  /* 0x000004c000007944 */ /* 0x000fea0003c00000 */
[----:B01----:R-:W-:Y:S01]  /*1db0*/  FADD.FTZ R101, R101, R102 ;  /* 0x0000006665657221 */ /* 0x003fe20000010000 */
[----:B------:R-:W-:Y:S01]  /*1dc0*/  HFMA2.MMA R102, -RZ, RZ, 0, 4.76837158203125e-07 ;  /* 0x00000008ff667435 */ /* 0x000fe200000001ff */
[----:B------:R-:W-:Y:S02]  /*1dd0*/  MOV R98, 0x1f ;  /* 0x0000001f00627802 */ /* 0x000fe40000000f00 */
[----:B------:R-:W-:Y:S02]  /*1de0*/  MOV R99, 0xffffffff ;  /* 0xffffffff00637802 */ /* 0x000fe40000000f00 */
[----:B------:R-:W-:Y:S02]  /*1df0*/  MOV R78, 0x1e10 ;  /* 0x00001e10004e7802 */ /* 0x000fe40000000f00 */
[----:B------:R-:W-:Y:S05]  /*1e00*/  CALL.REL.NOINC `($__internal_49_$__cuda_sm70_shflsync_bfly_p) ;  /* 0x0000046000007944 */ /* 0x000fea0003c00000 */
[----:B01----:R-:W-:Y:S01]  /*1e10*/  FADD.FTZ R101, R101, R102 ;  /* 0x0000006665657221 */ /* 0x003fe20000010000 */
[----:B------:R-:W-:Y:S01]  /*1e20*/  HFMA2.MMA R102, -RZ, RZ, 0, 9.5367431640625e-07 ;  /* 0x00000010ff667435 */ /* 0x000fe200000001ff */
[----:B------:R-:W-:-:S02]  /*1e30*/  MOV R98, 0x1f ;  /* 0x0000001f00627802 */ /* 0x000fc40000000f00 */
[----:B------:R-:W-:Y:S02]  /*1e40*/  MOV R99, 0xffffffff ;  /* 0xffffffff00637802 */ /* 0x000fe40000000f00 */
[----:B------:R-:W-:Y:S02]  /*1e50*/  MOV R78, 0x1e70 ;  /* 0x00001e70004e7802 */ /* 0x000fe40000000f00 */
[----:B------:R-:W-:Y:S05]  /*1e60*/  CALL.REL.NOINC `($__internal_49_$__cuda_sm70_shflsync_bfly_p) ;  /* 0x0000040000007944 */ /* 0x000fea0003c00000 */
        /* <DEDUP_REMOVED lines=38> */
[----:B------:R-:W-:Y:S05]  /*20d0*/  CALL.REL.NOINC `($__internal_49_$__cuda_sm70_shflsync_bfly_p) ;  /* 0x0000019000007944 */ /* 0x000fea0003c00000 */
[----:B01----:R-:W-:Y:S01]  /*20e0*/  FADD.FTZ R101, R101, R102 ;  /* 0x0000006665657221 */ /* 0x003fe20000010000 */
[----:B------:R-:W-:Y:S01]  /*20f0*/  HFMA2.MMA R102, -RZ, RZ, 0, 1.1920928955078125e-07 ;  /* 0x00000002ff667435 */ /* 0x000fe200000001ff */
[----:B------:R-:W-:Y:S02]  /*2100*/  MOV R98, 0x1f ;  /* 0x0000001f00627802 */ /* 0x000fe40000000f00 */
[----:B------:R-:W-:Y:S02]  /*2110*/  MOV R99, 0xffffffff ;  /* 0xffffffff00637802 */ /* 0x000fe40000000f00 */
[----:B------:R-:W-:Y:S02]  /*2120*/  MOV R78, 0x2140 ;  /* 0x00002140004e7802 */ /* 0x000fe40000000f00 */
[----:B------:R-:W-:Y:S05]  /*2130*/  CALL.REL.NOINC `($__internal_49_$__cuda_sm70_shflsync_bfly_p) ;  /* 0x0000013000007944 */ /* 0x000fea0003c00000 */
[----:B01----:R-:W-:Y:S01]  /*2140*/  FADD.FTZ R101, R101, R102 ;  /* 0x0000006665657221 */ /* 0x003fe20000010000 */
[----:B------:R-:W-:Y:S01]  /*2150*/  HFMA2.MMA R102, -RZ, RZ, 0, 2.384185791015625e-07 ;  /* 0x00000004ff667435 */ /* 0x000fe200000001ff */
[----:B------:R-:W-:Y:S02]  /*2160*/  MOV R98, 0x1f ;  /* 0x0000001f00627802 */ /* 0x000fe40000000f00 */
[----:B------:R-:W-:-:S02]  /*2170*/  MOV R99, 0xffffffff ;  /* 0xffffffff00637802 */ /* 0x000fc40000000f00 */
        /* <DEDUP_REMOVED lines=10> */
[----:B------:R-:W-:Y:S02]  /*2220*/  MOV R98, 0x1f ;  /* 0x0000001f00627802 */ /* 0x000fe40000000f00 */
[----:B------:R-:W-:-:S02]  /*2230*/  MOV R99, 0xffffffff ;  /* 0xffffffff00637802 */ /* 0x000fc40000000f00 */
[----:B------:R-:W-:Y:S02]  /*2240*/  MOV R78, 0x2260 ;  /* 0x00002260004e7802 */ /* 0x000fe40000000f00 */
[----:B------:R-:W-:Y:S05]  /*2250*/  CALL.REL.NOINC `($__internal_49_$__cuda_sm70_shflsync_bfly_p) ;  /* 0x0000001000007944 */ /* 0x000fea0003c00000 */
[----:B01----:R-:W-:Y:S05]  /*2260*/  BRA `(.L_x_8196) ;  /* 0xfffff2f000007947 */ /* 0x003fea000383ffff */
        .weak           $__internal_49_$__cuda_sm70_shflsync_bfly_p
        .type           $__internal_49_$__cuda_sm70_shflsync_bfly_p,@function
        .size           $__internal_49_$__cuda_sm70_shflsync_bfly_p,(.L_x_13589 - $__internal_49_$__cuda_sm70_shflsync_bfly_p)
$__internal_49_$__cuda_sm70_shflsync_bfly_p:
[----:B------:R-:W-:Y:S01]  /*2270*/  HFMA2.MMA R79, -RZ, RZ, 0, 0 ;  /* 0x00000000ff4f7435 */ /* 0x000fe200000001ff */
[----:B------:R-:W-:Y:S04]  /*2280*/  WARPSYNC R99 ;  /* 0x0000006300007348 */ /* 0x000fe80003800000 */
[----:B------:R0:W1:Y:S01]  /*2290*/  SHFL.BFLY PT, R102, R101, R102, R98 ;  /* 0x0c00006665667389 */ /* 0x00006200000e0062 */
[----:B------:R-:W-:Y:S05]  /*22a0*/  RET.REL.NODEC R78 `(_ZN10layer_norm31ln_parallel_residual_fwd_kernelINS_13Kernel_traitsI6__halfS2_fS2_fjLj512ELj1ELj4ELj1ELj16ENS_18Kernel_traits_baseILj512ES2_S2_fS2_fjLj128EEEEELb0ELb0ELb1EEEvNS_9FwdParamsE) ;  /* 0xffffdd504e007950 */ /* 0x000fea0003c3ffff */
.L_x_8197:
        /* <DEDUP_REMOVED lines=13> */
.L_x_13589:


//--------------------- .text._ZN10layer_norm31ln_parallel_residual_fwd_kernelINS_13Kernel_traitsI6__halfS2_fS2_fjLj512ELj1ELj4ELj1ELj16ENS_18Kernel_traits_baseILj512ES2_S2_fS2_fjLj128EEEEELb0ELb1ELb0EEEvNS_9FwdParamsE --------------------------
	.section	.text._ZN10layer_norm31ln_parallel_residual_fwd_kernelINS_13Kernel_traitsI6__halfS2_fS2_fjLj512ELj1ELj4ELj1ELj16ENS_18Kernel_traits_baseILj512ES2_S2_fS2_fjLj128EEEEELb0ELb1ELb0EEEvNS_9FwdParamsE,"ax",@progbits
	.sectioninfo	@"SHI_REGISTERS=79"
	.align	128
        .global         _ZN10layer_norm31ln_parallel_residual_fwd_kernelINS_13Kernel_traitsI6__halfS2_fS2_fjLj512ELj1ELj4ELj1ELj16ENS_18Kernel_traits_baseILj512ES2_S2_fS2_fjLj128EEEEELb0ELb1ELb0EEEvNS_9FwdParamsE
        .type           _ZN10layer_norm31ln_parallel_residual_fwd_kernelINS_13Kernel_traitsI6__halfS2_fS2_fjLj512ELj1ELj4ELj1ELj16ENS_18Kernel_traits_baseILj512ES2_S2_fS2_fjLj128EEEEELb0ELb1ELb0EEEvNS_9FwdParamsE,@function
        .size           _ZN10layer_norm31ln_parallel_residual_fwd_kernelINS_13Kernel_traitsI6__halfS2_fS2_fjLj512ELj1ELj4ELj1ELj16ENS_18Kernel_traits_baseILj512ES2_S2_fS2_fjLj128EEEEELb0ELb1ELb0EEEvNS_9FwdParamsE,(.L_x_13590 - _ZN10layer_norm31ln_parallel_residual_fwd_kernelINS_13Kernel_traitsI6__halfS2_fS2_fjLj512ELj1ELj4ELj1ELj16ENS_18Kernel_traits_baseILj512ES2_S2_fS2_fjLj128EEEEELb0ELb1ELb0EEEvNS_9FwdParamsE)
        .other          _ZN10layer_norm31ln_parallel_residual_fwd_kernelINS_13Kernel_traitsI6__halfS2_fS2_fjLj512ELj1ELj4ELj1ELj16ENS_18Kernel_traits_baseILj512ES2_S2_fS2_fjLj128EEEEELb0ELb1ELb0EEEvNS_9FwdParamsE,@"STO_CUDA_ENTRY STV_DEFAULT"
_ZN10layer_norm31ln_parallel_residual_fwd_kernelINS_13Kernel_traitsI6__halfS2_fS2_fjLj512ELj1ELj4ELj1ELj16ENS_18Kernel_traits_baseILj512ES2_S2_fS2_fjLj128EEEEELb0ELb1ELb0EEEvNS_9FwdParamsE:
.text._ZN10layer_norm31ln_parallel_residual_fwd_kernelINS_13Kernel_traitsI6__halfS2_fS2_fjLj512ELj1ELj4ELj1ELj16ENS_18Kernel_traits_baseILj512ES2_S2_fS2_fjLj128EEEEELb0ELb1ELb0EEEvNS_9FwdParamsE:
        /* <DEDUP_REMOVED lines=28> */
.L_x_8199:
[----:B0-----:R-:W-:Y:S05]  /*01c0*/  BSYNC B0 ;  /* 0x0000000000007941 */ /* 0x001fea0003800000 */
.L_x_8198:
        /* <DEDUP_REMOVED lines=12> */
.L_x_8201:
[----:B0-----:R-:W-:Y:S05]  /*0290*/  BSYNC B0 ;  /* 0x0000000000007941 */ /* 0x001fea0003800000 */
.L_x_8200:
        /* <DEDUP_REMOVED lines=34> */
.L_x_8245:
        /* <DEDUP_REMOVED lines=30> */
.L_x_8204:
[----:B0----5:R-:W-:-:S05]  /*06a0*/  HADD2.F32 R25, -RZ, R12.H0_H0 ;  /* 0x2000000cff197230 */ /* 0x021fca0000004100 */
[----:B------:R-:W-:-:S04]  /*06b0*/  FADD.FTZ R24, R25, R24 ;  /* 0x0000001819187221 */ /* 0x000fc80000010000 */
[----:B------:R-:W-:Y:S02]  /*06c0*/  @P0 FADD.FTZ R24, R16, R24 ;  /* 0x0000001810180221 */ /* 0x000fe40000010000 */
.L_x_8205:
[----:B------:R-:W-:Y:S01]  /*06d0*/  HADD2.F32 R25, -RZ, R28.H1_H1 ;  /* 0x3000001cff197230 */ /* 0x000fe20000004100 */
[----:B------:R-:W-:Y:S05]  /*06e0*/  @P1 BRA `(.L_x_8206) ;  /* 0x0000003000001947 */ /* 0x000fea0003800000 */
[----:B------:R-:W-:Y:S05]  /*06f0*/  @!P0 BRA `(.L_x_8207) ;  /* 0x0000005000008947 */ /* 0x000fea0003800000 */
[----:B-----5:R-:W-:Y:S01]  /*0700*/  FADD.FTZ R25, R17, R25 ;  /* 0x0000001911197221 */ /* 0x020fe20000010000 */
[----:B------:R-:W-:Y:S05]  /*0710*/  BRA `(.L_x_8207) ;  /* 0x0000003000007947 */ /* 0x000fea0003800000 */
.L_x_8206:
[----:B-----5:R-:W-:-:S05]  /*0720*/  HADD2.F32 R26, -RZ, R12.H1_H1 ;  /* 0x3000000cff1a7230 */ /* 0x020fca0000004100 */
[----:B------:R-:W-:-:S04]  /*0730*/  FADD.FTZ R25, R26, R25 ;  /* 0x000000191a197221 */ /* 0x000fc80000010000 */
[----:B------:R-:W-:Y:S02]  /*0740*/  @P0 FADD.FTZ R25, R17, R25 ;  /* 0x0000001911190221 */ /* 0x000fe40000010000 */
.L_x_8207:
[----:B------:R-:W-:Y:S01]  /*0750*/  HADD2.F32 R26, -RZ, R29.H0_H0 ;  /* 0x2000001dff1a7230 */ /* 0x000fe20000004100 */
[----:B------:R-:W-:Y:S05]  /*0760*/  @P1 BRA `(.L_x_8208) ;  /* 0x0000003000001947 */ /* 0x000fea0003800000 */
[----:B------:R-:W-:Y:S05]  /*0770*/  @!P0 BRA `(.L_x_8209) ;  /* 0x0000005000008947 */ /* 0x000fea0003800000 */
[----:B-----5:R-:W-:Y:S01]  /*0780*/  FADD.FTZ R26, R18, R26 ;  /* 0x0000001a121a7221 */ /* 0x020fe20000010000 */
[----:B------:R-:W-:Y:S05]  /*0790*/  BRA `(.L_x_8209) ;  /* 0x0000003000007947 */ /* 0x000fea0003800000 */
.L_x_8208:
[----:B-----5:R-:W-:-:S05]  /*07a0*/  HADD2.F32 R27, -RZ, R13.H0_H0 ;  /* 0x2000000dff1b7230 */ /* 0x020fca0000004100 */
[----:B------:R-:W-:-:S04]  /*07b0*/  FADD.FTZ R26, R27, R26 ;  /* 0x0000001a1b1a7221 */ /* 0x000fc80000010000 */
[----:B------:R-:W-:Y:S02]  /*07c0*/  @P0 FADD.FTZ R26, R18, R26 ;  /* 0x0000001a121a0221 */ /* 0x000fe40000010000 */
.L_x_8209:
[----:B------:R-:W-:Y:S01]  /*07d0*/  HADD2.F32 R27, -RZ, R29.H1_H1 ;  /* 0x3000001dff1b7230 */ /* 0x000fe20000004100 */
[----:B------:R-:W-:Y:S05]  /*07e0*/  @P1 BRA `(.L_x_8210) ;  /* 0x0000003000001947 */ /* 0x000fea0003800000 */
[----:B------:R-:W-:Y:S05]  /*07f0*/  @!P0 BRA `(.L_x_8211) ;  /* 0x0000005000008947 */ /* 0x000fea0003800000 */
[----:B-----5:R-:W-:Y:S01]  /*0800*/  FADD.FTZ R27, R19, R27 ;  /* 0x0000001b131b7221 */ /* 0x020fe20000010000 */
[----:B------:R-:W-:Y:S05]  /*0810*/  BRA `(.L_x_8211) ;  /* 0x0000003000007947 */ /* 0x000fea0003800000 */
.L_x_8210:
[----:B-----5:R-:W-:-:S05]  /*0820*/  HADD2.F32 R28, -RZ, R13.H1_H1 ;  /* 0x3000000dff1c7230 */ /* 0x020fca0000004100 */
[----:B------:R-:W-:-:S04]  /*0830*/  FADD.FTZ R27, R28, R27 ;  /* 0x0000001b1c1b7221 */ /* 0x000fc80000010000 */
[----:B------:R-:W-:Y:S02]  /*0840*/  @P0 FADD.FTZ R27, R19, R27 ;  /* 0x0000001b131b0221 */ /* 0x000fe40000010000 */
.L_x_8211:
[----:B------:R-:W-:Y:S01]  /*0850*/  HADD2.F32 R28, -RZ, R30.H0_H0 ;  /* 0x2000001eff1c7230 */ /* 0x000fe20000004100 */
[----:B------:R-:W-:Y:S05]  /*0860*/  @P1 BRA `(.L_x_8212) ;  /* 0x0000003000001947 */ /* 0x000fea0003800000 */
[----:B------:R-:W-:Y:S05]  /*0870*/  @!P0 BRA `(.L_x_8213) ;  /* 0x0000005000008947 */ /* 0x000fea0003800000 */
[----:B-----5:R-:W-:Y:S01]  /*0880*/  FADD.FTZ R28, R20, R28 ;  /* 0x0000001c141c7221 */ /* 0x020fe20000010000 */
[----:B------:R-:W-:Y:S05]  /*0890*/  BRA `(.L_x_8213) ;  /* 0x0000003000007947 */ /* 0x000fea0003800000 */
.L_x_8212:
[----:B-----5:R-:W-:-:S05]  /*08a0*/  HADD2.F32 R29, -RZ, R14.H0_H0 ;  /* 0x2000000eff1d7230 */ /* 0x020fca0000004100 */
[----:B------:R-:W-:-:S04]  /*08b0*/  FADD.FTZ R28, R29, R28 ;  /* 0x0000001c1d1c7221 */ /* 0x000fc80000010000 */
[----:B------:R-:W-:Y:S02]  /*08c0*/  @P0 FADD.FTZ R28, R20, R28 ;  /* 0x0000001c141c0221 */ /* 0x000fe40000010000 */
.L_x_8213:
[----:B------:R-:W-:Y:S01]  /*08d0*/  HADD2.F32 R29, -RZ, R30.H1_H1 ;  /* 0x3000001eff1d7230 */ /* 0x000fe20000004100 */
[----:B------:R-:W-:Y:S05]  /*08e0*/  @P1 BRA `(.L_x_8214) ;  /* 0x0000003000001947 */ /* 0x000fea0003800000 */
[----:B------:R-:W-:Y:S05]  /*08f0*/  @!P0 BRA `(.L_x_8215) ;  /* 0x0000005000008947 */ /* 0x000fea0003800000 */
[----:B-----5:R-:W-:Y:S01]  /*0900*/  FADD.FTZ R29, R21, R29 ;  /* 0x0000001d151d7221 */ /* 0x020fe20000010000 */
[----:B------:R-:W-:Y:S05]  /*0910*/  BRA `(.L_x_8215) ;  /* 0x0000003000007947 */ /* 0x000fea0003800000 */
.L_x_8214:
[----:B-----5:R-:W-:-:S05]  /*0920*/  HADD2.F32 R30, -RZ, R14.H1_H1 ;  /* 0x3000000eff1e7230 */ /* 0x020fca0000004100 */
[----:B------:R-:W-:-:S04]  /*0930*/  FADD.FTZ R29, R30, R29 ;  /* 0x0000001d1e1d7221 */ /* 0x000fc80000010000 */
[----:B------:R-:W-:Y:S02]  /*0940*/  @P0 FADD.FTZ R29, R21, R29 ;  /* 0x0000001d151d0221 */ /* 0x000fe40000010000 */
.L_x_8215:
[----:B------:R-:W-:Y:S01]  /*0950*/  HADD2.F32 R30, -RZ, R31.H0_H0 ;  /* 0x2000001fff1e7230 */ /* 0x000fe20000004100 */
[----:B------:R-:W-:Y:S05]  /*0960*/  @P1 BRA `(.L_x_8216) ;  /* 0x0000003000001947 */ /* 0x000fea0003800000 */
[----:B------:R-:W-:Y:S05]  /*0970*/  @!P0 BRA `(.L_x_8217) ;  /* 0x0000005000008947 */ /* 0x000fea0003800000 */
[----:B-----5:R-:W-:Y:S01]  /*0980*/  FADD.FTZ R30, R22, R30 ;  /* 0x0000001e161e7221 */ /* 0x020fe20000010000 */
[----:B------:R-:W-:Y:S05]  /*0990*/  BRA `(.L_x_8217) ;  /* 0x0000003000007947 */ /* 0x000fea0003800000 */
.L_x_8216:
[----:B-----5:R-:W-:-:S05]  /*09a0*/  HADD2.F32 R41, -RZ, R15.H0_H0 ;  /* 0x2000000fff297230 */ /* 0x020fca0000004100 */
[----:B------:R-:W-:-:S04]  /*09b0*/  FADD.FTZ R30, R41, R30 ;  /* 0x0000001e291e7221 */ /* 0x000fc80000010000 */
[----:B------:R-:W-:Y:S02]  /*09c0*/  @P0 FADD.FTZ R30, R22, R30 ;  /* 0x0000001e161e0221 */ /* 0x000fe40000010000 */
.L_x_8217:
[----:B------:R-:W-:Y:S01]  /*09d0*/  HADD2.F32 R31, -RZ, R31.H1_H1 ;  /* 0x3000001fff1f7230 */ /* 0x000fe20000004100 */
[----:B------:R-:W-:Y:S05]  /*09e0*/  @P1 BRA `(.L_x_8218) ;  /* 0x0000003000001947 */ /* 0x000fea0003800000 */
[----:B------:R-:W-:Y:S05]  /*09f0*/  @!P0 BRA `(.L_x_8219) ;  /* 0x0000005000008947 */ /* 0x000fea0003800000 */
[----:B-----5:R-:W-:Y:S01]  /*0a00*/  FADD.FTZ R31, R23, R31 ;  /* 0x0000001f171f7221 */ /* 0x020fe20000010000 */
[----:B------:R-:W-:Y:S05]  /*0a10*/  BRA `(.L_x_8219) ;  /* 0x0000003000007947 */ /* 0x000fea0003800000 */
.L_x_8218:
[----:B-----5:R-:W-:-:S05]  /*0a20*/  HADD2.F32 R40, -RZ, R15.H1_H1 ;  /* 0x3000000fff287230 */ /* 0x020fca0000004100 */
[----:B------:R-:W-:-:S04]  /*0a30*/  FADD.FTZ R31, R40, R31 ;  /* 0x0000001f281f7221 */ /* 0x000fc80000010000 */
[----:B------:R-:W-:Y:S02]  /*0a40*/  @P0 FADD.FTZ R31, R23, R31 ;  /* 0x0000001f171f0221 */ /* 0x000fe40000010000 */
.L_x_8219:
[C---:B------:R-:W-:Y:S02]  /*0a50*/  LEA R40, P0, R66.reuse, c[0x0][0x188], 0x5 ;  /* 0x0000620042287a11 */ /* 0x040fe400078028ff */
[C---:B------:R-:W-:Y:S02]  /*0a60*/  IADD3 R43, R66.reuse, 0x20, RZ ;  /* 0x00000020422b7810 */ /* 0x040fe40007ffe0ff */
[----:B------:R-:W-:-:S05]  /*0a70*/  LEA.HI.X R41, R66, c[0x0][0x18c], RZ, 0x5, P0 ;  /* 0x0000630042297a11 */ /* 0x000fca00000f2cff */
[----:B------:R0:W-:Y:S04]  /*0a80*/  STG.E.128 [R40.64], R24 ;  /* 0x0000001828007986 */ /* 0x0001e8000c101d04 */
[----:B------:R0:W-:Y:S02]  /*0a90*/  STG.E.128 [R40.64+0x10], R28 ;  /* 0x0000101c28007986 */ /* 0x0001e4000c101d04 */
.L_x_8203:
[----:B------:R-:W-:Y:S05]  /*0aa0*/  BSYNC B0 ;  /* 0x0000000000007941 */ /* 0x000fea0003800000 */
.L_x_8202:
        /* <DEDUP_REMOVED lines=9> */
[----:B0-----:R-:W-:-:S04]  /*0b40*/  @P0 LEA R40, P5, R43, c[0x0][0x180], 0x5 ;  /* 0x000060002b280a11 */ /* 0x001fc800078a28ff */
[C---:B------:R-:W-:Y:S02]  /*0b50*/  @P0 LEA.HI.X R41, R43.reuse, c[0x0][0x184], RZ, 0x5, P5 ;  /* 0x000061002b290a11 */ /* 0x040fe400028f2cff */
[----:B------:R-:W-:-:S03]  /*0b60*/  @P1 LEA R34, P4, R43, c[0x0][0x178], 0x4 ;  /* 0x00005e002b221a11 */ /* 0x000fc600078820ff */
[----:B-----5:R0:W5:Y:S01]  /*0b70*/  @P0 LDG.E.128 R16, [R40.64] ;  /* 0x0000000428100981 */ /* 0x020162000c1e1d00 */
[----:B------:R-:W-:-:S03]  /*0b80*/  @P1 LEA.HI.X R35, R43, c[0x0][0x17c], RZ, 0x4, P4 ;  /* 0x00005f002b231a11 */ /* 0x000fc600020f24ff */
        /* <DEDUP_REMOVED lines=9> */
.L_x_8222:
[----:B0----5:R-:W-:-:S05]  /*0c20*/  HADD2.F32 R33, -RZ, R12.H0_H0 ;  /* 0x2000000cff217230 */ /* 0x021fca0000004100 */
[----:B------:R-:W-:-:S04]  /*0c30*/  FADD.FTZ R32, R33, R32 ;  /* 0x0000002021207221 */ /* 0x000fc80000010000 */
[----:B------:R-:W-:Y:S02]  /*0c40*/  @P0 FADD.FTZ R32, R16, R32 ;  /* 0x0000002010200221 */ /* 0x000fe40000010000 */
.L_x_8223:
[----:B------:R-:W-:Y:S01]  /*0c50*/  HADD2.F32 R33, -RZ, R36.H1_H1 ;  /* 0x30000024ff217230 */ /* 0x000fe20000004100 */
[----:B------:R-:W-:Y:S05]  /*0c60*/  @P1 BRA `(.L_x_8224) ;  /* 0x0000003000001947 */ /* 0x000fea0003800000 */
[----:B------:R-:W-:Y:S05]  /*0c70*/  @!P0 BRA `(.L_x_8225) ;  /* 0x0000005000008947 */ /* 0x000fea0003800000 */
[----:B-----5:R-:W-:Y:S01]  /*0c80*/  FADD.FTZ R33, R17, R33 ;  /* 0x0000002111217221 */ /* 0x020fe20000010000 */
[----:B------:R-:W-:Y:S05]  /*0c90*/  BRA `(.L_x_8225) ;  /* 0x0000003000007947 */ /* 0x000fea0003800000 */
.L_x_8224:
[----:B-----5:R-:W-:-:S05]  /*0ca0*/  HADD2.F32 R34, -RZ, R12.H1_H1 ;  /* 0x3000000cff227230 */ /* 0x020fca0000004100 */
[----:B------:R-:W-:-:S04]  /*0cb0*/  FADD.FTZ R33, R34, R33 ;  /* 0x0000002122217221 */ /* 0x000fc80000010000 */
[----:B------:R-:W-:Y:S02]  /*0cc0*/  @P0 FADD.FTZ R33, R17, R33 ;  /* 0x0000002111210221 */ /* 0x000fe40000010000 */
.L_x_8225:
[----:B------:R-:W-:Y:S01]  /*0cd0*/  HADD2.F32 R34, -RZ, R37.H0_H0 ;  /* 0x20000025ff227230 */ /* 0x000fe20000004100 */
[----:B------:R-:W-:Y:S05]  /*0ce0*/  @P1 BRA `(.L_x_8226) ;  /* 0x0000003000001947 */ /* 0x000fea0003800000 */
[----:B------:R-:W-:Y:S05]  /*0cf0*/  @!P0 BRA `(.L_x_8227) ;  /* 0x0000005000008947 */ /* 0x000fea0003800000 */
[----:B-----5:R-:W-:Y:S01]  /*0d00*/  FADD.FTZ R34, R18, R34 ;  /* 0x0000002212227221 */ /* 0x020fe20000010000 */
[----:B------:R-:W-:Y:S05]  /*0d10*/  BRA `(.L_x_8227) ;  /* 0x0000003000007947 */ /* 0x000fea0003800000 */
.L_x_8226:
[----:B-----5:R-:W-:-:S05]  /*0d20*/  HADD2.F32 R35, -RZ, R13.H0_H0 ;  /* 0x2000000dff237230 */ /* 0x020fca0000004100 */
[----:B------:R-:W-:-:S04]  /*0d30*/  FADD.FTZ R34, R35, R34 ;  /* 0x0000002223227221 */ /* 0x000fc80000010000 */
[----:B------:R-:W-:Y:S02]  /*0d40*/  @P0 FADD.FTZ R34, R18, R34 ;  /* 0x0000002212220221 */ /* 0x000fe40000010000 */
.L_x_8227:
[----:B------:R-:W-:Y:S01]  /*0d50*/  HADD2.F32 R35, -RZ, R37.H1_H1 ;  /* 0x30000025ff237230 */ /* 0x000fe20000004100 */
[----:B------:R-:W-:Y:S05]  /*0d60*/  @P1 BRA `(.L_x_8228) ;  /* 0x0000003000001947 */ /* 0x000fea0003800000 */
[----:B------:R-:W-:Y:S05]  /*0d70*/  @!P0 BRA `(.L_x_8229) ;  /* 0x0000005000008947 */ /* 0x000fea0003800000 */
[----:B-----5:R-:W-:Y:S01]  /*0d80*/  FADD.FTZ R35, R19, R35 ;  /* 0x0000002313237221 */ /* 0x020fe20000010000 */
[----:B------:R-:W-:Y:S05]  /*0d90*/  BRA `(.L_x_8229) ;  /* 0x0000003000007947 */ /* 0x000fea0003800000 */
.L_x_8228:
[----:B-----5:R-:W-:-:S05]  /*0da0*/  HADD2.F32 R36, -RZ, R13.H1_H1 ;  /* 0x3000000dff247230 */ /* 0x020fca0000004100 */
[----:B------:R-:W-:-:S04]  /*0db0*/  FADD.FTZ R35, R36, R35 ;  /* 0x0000002324237221 */ /* 0x000fc80000010000 */
[----:B------:R-:W-:Y:S02]  /*0dc0*/  @P0 FADD.FTZ R35, R19, R35 ;  /* 0x0000002313230221 */ /* 0x000fe40000010000 */
.L_x_8229:
[----:B------:R-:W-:Y:S01]  /*0dd0*/  HADD2.F32 R36, -RZ, R38.H0_H0 ;  /* 0x20000026ff247230 */ /* 0x000fe20000004100 */
[----:B------:R-:W-:Y:S05]  /*0de0*/  @P1 BRA `(.L_x_8230) ;  /* 0x0000003000001947 */ /* 0x000fea0003800000 */
[----:B------:R-:W-:Y:S05]  /*0df0*/  @!P0 BRA `(.L_x_8231) ;  /* 0x0000005000008947 */ /* 0x000fea0003800000 */
[----:B-----5:R-:W-:Y:S01]  /*0e00*/  FADD.FTZ R36, R20, R36 ;  /* 0x0000002414247221 */ /* 0x020fe20000010000 */
[----:B------:R-:W-:Y:S05]  /*0e10*/  BRA `(.L_x_8231) ;  /* 0x0000003000007947 */ /* 0x000fea0003800000 */
.L_x_8230:
[----:B-----5:R-:W-:-:S05]  /*0e20*/  HADD2.F32 R37, -RZ, R14.H0_H0 ;  /* 0x2000000eff257230 */ /* 0x020fca0000004100 */
[----:B------:R-:W-:-:S04]  /*0e30*/  FADD.FTZ R36, R37, R36 ;  /* 0x0000002425247221 */ /* 0x000fc80000010000 */
[----:B------:R-:W-:Y:S02]  /*0e40*/  @P0 FADD.FTZ R36, R20, R36 ;  /* 0x0000002414240221 */ /* 0x000fe40000010000 */
.L_x_8231:
[----:B------:R-:W-:Y:S01]  /*0e50*/  HADD2.F32 R37, -RZ, R38.H1_H1 ;  /* 0x30000026ff257230 */ /* 0x000fe20000004100 */
[----:B------:R-:W-:Y:S05]  /*0e60*/  @P1 BRA `(.L_x_8232) ;  /* 0x0000003000001947 */ /* 0x000fea0003800000 */
[----:B------:R-:W-:Y:S05]  /*0e70*/  @!P0 BRA `(.L_x_8233) ;  /* 0x0000005000008947 */ /* 0x000fea0003800000 */
[----:B-----5:R-:W-:Y:S01]  /*0e80*/  FADD.FTZ R37, R21, R37 ;  /* 0x0000002515257221 */ /* 0x020fe20000010000 */
[----:B------:R-:W-:Y:S05]  /*0e90*/  BRA `(.L_x_8233) ;  /* 0x0000003000007947 */ /* 0x000fea0003800000 */
.L_x_8232:
[----:B-----5:R-:W-:-:S05]  /*0ea0*/  HADD2.F32 R38, -RZ, R14.H1_H1 ;  /* 0x3000000eff267230 */ /* 0x020fca0000004100 */
[----:B------:R-:W-:-:S04]  /*0eb0*/  FADD.FTZ R37, R38, R37 ;  /* 0x0000002526257221 */ /* 0x000fc80000010000 */
[----:B------:R-:W-:Y:S02]  /*0ec0*/  @P0 FADD.FTZ R37, R21, R37 ;  /* 0x0000002515250221 */ /* 0x000fe40000010000 */
.L_x_8233:
[----:B------:R-:W-:Y:S01]  /*0ed0*/  HADD2.F32 R38, -RZ, R39.H0_H0 ;  /* 0x20000027ff267230 */ /* 0x000fe20000004100 */
[----:B------:R-:W-:Y:S05]  /*0ee0*/  @P1 BRA `(.L_x_8234) ;  /* 0x0000003000001947 */ /* 0x000fea0003800000 */
[----:B------:R-:W-:Y:S05]  /*0ef0*/  @!P0 BRA `(.L_x_8235) ;  /* 0x0000005000008947 */ /* 0x000fea0003800000 */
[----:B-----5:R-:W-:Y:S01]  /*0f00*/  FADD.FTZ R38, R22, R38 ;  /* 0x0000002616267221 */ /* 0x020fe20000010000 */
[----:B------:R-:W-:Y:S05]  /*0f10*/  BRA `(.L_x_8235) ;  /* 0x0000003000007947 */ /* 0x000fea0003800000 */
.L_x_8234:
[----:B-----5:R-:W-:-:S05]  /*0f20*/  HADD2.F32 R41, -RZ, R15.H0_H0 ;  /* 0x2000000fff297230 */ /* 0x020fca0000004100 */
[----:B------:R-:W-:-:S04]  /*0f30*/  FADD.FTZ R38, R41, R38 ;  /* 0x0000002629267221 */ /* 0x000fc80000010000 */
[----:B------:R-:W-:Y:S02]  /*0f40*/  @P0 FADD.FTZ R38, R22, R38 ;  /* 0x0000002616260221 */ /* 0x000fe40000010000 */
.L_x_8235:
[----:B------:R-:W-:Y:S01]  /*0f50*/  HADD2.F32 R39, -RZ, R39.H1_H1 ;  /* 0x30000027ff277230 */ /* 0x000fe20000004100 */
[----:B------:R-:W-:Y:S05]  /*0f60*/  @P1 BRA `(.L_x_8236) ;  /* 0x0000003000001947 */ /* 0x000fea0003800000 */
[----:B------:R-:W-:Y:S05]  /*0f70*/  @!P0 BRA `(.L_x_8237) ;  /* 0x0000005000008947 */ /* 0x000fea0003800000 */
[----:B-----5:R-:W-:Y:S01]  /*0f80*/  FADD.FTZ R39, R23, R39 ;  /* 0x0000002717277221 */ /* 0x020fe20000010000 */
[----:B------:R-:W-:Y:S05]  /*0f90*/  BRA `(.L_x_8237) ;  /* 0x0000003000007947 */ /* 0x000fea0003800000 */
.L_x_8236:
[----:B-----5:R-:W-:-:S05]  /*0fa0*/  HADD2.F32 R40, -RZ, R15.H1_H1 ;  /* 0x3000000fff287230 */ /* 0x020fca0000004100 */
[----:B------:R-:W-:-:S04]  /*0fb0*/  FADD.FTZ R39, R40, R39 ;  /* 0x0000002728277221 */ /* 0x000fc80000010000 */
[----:B------:R-:W-:Y:S02]  /*0fc0*/  @P0 FADD.FTZ R39, R23, R39 ;  /* 0x0000002717270221 */ /* 0x000fe40000010000 */
.L_x_8237:
[----:B------:R-:W-:-:S04]  /*0fd0*/  LEA R40, P0, R43, c[0x0][0x188], 0x5 ;  /* 0x000062002b287a11 */ /* 0x000fc800078028ff */
[----:B------:R-:W-:-:S05]  /*0fe0*/  LEA.HI.X R41, R43, c[0x0][0x18c], RZ, 0x5, P0 ;  /* 0x000063002b297a11 */ /* 0x000fca00000f2cff */
[----:B------:R0:W-:Y:S04]  /*0ff0*/  STG.E.128 [R40.64], R32 ;  /* 0x0000002028007986 */ /* 0x0001e8000c101d04 */
[----:B------:R0:W-:Y:S02]  /*1000*/  STG.E.128 [R40.64+0x10], R36 ;  /* 0x0000102428007986 */ /* 0x0001e4000c101d04 */
.L_x_8221:
[----:B------:R-:W-:Y:S05]  /*1010*/  BSYNC B0 ;  /* 0x0000000000007941 */ /* 0x000fea0003800000 */
.L_x_8220:
        /* <DEDUP_REMOVED lines=21> */
.L_x_8246:
        /* <DEDUP_REMOVED lines=53> */
.L_x_8247:
        /* <DEDUP_REMOVED lines=25> */
[----:B------:R-:W-:Y:S01]  /*1650*/  F2FP.PACK_AB R40, R41, R40 ;  /* 0x000000282928723e */ /* 0x000fe200000000ff */
        /* <DEDUP_REMOVED lines=14> */
[----:B------:R-:W-:-:S03]  /*1740*/  FADD.FTZ R68, R27, -R70 ;  /* 0x800000461b447221 */ /* 0x000fc60000010000 */
        /* <DEDUP_REMOVED lines=8> */
.L_x_8241:
[----:B------:R-:W-:Y:S05]  /*17d0*/  BSYNC B0 ;  /* 0x0000000000007941 */ /* 0x000fea0003800000 */
.L_x_8240:
        /* <DEDUP_REMOVED lines=28> */
[----:B------:R-:W-:-:S02]  /*19a0*/  MOV R71, 0x10 ;  /* 0x0000001000477802 */ /* 0x000fc40000000f00 */
[----:B------:R-:W-:Y:S02]  /*19b0*/  F2FP.PACK_AB R40, R69, R68 ;  /* 0x000000444528723e */ /* 0x000fe400000000ff */
[----:B------:R-:W-:Y:S01]  /*19c0*/  F2FP.PACK_AB R43, R74, R43 ;  /* 0x0000002b4a2b723e */ /* 0x000fe200000000ff */
[----:B------:R-:W-:-:S05]  /*19d0*/  IMAD.WIDE.U32 R68, R66, R71, c[0x0][0x208] ;  /* 0x0000820042447625 */ /* 0x000fca00078e0047 */
[----:B------:R0:W-:Y:S02]  /*19e0*/  STG.E.128 [R68.64], R40 ;  /* 0x0000002844007986 */ /* 0x0001e4000c101d04 */
.L_x_8243:
[----:B------:R-:W-:Y:S05]  /*19f0*/  BSYNC B0 ;  /* 0x0000000000007941 */ /* 0x000fea0003800000 */
.L_x_8242:
[----:B0-2---:R-:W-:-:S10]  /*1a00*/  HFMA2.MMA R40, -RZ, RZ, 0, 2.384185791015625e-07 ;  /* 0x00000004ff287435 */ /* 0x005fd400000001ff */
[----:B------:R-:W-:-:S05]  /*1a10*/  IMAD R11, R40, c[0x0][0x160], R11 ;  /* 0x00005800280b7a24 */ /* 0x000fca00078e020b */
[----:B------:R-:W-:-:S13]  /*1a20*/  ISETP.GE.AND P0, PT, R11, c[0x0][0x164], PT ;  /* 0x000059000b007a0c */ /* 0x000fda0003f06270 */
[----:B-----5:R-:W-:Y:S01]  /*1a30*/  @P0 CALL.REL.NOINC `(.L_x_8244) ;  /* 0x0000001000000944 */ /* 0x020fe20003c00000 */
[----:B------:R-:W-:Y:S05]  /*1a40*/  BRA `(.L_x_8245) ;  /* 0xffffea7000007947 */ /* 0x000fea000383ffff */
.L_x_8244:
[----:B------:R-:W-:Y:S05]  /*1a50*/  EXIT ;  /* 0x000000000000794d */ /* 0x000fea0003800000 */
.L_x_8238:
[----:B------:R-:W-:Y:S01]  /*1a60*/  HFMA2.MMA R68, -RZ, RZ, 0, 1.847743988037109375e-06 ;  /* 0x0000001fff447435 */ /* 0x000fe200000001ff */
[----:B------:R-:W-:Y:S02]  /*1a70*/  MOV R70, 0x1 ;  /* 0x0000000100467802 */ /* 0x000fe40000000f00 */
[----:B------:R-:W-:Y:S02]  /*1a80*/  MOV R71, 0xffffffff ;  /* 0xffffffff00477802 */ /* 0x000fe40000000f00 */
[----:B------:R-:W-:Y:S02]  /*1a90*/  MOV R40, 0x1ab0 ;  /* 0x00001ab000287802 */ /* 0x000fe40000000f00 */
[----:B-----5:R-:W-:Y:S05]  /*1aa0*/  CALL.REL.NOINC `($__internal_50_$__cuda_sm70_shflsync_bfly_p) ;  /* 0x000005c000007944 */ /* 0x020fea0003c00000 */
[----:B01----:R-:W-:Y:S05]  /*1ab0*/  BRA `(.L_x_8246) ;  /* 0xfffff6b000007947 */ /* 0x003fea000383ffff */
.L_x_8239:
[----:B------:R-:W-:Y:S01]  /*1ac0*/  HFMA2.MMA R70, -RZ, RZ, 0, 1.1920928955078125e-07 ;  /* 0x00000002ff467435 */ /* 0x000fe200000001ff */
[----:B0-----:R-:W-:Y:S02]  /*1ad0*/  MOV R43, R72 ;  /* 0x00000048002b7202 */ /* 0x001fe40000000f00 */
[----:B------:R-:W-:Y:S02]  /*1ae0*/  MOV R68, 0x1f ;  /* 0x0000001f00447802 */ /* 0x000fe40000000f00 */
[----:B------:R-:W-:-:S02]  /*1af0*/  MOV R71, 0xffffffff ;  /* 0xffffffff00477802 */ /* 0x000fc40000000f00 */
[----:B------:R-:W-:Y:S02]  /*1b00*/  MOV R40, 0x1b20 ;  /* 0x00001b2000287802 */ /* 0x000fe40000000f00 */
[----:B-----5:R-:W-:Y:S05]  /*1b10*/  CALL.REL.NOINC `($__internal_50_$__cuda_sm70_shflsync_bfly_p) ;  /* 0x0000055000007944 */ /* 0x020fea0003c00000 */
[----:B0-----:R-:W-:Y:S01]  /*1b20*/  HFMA2.MMA R70, -RZ, RZ, 0, 2.384185791015625e-07 ;  /* 0x00000004ff467435 */ /* 0x001fe200000001ff */
[----:B-1----:R-:W-:Y:S01]  /*1b30*/  FADD.FTZ R43, R72, R71 ;  /* 0x00000047482b7221 */ /* 0x002fe20000010000 */
[----:B------:R-:W-:Y:S02]  /*1b40*/  MOV R68, 0x1f ;  /* 0x0000001f00447802 */ /* 0x000fe40000000f00 */
[----:B------:R-:W-:Y:S02]  /*1b50*/  MOV R71, 0xffffffff ;  /* 0xffffffff00477802 */ /* 0x000fe40000000f00 */
[----:B------:R-:W-:Y:S02]  /*1b60*/  MOV R40, 0x1b80 ;  /* 0x00001b8000287802 */ /* 0x000fe40000000f00 */
[----:B------:R-:W-:Y:S05]  /*1b70*/  CALL.REL.NOINC `($__internal_50_$__cuda_sm70_shflsync_bfly_p) ;  /* 0x000004f000007944 */ /* 0x000fea0003c00000 */
[----:B0-----:R-:W-:Y:S01]  /*1b80*/  HFMA2.MMA R70, -RZ, RZ, 0, 4.76837158203125e-07 ;  /* 0x00000008ff467435 */ /* 0x001fe200000001ff */
[----:B-1----:R-:W-:Y:S01]  /*1b90*/  FADD.FTZ R43, R43, R71 ;  /* 0x000000472b2b7221 */ /* 0x002fe20000010000 */
[----:B------:R-:W-:Y:S02]  /*1ba0*/  MOV R68, 0x1f ;  /* 0x0000001f00447802 */ /* 0x000fe40000000f00 */
[----:B------:R-:W-:-:S02]  /*1bb0*/  MOV R71, 0xffffffff ;  /* 0xffffffff00477802 */ /* 0x000fc40000000f00 */
[----:B------:R-:W-:Y:S02]  /*1bc0*/  MOV R40, 0x1be0 ;  /* 0x00001be000287802 */ /* 0x000fe40000000f00 */
[----:B------:R-:W-:Y:S05]  /*1bd0*/  CALL.REL.NOINC `($__internal_50_$__cuda_sm70_shflsync_bfly_p) ;  /* 0x0000049000007944 */ /* 0x000fea0003c00000 */
[----:B0-----:R-:W-:Y:S01]  /*1be0*/  HFMA2.MMA R70, -RZ, RZ, 0, 9.5367431640625e-07 ;  /* 0x00000010ff467435 */ /* 0x001fe200000001ff */
[----:B-1----:R-:W-:Y:S01]  /*1bf0*/  FADD.FTZ R43, R43, R71 ;  /* 0x000000472b2b7221 */ /* 0x002fe20000010000 */
[----:B------:R-:W-:Y:S02]  /*1c00*/  MOV R68, 0x1f ;  /* 0x0000001f00447802 */ /* 0x000fe40000000f00 */
[----:B------:R-:W-:Y:S02]  /*1c10*/  MOV R71, 0xffffffff ;  /* 0xffffffff00477802 */ /* 0x000fe40000000f00 */
[----:B------:R-:W-:Y:S02]  /*1c20*/  MOV R40, 0x1c40 ;  /* 0x00001c4000287802 */ /* 0x000fe40000000f00 */
[----:B------:R-:W-:Y:S05]  /*1c30*/  CALL.REL.NOINC `($__internal_50_$__cuda_sm70_shflsync_bfly_p) ;  /* 0x0000043000007944 */ /* 0x000fea0003c00000 */
        /* <DEDUP_REMOVED lines=40> */
[----:B------:R-:W-:Y:S05]  /*1ec0*/  CALL.REL.NOINC `($__internal_50_$__cuda_sm70_shflsync_bfly_p) ;  /* 0x000001a000007944 */ /* 0x000fea0003c00000 */
[----:B0-----:R-:W-:Y:S01]  /*1ed0*/  HFMA2.MMA R70, -RZ, RZ, 0, 1.1920928955078125e-07 ;  /* 0x00000002ff467435 */ /* 0x001fe200000001ff */
[----:B-1----:R-:W-:Y:S01]  /*1ee0*/  FADD.FTZ R43, R42, R71 ;  /* 0x000000472a2b7221 */ /* 0x002fe20000010000 */
[----:B------:R-:W-:Y:S02]  /*1ef0*/  MOV R68, 0x1f ;  /* 0x0000001f00447802 */ /* 0x000fe40000000f00 */
[----:B------:R-:W-:Y:S02]  /*1f00*/  MOV R71, 0xffffffff ;  /* 0xffffffff00477802 */ /* 0x000fe40000000f00 */
[----:B------:R-:W-:Y:S02]  /*1f10*/  MOV R40, 0x1f30 ;  /* 0x00001f3000287802 */ /* 0x000fe40000000f00 */
[----:B------:R-:W-:Y:S05]  /*1f20*/  CALL.REL.NOINC `($__internal_50_$__cuda_sm70_shflsync_bfly_p) ;  /* 0x0000014000007944 */ /* 0x000fea0003c00000 */
[----:B0-----:R-:W-:Y:S01]  /*1f30*/  HFMA2.MMA R70, -RZ, RZ, 0, 2.384185791015625e-07 ;  /* 0x00000004ff467435 */ /* 0x001fe200000001ff */
[----:B-1----:R-:W-:Y:S01]  /*1f40*/  FADD.FTZ R43, R43, R71 ;  /* 0x000000472b2b7221 */ /* 0x002fe20000010000 */
[----:B------:R-:W-:Y:S02]  /*1f50*/  MOV R68, 0x1f ;  /* 0x0000001f00447802 */ /* 0x000fe40000000f00 */
[----:B------:R-:W-:-:S02]  /*1f60*/  MOV R71, 0xffffffff ;  /* 0xffffffff00477802 */ /* 0x000fc40000000f00 */
[----:B------:R-:W-:Y:S02]  /*1f70*/  MOV R40, 0x1f90 ;  /* 0x00001f9000287802 */ /* 0x000fe40000000f00 */
[----:B------:R-:W-:Y:S05]  /*1f80*/  CALL.REL.NOINC `($__internal_50_$__cuda_sm70_shflsync_bfly_p) ;  /* 0x000000e000007944 */ /* 0x000fea0003c00000 */
[----:B0-----:R-:W-:Y:S01]  /*1f90*/  HFMA2.MMA R70, -RZ, RZ, 0, 4.76837158203125e-07 ;  /* 0x00000008ff467435 */ /* 0x001fe200000001ff */
[----:B-1----:R-:W-:Y:S01]  /*1fa0*/  FADD.FTZ R43, R43, R71 ;  /* 0x000000472b2b7221 */ /* 0x002fe20000010000 */
[----:B------:R-:W-:Y:S02]  /*1fb0*/  MOV R68, 0x1f ;  /* 0x0000001f00447802 */ /* 0x000fe40000000f00 */
[----:B------:R-:W-:Y:S02]  /*1fc0*/  MOV R71, 0xffffffff ;  /* 0xffffffff00477802 */ /* 0x000fe40000000f00 */
[----:B------:R-:W-:Y:S02]  /*1fd0*/  MOV R40, 0x1ff0 ;  /* 0x00001ff000287802 */ /* 0x000fe40000000f00 */
[----:B------:R-:W-:Y:S05]  /*1fe0*/  CALL.REL.NOINC `($__internal_50_$__cuda_sm70_shflsync_bfly_p) ;  /* 0x0000008000007944 */ /* 0x000fea0003c00000 */
[----:B-1----:R-:W-:Y:S01]  /*1ff0*/  FADD.FTZ R72, R43, R71 ;  /* 0x000000472b487221 */ /* 0x002fe20000010000 */
[----:B0-----:R-:W-:Y:S01]  /*2000*/  HFMA2.MMA R70, -RZ, RZ, 0, 9.5367431640625e-07 ;  /* 0x00000010ff467435 */ /* 0x001fe200000001ff */
[----:B------:R-:W-:Y:S02]  /*2010*/  MOV R68, 0x1f ;  /* 0x0000001f00447802 */ /* 0x000fe40000000f00 */
[----:B------:R-:W-:-:S02]  /*2020*/  MOV R71, 0xffffffff ;  /* 0xffffffff00477802 */ /* 0x000fc40000000f00 */
[----:B------:R-:W-:Y:S02]  /*2030*/  MOV R43, R72 ;  /* 0x00000048002b7202 */ /* 0x000fe40000000f00 */
[----:B------:R-:W-:Y:S02]  /*2040*/  MOV R40, 0x2060 ;  /* 0x0000206000287802 */ /* 0x000fe40000000f00 */
[----:B------:R-:W-:Y:S05]  /*2050*/  CALL.REL.NOINC `($__internal_50_$__cuda_sm70_shflsync_bfly_p) ;  /* 0x0000001000007944 */ /* 0x000fea0003c00000 */
[----:B01----:R-:W-:Y:S05]  /*2060*/  BRA `(.L_x_8247) ;  /* 0xfffff45000007947 */ /* 0x003fea000383ffff */
        .weak           $__internal_50_$__cuda_sm70_shflsync_bfly_p
        .type           $__internal_50_$__cuda_sm70_shflsync_bfly_p,@function
        .size           $__internal_50_$__cuda_sm70_shflsync_bfly_p,(.L_x_13590 - $__internal_50_$__cuda_sm70_shflsync_bfly_p)
$__internal_50_$__cuda_sm70_shflsync_bfly_p:
[----:B------:R-:W-:Y:S01]  /*2070*/  HFMA2.MMA R41, -RZ, RZ, 0, 0 ;  /* 0x00000000ff297435 */ /* 0x000fe200000001ff */
[----:B------:R-:W-:Y:S04]  /*2080*/  WARPSYNC R71 ;  /* 0x0000004700007348 */ /* 0x000fe80003800000 */
[----:B------:R0:W1:Y:S01]  /*2090*/  SHFL.BFLY PT, R71, R43, R70, R68 ;  /* 0x0c0000462b477389 */ /* 0x00006200000e0044 */
[----:B------:R-:W-:Y:S05]  /*20a0*/  RET.REL.NODEC R40 `(_ZN10layer_norm31ln_parallel_residual_fwd_kernelINS_13Kernel_traitsI6__halfS2_fS2_fjLj512ELj1ELj4ELj1ELj16ENS_18Kernel_traits_baseILj512ES2_S2_fS2_fjLj128EEEEELb0ELb1ELb0EEEvNS_9FwdParamsE) ;  /* 0xffffdf5028007950 */ /* 0x000fea0003c3ffff */
.L_x_8248:
        /* <DEDUP_REMOVED lines=13> */
.L_x_13590:


//--------------------- .text._ZN10layer_norm31ln_parallel_residual_fwd_kernelINS_13Kernel_traitsI6__halfS2_fS2_fjLj512ELj1ELj4ELj1ELj16ENS_18Kernel_traits_baseILj512ES2_S2_fS2_fjLj128EEEEELb0ELb1ELb1EEEvNS_9FwdParamsE --------------------------
	.section	.text._ZN10layer_norm31ln_parallel_residual_fwd_kernelINS_13Kernel_traitsI6__halfS2_fS2_fjLj512ELj1ELj4ELj1ELj16ENS_18Kernel_traits_baseILj512ES2_S2_fS2_fjLj128EEEEELb0ELb1ELb1EEEvNS_9FwdParamsE,"ax",@progbits
	.sectioninfo	@"SHI_REGISTERS=72"
	.align	128
        .global         _ZN10layer_norm31ln_parallel_residual_fwd_kernelINS_13Kernel_traitsI6__halfS2_fS2_fjLj512ELj1ELj4ELj1ELj16ENS_18Kernel_traits_baseILj512ES2_S2_fS2_fjLj128EEEEELb0ELb1ELb1EEEvNS_9FwdParamsE
        .type           _ZN10layer_norm31ln_parallel_residual_fwd_kernelINS_13Kernel_traitsI6__halfS2_fS2_fjLj512ELj1ELj4ELj1ELj16ENS_18Kernel_traits_baseILj512ES2_S2_fS2_fjLj128EEEEELb0ELb1ELb1EEEvNS_9FwdParamsE,@function
        .size           _ZN10layer_norm31ln_parallel_residual_fwd_kernelINS_13Kernel_traitsI6__halfS2_fS2_fjLj512ELj1ELj4ELj1ELj16ENS_18Kernel_traits_baseILj512ES2_S2_fS2_fjLj128EEEEELb0ELb1ELb1EEEvNS_9FwdParamsE,(.L_x_13591 - _ZN10layer_norm31ln_parallel_residual_fwd_kernelINS_13Kernel_traitsI6__halfS2_fS2_fjLj512ELj1ELj4ELj1ELj16ENS_18Kernel_traits_baseILj512ES2_S2_fS2_fjLj128EEEEELb0ELb1ELb1EEEvNS_9FwdParamsE)
        .other          _ZN10layer_norm31ln_parallel_residual_fwd_kernelINS_13Kernel_traitsI6__halfS2_fS2_fjLj512ELj1ELj4ELj1ELj16ENS_18Kernel_traits_baseILj512ES2_S2_fS2_fjLj128EEEEELb0ELb1ELb1EEEvNS_9FwdParamsE,@"STO_CUDA_ENTRY STV_DEFAULT"
_ZN10layer_norm31ln_parallel_residual_fwd_kernelINS_13Kernel_traitsI6__halfS2_fS2_fjLj512ELj1ELj4ELj1ELj16ENS_18Kernel_traits_baseILj512ES2_S2_fS2_fjLj128EEEEELb0ELb1ELb1EEEvNS_9FwdParamsE:
.text._ZN10layer_norm31ln_parallel_residual_fwd_kernelINS_13Kernel_traitsI6__halfS2_fS2_fjLj512ELj1ELj4ELj1ELj16ENS_18Kernel_traits_baseILj512ES2_S2_fS2_fjLj128EEEEELb0ELb1ELb1EEEvNS_9FwdParamsE:
        /* <DEDUP_REMOVED lines=26> */
[----:B------:R-:W-:-:S02]  /*01a0*/  HADD2.F32 R47, -RZ, R49.H0_H0 ;  /* 0x20000031ff2f7230 */ /* 0x000fc40000004100 */
[----:B------:R-:W-:Y:S02]  /*01b0*/  HADD2.F32 R52, -RZ, R49.H1_H1 ;  /* 0x30000031ff347230 */ /* 0x000fe40000004100 */
[--C-:B------:R-:W-:Y:S02]  /*01c0*/  HADD2.F32 R49, -RZ, R50.reuse.H0_H0 ;  /* 0x20000032ff317230 */ /* 0x100fe40000004100 */
[----:B------:R-:W-:Y:S02]  /*01d0*/  HADD2.F32 R53, -RZ, R50.H1_H1 ;  /* 0x30000032ff357230 */ /* 0x000fe40000004100 */
[----:B------:R-:W-:Y:S02]  /*01e0*/  HADD2.F32 R0, -RZ, R48.H0_H0 ;  /* 0x20000030ff007230 */ /* 0x000fe40000004100 */
[----:B------:R-:W-:Y:S02]  /*01f0*/  HADD2.F32 R50, -RZ, R51.H0_H0 ;  /* 0x20000033ff327230 */ /* 0x000fe40000004100 */
[----:B------:R-:W-:-:S02]  /*0200*/  HADD2.F32 R45, -RZ, R12.H0_H0 ;  /* 0x2000000cff2d7230 */ /* 0x000fc40000004100 */
[----:B------:R-:W-:Y:S02]  /*0210*/  HADD2.F32 R44, -RZ, R12.H1_H1 ;  /* 0x3000000cff2c7230 */ /* 0x000fe40000004100 */
[--C-:B------:R-:W-:Y:S02]  /*0220*/  HADD2.F32 R7, -RZ, R13.reuse.H0_H0 ;  /* 0x2000000dff077230 */ /* 0x100fe40000004100 */
[----:B------:R-:W-:Y:S02]  /*0230*/  HADD2.F32 R6, -RZ, R13.H1_H1 ;  /* 0x3000000dff067230 */ /* 0x000fe40000004100 */
[--C-:B------:R-:W-:Y:S02]  /*0240*/  HADD2.F32 R5, -RZ, R14.reuse.H0_H0 ;  /* 0x2000000eff057230 */ /* 0x100fe40000004100 */
[----:B------:R-:W-:Y:S02]  /*0250*/  HADD2.F32 R4, -RZ, R14.H1_H1 ;  /* 0x3000000eff047230 */ /* 0x000fe40000004100 */
[----:B0-----:R-:W-:-:S02]  /*0260*/  HADD2.F32 R3, -RZ, R15.H0_H0 ;  /* 0x2000000fff037230 */ /* 0x001fc40000004100 */
[----:B------:R-:W-:Y:S02]  /*0270*/  HADD2.F32 R2, -RZ, R15.H1_H1 ;  /* 0x3000000fff027230 */ /* 0x000fe40000004100 */
[----:B------:R-:W-:Y:S02]  /*0280*/  HADD2.F32 R48, -RZ, R48.H1_H1 ;  /* 0x30000030ff307230 */ /* 0x000fe40000004100 */
[----:B------:R-:W-:Y:S02]  /*0290*/  HADD2.F32 R51, -RZ, R51.H1_H1 ;  /* 0x30000033ff337230 */ /* 0x000fe40000004100 */
[--C-:B--2---:R-:W-:Y:S02]  /*02a0*/  HADD2.F32 R56, -RZ, R38.reuse.H0_H0 ;  /* 0x20000026ff387230 */ /* 0x104fe40000004100 */
[----:B------:R-:W-:Y:S02]  /*02b0*/  HADD2.F32 R59, -RZ, R38.H1_H1 ;  /* 0x30000026ff3b7230 */ /* 0x000fe40000004100 */
[----:B---3--:R-:W-:-:S02]  /*02c0*/  HADD2.F32 R57, -RZ, R8.H0_H0 ;  /* 0x20000008ff397230 */ /* 0x008fc40000004100 */
[----:B------:R-:W-:Y:S02]  /*02d0*/  HADD2.F32 R61, -RZ, R8.H1_H1 ;  /* 0x30000008ff3d7230 */ /* 0x000fe40000004100 */
[----:B------:R-:W-:Y:S02]  /*02e0*/  HADD2.F32 R54, -RZ, R37.H0_H0 ;  /* 0x20000025ff367230 */ /* 0x000fe40000004100 */
[----:B------:R-:W-:Y:S02]  /*02f0*/  HADD2.F32 R8, -RZ, R9.H0_H0 ;  /* 0x20000009ff087230 */ /* 0x000fe40000004100 */
[----:B------:R-:W-:Y:S02]  /*0300*/  HADD2.F32 R38, -RZ, R10.H0_H0 ;  /* 0x2000000aff267230 */ /* 0x000fe40000004100 */
[----:B------:R-:W-:Y:S02]  /*0310*/  HADD2.F32 R37, -RZ, R37.H1_H1 ;  /* 0x30000025ff257230 */ /* 0x000fe40000004100 */
[----:B------:R-:W-:-:S02]  /*0320*/  HADD2.F32 R9, -RZ, R9.H1_H1 ;  /* 0x30000009ff097230 */ /* 0x000fc40000004100 */
[----:B------:R-:W-:Y:S02]  /*0330*/  HADD2.F32 R10, -RZ, R10.H1_H1 ;  /* 0x3000000aff0a7230 */ /* 0x000fe40000004100 */
.L_x_8284:
        /* <DEDUP_REMOVED lines=25> */
.L_x_8249:
[----:B0----5:R-:W-:-:S05]  /*04d0*/  HADD2.F32 R13, -RZ, R32.H0_H0 ;  /* 0x20000020ff0d7230 */ /* 0x021fca0000004100 */
[----:B------:R-:W-:-:S04]  /*04e0*/  FADD.FTZ R20, R20, R13 ;  /* 0x0000000d14147221 */ /* 0x000fc80000010000 */
[----:B------:R-:W-:Y:S02]  /*04f0*/  @P1 FADD.FTZ R20, R28, R20 ;  /* 0x000000141c141221 */ /* 0x000fe40000010000 */
.L_x_8250:
[----:B------:R-:W-:Y:S01]  /*0500*/  HADD2.F32 R21, -RZ, R16.H1_H1 ;  /* 0x30000010ff157230 */ /* 0x000fe20000004100 */
[----:B------:R-:W-:Y:S05]  /*0510*/  @P2 BRA `(.L_x_8251) ;  /* 0x0000003000002947 */ /* 0x000fea0003800000 */
[----:B------:R-:W-:Y:S05]  /*0520*/  @!P1 BRA `(.L_x_8252) ;  /* 0x0000005000009947 */ /* 0x000fea0003800000 */
[----:B-----5:R-:W-:Y:S01]  /*0530*/  FADD.FTZ R21, R29, R21 ;  /* 0x000000151d157221 */ /* 0x020fe20000010000 */
[----:B------:R-:W-:Y:S05]  /*0540*/  BRA `(.L_x_8252) ;  /* 0x0000003000007947 */ /* 0x000fea0003800000 */
.L_x_8251:
[----:B-----5:R-:W-:-:S05]  /*0550*/  HADD2.F32 R12, -RZ, R32.H1_H1 ;  /* 0x30000020ff0c7230 */ /* 0x020fca0000004100 */
[----:B------:R-:W-:-:S04]  /*0560*/  FADD.FTZ R21, R21, R12 ;  /* 0x0000000c15157221 */ /* 0x000fc80000010000 */
[----:B------:R-:W-:Y:S02]  /*0570*/  @P1 FADD.FTZ R21, R29, R21 ;  /* 0x000000151d151221 */ /* 0x000fe40000010000 */
.L_x_8252:
[----:B------:R-:W-:Y:S01]  /*0580*/  HADD2.F32 R22, -RZ, R17.H0_H0 ;  /* 0x20000011ff167230 */ /* 0x000fe20000004100 */
[----:B------:R-:W-:Y:S05]  /*0590*/  @P2 BRA `(.L_x_8253) ;  /* 0x0000003000002947 */ /* 0x000fea0003800000 */
[----:B------:R-:W-:Y:S05]  /*05a0*/  @!P1 BRA `(.L_x_8254) ;  /* 0x0000005000009947 */ /* 0x000fea0003800000 */
[----:B-----5:R-:W-:Y:S01]  /*05b0*/  FADD.FTZ R22, R30, R22 ;  /* 0x000000161e167221 */ /* 0x020fe20000010000 */
[----:B------:R-:W-:Y:S05]  /*05c0*/  BRA `(.L_x_8254) ;  /* 0x0000003000007947 */ /* 0x000fea0003800000 */
.L_x_8253:
[----:B-----5:R-:W-:-:S05]  /*05d0*/  HADD2.F32 R13, -RZ, R33.H0_H0 ;  /* 0x20000021ff0d7230 */ /* 0x020fca0000004100 */
[----:B------:R-:W-:-:S04]  /*05e0*/  FADD.FTZ R22, R22, R13 ;  /* 0x0000000d16167221 */ /* 0x000fc80000010000 */
[----:B------:R-:W-:Y:S02]  /*05f0*/  @P1 FADD.FTZ R22, R30, R22 ;  /* 0x000000161e161221 */ /* 0x000fe40000010000 */
.L_x_8254:
[----:B------:R-:W-:Y:S01]  /*0600*/  HADD2.F32 R23, -RZ, R17.H1_H1 ;  /* 0x30000011ff177230 */ /* 0x000fe20000004100 */
[----:B------:R-:W-:Y:S05]  /*0610*/  @P2 BRA `(.L_x_8255) ;  /* 0x0000003000002947 */ /* 0x000fea0003800000 */
[----:B------:R-:W-:Y:S05]  /*0620*/  @!P1 BRA `(.L_x_8256) ;  /* 0x0000005000009947 */ /* 0x000fea0003800000 */
[----:B-----5:R-:W-:Y:S01]  /*0630*/  FADD.FTZ R23, R31, R23 ;  /* 0x000000171f177221 */ /* 0x020fe20000010000 */
[----:B------:R-:W-:Y:S05]  /*0640*/  BRA `(.L_x_8256) ;  /* 0x0000003000007947 */ /* 0x000fea0003800000 */
.L_x_8255:
[----:B-----5:R-:W-:-:S05]  /*0650*/  HADD2.F32 R12, -RZ, R33.H1_H1 ;  /* 0x30000021ff0c7230 */ /* 0x020fca0000004100 */
[----:B------:R-:W-:-:S04]  /*0660*/  FADD.FTZ R23, R23, R12 ;  /* 0x0000000c17177221 */ /* 0x000fc80000010000 */
[----:B------:R-:W-:Y:S02]  /*0670*/  @P1 FADD.FTZ R23, R31, R23 ;  /* 0x000000171f171221 */ /* 0x000fe40000010000 */
.L_x_8256:
[----:B------:R-:W-:Y:S01]  /*0680*/  HADD2.F32 R16, -RZ, R18.H0_H0 ;  /* 0x20000012ff107230 */ /* 0x000fe20000004100 */
[----:B------:R-:W-:Y:S05]  /*0690*/  @P2 BRA `(.L_x_8257) ;  /* 0x0000003000002947 */ /* 0x000fea0003800000 */
[----:B------:R-:W-:Y:S05]  /*06a0*/  @!P1 BRA `(.L_x_8258) ;  /* 0x0000005000009947 */ /* 0x000fea0003800000 */
[----:B-----5:R-:W-:Y:S01]  /*06b0*/  FADD.FTZ R16, R24, R16 ;  /* 0x0000001018107221 */ /* 0x020fe20000010000 */
[----:B------:R-:W-:Y:S05]  /*06c0*/  BRA `(.L_x_8258) ;  /* 0x0000003000007947 */ /* 0x000fea0003800000 */
.L_x_8257:
[----:B-----5:R-:W-:-:S05]  /*06d0*/  HADD2.F32 R13, -RZ, R34.H0_H0 ;  /* 0x20000022ff0d7230 */ /* 0x020fca0000004100 */
[----:B------:R-:W-:-:S04]  /*06e0*/  FADD.FTZ R16, R16, R13 ;  /* 0x0000000d10107221 */ /* 0x000fc80000010000 */
[----:B------:R-:W-:Y:S02]  /*06f0*/  @P1 FADD.FTZ R16, R24, R16 ;  /* 0x0000001018101221 */ /* 0x000fe40000010000 */
.L_x_8258:
[----:B------:R-:W-:Y:S01]  /*0700*/  HADD2.F32 R17, -RZ, R18.H1_H1 ;  /* 0x30000012ff117230 */ /* 0x000fe20000004100 */
[----:B------:R-:W-:Y:S05]  /*0710*/  @P2 BRA `(.L_x_8259) ;  /* 0x0000003000002947 */ /* 0x000fea0003800000 */
[----:B------:R-:W-:Y:S05]  /*0720*/  @!P1 BRA `(.L_x_8260) ;  /* 0x0000005000009947 */ /* 0x000fea0003800000 */
[----:B-----5:R-:W-:Y:S01]  /*0730*/  FADD.FTZ R17, R25, R17 ;  /* 0x0000001119117221 */ /* 0x020fe20000010000 */
[----:B------:R-:W-:Y:S05]  /*0740*/  BRA `(.L_x_8260) ;  /* 0x0000003000007947 */ /* 0x000fea0003800000 */
.L_x_8259:
[----:B-----5:R-:W-:-:S05]  /*0750*/  HADD2.F32 R12, -RZ, R34.H1_H1 ;  /* 0x30000022ff0c7230 */ /* 0x020fca0000004100 */
[----:B------:R-:W-:-:S04]  /*0760*/  FADD.FTZ R17, R17, R12 ;  /* 0x0000000c11117221 */ /* 0x000fc80000010000 */
[----:B------:R-:W-:Y:S02]  /*0770*/  @P1 FADD.FTZ R17, R25, R17 ;  /* 0x0000001119111221 */ /* 0x000fe40000010000 */
.L_x_8260:
[----:B------:R-:W-:Y:S01]  /*0780*/  HADD2.F32 R18, -RZ, R19.H0_H0 ;  /* 0x20000013ff127230 */ /* 0x000fe20000004100 */
[----:B------:R-:W-:Y:S05]  /*0790*/  @P2 BRA `(.L_x_8261) ;  /* 0x0000003000002947 */ /* 0x000fea0003800000 */
[----:B------:R-:W-:Y:S05]  /*07a0*/  @!P1 BRA `(.L_x_8262) ;  /* 0x0000005000009947 */ /* 0x000fea0003800000 */
[----:B-----5:R-:W-:Y:S01]  /*07b0*/  FADD.FTZ R18, R26, R18 ;  /* 0x000000121a127221 */ /* 0x020fe20000010000 */
[----:B------:R-:W-:Y:S05]  /*07c0*/  BRA `(.L_x_8262) ;  /* 0x0000003000007947 */ /* 0x000fea0003800000 */
.L_x_8261:
[----:B-----5:R-:W-:-:S05]  /*07d0*/  HADD2.F32 R13, -RZ, R35.H0_H0 ;  /* 0x20000023ff0d7230 */ /* 0x020fca0000004100 */
[----:B------:R-:W-:-:S04]  /*07e0*/  FADD.FTZ R18, R18, R13 ;  /* 0x0000000d12127221 */ /* 0x000fc80000010000 */
[----:B------:R-:W-:Y:S02]  /*07f0*/  @P1 FADD.FTZ R18, R26, R18 ;  /* 0x000000121a121221 */ /* 0x000fe40000010000 */
.L_x_8262:
[----:B------:R-:W-:Y:S01]  /*0800*/  HADD2.F32 R19, -RZ, R19.H1_H1 ;  /* 0x30000013ff137230 */ /* 0x000fe20000004100 */
[----:B------:R-:W-:Y:S05]  /*0810*/  @P2 BRA `(.L_x_8263) ;  /* 0x0000003000002947 */ /* 0x000fea0003800000 */
[----:B------:R-:W-:Y:S05]  /*0820*/  @!P1 BRA `(.L_x_8264) ;  /* 0x0000005000009947 */ /* 0x000fea0003800000 */
[----:B-----5:R-:W-:Y:S01]  /*0830*/  FADD.FTZ R19, R27, R19 ;  /* 0x000000131b137221 */ /* 0x020fe20000010000 */
[----:B------:R-:W-:Y:S05]  /*0840*/  BRA `(.L_x_8264) ;  /* 0x0000003000007947 */ /* 0x000fea0003800000 */
.L_x_8263:
[----:B-----5:R-:W-:-:S05]  /*0850*/  HADD2.F32 R12, -RZ, R35.H1_H1 ;  /* 0x30000023ff0c7230 */ /* 0x020fca0000004100 */
[----:B------:R-:W-:-:S04]  /*0860*/  FADD.FTZ R19, R19, R12 ;  /* 0x0000000c13137221 */ /* 0x000fc80000010000 */
[----:B------:R-:W-:Y:S02]  /*0870*/  @P1 FADD.FTZ R19, R27, R19 ;  /* 0x000000131b131221 */ /* 0x000fe40000010000 */
.L_x_8264:
        /* <DEDUP_REMOVED lines=19> */
.L_x_8265:
[----:B0----5:R-:W-:-:S05]  /*09b0*/  HADD2.F32 R13, -RZ, R32.H0_H0 ;  /* 0x20000020ff0d7230 */ /* 0x021fca0000004100 */
[----:B------:R-:W-:-:S04]  /*09c0*/  FADD.FTZ R12, R13, R12 ;  /* 0x0000000c0d0c7221 */ /* 0x000fc80000010000 */
[----:B------:R-:W-:Y:S02]  /*09d0*/  @P1 FADD.FTZ R12, R28, R12 ;  /* 0x0000000c1c0c1221 */ /* 0x000fe40000010000 */
.L_x_8266:
[----:B------:R-:W-:Y:S01]  /*09e0*/  HADD2.F32 R13, -RZ, R40.H1_H1 ;  /* 0x30000028ff0d7230 */ /* 0x000fe20000004100 */
[----:B------:R-:W-:Y:S05]  /*09f0*/  @P2 BRA `(.L_x_8267) ;  /* 0x0000003000002947 */ /* 0x000fea0003800000 */
[----:B------:R-:W-:Y:S05]  /*0a00*/  @!P1 BRA `(.L_x_8268) ;  /* 0x0000005000009947 */ /* 0x000fea0003800000 */
[----:B-----5:R-:W-:Y:S01]  /*0a10*/  FADD.FTZ R13, R29, R13 ;  /* 0x0000000d1d0d7221 */ /* 0x020fe20000010000 */
[----:B------:R-:W-:Y:S05]  /*0a20*/  BRA `(.L_x_8268) ;  /* 0x0000003000007947 */ /* 0x000fea0003800000 */
.L_x_8267:
[----:B-----5:R-:W-:-:S05]  /*0a30*/  HADD2.F32 R14, -RZ, R32.H1_H1 ;  /* 0x30000020ff0e7230 */ /* 0x020fca0000004100 */
[----:B------:R-:W-:-:S04]  /*0a40*/  FADD.FTZ R13, R14, R13 ;  /* 0x0000000d0e0d7221 */ /* 0x000fc80000010000 */
[----:B------:R-:W-:Y:S02]  /*0a50*/  @P1 FADD.FTZ R13, R29, R13 ;  /* 0x0000000d1d0d1221 */ /* 0x000fe40000010000 */
.L_x_8268:
[----:B------:R-:W-:Y:S01]  /*0a60*/  HADD2.F32 R14, -RZ, R41.H0_H0 ;  /* 0x20000029ff0e7230 */ /* 0x000fe20000004100 */
[----:B------:R-:W-:Y:S05]  /*0a70*/  @P2 BRA `(.L_x_8269) ;  /* 0x0000003000002947 */ /* 0x000fea0003800000 */
[----:B------:R-:W-:Y:S05]  /*0a80*/  @!P1 BRA `(.L_x_8270) ;  /* 0x0000005000009947 */ /* 0x000fea0003800000 */
[----:B-----5:R-:W-:Y:S01]  /*0a90*/  FADD.FTZ R14, R30, R14 ;  /* 0x0000000e1e0e7221 */ /* 0x020fe20000010000 */
[----:B------:R-:W-:Y:S05]  /*0aa0*/  BRA `(.L_x_8270) ;  /* 0x0000003000007947 */ /* 0x000fea0003800000 */
.L_x_8269:
[----:B-----5:R-:W-:-:S05]  /*0ab0*/  HADD2.F32 R15, -RZ, R33.H0_H0 ;  /* 0x20000021ff0f7230 */ /* 0x020fca0000004100 */
[----:B------:R-:W-:-:S04]  /*0ac0*/  FADD.FTZ R14, R15, R14 ;  /* 0x0000000e0f0e7221 */ /* 0x000fc80000010000 */
[----:B------:R-:W-:Y:S02]  /*0ad0*/  @P1 FADD.FTZ R14, R30, R14 ;  /* 0x0000000e1e0e1221 */ /* 0x000fe40000010000 */
.L_x_8270:
[----:B------:R-:W-:Y:S01]  /*0ae0*/  HADD2.F32 R15, -RZ, R41.H1_H1 ;  /* 0x30000029ff0f7230 */ /* 0x000fe20000004100 */
[----:B------:R-:W-:Y:S05]  /*0af0*/  @P2 BRA `(.L_x_8271) ;  /* 0x0000003000002947 */ /* 0x000fea0003800000 */
[----:B------:R-:W-:Y:S05]  /*0b00*/  @!P1 BRA `(.L_x_8272) ;  /* 0x0000005000009947 */ /* 0x000fea0003800000 */
[----:B-----5:R-:W-:Y:S01]  /*0b10*/  FADD.FTZ R15, R31, R15 ;  /* 0x0000000f1f0f7221 */ /* 0x020fe20000010000 */
[----:B------:R-:W-:Y:S05]  /*0b20*/  BRA `(.L_x_8272) ;  /* 0x0000003000007947 */ /* 0x000fea0003800000 */
.L_x_8271:
[----:B-----5:R-:W-:-:S05]  /*0b30*/  HADD2.F32 R40, -RZ, R33.H1_H1 ;  /* 0x30000021ff287230 */ /* 0x020fca0000004100 */
[----:B------:R-:W-:-:S04]  /*0b40*/  FADD.FTZ R15, R40, R15 ;  /* 0x0000000f280f7221 */ /* 0x000fc80000010000 */
[----:B------:R-:W-:Y:S02]  /*0b50*/  @P1 FADD.FTZ R15, R31, R15 ;  /* 0x0000000f1f0f1221 */ /* 0x000fe40000010000 */
.L_x_8272:
[----:B------:R-:W-:Y:S01]  /*0b60*/  HADD2.F32 R40, -RZ, R42.H0_H0 ;  /* 0x2000002aff287230 */ /* 0x000fe20000004100 */
[----:B------:R-:W-:Y:S05]  /*0b70*/  @P2 BRA `(.L_x_8273) ;  /* 0x0000003000002947 */ /* 0x000fea0003800000 */
[----:B------:R-:W-:Y:S05]  /*0b80*/  @!P1 BRA `(.L_x_8274) ;  /* 0x0000005000009947 */ /* 0x000fea0003800000 */
[----:B-----5:R-:W-:Y:S01]  /*0b90*/  FADD.FTZ R40, R24, R40 ;  /* 0x0000002818287221 */ /* 0x020fe20000010000 */
[----:B------:R-:W-:Y:S05]  /*0ba0*/  BRA `(.L_x_8274) ;  /* 0x0000003000007947 */ /* 0x000fea0003800000 */
.L_x_8273:
[----:B-----5:R-:W-:-:S05]  /*0bb0*/  HADD2.F32 R41, -RZ, R34.H0_H0 ;  /* 0x20000022ff297230 */ /* 0x020fca0000004100 */
[----:B------:R-:W-:-:S04]  /*0bc0*/  FADD.FTZ R40, R41, R40 ;  /* 0x0000002829287221 */ /* 0x000fc80000010000 */
[----:B------:R-:W-:Y:S02]  /*0bd0*/  @P1 FADD.FTZ R40, R24, R40 ;  /* 0x0000002818281221 */ /* 0x000fe40000010000 */
.L_x_8274:
[----:B------:R-:W-:Y:S01]  /*0be0*/  HADD2.F32 R41, -RZ, R42.H1_H1 ;  /* 0x3000002aff297230 */ /* 0x000fe20000004100 */
[----:B------:R-:W-:Y:S05]  /*0bf0*/  @P2 BRA `(.L_x_8275) ;  /* 0x0000003000002947 */ /* 0x000fea0003800000 */
[----:B------:R-:W-:Y:S05]  /*0c00*/  @!P1 BRA `(.L_x_8276) ;  /* 0x0000005000009947 */ /* 0x000fea0003800000 */
[----:B-----5:R-:W-:Y:S01]  /*0c10*/  FADD.FTZ R41, R25, R41 ;  /* 0x0000002919297221 */ /* 0x020fe20000010000 */
[----:B------:R-:W-:Y:S05]  /*0c20*/  BRA `(.L_x_8276) ;  /* 0x0000003000007947 */ /* 0x000fea0003800000 */
.L_x_8275:
[----:B-----5:R-:W-:-:S05]  /*0c30*/  HADD2.F32 R42, -RZ, R34.H1_H1 ;  /* 0x30000022ff2a7230 */ /* 0x020fca0000004100 */
[----:B------:R-:W-:-:S04]  /*0c40*/  FADD.FTZ R41, R42, R41 ;  /* 0x000000292a297221 */ /* 0x000fc80000010000 */
[----:B------:R-:W-:Y:S02]  /*0c50*/  @P1 FADD.FTZ R41, R25, R41 ;  /* 0x0000002919291221 */ /* 0x000fe40000010000 */
.L_x_8276:
[----:B------:R-:W-:Y:S01]  /*0c60*/  HADD2.F32 R42, -RZ, R43.H0_H0 ;  /* 0x2000002bff2a7230 */ /* 0x000fe20000004100 */
[----:B------:R-:W-:Y:S05]  /*0c70*/  @P2 BRA `(.L_x_8277) ;  /* 0x0000003000002947 */ /* 0x000fea0003800000 */
[----:B------:R-:W-:Y:S05]  /*0c80*/  @!P1 BRA `(.L_x_8278) ;  /* 0x0000005000009947 */ /* 0x000fea0003800000 */
[----:B-----5:R-:W-:Y:S01]  /*0c90*/  FADD.FTZ R42, R26, R42 ;  /* 0x0000002a1a2a7221 */ /* 0x020fe20000010000 */
[----:B------:R-:W-:Y:S05]  /*0ca0*/  BRA `(.L_x_8278) ;  /* 0x0000003000007947 */ /* 0x000fea0003800000 */
.L_x_8277:
[----:B-----5:R-:W-:-:S05]  /*0cb0*/  HADD2.F32 R63, -RZ, R35.H0_H0 ;  /* 0x20000023ff3f7230 */ /* 0x020fca0000004100 */
[----:B------:R-:W-:-:S04]  /*0cc0*/  FADD.FTZ R42, R63, R42 ;  /* 0x0000002a3f2a7221 */ /* 0x000fc80000010000 */
[----:B------:R-:W-:Y:S02]  /*0cd0*/  @P1 FADD.FTZ R42, R26, R42 ;  /* 0x0000002a1a2a1221 */ /* 0x000fe40000010000 */
.L_x_8278:
[----:B------:R-:W-:Y:S01]  /*0ce0*/  HADD2.F32 R43, -RZ, R43.H1_H1 ;  /* 0x3000002bff2b7230 */ /* 0x000fe20000004100 */
[----:B------:R-:W-:Y:S05]  /*0cf0*/  @P2 BRA `(.L_x_8279) ;  /* 0x0000003000002947 */ /* 0x000fea0003800000 */
[----:B------:R-:W-:Y:S05]  /*0d00*/  @!P1 BRA `(.L_x_8280) ;  /* 0x0000005000009947 */ /* 0x000fea0003800000 */
[----:B-----5:R-:W-:Y:S01]  /*0d10*/  FADD.FTZ R43, R27, R43 ;  /* 0x0000002b1b2b7221 */ /* 0x020fe20000010000 */
[----:B------:R-:W-:Y:S05]  /*0d20*/  BRA `(.L_x_8280) ;  /* 0x0000003000007947 */ /* 0x000fea0003800000 */
.L_x_8279:
[----:B-----5:R-:W-:-:S05]  /*0d30*/  HADD2.F32 R62, -RZ, R35.H1_H1 ;  /* 0x30000023ff3e7230 */ /* 0x020fca0000004100 */
[----:B------:R-:W-:-:S04]  /*0d40*/  FADD.FTZ R43, R62, R43 ;  /* 0x0000002b3e2b7221 */ /* 0x000fc80000010000 */
[----:B------:R-:W-:Y:S02]  /*0d50*/  @P1 FADD.FTZ R43, R27, R43 ;  /* 0x0000002b1b2b1221 */ /* 0x000fe40000010000 */
.L_x_8280:
        /* <DEDUP_REMOVED lines=23> */
.L_x_8285:
        /* <DEDUP_REMOVED lines=52> */
.L_x_8286:
        /* <DEDUP_REMOVED lines=13> */
[C---:B0-----:R-:W-:Y:S02]  /*12e0*/  FADD.FTZ R65, -R66.reuse, R22 ;  /* 0x0000001642417221 */ /* 0x041fe40000010100 */
[C---:B------:R-:W-:Y:S02]  /*12f0*/  FADD.FTZ R22, -R66.reuse, R23 ;  /* 0x0000001742167221 */ /* 0x040fe40000010100 */
[C---:B------:R-:W-:Y:S02]  /*1300*/  FADD.FTZ R18, -R66.reuse, R18 ;  /* 0x0000001242127221 */ /* 0x040fe40000010100 */
[C---:B------:R-:W-:Y:S02]  /*1310*/  FADD.FTZ R62, -R66.reuse, R19 ;  /* 0x00000013423e7221 */ /* 0x040fe40000010100 */
[----:B------:R-:W-:-:S02]  /*1320*/  FADD.FTZ R16, -R66, R16 ;  /* 0x0000001042107221 */ /* 0x000fc40000010100 */
[C---:B------:R-:W-:Y:S02]  /*1330*/  FADD.FTZ R17, -R66.reuse, R17 ;  /* 0x0000001142117221 */ /* 0x040fe40000010100 */
[C---:B------:R-:W-:Y:S02]  /*1340*/  FADD.FTZ R23, -R66.reuse, R12 ;  /* 0x0000000c42177221 */ /* 0x040fe40000010100 */
[C---:B------:R-:W-:Y:S01]  /*1350*/  FADD.FTZ R19, -R66.reuse, R14 ;  /* 0x0000000e42137221 */ /* 0x040fe20000010100 */
[--C-:B------:R-:W-:Y:S01]  /*1360*/  HADD2.F32 R14, -RZ, R39.reuse.H1_H1 ;  /* 0x30000027ff0e7230 */ /* 0x100fe20000004100 */
[C---:B------:R-:W-:Y:S01]  /*1370*/  FADD.FTZ R12, -R66.reuse, R15 ;  /* 0x0000000f420c7221 */ /* 0x040fe20000010100 */
[----:B------:R-:W-:Y:S01]  /*1380*/  HADD2.F32 R15, -RZ, R39.H0_H0 ;  /* 0x20000027ff0f7230 */ /* 0x000fe20000004100 */
[----:B------:R-:W-:Y:S02]  /*1390*/  FADD.FTZ R69, -R66, R13 ;  /* 0x0000000d42457221 */ /* 0x000fe40000010100 */
[----:B-1----:R-:W-:-:S02]  /*13a0*/  FMUL.FTZ R18, R20, R18 ;  /* 0x0000001214127220 */ /* 0x002fc40000410000 */
[C---:B------:R-:W-:Y:S02]  /*13b0*/  FMUL.FTZ R13, R20.reuse, R62 ;  /* 0x0000003e140d7220 */ /* 0x040fe40000410000 */
[C---:B------:R-:W-:Y:S02]  /*13c0*/  FMUL.FTZ R16, R20.reuse, R16 ;  /* 0x0000001014107220 */ /* 0x040fe40000410000 */
[----:B------:R-:W-:Y:S02]  /*13d0*/  FMUL.FTZ R17, R20, R17 ;  /* 0x0000001114117220 */ /* 0x000fe40000410000 */
[----:B------:R-:W-:Y:S01]  /*13e0*/  FFMA.FTZ R15, R18, R15, R3 ;  /* 0x0000000f120f7223 */ /* 0x000fe20000010003 */
[----:B------:R-:W-:Y:S01]  /*13f0*/  HADD2.F32 R18, -RZ, R36.H1_H1 ;  /* 0x30000024ff127230 */ /* 0x000fe20000004100 */
[----:B------:R-:W-:Y:S02]  /*1400*/  FFMA.FTZ R14, R13, R14, R2 ;  /* 0x0000000e0d0e7223 */ /* 0x000fe40000010002 */
[----:B------:R-:W-:-:S02]  /*1410*/  FFMA.FTZ R16, R56, R16, R5 ;  /* 0x0000001038107223 */ /* 0x000fc40000010005 */
[----:B------:R-:W-:Y:S01]  /*1420*/  FFMA.FTZ R17, R59, R17, R4 ;  /* 0x000000113b117223 */ /* 0x000fe20000010004 */
[----:B------:R-:W-:Y:S01]  /*1430*/  F2FP.PACK_AB R15, R14, R15 ;  /* 0x0000000f0e0f723e */ /* 0x000fe200000000ff */
[----:B------:R-:W-:Y:S02]  /*1440*/  FADD.FTZ R21, -R66, R21 ;  /* 0x0000001542157221 */ /* 0x000fe40000010100 */
[C---:B------:R-:W-:Y:S01]  /*1450*/  FMUL.FTZ R65, R20.reuse, R65 ;  /* 0x0000004114417220 */ /* 0x040fe20000410000 */
[----:B------:R-:W-:Y:S01]  /*1460*/  F2FP.PACK_AB R14, R17, R16 ;  /* 0x00000010110e723e */ /* 0x000fe200000000ff */
[C---:B------:R-:W-:Y:S01]  /*1470*/  FMUL.FTZ R22, R20.reuse, R22 ;  /* 0x0000001614167220 */ /* 0x040fe20000410000 */
[----:B------:R-:W-:Y:S01]  /*1480*/  HADD2.F32 R17, -RZ, R36.H0_H0 ;  /* 0x20000024ff117230 */ /* 0x000fe20000004100 */
[C---:B------:R-:W-:Y:S02]  /*1490*/  FMUL.FTZ R16, R20.reuse, R67 ;  /* 0x0000004314107220 */ /* 0x040fe40000410000 */
[----:B------:R-:W-:-:S02]  /*14a0*/  FMUL.FTZ R21, R20, R21 ;  /* 0x0000001514157220 */ /* 0x000fc40000410000 */
[----:B------:R-:W-:Y:S02]  /*14b0*/  FADD.FTZ R42, -R66, R42 ;  /* 0x0000002a422a7221 */ /* 0x000fe40000010100 */
[----:B------:R-:W-:Y:S02]  /*14c0*/  FFMA.FTZ R13, R54, R65, R7 ;  /* 0x00000041360d7223 */ /* 0x000fe40000010007 */
[----:B------:R-:W-:Y:S02]  /*14d0*/  FFMA.FTZ R22, R37, R22, R6 ;  /* 0x0000001625167223 */ /* 0x000fe40000010006 */
[----:B------:R-:W-:Y:S02]  /*14e0*/  FADD.FTZ R43, -R66, R43 ;  /* 0x0000002b422b7221 */ /* 0x000fe40000010100 */
[----:B------:R-:W-:Y:S01]  /*14f0*/  FFMA.FTZ R16, R16, R17, R45 ;  /* 0x0000001110107223 */ /* 0x000fe2000001002d */
[----:B------:R-:W-:Y:S01]  /*1500*/  F2FP.PACK_AB R13, R22, R13 ;  /* 0x0000000d160d723e */ /* 0x000fe200000000ff */
[----:B------:R-:W-:-:S02]  /*1510*/  FADD.FTZ R40, -R66, R40 ;  /* 0x0000002842287221 */ /* 0x000fc40000010100 */
[----:B------:R-:W-:Y:S02]  /*1520*/  FADD.FTZ R41, -R66, R41 ;  /* 0x0000002942297221 */ /* 0x000fe40000010100 */
[----:B------:R-:W-:Y:S01]  /*1530*/  FFMA.FTZ R17, R21, R18, R44 ;  /* 0x0000001215117223 */ /* 0x000fe2000001002c */
[--C-:B------:R-:W-:Y:S01]  /*1540*/  HADD2.F32 R18, -RZ, R11.reuse.H0_H0 ;  /* 0x2000000bff127230 */ /* 0x100fe20000004100 */
[C---:B------:R-:W-:Y:S01]  /*1550*/  FMUL.FTZ R21, R20.reuse, R42 ;  /* 0x0000002a14157220 */ /* 0x040fe20000410000 */
[----:B------:R-:W-:Y:S01]  /*1560*/  HADD2.F32 R42, -RZ, R11.H1_H1 ;  /* 0x3000000bff2a7230 */ /* 0x000fe20000004100 */
        /* <DEDUP_REMOVED lines=13> */
[C---:B------:R-:W-:Y:S01]  /*1640*/  FMUL.FTZ R23, R20.reuse, R23 ;  /* 0x0000001714177220 */ /* 0x040fe20000410000 */
[----:B------:R-:W-:Y:S01]  /*1650*/  F2FP.PACK_AB R18, R41, R40 ;  /* 0x000000282912723e */ /* 0x000fe200000000ff */
[----:B------:R-:W-:Y:S01]  /*1660*/  FMUL.FTZ R69, R20, R69 ;  /* 0x0000004514457220 */ /* 0x000fe20000410000 */
[----:B------:R-:W-:Y:S01]  /*1670*/  F2FP.PACK_AB R17, R22, R21 ;  /* 0x000000151611723e */ /* 0x000fe200000000ff */
        /* <DEDUP_REMOVED lines=8> */
[----:B------:R-:W-:Y:S01]  /*1700*/  F2FP.PACK_AB R16, R69, R16 ;  /* 0x000000104510723e */ /* 0x000fe200000000ff */
[----:B------:R0:W-:Y:S03]  /*1710*/  @!P1 STG.E [R42.64], R20 ;  /* 0x000000142a009986 */ /* 0x0001e6000c101904 */
[----:B------:R-:W-:Y:S01]  /*1720*/  ISETP.GE.AND P0, PT, R46, c[0x0][0x164], PT ;  /* 0x000059002e007a0c */ /* 0x000fe20003f06270 */
[----:B------:R0:W-:Y:S04]  /*1730*/  STG.E.128 [R40.64], R12 ;  /* 0x0000000c28007986 */ /* 0x0001e8000c101d04 */
[----:B------:R0:W-:Y:S08]  /*1740*/  STG.E.128 [R22.64], R16 ;  /* 0x0000001016007986 */ /* 0x0001f0000c101d04 */
[----:B0----5:R-:W-:Y:S01]  /*1750*/  @P0 CALL.REL.NOINC `(.L_x_8283) ;  /* 0x0000001000000944 */ /* 0x021fe20003c00000 */
[----:B------:R-:W-:Y:S05]  /*1760*/  BRA `(.L_x_8284) ;  /* 0xffffebd000007947 */ /* 0x000fea000383ffff */
.L_x_8283:
[----:B------:R-:W-:Y:S05]  /*1770*/  EXIT ;  /* 0x000000000000794d */ /* 0x000fea0003800000 */
.L_x_8281:
[----:B------:R-:W-:Y:S01]  /*1780*/  HFMA2.MMA R65, -RZ, RZ, 0, 5.9604644775390625e-08 ;  /* 0x00000001ff417435 */ /* 0x000fe200000001ff */
[----:B------:R-:W-:-:S02]  /*1790*/  MOV R67, R62 ;  /* 0x0000003e00437202 */ /* 0x000fc40000000f00 */
[----:B------:R-:W-:Y:S02]  /*17a0*/  MOV R66, 0x1f ;  /* 0x0000001f00427802 */ /* 0x000fe40000000f00 */
[----:B------:R-:W-:Y:S02]  /*17b0*/  MOV R63, 0xffffffff ;  /* 0xffffffff003f7802 */ /* 0x000fe40000000f00 */
[----:B------:R-:W-:Y:S02]  /*17c0*/  MOV R64, 0x17e0 ;  /* 0x000017e000407802 */ /* 0x000fe40000000f00 */
[----:B-----5:R-:W-:Y:S05]  /*17d0*/  CALL.REL.NOINC `($__internal_51_$__cuda_sm70_shflsync_bfly_p) ;  /* 0x0000058000007944 */ /* 0x020fea0003c00000 */
[----:B01----:R-:W-:Y:S05]  /*17e0*/  BRA `(.L_x_8285) ;  /* 0xfffff6e000007947 */ /* 0x003fea000383ffff */
.L_x_8282:
[----:B------:R-:W-:Y:S01]  /*17f0*/  HFMA2.MMA R65, -RZ, RZ, 0, 1.1920928955078125e-07 ;  /* 0x00000002ff417435 */ /* 0x000fe200000001ff */
[----:B------:R-:W-:Y:S02]  /*1800*/  MOV R66, 0x1f ;  /* 0x0000001f00427802 */ /* 0x000fe40000000f00 */
[----:B------:R-:W-:Y:S02]  /*1810*/  MOV R63, 0xffffffff ;  /* 0xffffffff003f7802 */ /* 0x000fe40000000f00 */
[----:B------:R-:W-:Y:S02]  /*1820*/  MOV R64, 0x1840 ;  /* 0x0000184000407802 */ /* 0x000fe40000000f00 */
[----:B0----5:R-:W-:Y:S05]  /*1830*/  CALL.REL.NOINC `($__internal_51_$__cuda_sm70_shflsync_bfly_p) ;  /* 0x0000052000007944 */ /* 0x021fea0003c00000 */
[----:B0-----:R-:W-:Y:S01]  /*1840*/  HFMA2.MMA R65, -RZ, RZ, 0, 2.384185791015625e-07 ;  /* 0x00000004ff417435 */ /* 0x001fe200000001ff */
[----:B-1----:R-:W-:Y:S01]  /*1850*/  FADD.FTZ R67, R67, R66 ;  /* 0x0000004243437221 */ /* 0x002fe20000010000 */
[----:B------:R-:W-:-:S02]  /*1860*/  MOV R66, 0x1f ;  /* 0x0000001f00427802 */ /* 0x000fc40000000f00 */
[----:B------:R-:W-:Y:S02]  /*1870*/  MOV R63, 0xffffffff ;  /* 0xffffffff003f7802 */ /* 0x000fe40000000f00 */
[----:B------:R-:W-:Y:S02]  /*1880*/  MOV R64, 0x18a0 ;  /* 0x000018a000407802 */ /* 0x000fe40000000f00 */
[----:B------:R-:W-:Y:S05]  /*1890*/  CALL.REL.NOINC `($__internal_51_$__cuda_sm70_shflsync_bfly_p) ;  /* 0x000004c000007944 */ /* 0x000fea0003c00000 */
[----:B0-----:R-:W-:Y:S01]  /*18a0*/  HFMA2.MMA R65, -RZ, RZ, 0, 4.76837158203125e-07 ;  /* 0x00000008ff417435 */ /* 0x001fe200000001ff */
[----:B-1----:R-:W-:Y:S01]  /*18b0*/  FADD.FTZ R67, R67, R66 ;  /* 0x0000004243437221 */ /* 0x002fe20000010000 */
[----:B------:R-:W-:Y:S02]  /*18c0*/  MOV R66, 0x1f ;  /* 0x0000001f00427802 */ /* 0x000fe40000000f00 */
[----:B------:R-:W-:Y:S02]  /*18d0*/  MOV R63, 0xffffffff ;  /* 0xffffffff003f7802 */ /* 0x000fe40000000f00 */
[----:B------:R-:W-:Y:S02]  /*18e0*/  MOV R64, 0x1900 ;  /* 0x0000190000407802 */ /* 0x000fe40000000f00 */
[----:B------:R-:W-:Y:S05]  /*18f0*/  CALL.REL.NOINC `($__internal_51_$__cuda_sm70_shflsync_bfly_p) ;  /* 0x0000046000007944 */ /* 0x000fea0003c00000 */
[----:B0-----:R-:W-:Y:S01]  /*1900*/  HFMA2.MMA R65, -RZ, RZ, 0, 9.5367431640625e-07 ;  /* 0x00000010ff417435 */ /* 0x001fe200000001ff */
[----:B-1----:R-:W-:Y:S01]  /*1910*/  FADD.FTZ R67, R67, R66 ;  /* 0x0000004243437221 */ /* 0x002fe20000010000 */
[----:B------:R-:W-:-:S02]  /*1920*/  MOV R66, 0x1f ;  /* 0x0000001f00427802 */ /* 0x000fc40000000f00 */
[----:B------:R-:W-:Y:S02]  /*1930*/  MOV R63, 0xffffffff ;  /* 0xffffffff003f7802 */ /* 0x000fe40000000f00 */
[----:B------:R-:W-:Y:S02]  /*1940*/  MOV R64, 0x1960 ;  /* 0x0000196000407802 */ /* 0x000fe40000000f00 */
[----:B------:R-:W-:Y:S05]  /*1950*/  CALL.REL.NOINC `($__internal_51_$__cuda_sm70_shflsync_bfly_p) ;  /* 0x0000040000007944 */ /* 0x000fea0003c00000 */
        /* <DEDUP_REMOVED lines=38> */
[----:B------:R-:W-:Y:S05]  /*1bc0*/  CALL.REL.NOINC `($__internal_51_$__cuda_sm70_shflsync_bfly_p) ;  /* 0x0000019000007944 */ /* 0x000fea0003c00000 */
[----:B0-----:R-:W-:Y:S01]  /*1bd0*/  HFMA2.MMA R65, -RZ, RZ, 0, 1.1920928955078125e-07 ;  /* 0x00000002ff417435 */ /* 0x001fe200000001ff */
[----:B-1----:R-:W-:Y:S01]  /*1be0*/  FADD.FTZ R67, R67, R66 ;  /* 0x0000004243437221 */ /* 0x002fe20000010000 */
[----:B------:R-:W-:Y:S02]  /*1bf0*/  MOV R66, 0x1f ;  /* 0x0000001f00427802 */ /* 0x000fe40000000f00 */
[----:B------:R-:W-:Y:S02]  /*1c00*/  MOV R63, 0xffffffff ;  /* 0xffffffff003f7802 */ /* 0x000fe40000000f00 */
[----:B------:R-:W-:Y:S02]  /*1c10*/  MOV R64, 0x1c30 ;  /* 0x00001c3000407802 */ /* 0x000fe40000000f00 */
[----:B------:R-:W-:Y:S05]  /*1c20*/  CALL.REL.NOINC `($__internal_51_$__cuda_sm70_shflsync_bfly_p) ;  /* 0x0000013000007944 */ /* 0x000fea0003c00000 */
        /* <DEDUP_REMOVED lines=18> */
[----:B01----:R-:W-:Y:S05]  /*1d50*/  BRA `(.L_x_8286) ;  /* 0xfffff4b000007947 */ /* 0x003fea000383ffff */
        .weak           $__internal_51_$__cuda_sm70_shflsync_bfly_p
        .type           $__internal_51_$__cuda_sm70_shflsync_bfly_p,@function
        .size           $__internal_51_$__cuda_sm70_shflsync_bfly_p,(.L_x_13591 - $__internal_51_$__cuda_sm70_shflsync_bfly_p)
$__internal_51_$__cuda_sm70_shflsync_bfly_p:
[----:B------:R-:W-:Y:S01]  /*1d60*/  HFMA2.MMA R69, -RZ, RZ, 0, 0 ;  /* 0x00000000ff457435 */ /* 0x000fe200000001ff */
[----:B------:R-:W-:Y:S01]  /*1d70*/  MOV R68, R64 ;  /* 0x0000004000447202 */ /* 0x000fe20000000f00 */
[----:B------:R-:W-:Y:S04]  /*1d80*/  WARPSYNC R63 ;  /* 0x0000003f00007348 */ /* 0x000fe80003800000 */
[----:B------:R0:W1:Y:S01]  /*1d90*/  SHFL.BFLY PT, R66, R67, R65, R66 ;  /* 0x0c00004143427389 */ /* 0x00006200000e0042 */
[----:B------:R-:W-:Y:S05]  /*1da0*/  RET.REL.NODEC R68 `(_ZN10layer_norm31ln_parallel_residual_fwd_kernelINS_13Kernel_traitsI6__halfS2_fS2_fjLj512ELj1ELj4ELj1ELj16ENS_18Kernel_traits_baseILj512ES2_S2_fS2_fjLj128EEEEELb0ELb1ELb1EEEvNS_9FwdParamsE) ;  /* 0xffffe25044007950 */ /* 0x000fea0003c3ffff */
.L_x_8287:
        /* <DEDUP_REMOVED lines=13> */
.L_x_13591:


//--------------------- .text._ZN10layer_norm31ln_parallel_residual_fwd_kernelINS_13Kernel_traitsI6__halfS2_fS2_fjLj512ELj1ELj4ELj1ELj16ENS_18Kernel_traits_baseILj512ES2_S2_fS2_fjLj128EEEEELb1ELb0ELb0EEEvNS_9FwdParamsE --------------------------
	.section	.text._ZN10layer_norm31ln_parallel_residual_fwd_kernelINS_13Kernel_traitsI6__halfS2_fS2_fjLj512ELj1ELj4ELj1ELj16ENS_18Kernel_traits_baseILj512ES2_S2_fS2_fjLj128EEEEELb1ELb0ELb0EEEvNS_9FwdParamsE,"ax",@progbits
	.sectioninfo	@"SHI_REGISTERS=139"
	.align	128
        .global         _ZN10layer_norm31ln_parallel_residual_fwd_kernelINS_13Kernel_traitsI6__halfS2_fS2_fjLj512ELj1ELj4ELj1ELj16ENS_18Kernel_traits_baseILj512ES2_S2_fS2_fjLj128EEEEELb1ELb0ELb0EEEvNS_9FwdParamsE
        .type           _ZN10layer_norm31ln_parallel_residual_fwd_kernelINS_13Kernel_traitsI6__halfS2_fS2_fjLj512ELj1ELj4ELj1ELj16ENS_18Kernel_traits_baseILj512ES2_S2_fS2_fjLj128EEEEELb1ELb0ELb0EEEvNS_9FwdParamsE,@function
        .size           _ZN10layer_norm31ln_parallel_residual_fwd_kernelINS_13Kernel_traitsI6__halfS2_fS2_fjLj512ELj1ELj4ELj1ELj16ENS_18Kernel_traits_baseILj512ES2_S2_fS2_fjLj128EEEEELb1ELb0ELb0EEEvNS_9FwdParamsE,(.L_x_13592 - _ZN10layer_norm31ln_parallel_residual_fwd_kernelINS_13Kernel_traitsI6__halfS2_fS2_fjLj512ELj1ELj4ELj1ELj16ENS_18Kernel_traits_baseILj512ES2_S2_fS2_fjLj128EEEEELb1ELb0ELb0EEEvNS_9FwdParamsE)
        .other          _ZN10layer_norm31ln_parallel_residual_fwd_kernelINS_13Kernel_traitsI6__halfS2_fS2_fjLj512ELj1ELj4ELj1ELj16ENS_18Kernel_traits_baseILj512ES2_S2_fS2_fjLj128EEEEELb1ELb0ELb0EEEvNS_9FwdParamsE,@"STO_CUDA_ENTRY STV_DEFAULT"
_ZN10layer_norm31ln_parallel_residual_fwd_kernelINS_13Kernel_traitsI6__halfS2_fS2_fjLj512ELj1ELj4ELj1ELj16ENS_18Kernel_traits_baseILj512ES2_S2_fS2_fjLj128EEEEELb1ELb0ELb0EEEvNS_9FwdParamsE:
.text._ZN10layer_norm31ln_parallel_residual_fwd_kernelINS_13Kernel_traitsI6__halfS2_fS2_fjLj512ELj1ELj4ELj1ELj16ENS_18Kernel_traits_baseILj512ES2_S2_fS2_fjLj128EEEEELb1ELb0ELb0EEEvNS_9FwdParamsE:
        /* <DEDUP_REMOVED lines=46> */
[----:B------:R-:W-:Y:S02]  /*02e0*/  ISETP.NE.U32.AND P0, PT, RZ, c[0x0][0x218], PT ;  /* 0x00008600ff007a0c */ /* 0x000fe40003f05070 */
[----:B------:R-:W-:Y:S02]  /*02f0*/  ISETP.NE.U32.AND P1, PT, RZ, c[0x0][0x220], PT ;  /* 0x00008800ff007a0c */ /* 0x000fe40003f25070 */
[----:B------:R-:W-:-:S02]  /*0300*/  ISETP.NE.AND.EX P0, PT, RZ, c[0x0][0x21c], PT, P0 ;  /* 0x00008700ff007a0c */ /* 0x000fc40003f05300 */
[----:B------:R-:W-:Y:S02]  /*0310*/  ISETP.NE.AND.EX P1, PT, RZ, c[0x0][0x224], PT, P1 ;  /* 0x00008900ff007a0c */ /* 0x000fe40003f25310 */
[C---:B------:R-:W-:Y:S02]  /*0320*/  SHF.L.U32 R28, R36.reuse, 0x4, RZ ;  /* 0x00000004241c7819 */ /* 0x040fe400000006ff */
[----:B------:R-:W-:-:S07]  /*0330*/  SHF.L.U64.HI R6, R36, 0x4, RZ ;  /* 0x0000000424067819 */ /* 0x000fce00000102ff */
        /* <DEDUP_REMOVED lines=17> */
.L_x_8289:
[----:B------:R-:W-:Y:S05]  /*0450*/  BSYNC B0 ;  /* 0x0000000000007941 */ /* 0x000fea0003800000 */
.L_x_8288:
        /* <DEDUP_REMOVED lines=24> */
.L_x_8291:
[----:B0-----:R-:W-:Y:S05]  /*05e0*/  BSYNC B0 ;  /* 0x0000000000007941 */ /* 0x001fea0003800000 */
.L_x_8290:
        /* <DEDUP_REMOVED lines=12> */
[----:B------:R-:W-:Y:S01]  /*06b0*/  LOP3.LUT R16, R7, UR5, RZ, 0x3c, !PT ;  /* 0x0000000507107c12 */ /* 0x000fe2000f8e3cff */
[--C-:B------:R-:W-:Y:S01]  /*06c0*/  HADD2.F32 R69, -RZ, R49.reuse.H0_H0 ;  /* 0x20000031ff457230 */ /* 0x100fe20000004100 */
[----:B------:R-:W-:Y:S01]  /*06d0*/  ULDC.U8 UR8, c[0x0][0x1f0] ;  /* 0x00007c0000087ab9 */ /* 0x000fe20000000000 */
[----:B------:R-:W-:Y:S01]  /*06e0*/  IMAD R8, R4, -0x2daee0ad, RZ ;  /* 0xd2511f5304087824 */ /* 0x000fe200078e02ff */
[----:B------:R-:W-:Y:S01]  /*06f0*/  LOP3.LUT R11, R6, UR4, R5, 0x96, !PT ;  /* 0x00000004060b7c12 */ /* 0x000fe2000f8e9605 */
[----:B------:R-:W-:Y:S01]  /*0700*/  IMAD R6, R2, -0x326172a9, RZ ;  /* 0xcd9e8d5702067824 */ /* 0x000fe200078e02ff */
[----:B------:R-:W-:Y:S01]  /*0710*/  HADD2.F32 R72, -RZ, R49.H1_H1 ;  /* 0x30000031ff487230 */ /* 0x000fe20000004100 */
[----:B------:R-:W-:Y:S01]  /*0720*/  IMAD.HI.U32 R7, R16, -0x326172a9, RZ ;  /* 0xcd9e8d5710077827 */ /* 0x000fe200078e00ff */
[----:B------:R-:W-:-:S02]  /*0730*/  HADD2.F32 R71, -RZ, R50.H0_H0 ;  /* 0x20000032ff477230 */ /* 0x000fc40000004100 */
[----:B------:R-:W-:Y:S01]  /*0740*/  HADD2.F32 R74, -RZ, R50.H1_H1 ;  /* 0x30000032ff4a7230 */ /* 0x000fe20000004100 */
[----:B------:R-:W-:Y:S01]  /*0750*/  IMAD.HI.U32 R9, R11, -0x2daee0ad, RZ ;  /* 0xd2511f530b097827 */ /* 0x000fe200078e00ff */
[----:B------:R-:W-:Y:S01]  /*0760*/  LOP3.LUT R18, R7, UR9, R6, 0x96, !PT ;  /* 0x0000000907127c12 */ /* 0x000fe2000f8e9606 */
[--C-:B------:R-:W-:Y:S02]  /*0770*/  HADD2.F32 R6, -RZ, R12.reuse.H0_H0 ;  /* 0x2000000cff067230 */ /* 0x100fe40000004100 */
        /* <DEDUP_REMOVED lines=9> */
[----:B------:R-:W-:Y:S01]  /*0810*/  HADD2.F32 R11, -RZ, R14.H1_H1 ;  /* 0x3000000eff0b7230 */ /* 0x000fe20000004100 */
        /* <DEDUP_REMOVED lines=21> */
[--C-:B------:R-:W-:Y:S01]  /*0970*/  HADD2.F32 R21, -RZ, R23.reuse.H0_H0 ;  /* 0x20000017ff157230 */ /* 0x100fe20000004100 */
[----:B------:R-:W-:Y:S01]  /*0980*/  LOP3.LUT R53, R56, UR15, R53, 0x96, !PT ;  /* 0x0000000f38357c12 */ /* 0x000fe2000f8e9635 */
[----:B------:R-:W-:Y:S01]  /*0990*/  HADD2.F32 R20, -RZ, R23.H1_H1 ;  /* 0x30000017ff147230 */ /* 0x000fe20000004100 */
[----:B------:R-:W-:Y:S01]  /*09a0*/  IMAD R54, R54, -0x2daee0ad, RZ ;  /* 0xd2511f5336367824 */ /* 0x000fe200078e02ff */
[--C-:B------:R-:W-:Y:S01]  /*09b0*/  HADD2.F32 R22, -RZ, R28.reuse.H0_H0 ;  /* 0x2000001cff167230 */ /* 0x100fe20000004100 */
[----:B------:R-:W-:Y:S01]  /*09c0*/  IMAD.MOV.U32 R107, RZ, RZ, RZ ;  /* 0x000000ffff6b7224 */ /* 0x000fe200078e00ff */
[----:B------:R-:W-:Y:S01]  /*09d0*/  HADD2.F32 R23, -RZ, R28.H1_H1 ;  /* 0x3000001cff177230 */ /* 0x000fe20000004100 */
[----:B------:R-:W-:Y:S01]  /*09e0*/  IMAD.HI.U32 R49, R53, -0x2daee0ad, RZ ;  /* 0xd2511f5335317827 */ /* 0x000fe200078e00ff */
[----:B------:R-:W-:-:S02]  /*09f0*/  HADD2.F32 R24, -RZ, R29.H0_H0 ;  /* 0x2000001dff187230 */ /* 0x000fc40000004100 */
[----:B------:R-:W-:Y:S01]  /*0a00*/  HADD2.F32 R25, -RZ, R29.H1_H1 ;  /* 0x3000001dff197230 */ /* 0x000fe20000004100 */
[----:B------:R-:W-:Y:S01]  /*0a10*/  IMAD R53, R53, -0x2daee0ad, RZ ;  /* 0xd2511f5335357824 */ /* 0x000fe200078e02ff */
[--C-:B------:R-:W-:Y:S01]  /*0a20*/  HADD2.F32 R26, -RZ, R30.reuse.H0_H0 ;  /* 0x2000001eff1a7230 */ /* 0x100fe20000004100 */
[----:B------:R-:W-:Y:S01]  /*0a30*/  LOP3.LUT R49, R49, UR18, R54, 0x96, !PT ;  /* 0x0000001231317c12 */ /* 0x000fe2000f8e9636 */
[----:B------:R-:W-:Y:S02]  /*0a40*/  HADD2.F32 R27, -RZ, R30.H1_H1 ;  /* 0x3000001eff1b7230 */ /* 0x000fe40000004100 */
[--C-:B------:R-:W-:Y:S02]  /*0a50*/  HADD2.F32 R28, -RZ, R31.reuse.H0_H0 ;  /* 0x2000001fff1c7230 */ /* 0x100fe40000004100 */
[----:B------:R-:W-:Y:S02]  /*0a60*/  HADD2.F32 R29, -RZ, R31.H1_H1 ;  /* 0x3000001fff1d7230 */ /* 0x000fe40000004100 */
[----:B------:R-:W-:-:S02]  /*0a70*/  HADD2.F32 R31, -RZ, R48.H0_H0 ;  /* 0x20000030ff1f7230 */ /* 0x000fc40000004100 */
[----:B------:R-:W-:Y:S01]  /*0a80*/  HADD2.F32 R30, -RZ, R48.H1_H1 ;  /* 0x30000030ff1e7230 */ /* 0x000fe20000004100 */
[C---:B------:R-:W-:Y:S01]  /*0a90*/  IMAD.HI.U32 R48, R57.reuse, -0x326172a9, RZ ;  /* 0xcd9e8d5739307827 */ /* 0x040fe200078e00ff */
[--C-:B------:R-:W-:Y:S02]  /*0aa0*/  HADD2.F32 R75, -RZ, R36.reuse.H0_H0 ;  /* 0x20000024ff4b7230 */ /* 0x100fe40000004100 */
[----:B------:R-:W-:Y:S01]  /*0ab0*/  HADD2.F32 R78, -RZ, R36.H1_H1 ;  /* 0x30000024ff4e7230 */ /* 0x000fe20000004100 */
[----:B------:R-:W-:Y:S01]  /*0ac0*/  IMAD R57, R57, -0x326172a9, RZ ;  /* 0xcd9e8d5739397824 */ /* 0x000fe200078e02ff */
[----:B------:R-:W-:Y:S01]  /*0ad0*/  LOP3.LUT R48, R48, UR17, R55, 0x96, !PT ;  /* 0x0000001130307c12 */ /* 0x000fe2000f8e9637 */
[----:B------:R-:W-:Y:S01]  /*0ae0*/  IMAD.HI.U32 R36, R49, -0x326172a9, RZ ;  /* 0xcd9e8d5731247827 */ /* 0x000fe200078e00ff */
[--C-:B------:R-:W-:Y:S02]  /*0af0*/  HADD2.F32 R79, -RZ, R38.reuse.H0_H0 ;  /* 0x20000026ff4f7230 */ /* 0x100fe40000004100 */
[----:B------:R-:W-:Y:S01]  /*0b00*/  HADD2.F32 R82, -RZ, R38.H1_H1 ;  /* 0x30000026ff527230 */ /* 0x000fe20000004100 */
[----:B------:R-:W-:Y:S01]  /*0b10*/  IMAD.HI.U32 R50, R48, -0x2daee0ad, RZ ;  /* 0xd2511f5330327827 */ /* 0x000fe200078e00ff */
[----:B------:R-:W-:Y:S01]  /*0b20*/  LOP3.LUT R36, R36, UR19, R57, 0x96, !PT ;  /* 0x0000001324247c12 */ /* 0x000fe2000f8e9639 */
[----:B------:R-:W-:-:S02]  /*0b30*/  HADD2.F32 R77, -RZ, R37.H0_H0 ;  /* 0x20000025ff4d7230 */ /* 0x000fc40000004100 */
[----:B------:R-:W-:Y:S01]  /*0b40*/  HADD2.F32 R80, -RZ, R37.H1_H1 ;  /* 0x30000025ff507230 */ /* 0x000fe20000004100 */
[----:B------:R-:W-:Y:S01]  /*0b50*/  LOP3.LUT R50, R50, UR20, R53, 0x96, !PT ;  /* 0x0000001432327c12 */ /* 0x000fe2000f8e9635 */
[----:B------:R-:W-:Y:S01]  /*0b60*/  IMAD R49, R49, -0x326172a9, RZ ;  /* 0xcd9e8d5731317824 */ /* 0x000fe200078e02ff */
[--C-:B------:R-:W-:Y:S01]  /*0b70*/  HADD2.F32 R91, -RZ, R32.reuse.H0_H0 ;  /* 0x20000020ff5b7230 */ /* 0x100fe20000004100 */
[----:B------:R-:W-:Y:S01]  /*0b80*/  IMAD R48, R48, -0x2daee0ad, RZ ;  /* 0xd2511f5330307824 */ /* 0x000fe200078e02ff */
[----:B------:R-:W-:Y:S01]  /*0b90*/  HADD2.F32 R93, -RZ, R32.H1_H1 ;  /* 0x30000020ff5d7230 */ /* 0x000fe20000004100 */
        /* <DEDUP_REMOVED lines=11> */
[----:B------:R-:W-:Y:S01]  /*0c50*/  IMAD.WIDE.U32 R32, R38, -0x2daee0ad, RZ ;  /* 0xd2511f5326207825 */ /* 0x000fe200078e00ff */
        /* <DEDUP_REMOVED lines=9> */
[----:B------:R-:W-:Y:S01]  /*0cf0*/  IMAD.WIDE.U32 R128, R35, -0x326172a9, RZ ;  /* 0xcd9e8d5723807825 */ /* 0x000fe200078e00ff */
[--C-:B------:R-:W-:Y:S02]  /*0d00*/  HADD2.F32 R86, -RZ, R45.reuse.H0_H0 ;  /* 0x2000002dff567230 */ /* 0x100fe40000004100 */
        /* <DEDUP_REMOVED lines=20> */
.L_x_8561:
        /* <DEDUP_REMOVED lines=37> */
.L_x_8296:
[----:B0-----:R-:W-:Y:S02]  /*10a0*/  IMAD.MOV.U32 R64, RZ, RZ, R128 ;  /* 0x000000ffff407224 */ /* 0x001fe400078e0080 */
.L_x_8297:
[----:B------:R-:W-:Y:S05]  /*10b0*/  BSYNC B2 ;  /* 0x0000000000027941 */ /* 0x000fea0003800000 */
.L_x_8295:
        /* <DEDUP_REMOVED lines=16> */
.L_x_8301:
[----:B------:R-:W-:Y:S05]  /*11c0*/  BSYNC B3 ;  /* 0x0000000000037941 */ /* 0x000fea0003800000 */
.L_x_8300:
        /* <DEDUP_REMOVED lines=42> */
.L_x_8299:
[----:B------:R-:W-:Y:S05]  /*1470*/  BSYNC B2 ;  /* 0x0000000000027941 */ /* 0x000fea0003800000 */
.L_x_8298:
        /* <DEDUP_REMOVED lines=16> */
.L_x_8302:
        /* <DEDUP_REMOVED lines=12> */
.L_x_8305:
[----:B------:R-:W-:Y:S02]  /*1640*/  IMAD.MOV.U32 R45, RZ, RZ, R128 ;  /* 0x000000ffff2d7224 */ /* 0x000fe400078e0080 */
.L_x_8306:
[----:B------:R-:W-:Y:S05]  /*1650*/  BSYNC B2 ;  /* 0x0000000000027941 */ /* 0x000fea0003800000 */
.L_x_8304:
        /* <DEDUP_REMOVED lines=16> */
.L_x_8310:
[----:B------:R-:W-:Y:S05]  /*1760*/  BSYNC B3 ;  /* 0x0000000000037941 */ /* 0x000fea0003800000 */
.L_x_8309:
        /* <DEDUP_REMOVED lines=42> */
.L_x_8308:
[----:B------:R-:W-:Y:S05]  /*1a10*/  BSYNC B2 ;  /* 0x0000000000027941 */ /* 0x000fea0003800000 */
.L_x_8307:
[----:B------:R-:W0:Y:S01]  /*1a20*/  I2F.U32 R60, R45 ;  /* 0x0000002d003c7306 */ /* 0x000e220000201000 */
[----:B------:R-:W-:-:S05]  /*1a30*/  HADD2.F32 R47, -RZ, R32.H0_H0 ;  /* 0x20000020ff2f7230 */ /* 0x000fca0000004100 */
[----:B------:R-:W-:Y:S02]  /*1a40*/  FMUL.FTZ R47, R47, c[0x0][0x1e8] ;  /* 0x00007a002f2f7a20 */ /* 0x000fe40000410000 */
[----:B0-----:R-:W-:-:S05]  /*1a50*/  FFMA.FTZ R60, R60, R119, 1.1641532182693481445e-10 ;  /* 0x2f0000003c3c7423 */ /* 0x001fca0000010077 */
[----:B------:R-:W-:-:S04]  /*1a60*/  FSETP.GTU.FTZ.AND P2, PT, R60, c[0x0][0x1e4], PT ;  /* 0x000079003c007a0b */ /* 0x000fc80003f5c000 */
[----:B------:R-:W-:Y:S02]  /*1a70*/  FSEL R47, R47, RZ, !P2 ;  /* 0x000000ff2f2f7208 */ /* 0x000fe40005000000 */
[----:B------:R-:W-:-:S03]  /*1a80*/  SEL R110, RZ, 0x1, P2 ;  /* 0x00000001ff6e7807 */ /* 0x000fc60001000000 */
[----:B------:R-:W-:-:S04]  /*1a90*/  FADD.FTZ R44, R47, R44 ;  /* 0x0000002c2f2c7221 */ /* 0x000fc80000010000 */
[----:B------:R-:W-:Y:S02]  /*1aa0*/  @P0 FADD.FTZ R44, R36, R44 ;  /* 0x0000002c242c0221 */ /* 0x000fe40000010000 */
.L_x_8303:
        /* <DEDUP_REMOVED lines=12> */
.L_x_8312:
[----:B------:R-:W-:Y:S02]  /*1b70*/  IMAD.MOV.U32 R66, RZ, RZ, R128 ;  /* 0x000000ffff427224 */ /* 0x000fe400078e0080 */
.L_x_8313:
[----:B------:R-:W-:Y:S05]  /*1b80*/  BSYNC B2 ;  /* 0x0000000000027941 */ /* 0x000fea0003800000 */
.L_x_8311:
        /* <DEDUP_REMOVED lines=16> */
.L_x_8317:
[----:B------:R-:W-:Y:S05]  /*1c90*/  BSYNC B3 ;  /* 0x0000000000037941 */ /* 0x000fea0003800000 */
.L_x_8316:
        /* <DEDUP_REMOVED lines=42> */
.L_x_8315:
[----:B------:R-:W-:Y:S05]  /*1f40*/  BSYNC B2 ;  /* 0x0000000000027941 */ /* 0x000fea0003800000 */
.L_x_8314:
        /* <DEDUP_REMOVED lines=13> */
.L_x_8318:
        /* <DEDUP_REMOVED lines=12> */
.L_x_8321:
[----:B------:R-:W-:Y:S02]  /*20e0*/  IMAD.MOV.U32 R48, RZ, RZ, R128 ;  /* 0x000000ffff307224 */ /* 0x000fe400078e0080 */
.L_x_8322:
[----:B------:R-:W-:Y:S05]  /*20f0*/  BSYNC B2 ;  /* 0x0000000000027941 */ /* 0x000fea0003800000 */
.L_x_8320:
        /* <DEDUP_REMOVED lines=16> */
.L_x_8326:
[----:B------:R-:W-:Y:S05]  /*2200*/  BSYNC B3 ;  /* 0x0000000000037941 */ /* 0x000fea0003800000 */
.L_x_8325:
        /* <DEDUP_REMOVED lines=42> */
.L_x_8324:
[----:B------:R-:W-:Y:S05]  /*24b0*/  BSYNC B2 ;  /* 0x0000000000027941 */ /* 0x000fea0003800000 */
.L_x_8323:
[----:B------:R-:W0:Y:S01]  /*24c0*/  I2F.U32 R48, R48 ;  /* 0x0000003000307306 */ /* 0x000e220000201000 */
[----:B------:R-:W-:-:S05]  /*24d0*/  HADD2.F32 R60, -RZ, R32.H1_H1 ;  /* 0x30000020ff3c7230 */ /* 0x000fca0000004100 */
[----:B------:R-:W-:Y:S02]  /*24e0*/  FMUL.FTZ R60, R60, c[0x0][0x1e8] ;  /* 0x00007a003c3c7a20 */ /* 0x000fe40000410000 */
[----:B0-----:R-:W-:-:S05]  /*24f0*/  FFMA.FTZ R47, R48, R119, 1.1641532182693481445e-10 ;  /* 0x2f000000302f7423 */ /* 0x001fca0000010077 */
[----:B------:R-:W-:-:S04]  /*2500*/  FSETP.GTU.FTZ.AND P2, PT, R47, c[0x0][0x1e4], PT ;  /* 0x000079002f007a0b */ /* 0x000fc80003f5c000 */
[----:B------:R-:W-:Y:S02]  /*2510*/  FSEL R60, R60, RZ, !P2 ;  /* 0x000000ff3c3c7208 */ /* 0x000fe40005000000 */
[----:B------:R-:W-:-:S03]  /*2520*/  SEL R111, RZ, 0x1, P2 ;  /* 0x00000001ff6f7807 */ /* 0x000fc60001000000 */
[----:B------:R-:W-:-:S04]  /*2530*/  FADD.FTZ R45, R60, R45 ;  /* 0x0000002d3c2d7221 */ /* 0x000fc80000010000 */
[----:B------:R-:W-:Y:S02]  /*2540*/  @P0 FADD.FTZ R45, R37, R45 ;  /* 0x0000002d252d0221 */ /* 0x000fe40000010000 */
.L_x_8319:
        /* <DEDUP_REMOVED lines=12> */
.L_x_8328:
[----:B------:R-:W-:Y:S02]  /*2610*/  IMAD.MOV.U32 R48, RZ, RZ, R128 ;  /* 0x000000ffff307224 */ /* 0x000fe400078e0080 */
.L_x_8329:
[----:B------:R-:W-:Y:S05]  /*2620*/  BSYNC B2 ;  /* 0x0000000000027941 */ /* 0x000fea0003800000 */
.L_x_8327:
        /* <DEDUP_REMOVED lines=16> */
.L_x_8333:
[----:B------:R-:W-:Y:S05]  /*2730*/  BSYNC B3 ;  /* 0x0000000000037941 */ /* 0x000fea0003800000 */
.L_x_8332:
        /* <DEDUP_REMOVED lines=42> */
.L_x_8331:
[----:B------:R-:W-:Y:S05]  /*29e0*/  BSYNC B2 ;  /* 0x0000000000027941 */ /* 0x000fea0003800000 */
.L_x_8330:
        /* <DEDUP_REMOVED lines=13> */
.L_x_8334:
        /* <DEDUP_REMOVED lines=12> */
.L_x_8337:
[----:B------:R-:W-:Y:S02]  /*2b80*/  IMAD.MOV.U32 R47, RZ, RZ, R128 ;  /* 0x000000ffff2f7224 */ /* 0x000fe400078e0080 */
.L_x_8338:
[----:B------:R-:W-:Y:S05]  /*2b90*/  BSYNC B2 ;  /* 0x0000000000027941 */ /* 0x000fea0003800000 */
.L_x_8336:
        /* <DEDUP_REMOVED lines=16> */
.L_x_8342:
[----:B------:R-:W-:Y:S05]  /*2ca0*/  BSYNC B3 ;  /* 0x0000000000037941 */ /* 0x000fea0003800000 */
.L_x_8341:
        /* <DEDUP_REMOVED lines=42> */
.L_x_8340:
[----:B------:R-:W-:Y:S05]  /*2f50*/  BSYNC B2 ;  /* 0x0000000000027941 */ /* 0x000fea0003800000 */
.L_x_8339:
        /* <DEDUP_REMOVED lines=9> */
.L_x_8335:
        /* <DEDUP_REMOVED lines=12> */
.L_x_8344:
[----:B------:R-:W-:Y:S02]  /*30b0*/  IMAD.MOV.U32 R48, RZ, RZ, R128 ;  /* 0x000000ffff307224 */ /* 0x000fe400078e0080 */
.L_x_8345:
[----:B------:R-:W-:Y:S05]  /*30c0*/  BSYNC B2 ;  /* 0x0000000000027941 */ /* 0x000fea0003800000 */
.L_x_8343:
        /* <DEDUP_REMOVED lines=16> */
.L_x_8349:
[----:B------:R-:W-:Y:S05]  /*31d0*/  BSYNC B3 ;  /* 0x0000000000037941 */ /* 0x000fea0003800000 */
.L_x_8348:
        /* <DEDUP_REMOVED lines=43> */
.L_x_8347:
[----:B------:R-:W-:Y:S05]  /*3490*/  BSYNC B2 ;  /* 0x0000000000027941 */ /* 0x000fea0003800000 */
.L_x_8346:
        /* <DEDUP_REMOVED lines=13> */
.L_x_8350:
        /* <DEDUP_REMOVED lines=12> */
.L_x_8353:
[----:B------:R-:W-:Y:S02]  /*3630*/  MOV R66, R128 ;  /* 0x0000008000427202 */ /* 0x000fe40000000f00 */
.L_x_8354:
[----:B------:R-:W-:Y:S05]  /*3640*/  BSYNC B2 ;  /* 0x0000000000027941 */ /* 0x000fea0003800000 */
.L_x_8352:
        /* <DEDUP_REMOVED lines=16> */
.L_x_8358:
[----:B------:R-:W-:Y:S05]  /*3750*/  BSYNC B3 ;  /* 0x0000000000037941 */ /* 0x000fea0003800000 */
.L_x_8357:
        /* <DEDUP_REMOVED lines=42> */
.L_x_8356:
[----:B------:R-:W-:Y:S05]  /*3a00*/  BSYNC B2 ;  /* 0x0000000000027941 */ /* 0x000fea0003800000 */
.L_x_8355:
        /* <DEDUP_REMOVED lines=9> */
.L_x_8351:
        /* <DEDUP_REMOVED lines=12> */
.L_x_8360:
[----:B------:R-:W-:Y:S02]  /*3b60*/  IMAD.MOV.U32 R66, RZ, RZ, R128 ;  /* 0x000000ffff427224 */ /* 0x000fe400078e0080 */
.L_x_8361:
[----:B------:R-:W-:Y:S05]  /*3b70*/  BSYNC B2 ;  /* 0x0000000000027941 */ /* 0x000fea0003800000 */
.L_x_8359:
        /* <DEDUP_REMOVED lines=16> */
.L_x_8365:
[----:B------:R-:W-:Y:S05]  /*3c80*/  BSYNC B3 ;  /* 0x0000000000037941 */ /* 0x000fea0003800000 */
.L_x_8364:
        /* <DEDUP_REMOVED lines=43> */
.L_x_8363:
[----:B------:R-:W-:Y:S05]  /*3f40*/  BSYNC B2 ;  /* 0x0000000000027941 */ /* 0x000fea0003800000 */
.L_x_8362:
        /* <DEDUP_REMOVED lines=12> */
.L_x_8366:
        /* <DEDUP_REMOVED lines=12> */
.L_x_8369:
[----:B------:R-:W-:Y:S02]  /*40d0*/  IMAD.MOV.U32 R49, RZ, RZ, R128 ;  /* 0x000000ffff317224 */ /* 0x000fe400078e0080 */
.L_x_8370:
[----:B------:R-:W-:Y:S05]  /*40e0*/  BSYNC B2 ;  /* 0x0000000000027941 */ /* 0x000fea0003800000 */
.L_x_8368:
        /* <DEDUP_REMOVED lines=16> */
.L_x_8374:
[----:B------:R-:W-:Y:S05]  /*41f0*/  BSYNC B3 ;  /* 0x0000000000037941 */ /* 0x000fea0003800000 */
.L_x_8373:
        /* <DEDUP_REMOVED lines=43> */
.L_x_8372:
[----:B------:R-:W-:Y:S05]  /*44b0*/  BSYNC B2 ;  /* 0x0000000000027941 */ /* 0x000fea0003800000 */
.L_x_8371:
        /* <DEDUP_REMOVED lines=9> */
.L_x_8367:
        /* <DEDUP_REMOVED lines=12> */
.L_x_8376:
[----:B------:R-:W-:Y:S02]  /*4610*/  MOV R125, R128 ;  /* 0x00000080007d7202 */ /* 0x000fe40000000f00 */
.L_x_8377:
[----:B------:R-:W-:Y:S05]  /*4620*/  BSYNC B2 ;  /* 0x0000000000027941 */ /* 0x000fea0003800000 */
.L_x_8375:
        /* <DEDUP_REMOVED lines=16> */
.L_x_8381:
[----:B------:R-:W-:Y:S05]  /*4730*/  BSYNC B3 ;  /* 0x0000000000037941 */ /* 0x000fea0003800000 */
.L_x_8380:
        /* <DEDUP_REMOVED lines=43> */
.L_x_8379:
[----:B------:R-:W-:Y:S05]  /*49f0*/  BSYNC B2 ;  /* 0x0000000000027941 */ /* 0x000fea0003800000 */
.L_x_8378:
        /* <DEDUP_REMOVED lines=12> */
.L_x_8382:
        /* <DEDUP_REMOVED lines=12> */
.L_x_8385:
[----:B------:R-:W-:Y:S02]  /*4b80*/  IMAD.MOV.U32 R50, RZ, RZ, R128 ;  /* 0x000000ffff327224 */ /* 0x000fe400078e0080 */
.L_x_8386:
[----:B------:R-:W-:Y:S05]  /*4b90*/  BSYNC B2 ;  /* 0x0000000000027941 */ /* 0x000fea0003800000 */
.L_x_8384:
        /* <DEDUP_REMOVED lines=16> */
.L_x_8390:
[----:B------:R-:W-:Y:S05]  /*4ca0*/  BSYNC B3 ;  /* 0x0000000000037941 */ /* 0x000fea0003800000 */
.L_x_8389:
        /* <DEDUP_REMOVED lines=43> */
.L_x_8388:
[----:B------:R-:W-:Y:S05]  /*4f60*/  BSYNC B2 ;  /* 0x0000000000027941 */ /* 0x000fea0003800000 */
.L_x_8387:
        /* <DEDUP_REMOVED lines=9> */
.L_x_8383:
        /* <DEDUP_REMOVED lines=12> */
.L_x_8392:
[----:B------:R-:W-:Y:S02]  /*50c0*/  IMAD.MOV.U32 R125, RZ, RZ, R128 ;  /* 0x000000ffff7d7224 */ /* 0x000fe400078e0080 */
.L_x_8393:
[----:B------:R-:W-:Y:S05]  /*50d0*/  BSYNC B2 ;  /* 0x0000000000027941 */ /* 0x000fea0003800000 */
.L_x_8391:
        /* <DEDUP_REMOVED lines=16> */
.L_x_8397:
[----:B------:R-:W-:Y:S05]  /*51e0*/  BSYNC B3 ;  /* 0x0000000000037941 */ /* 0x000fea0003800000 */
.L_x_8396:
        /* <DEDUP_REMOVED lines=43> */
.L_x_8395:
[----:B------:R-:W-:Y:S05]  /*54a0*/  BSYNC B2 ;  /* 0x0000000000027941 */ /* 0x000fea0003800000 */
.L_x_8394:
        /* <DEDUP_REMOVED lines=12> */
.L_x_8398:
        /* <DEDUP_REMOVED lines=12> */
.L_x_8401:
[----:B------:R-:W-:Y:S02]  /*5630*/  IMAD.MOV.U32 R125, RZ, RZ, R128 ;  /* 0x000000ffff7d7224 */ /* 0x000fe400078e0080 */
.L_x_8402:
[----:B------:R-:W-:Y:S05]  /*5640*/  BSYNC B2 ;  /* 0x0000000000027941 */ /* 0x000fea0003800000 */
.L_x_8400:
        /* <DEDUP_REMOVED lines=16> */
.L_x_8406:
[----:B------:R-:W-:Y:S05]  /*5750*/  BSYNC B3 ;  /* 0x0000000000037941 */ /* 0x000fea0003800000 */
.L_x_8405:
        /* <DEDUP_REMOVED lines=43> */
.L_x_8404:
[----:B------:R-:W-:Y:S05]  /*5a10*/  BSYNC B2 ;  /* 0x0000000000027941 */ /* 0x000fea0003800000 */
.L_x_8403:
        /* <DEDUP_REMOVED lines=9> */
.L_x_8399:
        /* <DEDUP_REMOVED lines=12> */
.L_x_8408:
[----:B------:R-:W-:Y:S02]  /*5b70*/  IMAD.MOV.U32 R125, RZ, RZ, R128 ;  /* 0x000000ffff7d7224 */ /* 0x000fe400078e0080 */
.L_x_8409:
[----:B------:R-:W-:Y:S05]  /*5b80*/  BSYNC B2 ;  /* 0x0000000000027941 */ /* 0x000fea0003800000 */
.L_x_8407:
        /* <DEDUP_REMOVED lines=16> */
.L_x_8413:
[----:B------:R-:W-:Y:S05]  /*5c90*/  BSYNC B3 ;  /* 0x0000000000037941 */ /* 0x000fea0003800000 */
.L_x_8412:
        /* <DEDUP_REMOVED lines=43> */
.L_x_8411:
[----:B------:R-:W-:Y:S05]  /*5f50*/  BSYNC B2 ;  /* 0x0000000000027941 */ /* 0x000fea0003800000 */
.L_x_8410:
        /* <DEDUP_REMOVED lines=12> */
.L_x_8414:
        /* <DEDUP_REMOVED lines=12> */
.L_x_8417:
[----:B------:R-:W-:Y:S02]  /*60e0*/  IMAD.MOV.U32 R125, RZ, RZ, R128 ;  /* 0x000000ffff7d7224 */ /* 0x000fe400078e0080 */
.L_x_8418:
[----:B------:R-:W-:Y:S05]  /*60f0*/  BSYNC B2 ;  /* 0x0000000000027941 */ /* 0x000fea0003800000 */
.L_x_8416:
        /* <DEDUP_REMOVED lines=16> */
.L_x_8422:
[----:B------:R-:W-:Y:S05]  /*6200*/  BSYNC B3 ;  /* 0x0000000000037941 */ /* 0x000fea0003800000 */
.L_x_8421:
        /* <DEDUP_REMOVED lines=43> */
.L_x_8420:
[----:B------:R-:W-:Y:S05]  /*64c0*/  BSYNC B2 ;  /* 0x0000000000027941 */ /* 0x000fea0003800000 */
.L_x_8419:
        /* <DEDUP_REMOVED lines=9> */
.L_x_8415:
        /* <DEDUP_REMOVED lines=51> */
.L_x_8423:
[----:B------:R-:W-:Y:S02]  /*6890*/  IADD3 R120, R109, 0x20, RZ ;  /* 0x000000206d787810 */ /* 0x000fe40007ffe0ff */
.L_x_8294:
[----:B------:R-:W-:Y:S05]  /*68a0*/  BSYNC B1 ;  /* 0x0000000000017941 */ /* 0x000fea0003800000 */
.L_x_8293:
        /* <DEDUP_REMOVED lines=30> */
.L_x_8427:
[----:B-1----:R-:W-:Y:S02]  /*6a90*/  MOV R64, R128 ;  /* 0x0000008000407202 */ /* 0x002fe40000000f00 */
.L_x_8428:
[----:B------:R-:W-:Y:S05]  /*6aa0*/  BSYNC B2 ;  /* 0x0000000000027941 */ /* 0x000fea0003800000 */
.L_x_8426:
        /* <DEDUP_REMOVED lines=16> */
.L_x_8432:
[----:B------:R-:W-:Y:S05]  /*6bb0*/  BSYNC B3 ;  /* 0x0000000000037941 */ /* 0x000fea0003800000 */
.L_x_8431:
        /* <DEDUP_REMOVED lines=42> */
.L_x_8430:
[----:B------:R-:W-:Y:S05]  /*6e60*/  BSYNC B2 ;  /* 0x0000000000027941 */ /* 0x000fea0003800000 */
.L_x_8429:
        /* <DEDUP_REMOVED lines=16> */
.L_x_8433:
        /* <DEDUP_REMOVED lines=12> */
.L_x_8436:
[----:B------:R-:W-:Y:S02]  /*7030*/  IMAD.MOV.U32 R53, RZ, RZ, R128 ;  /* 0x000000ffff357224 */ /* 0x000fe400078e0080 */
.L_x_8437:
[----:B------:R-:W-:Y:S05]  /*7040*/  BSYNC B2 ;  /* 0x0000000000027941 */ /* 0x000fea0003800000 */
.L_x_8435:
        /* <DEDUP_REMOVED lines=16> */
.L_x_8441:
[----:B------:R-:W-:Y:S05]  /*7150*/  BSYNC B3 ;  /* 0x0000000000037941 */ /* 0x000fea0003800000 */
.L_x_8440:
        /* <DEDUP_REMOVED lines=42> */
.L_x_8439:
[----:B------:R-:W-:Y:S05]  /*7400*/  BSYNC B2 ;  /* 0x0000000000027941 */ /* 0x000fea0003800000 */
.L_x_8438:
        /* <DEDUP_REMOVED lines=9> */
.L_x_8434:
        /* <DEDUP_REMOVED lines=12> */
.L_x_8443:
[----:B------:R-:W-:Y:S02]  /*7560*/  IMAD.MOV.U32 R66, RZ, RZ, R128 ;  /* 0x000000ffff427224 */ /* 0x000fe400078e0080 */
.L_x_8444:
[----:B------:R-:W-:Y:S05]  /*7570*/  BSYNC B2 ;  /* 0x0000000000027941 */ /* 0x000fea0003800000 */
.L_x_8442:
        /* <DEDUP_REMOVED lines=16> */
.L_x_8448:
[----:B------:R-:W-:Y:S05]  /*7680*/  BSYNC B3 ;  /* 0x0000000000037941 */ /* 0x000fea0003800000 */
.L_x_8447:
        /* <DEDUP_REMOVED lines=42> */
.L_x_8446:
[----:B------:R-:W-:Y:S05]  /*7930*/  BSYNC B2 ;  /* 0x0000000000027941 */ /* 0x000fea0003800000 */
.L_x_8445:
        /* <DEDUP_REMOVED lines=13> */
.L_x_8449:
        /* <DEDUP_REMOVED lines=12> */
.L_x_8452:
[----:B------:R-:W-:Y:S02]  /*7ad0*/  IMAD.MOV.U32 R56, RZ, RZ, R128 ;  /* 0x000000ffff387224 */ /* 0x000fe400078e0080 */
.L_x_8453:
[----:B------:R-:W-:Y:S05]  /*7ae0*/  BSYNC B2 ;  /* 0x0000000000027941 */ /* 0x000fea0003800000 */
.L_x_8451:
        /* <DEDUP_REMOVED lines=16> */
.L_x_8457:
[----:B------:R-:W-:Y:S05]  /*7bf0*/  BSYNC B3 ;  /* 0x0000000000037941 */ /* 0x000fea0003800000 */
.L_x_8456:
        /* <DEDUP_REMOVED lines=42> */
.L_x_8455:
[----:B------:R-:W-:Y:S05]  /*7ea0*/  BSYNC B2 ;  /* 0x0000000000027941 */ /* 0x000fea0003800000 */
.L_x_8454:
        /* <DEDUP_REMOVED lines=9> */
.L_x_8450:
        /* <DEDUP_REMOVED lines=12> */
.L_x_8459:
[----:B------:R-:W-:Y:S02]  /*8000*/  IMAD.MOV.U32 R56, RZ, RZ, R128 ;  /* 0x000000ffff387224 */ /* 0x000fe400078e0080 */
.L_x_8460:
[----:B------:R-:W-:Y:S05]  /*8010*/  BSYNC B2 ;  /* 0x0000000000027941 */ /* 0x000fea0003800000 */
.L_x_8458:
        /* <DEDUP_REMOVED lines=16> */
.L_x_8464:
[----:B------:R-:W-:Y:S05]  /*8120*/  BSYNC B3 ;  /* 0x0000000000037941 */ /* 0x000fea0003800000 */
.L_x_8463:
        /* <DEDUP_REMOVED lines=42> */
.L_x_8462:
[----:B------:R-:W-:Y:S05]  /*83d0*/  BSYNC B2 ;  /* 0x0000000000027941 */ /* 0x000fea0003800000 */
.L_x_8461:
        /* <DEDUP_REMOVED lines=13> */
.L_x_8465:
        /* <DEDUP_REMOVED lines=12> */
.L_x_8468:
[----:B------:R-:W-:Y:S02]  /*8570*/  IMAD.MOV.U32 R55, RZ, RZ, R128 ;  /* 0x000000ffff377224 */ /* 0x000fe400078e0080 */
.L_x_8469:
[----:B------:R-:W-:Y:S05]  /*8580*/  BSYNC B2 ;  /* 0x0000000000027941 */ /* 0x000fea0003800000 */
.L_x_8467:
        /* <DEDUP_REMOVED lines=16> */
.L_x_8473:
[----:B------:R-:W-:Y:S05]  /*8690*/  BSYNC B3 ;  /* 0x0000000000037941 */ /* 0x000fea0003800000 */
.L_x_8472:
        /* <DEDUP_REMOVED lines=43> */
.L_x_8471:
[----:B------:R-:W-:Y:S05]  /*8950*/  BSYNC B2 ;  /* 0x0000000000027941 */ /* 0x000fea0003800000 */
.L_x_8470:
        /* <DEDUP_REMOVED lines=9> */
.L_x_8466:
        /* <DEDUP_REMOVED lines=12> */
.L_x_8475:
[----:B------:R-:W-:Y:S02]  /*8ab0*/  MOV R56, R128 ;  /* 0x0000008000387202 */ /* 0x000fe40000000f00 */
.L_x_8476:
[----:B------:R-:W-:Y:S05]  /*8ac0*/  BSYNC B2 ;  /* 0x0000000000027941 */ /* 0x000fea0003800000 */
.L_x_8474:
        /* <DEDUP_REMOVED lines=16> */
.L_x_8480:
[----:B------:R-:W-:Y:S05]  /*8bd0*/  BSYNC B3 ;  /* 0x0000000000037941 */ /* 0x000fea0003800000 */
.L_x_8479:
        /* <DEDUP_REMOVED lines=43> */
.L_x_8478:
[----:B------:R-:W-:Y:S05]  /*8e90*/  BSYNC B2 ;  /* 0x0000000000027941 */ /* 0x000fea0003800000 */
.L_x_8477:
        /* <DEDUP_REMOVED lines=13> */
.L_x_8481:
        /* <DEDUP_REMOVED lines=12> */
.L_x_8484:
[----:B------:R-:W-:Y:S02]  /*9030*/  IMAD.MOV.U32 R66, RZ, RZ, R128 ;  /* 0x000000ffff427224 */ /* 0x000fe400078e0080 */
.L_x_8485:
[----:B------:R-:W-:Y:S05]  /*9040*/  BSYNC B2 ;  /* 0x0000000000027941 */ /* 0x000fea0003800000 */
.L_x_8483:
        /* <DEDUP_REMOVED lines=16> */
.L_x_8489:
[----:B------:R-:W-:Y:S05]  /*9150*/  BSYNC B3 ;  /* 0x0000000000037941 */ /* 0x000fea0003800000 */
.L_x_8488:
        /* <DEDUP_REMOVED lines=43> */
.L_x_8487:
[----:B------:R-:W-:Y:S05]  /*9410*/  BSYNC B2 ;  /* 0x0000000000027941 */ /* 0x000fea0003800000 */
.L_x_8486:
        /* <DEDUP_REMOVED lines=9> */
.L_x_8482:
        /* <DEDUP_REMOVED lines=12> */
.L_x_8491:
[----:B------:R-:W-:Y:S02]  /*9570*/  IMAD.MOV.U32 R66, RZ, RZ, R128 ;  /* 0x000000ffff427224 */ /* 0x000fe400078e0080 */
.L_x_8492:
[----:B------:R-:W-:Y:S05]  /*9580*/  BSYNC B2 ;  /* 0x0000000000027941 */ /* 0x000fea0003800000 */
.L_x_8490:
        /* <DEDUP_REMOVED lines=16> */
.L_x_8496:
[----:B------:R-:W-:Y:S05]  /*9690*/  BSYNC B3 ;  /* 0x0000000000037941 */ /* 0x000fea0003800000 */
.L_x_8495:
        /* <DEDUP_REMOVED lines=43> */
.L_x_8494:
[----:B------:R-:W-:Y:S05]  /*9950*/  BSYNC B2 ;  /* 0x0000000000027941 */ /* 0x000fea0003800000 */
.L_x_8493:
        /* <DEDUP_REMOVED lines=12> */
.L_x_8497:
        /* <DEDUP_REMOVED lines=12> */
.L_x_8500:
[----:B------:R-:W-:Y:S02]  /*9ae0*/  IMAD.MOV.U32 R57, RZ, RZ, R128 ;  /* 0x000000ffff397224 */ /* 0x000fe400078e0080 */
.L_x_8501:
[----:B------:R-:W-:Y:S05]  /*9af0*/  BSYNC B2 ;  /* 0x0000000000027941 */ /* 0x000fea0003800000 */
.L_x_8499:
        /* <DEDUP_REMOVED lines=16> */
.L_x_8505:
[----:B------:R-:W-:Y:S05]  /*9c00*/  BSYNC B3 ;  /* 0x0000000000037941 */ /* 0x000fea0003800000 */
.L_x_8504:
        /* <DEDUP_REMOVED lines=43> */
.L_x_8503:
[----:B------:R-:W-:Y:S05]  /*9ec0*/  BSYNC B2 ;  /* 0x0000000000027941 */ /* 0x000fea0003800000 */
.L_x_8502:
        /* <DEDUP_REMOVED lines=9> */
.L_x_8498:
        /* <DEDUP_REMOVED lines=12> */
.L_x_8507:
[----:B------:R-:W-:Y:S02]  /*a020*/  IMAD.MOV.U32 R129, RZ, RZ, R128 ;  /* 0x000000ffff817224 */ /* 0x000fe400078e0080 */
.L_x_8508:
[----:B------:R-:W-:Y:S05]  /*a030*/  BSYNC B2 ;  /* 0x0000000000027941 */ /* 0x000fea0003800000 */
.L_x_8506:
        /* <DEDUP_REMOVED lines=16> */
.L_x_8512:
[----:B------:R-:W-:Y:S05]  /*a140*/  BSYNC B3 ;  /* 0x0000000000037941 */ /* 0x000fea0003800000 */
.L_x_8511:
        /* <DEDUP_REMOVED lines=44> */
.L_x_8510:
[----:B------:R-:W-:Y:S05]  /*a410*/  BSYNC B2 ;  /* 0x0000000000027941 */ /* 0x000fea0003800000 */
.L_x_8509:
        /* <DEDUP_REMOVED lines=12> */
.L_x_8513:
        /* <DEDUP_REMOVED lines=12> */
.L_x_8516:
[----:B------:R-:W-:Y:S02]  /*a5a0*/  IMAD.MOV.U32 R58, RZ, RZ, R128 ;  /* 0x000000ffff3a7224 */ /* 0x000fe400078e0080 */
.L_x_8517:
[----:B------:R-:W-:Y:S05]  /*a5b0*/  BSYNC B2 ;  /* 0x0000000000027941 */ /* 0x000fea0003800000 */
.L_x_8515:
        /* <DEDUP_REMOVED lines=16> */
.L_x_8521:
[----:B------:R-:W-:Y:S05]  /*a6c0*/  BSYNC B3 ;  /* 0x0000000000037941 */ /* 0x000fea0003800000 */
.L_x_8520:
        /* <DEDUP_REMOVED lines=43> */
.L_x_8519:
[----:B------:R-:W-:Y:S05]  /*a980*/  BSYNC B2 ;  /* 0x0000000000027941 */ /* 0x000fea0003800000 */
.L_x_8518:
        /* <DEDUP_REMOVED lines=9> */
.L_x_8514:
        /* <DEDUP_REMOVED lines=12> */
.L_x_8523:
[----:B------:R-:W-:Y:S02]  /*aae0*/  IMAD.MOV.U32 R129, RZ, RZ, R128 ;  /* 0x000000ffff817224 */ /* 0x000fe400078e0080 */
.L_x_8524:
[----:B------:R-:W-:Y:S05]  /*aaf0*/  BSYNC B2 ;  /* 0x0000000000027941 */ /* 0x000fea0003800000 */
.L_x_8522:
        /* <DEDUP_REMOVED lines=16> */
.L_x_8528:
[----:B------:R-:W-:Y:S05]  /*ac00*/  BSYNC B3 ;  /* 0x0000000000037941 */ /* 0x000fea0003800000 */
.L_x_8527:
        /* <DEDUP_REMOVED lines=44> */
.L_x_8526:
[----:B------:R-:W-:Y:S05]  /*aed0*/  BSYNC B2 ;  /* 0x0000000000027941 */ /* 0x000fea0003800000 */
.L_x_8525:
        /* <DEDUP_REMOVED lines=12> */
.L_x_8529:
        /* <DEDUP_REMOVED lines=12> */
.L_x_8532:
[----:B------:R-:W-:Y:S02]  /*b060*/  IMAD.MOV.U32 R129, RZ, RZ, R128 ;  /* 0x000000ffff817224 */ /* 0x000fe400078e0080 */
.L_x_8533:
[----:B------:R-:W-:Y:S05]  /*b070*/  BSYNC B2 ;  /* 0x0000000000027941 */ /* 0x000fea0003800000 */
.L_x_8531:
        /* <DEDUP_REMOVED lines=16> */
.L_x_8537:
[----:B------:R-:W-:Y:S05]  /*b180*/  BSYNC B3 ;  /* 0x0000000000037941 */ /* 0x000fea0003800000 */
.L_x_8536:
        /* <DEDUP_REMOVED lines=44> */
.L_x_8535:
[----:B------:R-:W-:Y:S05]  /*b450*/  BSYNC B2 ;  /* 0x0000000000027941 */ /* 0x000fea0003800000 */
.L_x_8534:
        /* <DEDUP_REMOVED lines=9> */
.L_x_8530:
        /* <DEDUP_REMOVED lines=12> */
.L_x_8539:
[----:B------:R-:W-:Y:S02]  /*b5b0*/  IMAD.MOV.U32 R129, RZ, RZ, R128 ;  /* 0x000000ffff817224 */ /* 0x000fe400078e0080 */
.L_x_8540:
[----:B------:R-:W-:Y:S05]  /*b5c0*/  BSYNC B2 ;  /* 0x0000000000027941 */ /* 0x000fea0003800000 */
.L_x_8538:
        /* <DEDUP_REMOVED lines=16> */
.L_x_8544:
[----:B------:R-:W-:Y:S05]  /*b6d0*/  BSYNC B3 ;  /* 0x0000000000037941 */ /* 0x000fea0003800000 */
.L_x_8543:
        /* <DEDUP_REMOVED lines=44> */
.L_x_8542:
[----:B------:R-:W-:Y:S05]  /*b9a0*/  BSYNC B2 ;  /* 0x0000000000027941 */ /* 0x000fea0003800000 */
.L_x_8541:
        /* <DEDUP_REMOVED lines=12> */
.L_x_8545:
        /* <DEDUP_REMOVED lines=12> */
.L_x_8548:
[----:B------:R-:W-:Y:S02]  /*bb30*/  IMAD.MOV.U32 R131, RZ, RZ, R128 ;  /* 0x000000ffff837224 */ /* 0x000fe400078e0080 */
.L_x_8549:
[----:B------:R-:W-:Y:S05]  /*bb40*/  BSYNC B2 ;  /* 0x0000000000027941 */ /* 0x000fea0003800000 */
.L_x_8547:
        /* <DEDUP_REMOVED lines=16> */
.L_x_8553:
[----:B------:R-:W-:Y:S05]  /*bc50*/  BSYNC B3 ;  /* 0x0000000000037941 */ /* 0x000fea0003800000 */
.L_x_8552:
        /* <DEDUP_REMOVED lines=44> */
.L_x_8551:
[----:B------:R-:W-:Y:S05]  /*bf20*/  BSYNC B2 ;  /* 0x0000000000027941 */ /* 0x000fea0003800000 */
.L_x_8550:
        /* <DEDUP_REMOVED lines=9> */
.L_x_8546:
        /* <DEDUP_REMOVED lines=51> */
.L_x_8425:
[----:B------:R-:W-:Y:S05]  /*c2f0*/  BSYNC B1 ;  /* 0x0000000000017941 */ /* 0x000fea0003800000 */
.L_x_8424:
        /* <DEDUP_REMOVED lines=22> */
.L_x_8562:
        /* <DEDUP_REMOVED lines=54> */
.L_x_8563:
        /* <DEDUP_REMOVED lines=8> */
[----:B------:R-:W-:Y:S01]  /*c840*/  FFMA.FTZ R60, R67, R62, c[0x0][0x228] ;  /* 0x00008a00433c7623 */ /* 0x000fe2000001003e */
[----:B------:R-:W-:-:S03]  /*c850*/  @!P1 MOV R62, 0x4 ;  /* 0x00000004003e9802 */ /* 0x000fc60000000f00 */
        /* <DEDUP_REMOVED lines=38> */
[----:B------:R-:W-:-:S02]  /*cac0*/  FFMA.FTZ R121, R25, R67, R72 ;  /* 0x0000004319797223 */ /* 0x000fc40000010048 */
        /* <DEDUP_REMOVED lines=8> */
[----:B------:R-:W-:-:S03]  /*cb50*/  IMAD.MOV.U32 R124, RZ, RZ, 0x10 ;  /* 0x00000010ff7c7424 */ /* 0x000fc600078e00ff */
[----:B------:R-:W-:Y:S01]  /*cb60*/  F2FP.PACK_AB R67, R131, R132 ;  /* 0x000000848343723e */ /* 0x000fe200000000ff */
[----:B------:R-:W-:-:S04]  /*cb70*/  IMAD.WIDE.U32 R120, R109, R124, c[0x0][0x208] ;  /* 0x000082006d787625 */ /* 0x000fc800078e007c */
[C---:B------:R-:W-:Y:S01]  /*cb80*/  IMAD.WIDE.U32 R118, R109.reuse, R124, c[0x0][0x210] ;  /* 0x000084006d767625 */ /* 0x040fe200078e007c */
[----:B------:R0:W-:Y:S01]  /*cb90*/  STG.E.128 [R120.64], R60 ;  /* 0x0000003c78007986 */ /* 0x0001e2000c101d06 */
[----:B------:R-:W-:-:S03]  /*cba0*/  IADD3 R109, R109, 0x20, RZ ;  /* 0x000000206d6d7810 */ /* 0x000fc60007ffe0ff */
[----:B------:R0:W-:Y:S04]  /*cbb0*/  STG.E.128 [R118.64], R64 ;  /* 0x0000004076007986 */ /* 0x0001e8000c101d06 */
.L_x_8557:
[----:B------:R-:W-:Y:S05]  /*cbc0*/  BSYNC B1 ;  /* 0x0000000000017941 */ /* 0x000fea0003800000 */
.L_x_8556:
        /* <DEDUP_REMOVED lines=39> */
[----:B------:R-:W-:-:S02]  /*ce40*/  FFMA.FTZ R125, R99, R122, R108 ;  /* 0x0000007a637d7223 */ /* 0x000fc4000001006c */
[----:B------:R-:W-:Y:S02]  /*ce50*/  FFMA.FTZ R123, R97, R124, R106 ;  /* 0x0000007c617b7223 */ /* 0x000fe4000001006a */
[----:B------:R-:W-:Y:S01]  /*ce60*/  IMAD.MOV.U32 R120, RZ, RZ, 0x10 ;  /* 0x00000010ff787424 */ /* 0x000fe200078e00ff */
[----:B------:R-:W-:Y:S02]  /*ce70*/  F2FP.PACK_AB R67, R125, R132 ;  /* 0x000000847d43723e */ /* 0x000fe400000000ff */
[----:B------:R-:W-:Y:S01]  /*ce80*/  F2FP.PACK_AB R66, R123, R66 ;  /* 0x000000427b42723e */ /* 0x000fe200000000ff */
[----:B------:R-:W-:-:S04]  /*ce90*/  IMAD.WIDE.U32 R118, R109, R120, c[0x0][0x208] ;  /* 0x000082006d767625 */ /* 0x000fc800078e0078 */
[----:B------:R-:W-:Y:S01]  /*cea0*/  IMAD.WIDE.U32 R120, R109, R120, c[0x0][0x210] ;  /* 0x000084006d787625 */ /* 0x000fe200078e0078 */
[----:B------:R0:W-:Y:S04]  /*ceb0*/  STG.E.128 [R118.64], R60 ;  /* 0x0000003c76007986 */ /* 0x0001e8000c101d06 */
[----:B------:R0:W-:Y:S02]  /*cec0*/  STG.E.128 [R120.64], R64 ;  /* 0x0000004078007986 */ /* 0x0001e4000c101d06 */
.L_x_8559:
[----:B------:R-:W-:Y:S05]  /*ced0*/  BSYNC B1 ;  /* 0x0000000000017941 */ /* 0x000fea0003800000 */
.L_x_8558:
[----:B01----:R-:W-:-:S04]  /*cee0*/  IMAD.MOV.U32 R60, RZ, RZ, 0x4 ;  /* 0x00000004ff3c7424 */ /* 0x003fc800078e00ff */
[----:B------:R-:W-:-:S05]  /*cef0*/  IMAD R3, R60, c[0x0][0x160], R3 ;  /* 0x000058003c037a24 */ /* 0x000fca00078e0203 */
[----:B------:R-:W-:-:S13]  /*cf00*/  ISETP.GE.AND P0, PT, R3, c[0x0][0x164], PT ;  /* 0x0000590003007a0c */ /* 0x000fda0003f06270 */
[----:B------:R-:W-:Y:S01]  /*cf10*/  @P0 CALL.REL.NOINC `(.L_x_8560) ;  /* 0x0000001000000944 */ /* 0x000fe20003c00000 */
[----:B------:R-:W-:Y:S05]  /*cf20*/  BRA `(.L_x_8561) ;  /* 0xffff3f2000007947 */ /* 0x000fea000383ffff */
.L_x_8560:
[----:B------:R-:W-:Y:S05]  /*cf30*/  BSYNC B0 ;  /* 0x0000000000007941 */ /* 0x000fea0003800000 */
.L_x_8292:
[----:B------:R-:W-:Y:S05]  /*cf40*/  EXIT ;  /* 0x000000000000794d */ /* 0x000fea0003800000 */
.L_x_8554:
[----:B------:R-:W-:Y:S01]  /*cf50*/  IMAD.MOV.U32 R64, RZ, RZ, 0x1 ;  /* 0x00000001ff407424 */ /* 0x000fe200078e00ff */
[----:B------:R-:W-:Y:S01]  /*cf60*/  MOV R119, 0xffffffff ;  /* 0xffffffff00777802 */ /* 0x000fe20000000f00 */
[----:B------:R-:W-:Y:S01]  /*cf70*/  IMAD.MOV.U32 R62, RZ, RZ, 0x1f ;  /* 0x0000001fff3e7424 */ /* 0x000fe200078e00ff */
[----:B------:R-:W-:Y:S02]  /*cf80*/  MOV R60, 0xcfa0 ;  /* 0x0000cfa0003c7802 */ /* 0x000fe40000000f00 */
[----:B------:R-:W-:Y:S05]  /*cf90*/  CALL.REL.NOINC `($__internal_52_$__cuda_sm70_shflsync_bfly_p) ;  /* 0x000005d000007944 */ /* 0x000fea0003c00000 */
[----:B-1----:R-:W-:Y:S01]  /*cfa0*/  IMAD.MOV.U32 R60, RZ, RZ, R64 ;  /* 0x000000ffff3c7224 */ /* 0x002fe200078e0040 */
[----:B0-----:R-:W-:Y:S05]  /*cfb0*/  BRA `(.L_x_8562) ;  /* 0xfffff4a000007947 */ /* 0x001fea000383ffff */
.L_x_8555:
[----:B0-----:R-:W-:Y:S01]  /*cfc0*/  IMAD.MOV.U32 R63, RZ, RZ, R67 ;  /* 0x000000ffff3f7224 */ /* 0x001fe200078e0043 */
[----:B------:R-:W-:Y:S01]  /*cfd0*/  MOV R60, 0xd020 ;  /* 0x0000d020003c7802 */ /* 0x000fe20000000f00 */
[----:B------:R-:W-:Y:S02]  /*cfe0*/  IMAD.MOV.U32 R64, RZ, RZ, 0x2 ;  /* 0x00000002ff407424 */ /* 0x000fe400078e00ff */
[----:B------:R-:W-:Y:S02]  /*cff0*/  IMAD.MOV.U32 R62, RZ, RZ, 0x1f ;  /* 0x0000001fff3e7424 */ /* 0x000fe400078e00ff */
[----:B------:R-:W-:-:S02]  /*d000*/  IMAD.MOV.U32 R119, RZ, RZ, -0x1 ;  /* 0xffffffffff777424 */ /* 0x000fc400078e00ff */
[----:B------:R-:W-:Y:S05]  /*d010*/  CALL.REL.NOINC `($__internal_52_$__cuda_sm70_shflsync_bfly_p) ;  /* 0x0000055000007944 */ /* 0x000fea0003c00000 */
[----:B0-----:R-:W-:Y:S01]  /*d020*/  HFMA2.MMA R62, -RZ, RZ, 0, 1.847743988037109375e-06 ;  /* 0x0000001fff3e7435 */ /* 0x001fe200000001ff */
[----:B-1----:R-:W-:Y:S01]  /*d030*/  FADD.FTZ R63, R67, R64 ;  /* 0x00000040433f7221 */ /* 0x002fe20000010000 */
[----:B------:R-:W-:Y:S01]  /*d040*/  MOV R60, 0xd080 ;  /* 0x0000d080003c7802 */ /* 0x000fe20000000f00 */
[----:B------:R-:W-:-:S02]  /*d050*/  IMAD.MOV.U32 R64, RZ, RZ, 0x4 ;  /* 0x00000004ff407424 */ /* 0x000fc400078e00ff */
[----:B------:R-:W-:Y:S02]  /*d060*/  IMAD.MOV.U32 R119, RZ, RZ, -0x1 ;  /* 0xffffffffff777424 */ /* 0x000fe400078e00ff */
[----:B------:R-:W-:Y:S05]  /*d070*/  CALL.REL.NOINC `($__internal_52_$__cuda_sm70_shflsync_bfly_p) ;  /* 0x000004f000007944 */ /* 0x000fea0003c00000 */
[----:B01----:R-:W-:Y:S01]  /*d080*/  FADD.FTZ R63, R63, R64 ;  /* 0x000000403f3f7221 */ /* 0x003fe20000010000 */
[----:B------:R-:W-:Y:S01]  /*d090*/  MOV R60, 0xd0e0 ;  /* 0x0000d0e0003c7802 */ /* 0x000fe20000000f00 */
[----:B------:R-:W-:Y:S02]  /*d0a0*/  IMAD.MOV.U32 R64, RZ, RZ, 0x8 ;  /* 0x00000008ff407424 */ /* 0x000fe400078e00ff */
[----:B------:R-:W-:Y:S02]  /*d0b0*/  IMAD.MOV.U32 R62, RZ, RZ, 0x1f ;  /* 0x0000001fff3e7424 */ /* 0x000fe400078e00ff */
[----:B------:R-:W-:Y:S02]  /*d0c0*/  IMAD.MOV.U32 R119, RZ, RZ, -0x1 ;  /* 0xffffffffff777424 */ /* 0x000fe400078e00ff */
[----:B------:R-:W-:Y:S05]  /*d0d0*/  CALL.REL.NOINC `($__internal_52_$__cuda_sm70_shflsync_bfly_p) ;  /* 0x0000049000007944 */ /* 0x000fea0003c00000 */
[----:B01----:R-:W-:Y:S01]  /*d0e0*/  FADD.FTZ R63, R63, R64 ;  /* 0x000000403f3f7221 */ /* 0x003fe20000010000 */
[----:B------:R-:W-:Y:S01]  /*d0f0*/  MOV R119, 0xffffffff ;  /* 0xffffffff00777802 */ /* 0x000fe20000000f00 */
[----:B------:R-:W-:Y:S01]  /*d100*/  IMAD.MOV.U32 R64, RZ, RZ, 0x10 ;  /* 0x00000010ff407424 */ /* 0x000fe200078e00ff */
[----:B------:R-:W-:Y:S01]  /*d110*/  MOV R60, 0xd140 ;  /* 0x0000d140003c7802 */ /* 0x000fe20000000f00 */
[----:B------:R-:W-:-:S02]  /*d120*/  IMAD.MOV.U32 R62, RZ, RZ, 0x1f ;  /* 0x0000001fff3e7424 */ /* 0x000fc400078e00ff */
[----:B------:R-:W-:Y:S05]  /*d130*/  CALL.REL.NOINC `($__internal_52_$__cuda_sm70_shflsync_bfly_p) ;  /* 0x0000043000007944 */ /* 0x000fea0003c00000 */
        /* <DEDUP_REMOVED lines=48> */
[----:B------:R-:W-:Y:S01]  /*d440*/  HFMA2.MMA R64, -RZ, RZ, 0, 2.384185791015625e-07 ;  /* 0x00000004ff407435 */ /* 0x000fe200000001ff */
[----:B------:R-:W-:Y:S01]  /*d450*/  IMAD.MOV.U32 R62, RZ, RZ, 0x1f ;  /* 0x0000001fff3e7424 */ /* 0x000fe200078e00ff */
[----:B------:R-:W-:Y:S01]  /*d460*/  MOV R60, 0xd490 ;  /* 0x0000d490003c7802 */ /* 0x000fe20000000f00 */
[----:B------:R-:W-:-:S03]  /*d470*/  IMAD.MOV.U32 R119, RZ, RZ, -0x1 ;  /* 0xffffffffff777424 */ /* 0x000fc600078e00ff */
[----:B------:R-:W-:Y:S05]  /*d480*/  CALL.REL.NOINC `($__internal_52_$__cuda_sm70_shflsync_bfly_p) ;  /* 0x000000e000007944 */ /* 0x000fea0003c00000 */
[----:B01----:R-:W-:Y:S01]  /*d490*/  FADD.FTZ R63, R63, R64 ;  /* 0x000000403f3f7221 */ /* 0x003fe20000010000 */
[----:B------:R-:W-:Y:S01]  /*d4a0*/  MOV R60, 0xd4f0 ;  /* 0x0000d4f0003c7802 */ /* 0x000fe20000000f00 */
[----:B------:R-:W-:-:S02]  /*d4b0*/  IMAD.MOV.U32 R64, RZ, RZ, 0x8 ;  /* 0x00000008ff407424 */ /* 0x000fc400078e00ff */
[----:B------:R-:W-:Y:S02]  /*d4c0*/  IMAD.MOV.U32 R62, RZ, RZ, 0x1f ;  /* 0x0000001fff3e7424 */ /* 0x000fe400078e00ff */
[----:B------:R-:W-:Y:S02]  /*d4d0*/  IMAD.MOV.U32 R119, RZ, RZ, -0x1 ;  /* 0xffffffffff777424 */ /* 0x000fe400078e00ff */
[----:B------:R-:W-:Y:S05]  /*d4e0*/  CALL.REL.NOINC `($__internal_52_$__cuda_sm70_shflsync_bfly_p) ;  /* 0x0000008000007944 */ /* 0x000fea0003c00000 */
[----:B-1----:R-:W-:Y:S01]  /*d4f0*/  FADD.FTZ R67, R63, R64 ;  /* 0x000000403f437221 */ /* 0x002fe20000010000 */
[----:B------:R-:W-:Y:S01]  /*d500*/  MOV R64, 0x10 ;  /* 0x0000001000407802 */ /* 0x000fe20000000f00 */
[----:B0-----:R-:W-:Y:S01]  /*d510*/  IMAD.MOV.U32 R62, RZ, RZ, 0x1f ;  /* 0x0000001fff3e7424 */ /* 0x001fe200078e00ff */
[----:B------:R-:W-:Y:S01]  /*d520*/  MOV R60, 0xd560 ;  /* 0x0000d560003c7802 */ /* 0x000fe20000000f00 */
[----:B------:R-:W-:Y:S02]  /*d530*/  IMAD.MOV.U32 R119, RZ, RZ, -0x1 ;  /* 0xffffffffff777424 */ /* 0x000fe400078e00ff */
[----:B------:R-:W-:Y:S02]  /*d540*/  IMAD.MOV.U32 R63, RZ, RZ, R67 ;  /* 0x000000ffff3f7224 */ /* 0x000fe400078e0043 */
[----:B------:R-:W-:Y:S05]  /*d550*/  CALL.REL.NOINC `($__internal_52_$__cuda_sm70_shflsync_bfly_p) ;  /* 0x0000001000007944 */ /* 0x000fea0003c00000 */
[----:B01----:R-:W-:Y:S05]  /*d560*/  BRA `(.L_x_8563) ;  /* 0xfffff25000007947 */ /* 0x003fea000383ffff */
        .weak           $__internal_52_$__cuda_sm70_shflsync_bfly_p
        .type           $__internal_52_$__cuda_sm70_shflsync_bfly_p,@function
        .size           $__internal_52_$__cuda_sm70_shflsync_bfly_p,(.L_x_13592 - $__internal_52_$__cuda_sm70_shflsync_bfly_p)
$__internal_52_$__cuda_sm70_shflsync_bfly_p:
[----:B------:R-:W-:Y:S01]  /*d570*/  IMAD.MOV.U32 R61, RZ, RZ, 0x0 ;  /* 0x00000000ff3d7424 */ /* 0x000fe200078e00ff */
[----:B------:R-:W-:Y:S04]  /*d580*/  WARPSYNC R119 ;  /* 0x0000007700007348 */ /* 0x000fe80003800000 */
[----:B------:R0:W1:Y:S01]  /*d590*/  SHFL.BFLY PT, R64, R63, R64, R62 ;  /* 0x0c0000403f407389 */ /* 0x00006200000e003e */
[----:B------:R-:W-:Y:S05]  /*d5a0*/  RET.REL.NODEC R60 `(_ZN10layer_norm31ln_parallel_residual_fwd_kernelINS_13Kernel_traitsI6__halfS2_fS2_fjLj512ELj1ELj4ELj1ELj16ENS_18Kernel_traits_baseILj512ES2_S2_fS2_fjLj128EEEEELb1ELb0ELb0EEEvNS_9FwdParamsE) ;  /* 0xffff2a503c007950 */ /* 0x000fea0003c3ffff */
.L_x_8564:
        /* <DEDUP_REMOVED lines=13> */
.L_x_13592:


//--------------------- .text._ZN10layer_norm31ln_parallel_residual_fwd_kernelINS_13Kernel_traitsI6__halfS2_fS2_fjLj512ELj1ELj4ELj1ELj16ENS_18Kernel_traits_baseILj512ES2_S2_fS2_fjLj128EEEEELb1ELb0ELb1EEEvNS_9FwdParamsE --------------------------
	.section	.text._ZN10layer_norm31ln_parallel_residual_fwd_kernelINS_13Kernel_traitsI6__halfS2_fS2_fjLj512ELj1ELj4ELj1ELj16ENS_18Kernel_traits_baseILj512ES2_S2_fS2_fjLj128EEEEELb1ELb0ELb1EEEvNS_9FwdParamsE,"ax",@progbits
	.sectioninfo	@"SHI_REGISTERS=127"
	.align	128
        .global         _ZN10layer_norm31ln_parallel_residual_fwd_kernelINS_13Kernel_traitsI6__halfS2_fS2_fjLj512ELj1ELj4ELj1ELj16ENS_18Kernel_traits_baseILj512ES2_S2_fS2_fjLj128EEEEELb1ELb0ELb1EEEvNS_9FwdParamsE
        .type           _ZN10layer_norm31ln_parallel_residual_fwd_kernelINS_13Kernel_traitsI6__halfS2_fS2_fjLj512ELj1ELj4ELj1ELj16ENS_18Kernel_traits_baseILj512ES2_S2_fS2_fjLj128EEEEELb1ELb0ELb1EEEvNS_9FwdParamsE,@function
        .size           _ZN10layer_norm31ln_parallel_residual_fwd_kernelINS_13Kernel_traitsI6__halfS2_fS2_fjLj512ELj1ELj4ELj1ELj16ENS_18Kernel_traits_baseILj512ES2_S2_fS2_fjLj128EEEEELb1ELb0ELb1EEEvNS_9FwdParamsE,(.L_x_13593 - _ZN10layer_norm31ln_parallel_residual_fwd_kernelINS_13Kernel_traitsI6__halfS2_fS2_fjLj512ELj1ELj4ELj1ELj16ENS_18Kernel_traits_baseILj512ES2_S2_fS2_fjLj128EEEEELb1ELb0ELb1EEEvNS_9FwdParamsE)
        .other          _ZN10layer_norm31ln_parallel_residual_fwd_kernelINS_13Kernel_traitsI6__halfS2_fS2_fjLj512ELj1ELj4ELj1ELj16ENS_18Kernel_traits_baseILj512ES2_S2_fS2_fjLj128EEEEELb1ELb0ELb1EEEvNS_9FwdParamsE,@"STO_CUDA_ENTRY STV_DEFAULT"
_ZN10layer_norm31ln_parallel_residual_fwd_kernelINS_13Kernel_traitsI6__halfS2_fS2_fjLj512ELj1ELj4ELj1ELj16ENS_18Kernel_traits_baseILj512ES2_S2_fS2_fjLj128EEEEELb1ELb0ELb1EEEvNS_9FwdParamsE:
.text._ZN10layer_norm31ln_parallel_residual_fwd_kernelINS_13Kernel_traitsI6__halfS2_fS2_fjLj512ELj1ELj4ELj1ELj16ENS_18Kernel_traits_baseILj512ES2_S2_fS2_fjLj128EEEEELb1ELb0ELb1EEEvNS_9FwdParamsE:
        /* <DEDUP_REMOVED lines=15> */
[----:B------:R-:W-:Y:S02]  /*00f0*/  SHF.R.U32.HI R66, RZ, 0x5, R65 ;  /* 0x00000005ff427819 */ /* 0x000fe40000011641 */
[----:B------:R-:W-:-:S02]  /*0100*/  LOP3.LUT R13, R0, 0x1f0, RZ, 0xc0, !PT ;  /* 0x000001f0000d7812 */ /* 0x000fc400078ec0ff */
[----:B------:R-:W-:Y:S02]  /*0110*/  ISETP.NE.AND.EX P0, PT, RZ, c[0x0][0x21c], PT, P0 ;  /* 0x00008700ff007a0c */ /* 0x000fe40003f05300 */
[----:B------:R-:W-:Y:S02]  /*0120*/  IADD3 R6, P1, R13, c[0x0][0x218], RZ ;  /* 0x000086000d067a10 */ /* 0x000fe40007f3e0ff */
[----:B------:R-:W-:-:S03]  /*0130*/  LOP3.LUT R0, R65, 0x1f, RZ, 0xc0, !PT ;  /* 0x0000001f41007812 */ /* 0x000fc600078ec0ff */
[----:B------:R-:W-:Y:S01]  /*0140*/  IMAD.X R7, RZ, RZ, c[0x0][0x21c], P1 ;  /* 0x00008700ff077624 */ /* 0x000fe200008e06ff */
[----:B------:R-:W-:Y:S01]  /*0150*/  ISETP.NE.U32.AND P1, PT, RZ, c[0x0][0x220], PT ;  /* 0x00008800ff007a0c */ /* 0x000fe20003f25070 */
[----:B------:R-:W-:-:S03]  /*0160*/  IMAD.SHL.U32 R12, R0, 0x10, RZ ;  /* 0x00000010000c7824 */ /* 0x000fc600078e00ff */
[----:B------:R-:W-:Y:S01]  /*0170*/  ISETP.NE.AND.EX P1, PT, RZ, c[0x0][0x224], PT, P1 ;  /* 0x00008900ff007a0c */ /* 0x000fe20003f25310 */
[----:B------:R3:W5:Y:S01]  /*0180*/  @P0 LDG.E.128 R8, [R6.64] ;  /* 0x0000000606080981 */ /* 0x000762000c1e1d00 */
[----:B------:R-:W-:-:S03]  /*0190*/  IADD3 R14, P3, R12, c[0x0][0x220], RZ ;  /* 0x000088000c0e7a10 */ /* 0x000fc60007f7e0ff */
[----:B------:R3:W5:Y:S02]  /*01a0*/  @P0 LDG.E.128 R28, [R6.64+0x200] ;  /* 0x00020006061c0981 */ /* 0x000764000c1e1d00 */
[----:B------:R-:W-:-:S06]  /*01b0*/  IMAD.X R15, RZ, RZ, c[0x0][0x224], P3 ;  /* 0x00008900ff0f7624 */ /* 0x000fcc00018e06ff */
[----:B------:R1:W5:Y:S04]  /*01c0*/  @P1 LDG.E.128 R24, [R14.64] ;  /* 0x000000060e181981 */ /* 0x000368000c1e1d00 */
[----:B------:R1:W5:Y:S01]  /*01d0*/  @P1 LDG.E.128 R20, [R14.64+0x200] ;  /* 0x000200060e141981 */ /* 0x000362000c1e1d00 */
[----:B0-----:R-:W-:Y:S01]  /*01e0*/  IMAD R66, R16, 0x4, R66 ;  /* 0x0000000410427824 */ /* 0x001fe200078e0242 */
[----:B---3--:R-:W-:Y:S02]  /*01f0*/  IADD3 R6, P4, R13, c[0x0][0x1b0], RZ ;  /* 0x00006c000d067a10 */ /* 0x008fe40007f9e0ff */
        /* <DEDUP_REMOVED lines=45> */
[----:B------:R-:W-:Y:S01]  /*04d0*/  HADD2.F32 R7, -RZ, R10.H1_H1 ;  /* 0x3000000aff077230 */ /* 0x000fe20000004100 */
[----:B------:R-:W-:Y:S01]  /*04e0*/  UIADD3 UR19, UR4, -0x4ab325aa, URZ ;  /* 0xb54cda5604137890 */ /* 0x000fe2000fffe03f */
[----:B------:R-:W-:Y:S01]  /*04f0*/  IMAD R4, R4, -0x2daee0ad, RZ ;  /* 0xd2511f5304047824 */ /* 0x000fe200078e02ff */
[----:B------:R-:W-:Y:S01]  /*0500*/  LOP3.LUT R3, R12, UR12, R3, 0x96, !PT ;  /* 0x0000000c0c037c12 */ /* 0x000fe2000f8e9603 */
[----:B------:R-:W-:Y:S01]  /*0510*/  IMAD.HI.U32 R5, R2, -0x2daee0ad, RZ ;  /* 0xd2511f5302057827 */ /* 0x000fe200078e00ff */
[----:B------:R-:W-:Y:S01]  /*0520*/  UIADD3 UR20, UR5, 0x646e171e, URZ ;  /* 0x646e171e05147890 */ /* 0x000fe2000fffe03f */
[----:B------:R-:W-:Y:S01]  /*0530*/  HADD2.F32 R67, -RZ, R24.H1_H1 ;  /* 0x30000018ff437230 */ /* 0x000fe20000004100 */
[----:B------:R-:W-:Y:S01]  /*0540*/  UIADD3 UR22, UR5, 0x1fd5c5a3, URZ ;  /* 0x1fd5c5a305167890 */ /* 0x000fe2000fffe03f */
[----:B------:R-:W-:Y:S01]  /*0550*/  IMAD R6, R6, -0x326172a9, RZ ;  /* 0xcd9e8d5706067824 */ /* 0x000fe200078e02ff */
[----:B------:R-:W-:Y:S01]  /*0560*/  LOP3.LUT R12, R5, UR14, R4, 0x96, !PT ;  /* 0x0000000e050c7c12 */ /* 0x000fe2000f8e9604 */
[C---:B------:R-:W-:Y:S01]  /*0570*/  IMAD.HI.U32 R5, R3.reuse, -0x326172a9, RZ ;  /* 0xcd9e8d5703057827 */ /* 0x040fe200078e00ff */
[----:B------:R-:W-:Y:S01]  /*0580*/  UIADD3 UR21, UR4, 0x5384540f, URZ ;  /* 0x5384540f04157890 */ /* 0x000fe2000fffe03f */
[----:B------:R-:W-:Y:S01]  /*0590*/  @!P0 CS2R R30, SRZ ;  /* 0x00000000001e8805 */ /* 0x000fe2000001ff00 */
[--C-:B------:R-:W-:Y:S01]  /*05a0*/  HADD2.F32 R68, -RZ, R25.reuse.H0_H0 ;  /* 0x20000019ff447230 */ /* 0x100fe20000004100 */
[----:B------:R-:W-:Y:S01]  /*05b0*/  IMAD R3, R3, -0x326172a9, RZ ;  /* 0xcd9e8d5703037824 */ /* 0x000fe200078e02ff */
[----:B------:R-:W-:Y:S01]  /*05c0*/  LOP3.LUT R5, R5, UR13, R6, 0x96, !PT ;  /* 0x0000000d05057c12 */ /* 0x000fe2000f8e9606 */
[----:B------:R-:W-:Y:S01]  /*05d0*/  IMAD.HI.U32 R4, R12, -0x326172a9, RZ ;  /* 0xcd9e8d570c047827 */ /* 0x000fe200078e00ff */
[----:B------:R-:W-:Y:S01]  /*05e0*/  HADD2.F32 R6, -RZ, R10.H0_H0 ;  /* 0x2000000aff067230 */ /* 0x000fe20000004100 */
[----:B------:R-:W-:Y:S01]  /*05f0*/  UIADD3 UR23, UR4, -0xe443238, URZ ;  /* 0xf1bbcdc804177890 */ /* 0x000fe2000fffe03f */
[----:B------:R-:W-:Y:S01]  /*0600*/  HADD2.F32 R14, -RZ, R30.H0_H0 ;  /* 0x2000001eff0e7230 */ /* 0x000fe20000004100 */
[----:B------:R-:W-:Y:S01]  /*0610*/  IMAD R2, R2, -0x2daee0ad, RZ ;  /* 0xd2511f5302027824 */ /* 0x000fe200078e02ff */
[----:B------:R-:W-:Y:S01]  /*0620*/  LOP3.LUT R16, R4, UR15, R3, 0x96, !PT ;  /* 0x0000000f04107c12 */ /* 0x000fe2000f8e9603 */
[C---:B------:R-:W-:Y:S01]  /*0630*/  IMAD.HI.U32 R3, R5.reuse, -0x2daee0ad, RZ ;  /* 0xd2511f5305037827 */ /* 0x040fe200078e00ff */
[----:B------:R-:W-:Y:S01]  /*0640*/  HADD2.F32 R69, -RZ, R25.H1_H1 ;  /* 0x30000019ff457230 */ /* 0x000fe20000004100 */
[----:B------:R-:W-:Y:S01]  /*0650*/  UIADD3 UR24, UR5, -0x24c28bd8, URZ ;  /* 0xdb3d742805187890 */ /* 0x000fe2000fffe03f */
[----:B------:R-:W-:Y:S01]  /*0660*/  @!P1 CS2R R26, SRZ ;  /* 0x00000000001a9805 */ /* 0x000fe2000001ff00 */
        /* <DEDUP_REMOVED lines=20> */
[----:B------:R-:W-:Y:S01]  /*07b0*/  HADD2.F32 R13, -RZ, R29.H1_H1 ;  /* 0x3000001dff0d7230 */ /* 0x000fe20000004100 */
[----:B------:R-:W-:Y:S01]  /*07c0*/  IMAD.HI.U32 R29, R17, -0x2daee0ad, RZ ;  /* 0xd2511f53111d7827 */ /* 0x000fe200078e00ff */
[----:B------:R-:W-:Y:S01]  /*07d0*/  HADD2.F32 R9, -RZ, R11.H1_H1 ;  /* 0x3000000bff097230 */ /* 0x000fe20000004100 */
[----:B------:R-:W-:Y:S01]  /*07e0*/  UIADD3 UR26, UR5, -0x695add53, URZ ;  /* 0x96a522ad051a7890 */ /* 0x000fe2000fffe03f */
[--C-:B------:R-:W-:Y:S01]  /*07f0*/  HADD2.F32 R10, -RZ, R28.reuse.H0_H0 ;  /* 0x2000001cff0a7230 */ /* 0x100fe20000004100 */
[----:B------:R-:W-:Y:S01]  /*0800*/  IMAD.HI.U32 R35, R34, -0x2daee0ad, RZ ;  /* 0xd2511f5322237827 */ /* 0x000fe200078e00ff */
[----:B------:R-:W-:Y:S01]  /*0810*/  LOP3.LUT R29, R29, UR20, R18, 0x96, !PT ;  /* 0x000000141d1d7c12 */ /* 0x000fe2000f8e9612 */
[----:B------:R-:W-:Y:S01]  /*0820*/  HADD2.F32 R11, -RZ, R28.H1_H1 ;  /* 0x3000001cff0b7230 */ /* 0x000fe20000004100 */
[----:B------:R-:W-:Y:S01]  /*0830*/  BSSY B0, `(.L_x_8565) ;  /* 0x0000c15000007945 */ /* 0x000fe20003800000 */
[----:B------:R-:W-:Y:S01]  /*0840*/  HADD2.F32 R18, -RZ, R24.H0_H0 ;  /* 0x20000018ff127230 */ /* 0x000fe20000004100 */
[----:B------:R-:W-:Y:S01]  /*0850*/  IMAD R28, R17, -0x2daee0ad, RZ ;  /* 0xd2511f53111c7824 */ /* 0x000fe200078e02ff */
[----:B------:R-:W-:Y:S01]  /*0860*/  HADD2.F32 R15, -RZ, R30.H1_H1 ;  /* 0x3000001eff0f7230 */ /* 0x000fe20000004100 */
[----:B------:R-:W-:Y:S01]  /*0870*/  IMAD R33, R33, -0x326172a9, RZ ;  /* 0xcd9e8d5721217824 */ /* 0x000fe200078e02ff */
[--C-:B------:R-:W-:Y:S01]  /*0880*/  HADD2.F32 R72, -RZ, R27.reuse.H0_H0 ;  /* 0x2000001bff487230 */ /* 0x100fe20000004100 */
[----:B------:R-:W-:Y:S01]  /*0890*/  IMAD.HI.U32 R24, R29, -0x326172a9, RZ ;  /* 0xcd9e8d571d187827 */ /* 0x000fe200078e00ff */
[----:B------:R-:W-:Y:S01]  /*08a0*/  LOP3.LUT R28, R35, UR22, R28, 0x96, !PT ;  /* 0x00000016231c7c12 */ /* 0x000fe2000f8e961c */
[----:B------:R-:W-:Y:S01]  /*08b0*/  HADD2.F32 R73, -RZ, R27.H1_H1 ;  /* 0x3000001bff497230 */ /* 0x000fe20000004100 */
[----:B------:R-:W-:Y:S01]  /*08c0*/  ULDC.U8 UR8, c[0x0][0x1f0] ;  /* 0x00007c0000087ab9 */ /* 0x000fe20000000000 */
        /* <DEDUP_REMOVED lines=10> */
[----:B------:R-:W-:Y:S01]  /*0970*/  IMAD R27, R28, -0x326172a9, RZ ;  /* 0xcd9e8d571c1b7824 */ /* 0x000fe200078e02ff */
[----:B------:R-:W-:Y:S01]  /*0980*/  LOP3.LUT R25, R81, UR24, R25, 0x96, !PT ;  /* 0x0000001851197c12 */ /* 0x000fe2000f8e9619 */
[----:B------:R-:W-:Y:S01]  /*0990*/  IMAD.HI.U32 R21, R29, -0x2daee0ad, RZ ;  /* 0xd2511f531d157827 */ /* 0x000fe200078e00ff */
[--C-:B------:R-:W-:Y:S01]  /*09a0*/  HADD2.F32 R70, -RZ, R26.reuse.H0_H0 ;  /* 0x2000001aff467230 */ /* 0x100fe20000004100 */
[----:B------:R-:W-:Y:S01]  /*09b0*/  LOP3.LUT R81, R32, 0x3, RZ, 0xc0, !PT ;  /* 0x0000000320517812 */ /* 0x000fe200078ec0ff */
[----:B------:R-:W-:Y:S01]  /*09c0*/  HADD2.F32 R71, -RZ, R26.H1_H1 ;  /* 0x3000001aff477230 */ /* 0x000fe20000004100 */
[----:B------:R-:W-:Y:S01]  /*09d0*/  IMAD.WIDE.U32 R84, R25, -0x326172a9, RZ ;  /* 0xcd9e8d5719547825 */ /* 0x000fe200078e00ff */
[--C-:B------:R-:W-:Y:S01]  /*09e0*/  HADD2.F32 R74, -RZ, R20.reuse.H0_H0 ;  /* 0x20000014ff4a7230 */ /* 0x100fe20000004100 */
[----:B------:R-:W-:Y:S01]  /*09f0*/  LOP3.LUT R80, R21, UR26, R80, 0x96, !PT ;  /* 0x0000001a15507c12 */ /* 0x000fe2000f8e9650 */
[----:B------:R-:W-:Y:S01]  /*0a00*/  HADD2.F32 R75, -RZ, R20.H1_H1 ;  /* 0x30000014ff4b7230 */ /* 0x000fe20000004100 */
[----:B------:R-:W-:Y:S01]  /*0a10*/  IMAD.MOV.U32 R90, RZ, RZ, RZ ;  /* 0x000000ffff5a7224 */ /* 0x000fe200078e00ff */
[--C-:B------:R-:W-:Y:S01]  /*0a20*/  HADD2.F32 R78, -RZ, R22.reuse.H0_H0 ;  /* 0x20000016ff4e7230 */ /* 0x100fe20000004100 */
[----:B------:R-:W-:Y:S01]  /*0a30*/  LOP3.LUT R82, R85, UR25, R27, 0x96, !PT ;  /* 0x0000001955527c12 */ /* 0x000fe2000f8e961b */
[----:B------:R-:W-:Y:S01]  /*0a40*/  HADD2.F32 R79, -RZ, R22.H1_H1 ;  /* 0x30000016ff4f7230 */ /* 0x000fe20000004100 */
[----:B------:R-:W-:Y:S01]  /*0a50*/  IMAD R86, R29, -0x2daee0ad, RZ ;  /* 0xd2511f531d567824 */ /* 0x000fe200078e02ff */
[----:B------:R-:W-:-:S02]  /*0a60*/  HADD2.F32 R88, -RZ, R23.H0_H0 ;  /* 0x20000017ff587230 */ /* 0x000fc40000004100 */
[----:B------:R-:W-:Y:S02]  /*0a70*/  HADD2.F32 R89, -RZ, R23.H1_H1 ;  /* 0x30000017ff597230 */ /* 0x000fe40000004100 */
.L_x_8827:
[----:B------:R-:W-:Y:S01]  /*0a80*/  ISETP.NE.U32.AND P0, PT, RZ, c[0x0][0x180], PT ;  /* 0x00006000ff007a0c */ /* 0x000fe20003f05070 */
[----:B------:R-:W-:Y:S01]  /*0a90*/  IMAD R20, R66, c[0x0][0x168], RZ ;  /* 0x00005a0042147a24 */ /* 0x000fe200078e02ff */
[----:B------:R-:W-:Y:S01]  /*0aa0*/  ISETP.NE.U32.AND P1, PT, RZ, c[0x0][0x178], PT ;  /* 0x00005e00ff007a0c */ /* 0x000fe20003f25070 */
[----:B------:R-:W-:Y:S01]  /*0ab0*/  IMAD.MOV.U32 R103, RZ, RZ, 0x10 ;  /* 0x00000010ff677424 */ /* 0x000fe200078e00ff */
[----:B------:R-:W-:Y:S02]  /*0ac0*/  ISETP.NE.AND.EX P0, PT, RZ, c[0x0][0x184], PT, P0 ;  /* 0x00006100ff007a0c */ /* 0x000fe40003f05300 */
[----:B------:R-:W-:Y:S02]  /*0ad0*/  SHF.R.S32.HI R21, RZ, 0x1f, R20 ;  /* 0x0000001fff157819 */ /* 0x000fe40000011414 */
        /* <DEDUP_REMOVED lines=24> */
.L_x_8567:
[----:B------:R-:W-:Y:S02]  /*0c60*/  IMAD.MOV.U32 R60, RZ, RZ, R84 ;  /* 0x000000ffff3c7224 */ /* 0x000fe400078e0054 */
.L_x_8568:
[----:B------:R-:W-:Y:S05]  /*0c70*/  BSYNC B1 ;  /* 0x0000000000017941 */ /* 0x000fea0003800000 */
.L_x_8566:
        /* <DEDUP_REMOVED lines=16> */
.L_x_8572:
[----:B------:R-:W-:Y:S05]  /*0d80*/  BSYNC B2 ;  /* 0x0000000000027941 */ /* 0x000fea0003800000 */
.L_x_8571:
        /* <DEDUP_REMOVED lines=41> */
[----:B------:R-:W-:Y:S02]  /*1020*/  LOP3.LUT R80, R87, UR26, R80, 0x96, !PT ;  /* 0x0000001a57507c12 */ /* 0x000fe4000f8e9650 */
.L_x_8570:
[----:B------:R-:W-:Y:S05]  /*1030*/  BSYNC B1 ;  /* 0x0000000000017941 */ /* 0x000fea0003800000 */
.L_x_8569:
[----:B0-----:R-:W0:Y:S01]  /*1040*/  I2F.U32 R25, R60 ;  /* 0x0000003c00197306 */ /* 0x001e220000201000 */
        /* <DEDUP_REMOVED lines=15> */
.L_x_8573:
        /* <DEDUP_REMOVED lines=12> */
.L_x_8576:
[----:B------:R-:W-:Y:S02]  /*1200*/  IMAD.MOV.U32 R29, RZ, RZ, R84 ;  /* 0x000000ffff1d7224 */ /* 0x000fe400078e0054 */
.L_x_8577:
[----:B------:R-:W-:Y:S05]  /*1210*/  BSYNC B1 ;  /* 0x0000000000017941 */ /* 0x000fea0003800000 */
.L_x_8575:
        /* <DEDUP_REMOVED lines=16> */
.L_x_8581:
[----:B------:R-:W-:Y:S05]  /*1320*/  BSYNC B2 ;  /* 0x0000000000027941 */ /* 0x000fea0003800000 */
.L_x_8580:
        /* <DEDUP_REMOVED lines=42> */
.L_x_8579:
[----:B------:R-:W-:Y:S05]  /*15d0*/  BSYNC B1 ;  /* 0x0000000000017941 */ /* 0x000fea0003800000 */
.L_x_8578:
        /* <DEDUP_REMOVED lines=9> */
.L_x_8574:
        /* <DEDUP_REMOVED lines=12> */
.L_x_8583:
[----:B------:R-:W-:Y:S02]  /*1730*/  IMAD.MOV.U32 R62, RZ, RZ, R84 ;  /* 0x000000ffff3e7224 */ /* 0x000fe400078e0054 */
.L_x_8584:
[----:B------:R-:W-:Y:S05]  /*1740*/  BSYNC B1 ;  /* 0x0000000000017941 */ /* 0x000fea0003800000 */
.L_x_8582:
        /* <DEDUP_REMOVED lines=16> */
.L_x_8588:
[----:B------:R-:W-:Y:S05]  /*1850*/  BSYNC B2 ;  /* 0x0000000000027941 */ /* 0x000fea0003800000 */
.L_x_8587:
        /* <DEDUP_REMOVED lines=42> */
.L_x_8586:
[----:B------:R-:W-:Y:S05]  /*1b00*/  BSYNC B1 ;  /* 0x0000000000017941 */ /* 0x000fea0003800000 */
.L_x_8585:
        /* <DEDUP_REMOVED lines=13> */
.L_x_8589:
        /* <DEDUP_REMOVED lines=12> */
.L_x_8592:
[----:B------:R-:W-:Y:S02]  /*1ca0*/  IMAD.MOV.U32 R20, RZ, RZ, R84 ;  /* 0x000000ffff147224 */ /* 0x000fe400078e0054 */
.L_x_8593:
[----:B------:R-:W-:Y:S05]  /*1cb0*/  BSYNC B1 ;  /* 0x0000000000017941 */ /* 0x000fea0003800000 */
.L_x_8591:
        /* <DEDUP_REMOVED lines=16> */
.L_x_8597:
[----:B------:R-:W-:Y:S05]  /*1dc0*/  BSYNC B2 ;  /* 0x0000000000027941 */ /* 0x000fea0003800000 */
.L_x_8596:
        /* <DEDUP_REMOVED lines=42> */
.L_x_8595:
[----:B------:R-:W-:Y:S05]  /*2070*/  BSYNC B1 ;  /* 0x0000000000017941 */ /* 0x000fea0003800000 */
.L_x_8594:
        /* <DEDUP_REMOVED lines=9> */
.L_x_8590:
        /* <DEDUP_REMOVED lines=12> */
.L_x_8599:
[----:B------:R-:W-:Y:S02]  /*21d0*/  IMAD.MOV.U32 R20, RZ, RZ, R84 ;  /* 0x000000ffff147224 */ /* 0x000fe400078e0054 */
.L_x_8600:
[----:B------:R-:W-:Y:S05]  /*21e0*/  BSYNC B1 ;  /* 0x0000000000017941 */ /* 0x000fea0003800000 */
.L_x_8598:
        /* <DEDUP_REMOVED lines=16> */
.L_x_8604:
[----:B------:R-:W-:Y:S05]  /*22f0*/  BSYNC B2 ;  /* 0x0000000000027941 */ /* 0x000fea0003800000 */
.L_x_8603:
        /* <DEDUP_REMOVED lines=42> */
.L_x_8602:
[----:B------:R-:W-:Y:S05]  /*25a0*/  BSYNC B1 ;  /* 0x0000000000017941 */ /* 0x000fea0003800000 */
.L_x_8601:
        /* <DEDUP_REMOVED lines=13> */
.L_x_8605:
        /* <DEDUP_REMOVED lines=12> */
.L_x_8608:
[----:B------:R-:W-:Y:S02]  /*2740*/  IMAD.MOV.U32 R20, RZ, RZ, R84 ;  /* 0x000000ffff147224 */ /* 0x000fe400078e0054 */
.L_x_8609:
[----:B------:R-:W-:Y:S05]  /*2750*/  BSYNC B1 ;  /* 0x0000000000017941 */ /* 0x000fea0003800000 */
.L_x_8607:
        /* <DEDUP_REMOVED lines=16> */
.L_x_8613:
[----:B------:R-:W-:Y:S05]  /*2860*/  BSYNC B2 ;  /* 0x0000000000027941 */ /* 0x000fea0003800000 */
.L_x_8612:
        /* <DEDUP_REMOVED lines=42> */
.L_x_8611:
[----:B------:R-:W-:Y:S05]  /*2b10*/  BSYNC B1 ;  /* 0x0000000000017941 */ /* 0x000fea0003800000 */
.L_x_8610:
        /* <DEDUP_REMOVED lines=9> */
.L_x_8606:
        /* <DEDUP_REMOVED lines=12> */
.L_x_8615:
[----:B------:R-:W-:Y:S02]  /*2c70*/  IMAD.MOV.U32 R20, RZ, RZ, R84 ;  /* 0x000000ffff147224 */ /* 0x000fe400078e0054 */
.L_x_8616:
[----:B------:R-:W-:Y:S05]  /*2c80*/  BSYNC B1 ;  /* 0x0000000000017941 */ /* 0x000fea0003800000 */
.L_x_8614:
        /* <DEDUP_REMOVED lines=16> */
.L_x_8620:
[----:B------:R-:W-:Y:S05]  /*2d90*/  BSYNC B2 ;  /* 0x0000000000027941 */ /* 0x000fea0003800000 */
.L_x_8619:
        /* <DEDUP_REMOVED lines=42> */
.L_x_8618:
[----:B------:R-:W-:Y:S05]  /*3040*/  BSYNC B1 ;  /* 0x0000000000017941 */ /* 0x000fea0003800000 */
.L_x_8617:
        /* <DEDUP_REMOVED lines=13> */
.L_x_8621:
        /* <DEDUP_REMOVED lines=12> */
.L_x_8624:
[----:B------:R-:W-:Y:S02]  /*31e0*/  IMAD.MOV.U32 R62, RZ, RZ, R84 ;  /* 0x000000ffff3e7224 */ /* 0x000fe400078e0054 */
.L_x_8625:
[----:B------:R-:W-:Y:S05]  /*31f0*/  BSYNC B1 ;  /* 0x0000000000017941 */ /* 0x000fea0003800000 */
.L_x_8623:
        /* <DEDUP_REMOVED lines=16> */
.L_x_8629:
[----:B------:R-:W-:Y:S05]  /*3300*/  BSYNC B2 ;  /* 0x0000000000027941 */ /* 0x000fea0003800000 */
.L_x_8628:
        /* <DEDUP_REMOVED lines=42> */
.L_x_8627:
[----:B------:R-:W-:Y:S05]  /*35b0*/  BSYNC B1 ;  /* 0x0000000000017941 */ /* 0x000fea0003800000 */
.L_x_8626:
        /* <DEDUP_REMOVED lines=9> */
.L_x_8622:
        /* <DEDUP_REMOVED lines=12> */
.L_x_8631:
[----:B------:R-:W-:Y:S02]  /*3710*/  MOV R62, R84 ;  /* 0x00000054003e7202 */ /* 0x000fe40000000f00 */
.L_x_8632:
[----:B------:R-:W-:Y:S05]  /*3720*/  BSYNC B1 ;  /* 0x0000000000017941 */ /* 0x000fea0003800000 */
.L_x_8630:
        /* <DEDUP_REMOVED lines=16> */
.L_x_8636:
[----:B------:R-:W-:Y:S05]  /*3830*/  BSYNC B2 ;  /* 0x0000000000027941 */ /* 0x000fea0003800000 */
.L_x_8635:
        /* <DEDUP_REMOVED lines=42> */
.L_x_8634:
[----:B------:R-:W-:Y:S05]  /*3ae0*/  BSYNC B1 ;  /* 0x0000000000017941 */ /* 0x000fea0003800000 */
.L_x_8633:
        /* <DEDUP_REMOVED lines=12> */
.L_x_8637:
        /* <DEDUP_REMOVED lines=12> */
.L_x_8640:
[----:B------:R-:W-:Y:S02]  /*3c70*/  MOV R25, R84 ;  /* 0x0000005400197202 */ /* 0x000fe40000000f00 */
.L_x_8641:
[----:B------:R-:W-:Y:S05]  /*3c80*/  BSYNC B1 ;  /* 0x0000000000017941 */ /* 0x000fea0003800000 */
.L_x_8639:
        /* <DEDUP_REMOVED lines=16> */
.L_x_8645:
[----:B------:R-:W-:Y:S05]  /*3d90*/  BSYNC B2 ;  /* 0x0000000000027941 */ /* 0x000fea0003800000 */
.L_x_8644:
        /* <DEDUP_REMOVED lines=42> */
.L_x_8643:
[----:B------:R-:W-:Y:S05]  /*4040*/  BSYNC B1 ;  /* 0x0000000000017941 */ /* 0x000fea0003800000 */
.L_x_8642:
        /* <DEDUP_REMOVED lines=9> */
.L_x_8638:
        /* <DEDUP_REMOVED lines=12> */
.L_x_8647:
[----:B------:R-:W-:Y:S02]  /*41a0*/  IMAD.MOV.U32 R107, RZ, RZ, R84 ;  /* 0x000000ffff6b7224 */ /* 0x000fe400078e0054 */
.L_x_8648:
[----:B------:R-:W-:Y:S05]  /*41b0*/  BSYNC B1 ;  /* 0x0000000000017941 */ /* 0x000fea0003800000 */
.L_x_8646:
        /* <DEDUP_REMOVED lines=16> */
.L_x_8652:
[----:B------:R-:W-:Y:S05]  /*42c0*/  BSYNC B2 ;  /* 0x0000000000027941 */ /* 0x000fea0003800000 */
.L_x_8651:
        /* <DEDUP_REMOVED lines=42> */
.L_x_8650:
[----:B------:R-:W-:Y:S05]  /*4570*/  BSYNC B1 ;  /* 0x0000000000017941 */ /* 0x000fea0003800000 */
.L_x_8649:
        /* <DEDUP_REMOVED lines=12> */
.L_x_8653:
        /* <DEDUP_REMOVED lines=12> */
.L_x_8656:
[----:B------:R-:W-:Y:S02]  /*4700*/  IMAD.MOV.U32 R22, RZ, RZ, R84 ;  /* 0x000000ffff167224 */ /* 0x000fe400078e0054 */
.L_x_8657:
[----:B------:R-:W-:Y:S05]  /*4710*/  BSYNC B1 ;  /* 0x0000000000017941 */ /* 0x000fea0003800000 */
.L_x_8655:
        /* <DEDUP_REMOVED lines=16> */
.L_x_8661:
[----:B------:R-:W-:Y:S05]  /*4820*/  BSYNC B2 ;  /* 0x0000000000027941 */ /* 0x000fea0003800000 */
.L_x_8660:
        /* <DEDUP_REMOVED lines=42> */
.L_x_8659:
[----:B------:R-:W-:Y:S05]  /*4ad0*/  BSYNC B1 ;  /* 0x0000000000017941 */ /* 0x000fea0003800000 */
.L_x_8658:
        /* <DEDUP_REMOVED lines=9> */
.L_x_8654:
        /* <DEDUP_REMOVED lines=12> */
.L_x_8663:
[----:B------:R-:W-:Y:S02]  /*4c30*/  IMAD.MOV.U32 R22, RZ, RZ, R84 ;  /* 0x000000ffff167224 */ /* 0x000fe400078e0054 */
.L_x_8664:
[----:B------:R-:W-:Y:S05]  /*4c40*/  BSYNC B1 ;  /* 0x0000000000017941 */ /* 0x000fea0003800000 */
.L_x_8662:
        /* <DEDUP_REMOVED lines=16> */
.L_x_8668:
[----:B------:R-:W-:Y:S05]  /*4d50*/  BSYNC B2 ;  /* 0x0000000000027941 */ /* 0x000fea0003800000 */
.L_x_8667:
        /* <DEDUP_REMOVED lines=42> */
.L_x_8666:
[----:B------:R-:W-:Y:S05]  /*5000*/  BSYNC B1 ;  /* 0x0000000000017941 */ /* 0x000fea0003800000 */
.L_x_8665:
        /* <DEDUP_REMOVED lines=12> */
.L_x_8669:
        /* <DEDUP_REMOVED lines=12> */
.L_x_8672:
[----:B------:R-:W-:Y:S02]  /*5190*/  IMAD.MOV.U32 R22, RZ, RZ, R84 ;  /* 0x000000ffff167224 */ /* 0x000fe400078e0054 */
.L_x_8673:
[----:B------:R-:W-:Y:S05]  /*51a0*/  BSYNC B1 ;  /* 0x0000000000017941 */ /* 0x000fea0003800000 */
.L_x_8671:
        /* <DEDUP_REMOVED lines=16> */
.L_x_8677:
[----:B------:R-:W-:Y:S05]  /*52b0*/  BSYNC B2 ;  /* 0x0000000000027941 */ /* 0x000fea0003800000 */
.L_x_8676:
        /* <DEDUP_REMOVED lines=42> */
.L_x_8675:
[----:B------:R-:W-:Y:S05]  /*5560*/  BSYNC B1 ;  /* 0x0000000000017941 */ /* 0x000fea0003800000 */
.L_x_8674:
        /* <DEDUP_REMOVED lines=9> */
.L_x_8670:
        /* <DEDUP_REMOVED lines=12> */
.L_x_8679:
[----:B------:R-:W-:Y:S02]  /*56c0*/  IMAD.MOV.U32 R22, RZ, RZ, R84 ;  /* 0x000000ffff167224 */ /* 0x000fe400078e0054 */
.L_x_8680:
[----:B------:R-:W-:Y:S05]  /*56d0*/  BSYNC B1 ;  /* 0x0000000000017941 */ /* 0x000fea0003800000 */
.L_x_8678:
        /* <DEDUP_REMOVED lines=16> */
.L_x_8684:
[----:B------:R-:W-:Y:S05]  /*57e0*/  BSYNC B2 ;  /* 0x0000000000027941 */ /* 0x000fea0003800000 */
.L_x_8683:
        /* <DEDUP_REMOVED lines=42> */
.L_x_8682:
[----:B------:R-:W-:Y:S05]  /*5a90*/  BSYNC B1 ;  /* 0x0000000000017941 */ /* 0x000fea0003800000 */
.L_x_8681:
        /* <DEDUP_REMOVED lines=12> */
.L_x_8685:
        /* <DEDUP_REMOVED lines=12> */
.L_x_8688:
[----:B------:R-:W-:Y:S02]  /*5c20*/  IMAD.MOV.U32 R107, RZ, RZ, R84 ;  /* 0x000000ffff6b7224 */ /* 0x000fe400078e0054 */
.L_x_8689:
[----:B------:R-:W-:Y:S05]  /*5c30*/  BSYNC B1 ;  /* 0x0000000000017941 */ /* 0x000fea0003800000 */
.L_x_8687:
        /* <DEDUP_REMOVED lines=18> */
.L_x_8693:
[----:B------:R-:W-:Y:S05]  /*5d60*/  BSYNC B2 ;  /* 0x0000000000027941 */ /* 0x000fea0003800000 */
.L_x_8692:
        /* <DEDUP_REMOVED lines=42> */
.L_x_8691:
[----:B------:R-:W-:Y:S05]  /*6010*/  BSYNC B1 ;  /* 0x0000000000017941 */ /* 0x000fea0003800000 */
.L_x_8690:
        /* <DEDUP_REMOVED lines=9> */
.L_x_8686:
[----:B------:R-:W-:Y:S02]  /*60b0*/  P2R R20, PR, RZ, 0x2 ;  /* 0x00000002ff147803 */ /* 0x000fe40000000000 */
[----:B------:R-:W-:Y:S01]  /*60c0*/  ISETP.NE.AND P1, PT, R106, RZ, PT ;  /* 0x000000ff6a00720c */ /* 0x000fe20003f25270 */
[----:B------:R-:W-:Y:S01]  /*60d0*/  IMAD.MOV.U32 R106, RZ, RZ, 0x20 ;  /* 0x00000020ff6a7424 */ /* 0x000fe200078e00ff */
[----:B------:R-:W-:Y:S02]  /*60e0*/  SEL R21, RZ, 0x10000, P4 ;  /* 0x00010000ff157807 */ /* 0x000fe40002000000 */
[----:B------:R-:W-:Y:S01]  /*60f0*/  SEL R60, RZ, 0x100, P3 ;  /* 0x00000100ff3c7807 */ /* 0x000fe20001800000 */
[----:B------:R-:W-:Y:S01]  /*6100*/  IMAD.WIDE.U32 R110, R100, R106, c[0x0][0x188] ;  /* 0x00006200646e7625 */ /* 0x000fe200078e006a */
[----:B------:R-:W-:Y:S01]  /*6110*/  ISETP.NE.AND P4, PT, R104, RZ, PT ;  /* 0x000000ff6800720c */ /* 0x000fe20003f85270 */
[----:B------:R-:W-:Y:S01]  /*6120*/  HFMA2.MMA R104, -RZ, RZ, 0, 4.76837158203125e-07 ;  /* 0x00000008ff687435 */ /* 0x000fe200000001ff */
[----:B------:R-:W-:-:S02]  /*6130*/  ISETP.NE.AND P3, PT, R105, RZ, PT ;  /* 0x000000ff6900720c */ /* 0x000fc40003f65270 */
[----:B------:R-:W-:Y:S01]  /*6140*/  SEL R22, RZ, 0x1, P1 ;  /* 0x00000001ff167807 */ /* 0x000fe20000800000 */
[----:B------:R0:W-:Y:S01]  /*6150*/  STG.E.128 [R110.64], R28 ;  /* 0x0000001c6e007986 */ /* 0x0001e2000c101d06 */
[----:B------:R-:W-:Y:S02]  /*6160*/  SEL R23, RZ, 0x1000000, P5 ;  /* 0x01000000ff177807 */ /* 0x000fe40002800000 */
[----:B------:R-:W-:Y:S01]  /*6170*/  ISETP.NE.AND P1, PT, R20, RZ, PT ;  /* 0x000000ff1400720c */ /* 0x000fe20003f25270 */
[----:B------:R0:W-:Y:S01]  /*6180*/  STG.E.128 [R110.64+0x10], R24 ;  /* 0x000010186e007986 */ /* 0x0001e2000c101d06 */
[----:B------:R-:W-:Y:S01]  /*6190*/  SEL R20, RZ, 0x1, P3 ;  /* 0x00000001ff147807 */ /* 0x000fe20001800000 */
[----:B------:R-:W-:Y:S01]  /*61a0*/  IMAD.WIDE.U32 R108, R100, R104, c[0x0][0x190] ;  /* 0x00006400646c7625 */ /* 0x000fe200078e0068 */
[----:B------:R-:W-:Y:S02]  /*61b0*/  SEL R62, RZ, 0x1, P4 ;  /* 0x00000001ff3e7807 */ /* 0x000fe40002000000 */
[----:B------:R-:W-:Y:S01]  /*61c0*/  LOP3.LUT R60, R60, R23, R21, 0xfe, !PT ;  /* 0x000000173c3c7212 */ /* 0x000fe200078efe15 */
[----:B------:R-:W-:Y:S01]  /*61d0*/  IMAD.WIDE.U32 R22, R22, 0x1000000, RZ ;  /* 0x0100000016167825 */ /* 0x000fe200078e00ff */
[----:B------:R-:W-:-:S02]  /*61e0*/  SEL R61, RZ, 0x1, P2 ;  /* 0x00000001ff3d7807 */ /* 0x000fc40001000000 */
[----:B------:R-:W-:Y:S01]  /*61f0*/  ISETP.NE.AND P5, PT, R99, RZ, PT ;  /* 0x000000ff6300720c */ /* 0x000fe20003fa5270 */
[----:B------:R-:W-:Y:S01]  /*6200*/  IMAD.WIDE.U32 R20, R20, 0x10000, RZ ;  /* 0x0001000014147825 */ /* 0x000fe200078e00ff */
[----:B------:R-:W-:Y:S02]  /*6210*/  LOP3.LUT R61, R23, R60, R61, 0xfe, !PT ;  /* 0x0000003c173d7212 */ /* 0x000fe400078efe3d */
[----:B------:R-:W-:Y:S01]  /*6220*/  SEL R23, RZ, 0x1, P5 ;  /* 0x00000001ff177807 */ /* 0x000fe20002800000 */
[----:B------:R-:W-:Y:S01]  /*6230*/  IMAD.WIDE.U32 R62, R62, 0x100, RZ ;  /* 0x000001003e3e7825 */ /* 0x000fe200078e00ff */
[----:B------:R-:W-:Y:S02]  /*6240*/  ISETP.NE.AND P6, PT, R101, RZ, PT ;  /* 0x000000ff6500720c */ /* 0x000fe40003fc5270 */
[----:B------:R-:W-:Y:S02]  /*6250*/  IADD3 R99, R100, 0x20, RZ ;  /* 0x0000002064637810 */ /* 0x000fe40007ffe0ff */
[----:B------:R-:W-:-:S02]  /*6260*/  LOP3.LUT R22, R62, R22, R20, 0xfe, !PT ;  /* 0x000000163e167212 */ /* 0x000fc400078efe14 */
        /* <DEDUP_REMOVED lines=26> */
.L_x_8694:
        /* <DEDUP_REMOVED lines=16> */
.L_x_8696:
[----:B-1----:R-:W-:Y:S02]  /*6510*/  MOV R103, R84 ;  /* 0x0000005400677202 */ /* 0x002fe40000000f00 */
.L_x_8697:
[----:B------:R-:W-:Y:S05]  /*6520*/  BSYNC B1 ;  /* 0x0000000000017941 */ /* 0x000fea0003800000 */
.L_x_8695:
        /* <DEDUP_REMOVED lines=16> */
.L_x_8701:
[----:B------:R-:W-:Y:S05]  /*6630*/  BSYNC B2 ;  /* 0x0000000000027941 */ /* 0x000fea0003800000 */
.L_x_8700:
        /* <DEDUP_REMOVED lines=42> */
.L_x_8699:
[----:B------:R-:W-:Y:S05]  /*68e0*/  BSYNC B1 ;  /* 0x0000000000017941 */ /* 0x000fea0003800000 */
.L_x_8698:
        /* <DEDUP_REMOVED lines=13> */
.L_x_8702:
        /* <DEDUP_REMOVED lines=12> */
.L_x_8705:
[----:B------:R-:W-:Y:S02]  /*6a80*/  MOV R21, R84 ;  /* 0x0000005400157202 */ /* 0x000fe40000000f00 */
.L_x_8706:
[----:B------:R-:W-:Y:S05]  /*6a90*/  BSYNC B1 ;  /* 0x0000000000017941 */ /* 0x000fea0003800000 */
.L_x_8704:
        /* <DEDUP_REMOVED lines=16> */
.L_x_8710:
[----:B------:R-:W-:Y:S05]  /*6ba0*/  BSYNC B2 ;  /* 0x0000000000027941 */ /* 0x000fea0003800000 */
.L_x_8709:
        /* <DEDUP_REMOVED lines=42> */
.L_x_8708:
[----:B------:R-:W-:Y:S05]  /*6e50*/  BSYNC B1 ;  /* 0x0000000000017941 */ /* 0x000fea0003800000 */
.L_x_8707:
        /* <DEDUP_REMOVED lines=9> */
.L_x_8703:
        /* <DEDUP_REMOVED lines=12> */
.L_x_8712:
[----:B------:R-:W-:Y:S02]  /*6fb0*/  IMAD.MOV.U32 R105, RZ, RZ, R84 ;  /* 0x000000ffff697224 */ /* 0x000fe400078e0054 */
.L_x_8713:
[----:B------:R-:W-:Y:S05]  /*6fc0*/  BSYNC B1 ;  /* 0x0000000000017941 */ /* 0x000fea0003800000 */
.L_x_8711:
        /* <DEDUP_REMOVED lines=16> */
.L_x_8717:
[----:B------:R-:W-:Y:S05]  /*70d0*/  BSYNC B2 ;  /* 0x0000000000027941 */ /* 0x000fea0003800000 */
.L_x_8716:
        /* <DEDUP_REMOVED lines=42> */
.L_x_8715:
[----:B------:R-:W-:Y:S05]  /*7380*/  BSYNC B1 ;  /* 0x0000000000017941 */ /* 0x000fea0003800000 */
.L_x_8714:
        /* <DEDUP_REMOVED lines=13> */
.L_x_8718:
        /* <DEDUP_REMOVED lines=12> */
.L_x_8721:
[----:B------:R-:W-:Y:S02]  /*7520*/  IMAD.MOV.U32 R60, RZ, RZ, R84 ;  /* 0x000000ffff3c7224 */ /* 0x000fe400078e0054 */
.L_x_8722:
[----:B------:R-:W-:Y:S05]  /*7530*/  BSYNC B1 ;  /* 0x0000000000017941 */ /* 0x000fea0003800000 */
.L_x_8720:
        /* <DEDUP_REMOVED lines=16> */
.L_x_8726:
[----:B------:R-:W-:Y:S05]  /*7640*/  BSYNC B2 ;  /* 0x0000000000027941 */ /* 0x000fea0003800000 */
.L_x_8725:
        /* <DEDUP_REMOVED lines=42> */
.L_x_8724:
[----:B------:R-:W-:Y:S05]  /*78f0*/  BSYNC B1 ;  /* 0x0000000000017941 */ /* 0x000fea0003800000 */
.L_x_8723:
        /* <DEDUP_REMOVED lines=9> */
.L_x_8719:
        /* <DEDUP_REMOVED lines=12> */
.L_x_8728:
[----:B------:R-:W-:Y:S02]  /*7a50*/  IMAD.MOV.U32 R60, RZ, RZ, R84 ;  /* 0x000000ffff3c7224 */ /* 0x000fe400078e0054 */
.L_x_8729:
[----:B------:R-:W-:Y:S05]  /*7a60*/  BSYNC B1 ;  /* 0x0000000000017941 */ /* 0x000fea0003800000 */
.L_x_8727:
        /* <DEDUP_REMOVED lines=16> */
.L_x_8733:
[----:B------:R-:W-:Y:S05]  /*7b70*/  BSYNC B2 ;  /* 0x0000000000027941 */ /* 0x000fea0003800000 */
.L_x_8732:
        /* <DEDUP_REMOVED lines=42> */
.L_x_8731:
[----:B------:R-:W-:Y:S05]  /*7e20*/  BSYNC B1 ;  /* 0x0000000000017941 */ /* 0x000fea0003800000 */
.L_x_8730:
        /* <DEDUP_REMOVED lines=13> */
.L_x_8734:
        /* <DEDUP_REMOVED lines=12> */
.L_x_8737:
[----:B------:R-:W-:Y:S02]  /*7fc0*/  IMAD.MOV.U32 R23, RZ, RZ, R84 ;  /* 0x000000ffff177224 */ /* 0x000fe400078e0054 */
.L_x_8738:
[----:B------:R-:W-:Y:S05]  /*7fd0*/  BSYNC B1 ;  /* 0x0000000000017941 */ /* 0x000fea0003800000 */
.L_x_8736:
        /* <DEDUP_REMOVED lines=16> */
.L_x_8742:
[----:B------:R-:W-:Y:S05]  /*80e0*/  BSYNC B2 ;  /* 0x0000000000027941 */ /* 0x000fea0003800000 */
.L_x_8741:
        /* <DEDUP_REMOVED lines=42> */
.L_x_8740:
[----:B------:R-:W-:Y:S05]  /*8390*/  BSYNC B1 ;  /* 0x0000000000017941 */ /* 0x000fea0003800000 */
.L_x_8739:
        /* <DEDUP_REMOVED lines=9> */
.L_x_8735:
        /* <DEDUP_REMOVED lines=12> */
.L_x_8744:
[----:B------:R-:W-:Y:S02]  /*84f0*/  IMAD.MOV.U32 R60, RZ, RZ, R84 ;  /* 0x000000ffff3c7224 */ /* 0x000fe400078e0054 */
.L_x_8745:
[----:B------:R-:W-:Y:S05]  /*8500*/  BSYNC B1 ;  /* 0x0000000000017941 */ /* 0x000fea0003800000 */
.L_x_8743:
        /* <DEDUP_REMOVED lines=16> */
.L_x_8749:
[----:B------:R-:W-:Y:S05]  /*8610*/  BSYNC B2 ;  /* 0x0000000000027941 */ /* 0x000fea0003800000 */
.L_x_8748:
        /* <DEDUP_REMOVED lines=42> */
.L_x_8747:
[----:B------:R-:W-:Y:S05]  /*88c0*/  BSYNC B1 ;  /* 0x0000000000017941 */ /* 0x000fea0003800000 */
.L_x_8746:
        /* <DEDUP_REMOVED lines=13> */
.L_x_8750:
        /* <DEDUP_REMOVED lines=12> */
.L_x_8753:
[----:B------:R-:W-:Y:S02]  /*8a60*/  IMAD.MOV.U32 R109, RZ, RZ, R84 ;  /* 0x000000ffff6d7224 */ /* 0x000fe400078e0054 */
.L_x_8754:
[----:B------:R-:W-:Y:S05]  /*8a70*/  BSYNC B1 ;  /* 0x0000000000017941 */ /* 0x000fea0003800000 */
.L_x_8752:
        /* <DEDUP_REMOVED lines=16> */
.L_x_8758:
[----:B------:R-:W-:Y:S05]  /*8b80*/  BSYNC B2 ;  /* 0x0000000000027941 */ /* 0x000fea0003800000 */
.L_x_8757:
        /* <DEDUP_REMOVED lines=42> */
.L_x_8756:
[----:B------:R-:W-:Y:S05]  /*8e30*/  BSYNC B1 ;  /* 0x0000000000017941 */ /* 0x000fea0003800000 */
.L_x_8755:
        /* <DEDUP_REMOVED lines=9> */
.L_x_8751:
        /* <DEDUP_REMOVED lines=12> */
.L_x_8760:
[----:B------:R-:W-:Y:S02]  /*8f90*/  IMAD.MOV.U32 R109, RZ, RZ, R84 ;  /* 0x000000ffff6d7224 */ /* 0x000fe400078e0054 */
.L_x_8761:
[----:B------:R-:W-:Y:S05]  /*8fa0*/  BSYNC B1 ;  /* 0x0000000000017941 */ /* 0x000fea0003800000 */
.L_x_8759:
        /* <DEDUP_REMOVED lines=16> */
.L_x_8765:
[----:B------:R-:W-:Y:S05]  /*90b0*/  BSYNC B2 ;  /* 0x0000000000027941 */ /* 0x000fea0003800000 */
.L_x_8764:
        /* <DEDUP_REMOVED lines=42> */
.L_x_8763:
[----:B------:R-:W-:Y:S05]  /*9360*/  BSYNC B1 ;  /* 0x0000000000017941 */ /* 0x000fea0003800000 */
.L_x_8762:
        /* <DEDUP_REMOVED lines=12> */
.L_x_8766:
        /* <DEDUP_REMOVED lines=12> */
.L_x_8769:
[----:B------:R-:W-:Y:S02]  /*94f0*/  IMAD.MOV.U32 R61, RZ, RZ, R84 ;  /* 0x000000ffff3d7224 */ /* 0x000fe400078e0054 */
.L_x_8770:
[----:B------:R-:W-:Y:S05]  /*9500*/  BSYNC B1 ;  /* 0x0000000000017941 */ /* 0x000fea0003800000 */
.L_x_8768:
        /* <DEDUP_REMOVED lines=16> */
.L_x_8774:
[----:B------:R-:W-:Y:S05]  /*9610*/  BSYNC B2 ;  /* 0x0000000000027941 */ /* 0x000fea0003800000 */
.L_x_8773:
        /* <DEDUP_REMOVED lines=42> */
.L_x_8772:
[----:B------:R-:W-:Y:S05]  /*98c0*/  BSYNC B1 ;  /* 0x0000000000017941 */ /* 0x000fea0003800000 */
.L_x_8771:
        /* <DEDUP_REMOVED lines=9> */
.L_x_8767:
        /* <DEDUP_REMOVED lines=12> */
.L_x_8776:
[----:B------:R-:W-:Y:S02]  /*9a20*/  MOV R109, R84 ;  /* 0x00000054006d7202 */ /* 0x000fe40000000f00 */
.L_x_8777:
[----:B------:R-:W-:Y:S05]  /*9a30*/  BSYNC B1 ;  /* 0x0000000000017941 */ /* 0x000fea0003800000 */
.L_x_8775:
        /* <DEDUP_REMOVED lines=16> */
.L_x_8781:
[----:B------:R-:W-:Y:S05]  /*9b40*/  BSYNC B2 ;  /* 0x0000000000027941 */ /* 0x000fea0003800000 */
.L_x_8780:
        /* <DEDUP_REMOVED lines=42> */
.L_x_8779:
[----:B------:R-:W-:Y:S05]  /*9df0*/  BSYNC B1 ;  /* 0x0000000000017941 */ /* 0x000fea0003800000 */
.L_x_8778:
        /* <DEDUP_REMOVED lines=12> */
.L_x_8782:
        /* <DEDUP_REMOVED lines=12> */
.L_x_8785:
[----:B------:R-:W-:Y:S02]  /*9f80*/  MOV R62, R84 ;  /* 0x00000054003e7202 */ /* 0x000fe40000000f00 */
.L_x_8786:
[----:B------:R-:W-:Y:S05]  /*9f90*/  BSYNC B1 ;  /* 0x0000000000017941 */ /* 0x000fea0003800000 */
.L_x_8784:
        /* <DEDUP_REMOVED lines=16> */
.L_x_8790:
[----:B------:R-:W-:Y:S05]  /*a0a0*/  BSYNC B2 ;  /* 0x0000000000027941 */ /* 0x000fea0003800000 */
.L_x_8789:
        /* <DEDUP_REMOVED lines=42> */
.L_x_8788:
[----:B------:R-:W-:Y:S05]  /*a350*/  BSYNC B1 ;  /* 0x0000000000017941 */ /* 0x000fea0003800000 */
.L_x_8787:
        /* <DEDUP_REMOVED lines=9> */
.L_x_8783:
        /* <DEDUP_REMOVED lines=12> */
.L_x_8792:
[----:B------:R-:W-:Y:S02]  /*a4b0*/  IMAD.MOV.U32 R109, RZ, RZ, R84 ;  /* 0x000000ffff6d7224 */ /* 0x000fe400078e0054 */
.L_x_8793:
[----:B------:R-:W-:Y:S05]  /*a4c0*/  BSYNC B1 ;  /* 0x0000000000017941 */ /* 0x000fea0003800000 */
.L_x_8791:
        /* <DEDUP_REMOVED lines=16> */
.L_x_8797:
[----:B------:R-:W-:Y:S05]  /*a5d0*/  BSYNC B2 ;  /* 0x0000000000027941 */ /* 0x000fea0003800000 */
.L_x_8796:
        /* <DEDUP_REMOVED lines=42> */
.L_x_8795:
[----:B------:R-:W-:Y:S05]  /*a880*/  BSYNC B1 ;  /* 0x0000000000017941 */ /* 0x000fea0003800000 */
.L_x_8794:
        /* <DEDUP_REMOVED lines=12> */
.L_x_8798:
        /* <DEDUP_REMOVED lines=12> */
.L_x_8801:
[----:B------:R-:W-:Y:S02]  /*aa10*/  IMAD.MOV.U32 R109, RZ, RZ, R84 ;  /* 0x000000ffff6d7224 */ /* 0x000fe400078e0054 */
.L_x_8802:
[----:B------:R-:W-:Y:S05]  /*aa20*/  BSYNC B1 ;  /* 0x0000000000017941 */ /* 0x000fea0003800000 */
.L_x_8800:
        /* <DEDUP_REMOVED lines=16> */
.L_x_8806:
[----:B------:R-:W-:Y:S05]  /*ab30*/  BSYNC B2 ;  /* 0x0000000000027941 */ /* 0x000fea0003800000 */
.L_x_8805:
        /* <DEDUP_REMOVED lines=42> */
.L_x_8804:
[----:B------:R-:W-:Y:S05]  /*ade0*/  BSYNC B1 ;  /* 0x0000000000017941 */ /* 0x000fea0003800000 */
.L_x_8803:
        /* <DEDUP_REMOVED lines=9> */
.L_x_8799:
        /* <DEDUP_REMOVED lines=12> */
.L_x_8808:
[----:B------:R-:W-:Y:S02]  /*af40*/  IMAD.MOV.U32 R109, RZ, RZ, R84 ;  /* 0x000000ffff6d7224 */ /* 0x000fe400078e0054 */
.L_x_8809:
[----:B------:R-:W-:Y:S05]  /*af50*/  BSYNC B1 ;  /* 0x0000000000017941 */ /* 0x000fea0003800000 */
.L_x_8807:
        /* <DEDUP_REMOVED lines=16> */
.L_x_8813:
[----:B------:R-:W-:Y:S05]  /*b060*/  BSYNC B2 ;  /* 0x0000000000027941 */ /* 0x000fea0003800000 */
.L_x_8812:
        /* <DEDUP_REMOVED lines=41> */
[----:B------:R-:W-:-:S03]  /*b300*/  LOP3.LUT R80, R87, UR26, R80, 0x96, !PT ;  /* 0x0000001a57507c12 */ /* 0x000fc6000f8e9650 */
.L_x_8811:
[----:B------:R-:W-:Y:S05]  /*b310*/  BSYNC B1 ;  /* 0x0000000000017941 */ /* 0x000fea0003800000 */
.L_x_8810:
        /* <DEDUP_REMOVED lines=12> */
.L_x_8814:
        /* <DEDUP_REMOVED lines=12> */
.L_x_8817:
[----:B------:R-:W-:Y:S02]  /*b4a0*/  IMAD.MOV.U32 R109, RZ, RZ, R84 ;  /* 0x000000ffff6d7224 */ /* 0x000fe400078e0054 */
.L_x_8818:
[----:B------:R-:W-:Y:S05]  /*b4b0*/  BSYNC B1 ;  /* 0x0000000000017941 */ /* 0x000fea0003800000 */
.L_x_8816:
        /* <DEDUP_REMOVED lines=16> */
.L_x_8822:
[----:B------:R-:W-:Y:S05]  /*b5c0*/  BSYNC B2 ;  /* 0x0000000000027941 */ /* 0x000fea0003800000 */
.L_x_8821:
        /* <DEDUP_REMOVED lines=42> */
.L_x_8820:
[----:B------:R-:W-:Y:S05]  /*b870*/  BSYNC B1 ;  /* 0x0000000000017941 */ /* 0x000fea0003800000 */
.L_x_8819:
        /* <DEDUP_REMOVED lines=9> */
.L_x_8815:
[----:B------:R-:W-:Y:S01]  /*b910*/  FADD.FTZ R102, RZ, R28 ;  /* 0x0000001cff667221 */ /* 0x000fe20000010000 */
[----:B------:R-:W-:Y:S02]  /*b920*/  SEL R112, RZ, 0x10000, P4 ;  /* 0x00010000ff707807 */ /* 0x000fe40002000000 */
[----:B------:R-:W-:Y:S01]  /*b930*/  SEL R85, RZ, 0x1000000, P5 ;  /* 0x01000000ff557807 */ /* 0x000fe20002800000 */
[----:B------:R-:W-:Y:S01]  /*b940*/  FADD.FTZ R83, R102, R29 ;  /* 0x0000001d66537221 */ /* 0x000fe20000010000 */
[----:B------:R-:W-:Y:S02]  /*b950*/  ISETP.NE.AND P4, PT, R108, RZ, PT ;  /* 0x000000ff6c00720c */ /* 0x000fe40003f85270 */
[----:B------:R-:W-:Y:S01]  /*b960*/  ISETP.NE.AND P6, PT, R107, RZ, PT ;  /* 0x000000ff6b00720c */ /* 0x000fe20003fc5270 */
[----:B------:R-:W-:Y:S01]  /*b970*/  FADD.FTZ R102, R83, R30 ;  /* 0x0000001e53667221 */ /* 0x000fe20000010000 */
[----:B------:R-:W-:Y:S01]  /*b980*/  ISETP.NE.AND P5, PT, R105, RZ, PT ;  /* 0x000000ff6900720c */ /* 0x000fe20003fa5270 */
[----:B------:R-:W-:Y:S01]  /*b990*/  IMAD.WIDE.U32 R106, R99, R106, c[0x0][0x188] ;  /* 0x00006200636a7625 */ /* 0x000fe200078e006a */
[----:B------:R-:W-:-:S02]  /*b9a0*/  SEL R110, RZ, 0x1, P4 ;  /* 0x00000001ff6e7807 */ /* 0x000fc40002000000 */
[----:B------:R-:W-:Y:S01]  /*b9b0*/  SEL R87, RZ, 0x100, P3 ;  /* 0x00000100ff577807 */ /* 0x000fe20001800000 */
[----:B------:R-:W-:Y:S01]  /*b9c0*/  FADD.FTZ R83, R102, R31 ;  /* 0x0000001f66537221 */ /* 0x000fe20000010000 */
[----:B------:R-:W-:Y:S01]  /*b9d0*/  SEL R108, RZ, 0x1, P5 ;  /* 0x00000001ff6c7807 */ /* 0x000fe20002800000 */
[----:B------:R-:W-:Y:S01]  /*b9e0*/  IMAD.WIDE.U32 R110, R110, 0x1000000, RZ ;  /* 0x010000006e6e7825 */ /* 0x000fe200078e00ff */
[----:B------:R-:W-:Y:S01]  /*b9f0*/  ISETP.NE.AND P1, PT, R103, RZ, PT ;  /* 0x000000ff6700720c */ /* 0x000fe20003f25270 */
[----:B------:R0:W-:Y:S01]  /*ba00*/  STG.E.128 [R106.64], R20 ;  /* 0x000000146a007986 */ /* 0x0001e2000c101d06 */
[----:B------:R-:W-:Y:S01]  /*ba10*/  LOP3.LUT R87, R87, R85, R112, 0xfe, !PT ;  /* 0x0000005557577212 */ /* 0x000fe200078efe70 */
[----:B------:R-:W-:Y:S01]  /*ba20*/  FADD.FTZ R102, R83, R24 ;  /* 0x0000001853667221 */ /* 0x000fe20000010000 */
[----:B------:R-:W-:Y:S01]  /*ba30*/  SEL R85, RZ, 0x1, P2 ;  /* 0x00000001ff557807 */ /* 0x000fe20001000000 */
[----:B------:R-:W-:Y:S01]  /*ba40*/  IMAD.WIDE.U32 R108, R108, 0x10000, RZ ;  /* 0x000100006c6c7825 */ /* 0x000fe200078e00ff */
[----:B------:R0:W-:Y:S01]  /*ba50*/  STG.E.128 [R106.64+0x10], R60 ;  /* 0x0000103c6a007986 */ /* 0x0001e2000c101d06 */
[----:B------:R-:W-:-:S02]  /*ba60*/  ISETP.NE.AND P0, PT, R101, RZ, PT ;  /* 0x000000ff6500720c */ /* 0x000fc40003f05270 */
[----:B------:R-:W-:Y:S01]  /*ba70*/  FADD.FTZ R83, R102, R25 ;  /* 0x0000001966537221 */ /* 0x000fe20000010000 */
[----:B------:R-:W-:Y:S02]  /*ba80*/  SEL R102, RZ, 0x1, P6 ;  /* 0x00000001ff667807 */ /* 0x000fe40003000000 */
[----:B------:R-:W-:Y:S01]  /*ba90*/  LOP3.LUT R85, R111, R87, R85, 0xfe, !PT ;  /* 0x000000576f557212 */ /* 0x000fe200078efe55 */
[----:B------:R-:W-:Y:S02]  /*baa0*/  FADD.FTZ R112, R83, R26 ;  /* 0x0000001a53707221 */ /* 0x000fe40000010000 */
[----:B------:R-:W-:-:S04]  /*bab0*/  IMAD.WIDE.U32 R102, R102, 0x100, RZ ;  /* 0x0000010066667825 */ /* 0x000fc800078e00ff */
[----:B------:R-:W-:Y:S01]  /*bac0*/  FADD.FTZ R83, R112, R27 ;  /* 0x0000001b70537221 */ /* 0x000fe20000010000 */
[----:B------:R-:W-:Y:S02]  /*bad0*/  LOP3.LUT R111, R102, R110, R108, 0xfe, !PT ;  /* 0x0000006e666f7212 */ /* 0x000fe400078efe6c */
[----:B------:R-:W-:Y:S01]  /*bae0*/  SEL R102, RZ, 0x1, P1 ;  /* 0x00000001ff667807 */ /* 0x000fe20000800000 */
[----:B------:R-:W-:Y:S01]  /*baf0*/  FADD.FTZ R112, R83, R20 ;  /* 0x0000001453707221 */ /* 0x000fe20000010000 */
[----:B------:R-:W-:Y:S01]  /*bb00*/  LOP3.LUT R103, R103, R85, R109, 0xfe, !PT ;  /* 0x0000005567677212 */ /* 0x000fe200078efe6d */
[----:B------:R-:W-:Y:S01]  /*bb10*/  IMAD.WIDE.U32 R108, R99, R104, c[0x0][0x190] ;  /* 0x00006400636c7625 */ /* 0x000fe200078e0068 */
[----:B------:R-:W-:Y:S02]  /*bb20*/  LOP3.LUT R102, R111, R102, RZ, 0xfc, !PT ;  /* 0x000000666f667212 */ /* 0x000fe400078efcff */
[----:B------:R-:W-:Y:S01]  /*bb30*/  ISETP.NE.AND P1, PT, R0, RZ, PT ;  /* 0x000000ff0000720c */ /* 0x000fe20003f25270 */
[----:B------:R-:W-:-:S02]  /*bb40*/  FADD.FTZ R83, R112, R21 ;  /* 0x0000001570537221 */ /* 0x000fc40000010000 */
[----:B------:R0:W-:Y:S02]  /*bb50*/  STG.E.64 [R108.64], R102 ;  /* 0x000000666c007986 */ /* 0x0001e4000c101b06 */
        /* <DEDUP_REMOVED lines=25> */
.L_x_8823:
[----:B0-----:R-:W-:Y:S01]  /*bcf0*/  FADD.FTZ R87, R110, R63 ;  /* 0x0000003f6e577221 */ /* 0x001fe20000010000 */
[----:B------:R-:W-:Y:S05]  /*bd00*/  BRA.DIV ~URZ, `(.L_x_8824) ;  /* 0x00000c927f007947 */ /* 0x000fea000b800000 */
[----:B------:R0:W1:Y:S02]  /*bd10*/  SHFL.BFLY PT, R83, R87, 0x1, 0x1f ;  /* 0x0c201f0057537f89 */ /* 0x00006400000e0000 */
.L_x_8828:
        /* <DEDUP_REMOVED lines=52> */
.L_x_8829:
[----:B------:R-:W-:Y:S01]  /*c060*/  FMUL.FTZ R101, R85, R85 ;  /* 0x0000005555657220 */ /* 0x000fe20000410000 */
[----:B------:R-:W-:Y:S01]  /*c070*/  ISETP.NE.AND P0, PT, RZ, UR8, PT ;  /* 0x00000008ff007c0c */ /* 0x000fe2000bf05270 */
[----:B-1----:R-:W-:Y:S01]  /*c080*/  FADD.FTZ R106, R106, R87 ;  /* 0x000000576a6a7221 */ /* 0x002fe20000010000 */
[----:B------:R-:W-:Y:S01]  /*c090*/  HADD2.F32 R109, -RZ, R48.H1_H1 ;  /* 0x30000030ff6d7230 */ /* 0x000fe20000004100 */
[----:B0-----:R-:W-:Y:S01]  /*c0a0*/  IMAD.MOV.U32 R87, RZ, RZ, c[0x0][0x1e0] ;  /* 0x00007800ff577624 */ /* 0x001fe200078e00ff */
[----:B------:R-:W-:Y:S01]  /*c0b0*/  FSEL R104, R101, RZ, P0 ;  /* 0x000000ff65687208 */ /* 0x000fe20000000000 */
[----:B------:R-:W-:Y:S01]  /*c0c0*/  IMAD.MOV.U32 R83, RZ, RZ, 0x4 ;  /* 0x00000004ff537424 */ /* 0x000fe200078e00ff */
[----:B------:R-:W-:Y:S01]  /*c0d0*/  FSEL R101, R85, RZ, !P0 ;  /* 0x000000ff55657208 */ /* 0x000fe20004000000 */
[----:B------:R-:W-:Y:S01]  /*c0e0*/  FFMA.FTZ R87, R106, R87, c[0x0][0x228] ;  /* 0x00008a006a577623 */ /* 0x000fe20000010057 */
[----:B------:R-:W-:Y:S01]  /*c0f0*/  HADD2.F32 R111, -RZ, R50.H1_H1 ;  /* 0x30000032ff6f7230 */ /* 0x000fe20000004100 */
[----:B------:R-:W-:Y:S01]  /*c100*/  @!P1 IMAD.WIDE R102, R66, R83, c[0x0][0x1a0] ;  /* 0x0000680042669625 */ /* 0x000fe200078e0253 */
[----:B------:R-:W-:-:S02]  /*c110*/  HADD2.F32 R105, -RZ, R49.H1_H1 ;  /* 0x30000031ff697230 */ /* 0x000fc40000004100 */
[----:B------:R-:W-:Y:S01]  /*c120*/  HADD2.F32 R107, -RZ, R54.H1_H1 ;  /* 0x30000036ff6b7230 */ /* 0x000fe20000004100 */
[----:B------:R-:W-:Y:S01]  /*c130*/  FADD.FTZ R87, R87, R104 ;  /* 0x0000006857577221 */ /* 0x000fe20000010000 */
[----:B------:R0:W-:Y:S01]  /*c140*/  @!P1 STG.E [R102.64], R85 ;  /* 0x0000005566009986 */ /* 0x0001e2000c101906 */
[C---:B------:R-:W-:Y:S01]  /*c150*/  FADD.FTZ R104, -R101.reuse, R29 ;  /* 0x0000001d65687221 */ /* 0x040fe20000010100 */
[----:B------:R-:W-:Y:S01]  /*c160*/  HADD2.F32 R113, -RZ, R52.H0_H0 ;  /* 0x20000034ff717230 */ /* 0x000fe20000004100 */
[----:B------:R-:W1:Y:S01]  /*c170*/  MUFU.RSQ R29, R87 ;  /* 0x00000057001d7308 */ /* 0x000e620000001400 */
[C---:B------:R-:W-:Y:S02]  /*c180*/  FADD.FTZ R112, -R101.reuse, R26 ;  /* 0x0000001a65707221 */ /* 0x040fe40000010100 */
[C---:B------:R-:W-:Y:S01]  /*c190*/  FADD.FTZ R124, -R101.reuse, R63 ;  /* 0x0000003f657c7221 */ /* 0x040fe20000010100 */
[----:B------:R-:W-:Y:S01]  /*c1a0*/  HADD2.F32 R63, -RZ, R59.H0_H0 ;  /* 0x2000003bff3f7230 */ /* 0x000fe20000004100 */
[----:B------:R-:W-:-:S02]  /*c1b0*/  FADD.FTZ R116, -R101, R20 ;  /* 0x0000001465747221 */ /* 0x000fc40000010100 */
[C---:B------:R-:W-:Y:S01]  /*c1c0*/  FADD.FTZ R118, -R101.reuse, R22 ;  /* 0x0000001665767221 */ /* 0x040fe20000010100 */
[----:B------:R-:W-:Y:S01]  /*c1d0*/  HADD2.F32 R22, -RZ, R51.H0_H0 ;  /* 0x20000033ff167230 */ /* 0x000fe20000004100 */
[C---:B0-----:R-:W-:Y:S01]  /*c1e0*/  FADD.FTZ R102, -R101.reuse, R21 ;  /* 0x0000001565667221 */ /* 0x041fe20000010100 */
[----:B------:R-:W-:Y:S01]  /*c1f0*/  HADD2.F32 R103, -RZ, R48.H0_H0 ;  /* 0x20000030ff677230 */ /* 0x000fe20000004100 */
[C---:B------:R-:W-:Y:S02]  /*c200*/  FADD.FTZ R120, -R101.reuse, R23 ;  /* 0x0000001765787221 */ /* 0x040fe40000010100 */
[----:B------:R-:W-:Y:S02]  /*c210*/  FADD.FTZ R30, -R101, R30 ;  /* 0x0000001e651e7221 */ /* 0x000fe40000010100 */
[----:B------:R-:W-:-:S04]  /*c220*/  @!P1 IMAD.WIDE R20, R66, R83, c[0x0][0x1a8] ;  /* 0x00006a0042149625 */ /* 0x000fc800078e0253 */
[----:B------:R-:W-:Y:S01]  /*c230*/  FADD.FTZ R60, -R101, R60 ;  /* 0x0000003c653c7221 */ /* 0x000fe20000010100 */
[----:B-1----:R0:W-:Y:S01]  /*c240*/  @!P1 STG.E [R20.64], R29 ;  /* 0x0000001d14009986 */ /* 0x0021e2000c101906 */
[----:B------:R-:W-:Y:S02]  /*c250*/  FMUL.FTZ R23, R29, R112 ;  /* 0x000000701d177220 */ /* 0x000fe40000410000 */
[C---:B------:R-:W-:Y:S02]  /*c260*/  FADD.FTZ R28, -R101.reuse, R28 ;  /* 0x0000001c651c7221 */ /* 0x040fe40000010100 */
[C---:B------:R-:W-:Y:S02]  /*c270*/  FADD.FTZ R106, -R101.reuse, R31 ;  /* 0x0000001f656a7221 */ /* 0x040fe40000010100 */
[C---:B------:R-:W-:Y:S02]  /*c280*/  FADD.FTZ R108, -R101.reuse, R24 ;  /* 0x00000018656c7221 */ /* 0x040fe40000010100 */
[----:B------:R-:W-:-:S02]  /*c290*/  FADD.FTZ R110, -R101, R25 ;  /* 0x00000019656e7221 */ /* 0x000fc40000010100 */
[C---:B------:R-:W-:Y:S01]  /*c2a0*/  FADD.FTZ R114, -R101.reuse, R27 ;  /* 0x0000001b65727221 */ /* 0x040fe20000010100 */
[----:B0-----:R-:W-:Y:S01]  /*c2b0*/  HADD2.F32 R20, -RZ, R51.H1_H1 ;  /* 0x30000033ff147230 */ /* 0x001fe20000004100 */
[C---:B------:R-:W-:Y:S01]  /*c2c0*/  FADD.FTZ R122, -R101.reuse, R61 ;  /* 0x0000003d657a7221 */ /* 0x040fe20000010100 */
[----:B------:R-:W-:Y:S01]  /*c2d0*/  HADD2.F32 R21, -RZ, R49.H0_H0 ;  /* 0x20000031ff157230 */ /* 0x000fe20000004100 */
[----:B------:R-:W-:Y:S02]  /*c2e0*/  FADD.FTZ R62, -R101, R62 ;  /* 0x0000003e653e7221 */ /* 0x000fe40000010100 */
[C---:B------:R-:W-:Y:S02]  /*c2f0*/  FMUL.FTZ R26, R29.reuse, R104 ;  /* 0x000000681d1a7220 */ /* 0x040fe40000410000 */
[C---:B------:R-:W-:Y:S02]  /*c300*/  FMUL.FTZ R101, R29.reuse, R30 ;  /* 0x0000001e1d657220 */ /* 0x040fe40000410000 */
[----:B------:R-:W-:-:S02]  /*c310*/  FMUL.FTZ R104, R29, R102 ;  /* 0x000000661d687220 */ /* 0x000fc40000410000 */
[----:B------:R-:W-:Y:S02]  /*c320*/  FMUL.FTZ R25, R29, R60 ;  /* 0x0000003c1d197220 */ /* 0x000fe40000410000 */
[----:B------:R-:W-:Y:S02]  /*c330*/  FFMA.FTZ R63, R23, R63, R8 ;  /* 0x0000003f173f7223 */ /* 0x000fe40000010008 */
[C---:B------:R-:W-:Y:S01]  /*c340*/  FMUL.FTZ R27, R29.reuse, R28 ;  /* 0x0000001c1d1b7220 */ /* 0x040fe20000410000 */
[----:B------:R-:W-:Y:S01]  /*c350*/  HADD2.F32 R28, -RZ, R57.H1_H1 ;  /* 0x30000039ff1c7230 */ /* 0x000fe20000004100 */
[C---:B------:R-:W-:Y:S01]  /*c360*/  FMUL.FTZ R24, R29.reuse, R106 ;  /* 0x0000006a1d187220 */ /* 0x040fe20000410000 */
[----:B------:R-:W-:Y:S01]  /*c370*/  HADD2.F32 R106, -RZ, R47.H0_H0 ;  /* 0x2000002fff6a7230 */ /* 0x000fe20000004100 */
[C---:B------:R-:W-:Y:S01]  /*c380*/  FMUL.FTZ R61, R29.reuse, R108 ;  /* 0x0000006c1d3d7220 */ /* 0x040fe20000410000 */
[----:B------:R-:W-:Y:S01]  /*c390*/  HADD2.F32 R108, -RZ, R55.H1_H1 ;  /* 0x30000037ff6c7230 */ /* 0x000fe20000004100 */
[----:B------:R-:W-:-:S02]  /*c3a0*/  FMUL.FTZ R110, R29, R110 ;  /* 0x0000006e1d6e7220 */ /* 0x000fc40000410000 */
[C---:B------:R-:W-:Y:S01]  /*c3b0*/  FMUL.FTZ R112, R29.reuse, R114 ;  /* 0x000000721d707220 */ /* 0x040fe20000410000 */
[----:B------:R-:W-:Y:S01]  /*c3c0*/  HADD2.F32 R114, -RZ, R59.H1_H1 ;  /* 0x3000003bff727230 */ /* 0x000fe20000004100 */
[C---:B------:R-:W-:Y:S01]  /*c3d0*/  FMUL.FTZ R85, R29.reuse, R116 ;  /* 0x000000741d557220 */ /* 0x040fe20000410000 */
[----:B------:R-:W-:Y:S01]  /*c3e0*/  HADD2.F32 R116, -RZ, R56.H1_H1 ;  /* 0x30000038ff747230 */ /* 0x000fe20000004100 */
[C---:B------:R-:W-:Y:S02]  /*c3f0*/  FMUL.FTZ R87, R29.reuse, R118 ;  /* 0x000000761d577220 */ /* 0x040fe40000410000 */
[C---:B------:R-:W-:Y:S02]  /*c400*/  FMUL.FTZ R102, R29.reuse, R120 ;  /* 0x000000781d667220 */ /* 0x040fe40000410000 */
[C---:B------:R-:W-:Y:S02]  /*c410*/  FMUL.FTZ R60, R29.reuse, R122 ;  /* 0x0000007a1d3c7220 */ /* 0x040fe40000410000 */
[C---:B------:R-:W-:Y:S01]  /*c420*/  FMUL.FTZ R31, R29.reuse, R62 ;  /* 0x0000003e1d1f7220 */ /* 0x040fe20000410000 */
[--C-:B------:R-:W-:Y:S01]  /*c430*/  HADD2.F32 R62, -RZ, R58.reuse.H1_H1 ;  /* 0x3000003aff3e7230 */ /* 0x100fe20000004100 */
[----:B------:R-:W-:Y:S01]  /*c440*/  FMUL.FTZ R30, R29, R124 ;  /* 0x0000007c1d1e7220 */ /* 0x000fe20000410000 */
[----:B------:R-:W-:Y:S01]  /*c450*/  HADD2.F32 R29, -RZ, R58.H0_H0 ;  /* 0x2000003aff1d7230 */ /* 0x000fe20000004100 */
[----:B------:R-:W-:Y:S01]  /*c460*/  FFMA.FTZ R23, R23, R22, R72 ;  /* 0x0000001617177223 */ /* 0x000fe20000010048 */
[----:B------:R-:W-:Y:S01]  /*c470*/  HADD2.F32 R22, -RZ, R50.H0_H0 ;  /* 0x20000032ff167230 */ /* 0x000fe20000004100 */
[----:B------:R-:W-:-:S02]  /*c480*/  FFMA.FTZ R114, R112, R114, R9 ;  /* 0x0000007270727223 */ /* 0x000fc40000010009 */
[C---:B------:R-:W-:Y:S02]  /*c490*/  FFMA.FTZ R29, R61.reuse, R29, R6 ;  /* 0x0000001d3d1d7223 */ /* 0x040fe40000010006 */
[----:B------:R-:W-:Y:S01]  /*c4a0*/  FFMA.FTZ R22, R61, R22, R70 ;  /* 0x000000163d167223 */ /* 0x000fe20000010046 */
[----:B------:R-:W-:Y:S01]  /*c4b0*/  HADD2.F32 R61, -RZ, R57.H0_H0 ;  /* 0x20000039ff3d7230 */ /* 0x000fe20000004100 */
[----:B------:R-:W-:Y:S01]  /*c4c0*/  FFMA.FTZ R112, R112, R20, R73 ;  /* 0x0000001470707223 */ /* 0x000fe20000010049 */
[----:B------:R-:W-:Y:S01]  /*c4d0*/  HADD2.F32 R20, -RZ, R56.H0_H0 ;  /* 0x20000038ff147230 */ /* 0x000fe20000004100 */
[C---:B------:R-:W-:Y:S01]  /*c4e0*/  FFMA.FTZ R21, R101.reuse, R21, R68 ;  /* 0x0000001565157223 */ /* 0x040fe20000010044 */
[----:B------:R-:W-:Y:S01]  /*c4f0*/  F2FP.PACK_AB R63, R114, R63 ;  /* 0x0000003f723f723e */ /* 0x000fe200000000ff */
[----:B------:R-:W-:Y:S01]  /*c500*/  FFMA.FTZ R61, R101, R61, R4 ;  /* 0x0000003d653d7223 */ /* 0x000fe20000010004 */
[----:B------:R-:W-:Y:S01]  /*c510*/  HADD2.F32 R114, -RZ, R44.H1_H1 ;  /* 0x3000002cff727230 */ /* 0x000fe20000004100 */
[C---:B------:R-:W-:Y:S01]  /*c520*/  FFMA.FTZ R101, R27.reuse, R20, R2 ;  /* 0x000000141b657223 */ /* 0x040fe20000010002 */
[----:B------:R-:W-:Y:S01]  /*c530*/  F2FP.PACK_AB R23, R112, R23 ;  /* 0x000000177017723e */ /* 0x000fe200000000ff */
[----:B------:R-:W-:Y:S01]  /*c540*/  FFMA.FTZ R20, R27, R103, R18 ;  /* 0x000000671b147223 */ /* 0x000fe20000010012 */
[----:B------:R-:W-:Y:S01]  /*c550*/  HADD2.F32 R27, -RZ, R55.H0_H0 ;  /* 0x20000037ff1b7230 */ /* 0x000fe20000004100 */
[----:B------:R-:W-:Y:S01]  /*c560*/  FFMA.FTZ R106, R31, R106, R88 ;  /* 0x0000006a1f6a7223 */ /* 0x000fe20000010058 */
[----:B------:R-:W-:Y:S01]  /*c570*/  HADD2.F32 R103, -RZ, R47.H1_H1 ;  /* 0x3000002fff677230 */ /* 0x000fe20000004100 */
[----:B------:R-:W-:-:S02]  /*c580*/  FFMA.FTZ R116, R26, R116, R3 ;  /* 0x000000741a747223 */ /* 0x000fc40000010003 */
[----:B------:R-:W-:Y:S02]  /*c590*/  FFMA.FTZ R27, R31, R27, R16 ;  /* 0x0000001b1f1b7223 */ /* 0x000fe40000010010 */
[----:B------:R-:W-:Y:S01]  /*c5a0*/  FFMA.FTZ R109, R26, R109, R67 ;  /* 0x0000006d1a6d7223 */ /* 0x000fe20000010043 */
[----:B------:R-:W-:Y:S01]  /*c5b0*/  HADD2.F32 R26, -RZ, R54.H0_H0 ;  /* 0x20000036ff1a7230 */ /* 0x000fe20000004100 */
[C---:B------:R-:W-:Y:S02]  /*c5c0*/  FFMA.FTZ R108, R30.reuse, R108, R17 ;  /* 0x0000006c1e6c7223 */ /* 0x040fe40000010011 */
[----:B------:R-:W-:Y:S01]  /*c5d0*/  FFMA.FTZ R31, R30, R103, R89 ;  /* 0x000000671e1f7223 */ /* 0x000fe20000010059 */
[--C-:B------:R-:W-:Y:S01]  /*c5e0*/  HADD2.F32 R30, -RZ, R46.reuse.H0_H0 ;  /* 0x2000002eff1e7230 */ /* 0x100fe20000004100 */
[C---:B------:R-:W-:Y:S01]  /*c5f0*/  FFMA.FTZ R62, R110.reuse, R62, R7 ;  /* 0x0000003e6e3e7223 */ /* 0x040fe20000010007 */
[----:B------:R-:W-:Y:S01]  /*c600*/  HADD2.F32 R103, -RZ, R53.H0_H0 ;  /* 0x20000035ff677230 */ /* 0x000fe20000004100 */
[----:B------:R-:W-:Y:S01]  /*c610*/  FFMA.FTZ R111, R110, R111, R71 ;  /* 0x0000006f6e6f7223 */ /* 0x000fe20000010047 */
[--C-:B------:R-:W-:Y:S01]  /*c620*/  HADD2.F32 R110, -RZ, R45.reuse.H0_H0 ;  /* 0x2000002dff6e7230 */ /* 0x100fe20000004100 */
[----:B------:R-:W-:Y:S01]  /*c630*/  FFMA.FTZ R28, R24, R28, R5 ;  /* 0x0000001c181c7223 */ /* 0x000fe20000010005 */
[----:B------:R-:W-:Y:S01]  /*c640*/  F2FP.PACK_AB R62, R62, R29 ;  /* 0x0000001d3e3e723e */ /* 0x000fe200000000ff */
[----:B------:R-:W-:Y:S01]  /*c650*/  FFMA.FTZ R24, R24, R105, R69 ;  /* 0x0000006918187223 */ /* 0x000fe20000010045 */
[----:B------:R-:W-:Y:S01]  /*c660*/  HADD2.F32 R105, -RZ, R46.H1_H1 ;  /* 0x3000002eff697230 */ /* 0x000fe20000004100 */
[C---:B------:R-:W-:Y:S01]  /*c670*/  FFMA.FTZ R26, R25.reuse, R26, R14 ;  /* 0x0000001a191a7223 */ /* 0x040fe2000001000e */
[----:B------:R-:W-:Y:S01]  /*c680*/  F2FP.PACK_AB R61, R28, R61 ;  /* 0x0000003d1c3d723e */ /* 0x000fe200000000ff */
[----:B------:R-:W-:Y:S01]  /*c690*/  FFMA.FTZ R30, R25, R30, R78 ;  /* 0x0000001e191e7223 */ /* 0x000fe2000001004e */
[----:B------:R-:W-:Y:S01]  /*c6a0*/  F2FP.PACK_AB R31, R31, R106 ;  /* 0x0000006a1f1f723e */ /* 0x000fe200000000ff */
[C---:B------:R-:W-:Y:S01]  /*c6b0*/  FFMA.FTZ R25, R87.reuse, R103, R12 ;  /* 0x0000006757197223 */ /* 0x040fe2000001000c */
[----:B------:R-:W-:Y:S01]  /*c6c0*/  HADD2.F32 R103, -RZ, R45.H1_H1 ;  /* 0x3000002dff677230 */ /* 0x000fe20000004100 */
[----:B------:R-:W-:Y:S01]  /*c6d0*/  FFMA.FTZ R87, R87, R110, R76 ;  /* 0x0000006e57577223 */ /* 0x000fe2000001004c */
[----:B------:R-:W-:Y:S01]  /*c6e0*/  HADD2.F32 R110, -RZ, R53.H1_H1 ;  /* 0x30000035ff6e7230 */ /* 0x000fe20000004100 */
[C---:B------:R-:W-:Y:S01]  /*c6f0*/  FFMA.FTZ R107, R60.reuse, R107, R15 ;  /* 0x0000006b3c6b7223 */ /* 0x040fe2000001000f */
[----:B------:R-:W-:Y:S01]  /*c700*/  SHF.L.U32 R106, R99, 0x4, RZ ;  /* 0x00000004636a7819 */ /* 0x000fe200000006ff */
[----:B------:R-:W-:Y:S01]  /*c710*/  FFMA.FTZ R105, R60, R105, R79 ;  /* 0x000000693c697223 */ /* 0x000fe2000001004f */
[----:B------:R-:W-:Y:S01]  /*c720*/  HADD2.F32 R60, -RZ, R44.H0_H0 ;  /* 0x2000002cff3c7230 */ /* 0x000fe20000004100 */
[----:B------:R-:W-:Y:S01]  /*c730*/  FFMA.FTZ R110, R102, R110, R13 ;  /* 0x0000006e666e7223 */ /* 0x000fe2000001000d */
[----:B------:R-:W-:Y:S01]  /*c740*/  F2FP.PACK_AB R21, R24, R21 ;  /* 0x000000151815723e */ /* 0x000fe200000000ff */
[----:B------:R-:W-:Y:S01]  /*c750*/  FFMA.FTZ R102, R102, R103, R77 ;  /* 0x0000006766667223 */ /* 0x000fe2000001004d */
[----:B------:R-:W-:Y:S01]  /*c760*/  SHF.R.U32.HI R99, RZ, 0x1c, R99 ;  /* 0x0000001cff637819 */ /* 0x000fe20000011663 */
[----:B------:R-:W-:Y:S01]  /*c770*/  IMAD.SHL.U32 R103, R100, 0x10, RZ ;  /* 0x0000001064677824 */ /* 0x000fe200078e00ff */
[----:B------:R-:W-:Y:S01]  /*c780*/  F2FP.PACK_AB R22, R111, R22 ;  /* 0x000000166f16723e */ /* 0x000fe200000000ff */
[----:B------:R-:W-:Y:S01]  /*c790*/  FFMA.FTZ R113, R85, R113, R10 ;  /* 0x0000007155717223 */ /* 0x000fe2000001000a */
[----:B------:R-:W-:Y:S01]  /*c7a0*/  F2FP.PACK_AB R20, R109, R20 ;  /* 0x000000146d14723e */ /* 0x000fe200000000ff */
[----:B------:R-:W-:Y:S01]  /*c7b0*/  FFMA.FTZ R85, R85, R60, R74 ;  /* 0x0000003c55557223 */ /* 0x000fe2000001004a */
[----:B------:R-:W-:Y:S01]  /*c7c0*/  F2FP.PACK_AB R60, R116, R101 ;  /* 0x00000065743c723e */ /* 0x000fe200000000ff */
[----:B------:R-:W-:Y:S01]  /*c7d0*/  IMAD R66, R83, c[0x0][0x160], R66 ;  /* 0x0000580053427a24 */ /* 0x000fe200078e0242 */
[----:B------:R-:W-:Y:S01]  /*c7e0*/  SHF.R.U32.HI R101, RZ, 0x1c, R100 ;  /* 0x0000001cff657819 */ /* 0x000fe20000011664 */
[----:B------:R-:W-:Y:S01]  /*c7f0*/  HADD2.F32 R100, -RZ, R52.H1_H1 ;  /* 0x30000034ff647230 */ /* 0x000fe20000004100 */
[----:B------:R-:W-:-:S02]  /*c800*/  IADD3 R28, P0, R103, c[0x0][0x208], RZ ;  /* 0x00008200671c7a10 */ /* 0x000fc40007f1e0ff */
[----:B------:R-:W-:Y:S02]  /*c810*/  F2FP.PACK_AB R25, R110, R25 ;  /* 0x000000196e19723e */ /* 0x000fe400000000ff */
[----:B------:R-:W-:Y:S01]  /*c820*/  IADD3.X R29, R101, c[0x0][0x20c], RZ, P0, !PT ;  /* 0x00008300651d7a10 */ /* 0x000fe200007fe4ff */
[C---:B------:R-:W-:Y:S01]  /*c830*/  FFMA.FTZ R100, R104.reuse, R100, R11 ;  /* 0x0000006468647223 */ /* 0x040fe2000001000b */
[----:B------:R-:W-:Y:S01]  /*c840*/  F2FP.PACK_AB R26, R107, R26 ;  /* 0x0000001a6b1a723e */ /* 0x000fe200000000ff */
[----:B------:R-:W-:Y:S01]  /*c850*/  FFMA.FTZ R104, R104, R114, R75 ;  /* 0x0000007268687223 */ /* 0x000fe2000001004b */
[----:B------:R-:W-:Y:S01]  /*c860*/  F2FP.PACK_AB R27, R108, R27 ;  /* 0x0000001b6c1b723e */ /* 0x000fe200000000ff */
[----:B------:R0:W-:Y:S01]  /*c870*/  STG.E.128 [R28.64], R60 ;  /* 0x0000003c1c007986 */ /* 0x0001e2000c101d06 */
[----:B------:R-:W-:Y:S02]  /*c880*/  F2FP.PACK_AB R24, R100, R113 ;  /* 0x000000716418723e */ /* 0x000fe400000000ff */
[----:B------:R-:W-:-:S02]  /*c890*/  IADD3 R100, P1, R106, c[0x0][0x208], RZ ;  /* 0x000082006a647a10 */ /* 0x000fc40007f3e0ff */
[----:B------:R-:W-:Y:S02]  /*c8a0*/  F2FP.PACK_AB R30, R105, R30 ;  /* 0x0000001e691e723e */ /* 0x000fe400000000ff */
[----:B0-----:R-:W-:Y:S02]  /*c8b0*/  IADD3 R60, P0, R103, c[0x0][0x210], RZ ;  /* 0x00008400673c7a10 */ /* 0x001fe40007f1e0ff */
[----:B------:R-:W-:Y:S02]  /*c8c0*/  IADD3 R62, P2, R106, c[0x0][0x210], RZ ;  /* 0x000084006a3e7a10 */ /* 0x000fe40007f5e0ff */
[----:B------:R-:W-:Y:S02]  /*c8d0*/  IADD3.X R61, R101, c[0x0][0x214], RZ, P0, !PT ;  /* 0x00008500653d7a10 */ /* 0x000fe400007fe4ff */
[----:B------:R-:W-:Y:S02]  /*c8e0*/  IADD3.X R101, R99, c[0x0][0x20c], RZ, P1, !PT ;  /* 0x0000830063657a10 */ /* 0x000fe40000ffe4ff */
[----:B------:R-:W-:Y:S01]  /*c8f0*/  F2FP.PACK_AB R29, R102, R87 ;  /* 0x00000057661d723e */ /* 0x000fe200000000ff */
        /* <DEDUP_REMOVED lines=8> */
.L_x_8826:
[----:B------:R-:W-:Y:S05]  /*c980*/  BSYNC B0 ;  /* 0x0000000000007941 */ /* 0x000fea0003800000 */
.L_x_8565:
[----:B------:R-:W-:Y:S05]  /*c990*/  EXIT ;  /* 0x000000000000794d */ /* 0x000fea0003800000 */
.L_x_8824:
[----:B------:R-:W-:Y:S01]  /*c9a0*/  IMAD.MOV.U32 R104, RZ, RZ, 0x1 ;  /* 0x00000001ff687424 */ /* 0x000fe200078e00ff */
[----:B------:R-:W-:Y:S01]  /*c9b0*/  MOV R102, 0xc9f0 ;  /* 0x0000c9f000667802 */ /* 0x000fe20000000f00 */
[----:B------:R-:W-:-:S02]  /*c9c0*/  IMAD.MOV.U32 R83, RZ, RZ, 0x1f ;  /* 0x0000001fff537424 */ /* 0x000fc400078e00ff */
[----:B------:R-:W-:Y:S02]  /*c9d0*/  IMAD.MOV.U32 R106, RZ, RZ, -0x1 ;  /* 0xffffffffff6a7424 */ /* 0x000fe400078e00ff */
[----:B------:R-:W-:Y:S05]  /*c9e0*/  CALL.REL.NOINC `($__internal_53_$__cuda_sm70_shflsync_bfly_p) ;  /* 0x000005a000007944 */ /* 0x000fea0003c00000 */
[----:B01----:R-:W-:Y:S05]  /*c9f0*/  BRA `(.L_x_8828) ;  /* 0xfffff32000007947 */ /* 0x003fea000383ffff */
.L_x_8825:
[----:B0-----:R-:W-:Y:S01]  /*ca00*/  IMAD.MOV.U32 R87, RZ, RZ, R108 ;  /* 0x000000ffff577224 */ /* 0x001fe200078e006c */
[----:B------:R-:W-:Y:S01]  /*ca10*/  MOV R104, 0x2 ;  /* 0x0000000200687802 */ /* 0x000fe20000000f00 */
[----:B------:R-:W-:Y:S01]  /*ca20*/  IMAD.MOV.U32 R83, RZ, RZ, 0x1f ;  /* 0x0000001fff537424 */ /* 0x000fe200078e00ff */
[----:B------:R-:W-:Y:S01]  /*ca30*/  MOV R102, 0xca60 ;  /* 0x0000ca6000667802 */ /* 0x000fe20000000f00 */
[----:B------:R-:W-:Y:S02]  /*ca40*/  IMAD.MOV.U32 R106, RZ, RZ, -0x1 ;  /* 0xffffffffff6a7424 */ /* 0x000fe400078e00ff */
[----:B------:R-:W-:Y:S05]  /*ca50*/  CALL.REL.NOINC `($__internal_53_$__cuda_sm70_shflsync_bfly_p) ;  /* 0x0000053000007944 */ /* 0x000fea0003c00000 */
[----:B01----:R-:W-:Y:S01]  /*ca60*/  FADD.FTZ R87, R108, R83 ;  /* 0x000000536c577221 */ /* 0x003fe20000010000 */
[----:B------:R-:W-:Y:S01]  /*ca70*/  MOV R106, 0xffffffff ;  /* 0xffffffff006a7802 */ /* 0x000fe20000000f00 */
[----:B------:R-:W-:Y:S01]  /*ca80*/  IMAD.MOV.U32 R104, RZ, RZ, 0x4 ;  /* 0x00000004ff687424 */ /* 0x000fe200078e00ff */
[----:B------:R-:W-:Y:S01]  /*ca90*/  MOV R102, 0xcac0 ;  /* 0x0000cac000667802 */ /* 0x000fe20000000f00 */
[----:B------:R-:W-:Y:S02]  /*caa0*/  IMAD.MOV.U32 R83, RZ, RZ, 0x1f ;  /* 0x0000001fff537424 */ /* 0x000fe400078e00ff */
[----:B------:R-:W-:Y:S05]  /*cab0*/  CALL.REL.NOINC `($__internal_53_$__cuda_sm70_shflsync_bfly_p) ;  /* 0x000004d000007944 */ /* 0x000fea0003c00000 */
[----:B01----:R-:W-:Y:S01]  /*cac0*/  FADD.FTZ R87, R87, R83 ;  /* 0x0000005357577221 */ /* 0x003fe20000010000 */
[----:B------:R-:W-:Y:S01]  /*cad0*/  MOV R102, 0xcb20 ;  /* 0x0000cb2000667802 */ /* 0x000fe20000000f00 */
[----:B------:R-:W-:-:S02]  /*cae0*/  IMAD.MOV.U32 R104, RZ, RZ, 0x8 ;  /* 0x00000008ff687424 */ /* 0x000fc400078e00ff */
[----:B------:R-:W-:Y:S02]  /*caf0*/  IMAD.MOV.U32 R83, RZ, RZ, 0x1f ;  /* 0x0000001fff537424 */ /* 0x000fe400078e00ff */
[----:B------:R-:W-:Y:S02]  /*cb00*/  IMAD.MOV.U32 R106, RZ, RZ, -0x1 ;  /* 0xffffffffff6a7424 */ /* 0x000fe400078e00ff */
[----:B------:R-:W-:Y:S05]  /*cb10*/  CALL.REL.NOINC `($__internal_53_$__cuda_sm70_shflsync_bfly_p) ;  /* 0x0000047000007944 */ /* 0x000fea0003c00000 */
[----:B01----:R-:W-:Y:S01]  /*cb20*/  FADD.FTZ R87, R87, R83 ;  /* 0x0000005357577221 */ /* 0x003fe20000010000 */
[----:B------:R-:W-:Y:S01]  /*cb30*/  HFMA2.MMA R83, -RZ, RZ, 0, 1.847743988037109375e-06 ;  /* 0x0000001fff537435 */ /* 0x000fe200000001ff */
[----:B------:R-:W-:Y:S01]  /*cb40*/  IMAD.MOV.U32 R104, RZ, RZ, 0x10 ;  /* 0x00000010ff687424 */ /* 0x000fe200078e00ff */
[----:B------:R-:W-:Y:S01]  /*cb50*/  MOV R102, 0xcb80 ;  /* 0x0000cb8000667802 */ /* 0x000fe20000000f00 */
[----:B------:R-:W-:-:S03]  /*cb60*/  IMAD.MOV.U32 R106, RZ, RZ, -0x1 ;  /* 0xffffffffff6a7424 */ /* 0x000fc600078e00ff */
[----:B------:R-:W-:Y:S05]  /*cb70*/  CALL.REL.NOINC `($__internal_53_$__cuda_sm70_shflsync_bfly_p) ;  /* 0x0000041000007944 */ /* 0x000fea0003c00000 */
        /* <DEDUP_REMOVED lines=38> */
[----:B------:R-:W-:Y:S05]  /*cde0*/  CALL.REL.NOINC `($__internal_53_$__cuda_sm70_shflsync_bfly_p) ;  /* 0x000001a000007944 */ /* 0x000fea0003c00000 */
[----:B01----:R-:W-:Y:S01]  /*cdf0*/  FADD.FTZ R87, R87, R83 ;  /* 0x0000005357577221 */ /* 0x003fe20000010000 */
[----:B------:R-:W-:Y:S01]  /*ce00*/  MOV R104, 0x2 ;  /* 0x0000000200687802 */ /* 0x000fe20000000f00 */
[----:B------:R-:W-:Y:S01]  /*ce10*/  IMAD.MOV.U32 R83, RZ, RZ, 0x1f ;  /* 0x0000001fff537424 */ /* 0x000fe200078e00ff */
[----:B------:R-:W-:Y:S01]  /*ce20*/  MOV R102, 0xce50 ;  /* 0x0000ce5000667802 */ /* 0x000fe20000000f00 */
[----:B------:R-:W-:-:S02]  /*ce30*/  IMAD.MOV.U32 R106, RZ, RZ, -0x1 ;  /* 0xffffffffff6a7424 */ /* 0x000fc400078e00ff */
[----:B------:R-:W-:Y:S05]  /*ce40*/  CALL.REL.NOINC `($__internal_53_$__cuda_sm70_shflsync_bfly_p) ;  /* 0x0000014000007944 */ /* 0x000fea0003c00000 */
[----:B01----:R-:W-:Y:S01]  /*ce50*/  FADD.FTZ R87, R87, R83 ;  /* 0x0000005357577221 */ /* 0x003fe20000010000 */
[----:B------:R-:W-:Y:S01]  /*ce60*/  MOV R106, 0xffffffff ;  /* 0xffffffff006a7802 */ /* 0x000fe20000000f00 */
[----:B------:R-:W-:Y:S01]  /*ce70*/  IMAD.MOV.U32 R104, RZ, RZ, 0x4 ;  /* 0x00000004ff687424 */ /* 0x000fe200078e00ff */
[----:B------:R-:W-:Y:S01]  /*ce80*/  MOV R102, 0xceb0 ;  /* 0x0000ceb000667802 */ /* 0x000fe20000000f00 */
[----:B------:R-:W-:-:S02]  /*ce90*/  IMAD.MOV.U32 R83, RZ, RZ, 0x1f ;  /* 0x0000001fff537424 */ /* 0x000fc400078e00ff */
        /* <DEDUP_REMOVED lines=13> */
[----:B01----:R-:W-:Y:S01]  /*cf70*/  IMAD.MOV.U32 R106, RZ, RZ, R83 ;  /* 0x000000ffff6a7224 */ /* 0x003fe200078e0053 */
[----:B------:R-:W-:Y:S05]  /*cf80*/  BRA `(.L_x_8829) ;  /* 0xfffff0d000007947 */ /* 0x000fea000383ffff */
        .weak           $__internal_53_$__cuda_sm70_shflsync_bfly_p
        .type           $__internal_53_$__cuda_sm70_shflsync_bfly_p,@function
        .size           $__internal_53_$__cuda_sm70_shflsync_bfly_p,(.L_x_13593 - $__internal_53_$__cuda_sm70_shflsync_bfly_p)
$__internal_53_$__cuda_sm70_shflsync_bfly_p:
[----:B------:R-:W-:Y:S01]  /*cf90*/  IMAD.MOV.U32 R103, RZ, RZ, 0x0 ;  /* 0x00000000ff677424 */ /* 0x000fe200078e00ff */
[----:B------:R-:W-:Y:S04]  /*cfa0*/  WARPSYNC R106 ;  /* 0x0000006a00007348 */ /* 0x000fe80003800000 */
[----:B------:R0:W1:Y:S01]  /*cfb0*/  SHFL.BFLY PT, R83, R87, R104, R83 ;  /* 0x0c00006857537389 */ /* 0x00006200000e0053 */
[----:B------:R-:W-:Y:S05]  /*cfc0*/  RET.REL.NODEC R102 `(_ZN10layer_norm31ln_parallel_residual_fwd_kernelINS_13Kernel_traitsI6__halfS2_fS2_fjLj512ELj1ELj4ELj1ELj16ENS_18Kernel_traits_baseILj512ES2_S2_fS2_fjLj128EEEEELb1ELb0ELb1EEEvNS_9FwdParamsE) ;  /* 0xffff303066007950 */ /* 0x000fea0003c3ffff */
.L_x_8830:
        /* <DEDUP_REMOVED lines=11> */
.L_x_13593:


//--------------------- .text._ZN10layer_norm31ln_parallel_residual_fwd_kernelINS_13Kernel_traitsI6__halfS2_fS2_fjLj512ELj1ELj4ELj1ELj16ENS_18Kernel_traits_baseILj512ES2_S2_fS2_fjLj128EEEEELb1ELb1ELb0EEEvNS_9FwdParamsE --------------------------
	.section	.text._ZN10layer_norm31ln_parallel_residual_fwd_kernelINS_13Kernel_traitsI6__halfS2_fS2_fjLj512ELj1ELj4ELj1ELj16ENS_18Kernel_traits_baseILj512ES2_S2_fS2_fjLj128EEEEELb1ELb1ELb0EEEvNS_9FwdParamsE,"ax",@progbits
	.sectioninfo	@"SHI_REGISTERS=96"
	.align	128
        .global         _ZN10layer_norm31ln_parallel_residual_fwd_kernelINS_13Kernel_traitsI6__halfS2_fS2_fjLj512ELj1ELj4ELj1ELj16ENS_18Kernel_traits_baseILj512ES2_S2_fS2_fjLj128EEEEELb1ELb1ELb0EEEvNS_9FwdParamsE
        .type           _ZN10layer_norm31ln_parallel_residual_fwd_kernelINS_13Kernel_traitsI6__halfS2_fS2_fjLj512ELj1ELj4ELj1ELj16ENS_18Kernel_traits_baseILj512ES2_S2_fS2_fjLj128EEEEELb1ELb1ELb0EEEvNS_9FwdParamsE,@function
        .size           _ZN10layer_norm31ln_parallel_residual_fwd_kernelINS_13Kernel_traitsI6__halfS2_fS2_fjLj512ELj1ELj4ELj1ELj16ENS_18Kernel_traits_baseILj512ES2_S2_fS2_fjLj128EEEEELb1ELb1ELb0EEEvNS_9FwdParamsE,(.L_x_13594 - _ZN10layer_norm31ln_parallel_residual_fwd_kernelINS_13Kernel_traitsI6__halfS2_fS2_fjLj512ELj1ELj4ELj1ELj16ENS_18Kernel_traits_baseILj512ES2_S2_fS2_fjLj128EEEEELb1ELb1ELb0EEEvNS_9FwdParamsE)
        .other          _ZN10layer_norm31ln_parallel_residual_fwd_kernelINS_13Kernel_traitsI6__halfS2_fS2_fjLj512ELj1ELj4ELj1ELj16ENS_18Kernel_traits_baseILj512ES2_S2_fS2_fjLj128EEEEELb1ELb1ELb0EEEvNS_9FwdParamsE,@"STO_CUDA_ENTRY STV_DEFAULT"
_ZN10layer_norm31ln_parallel_residual_fwd_kernelINS_13Kernel_traitsI6__halfS2_fS2_fjLj512ELj1ELj4ELj1ELj16ENS_18Kernel_traits_baseILj512ES2_S2_fS2_fjLj128EEEEELb1ELb1ELb0EEEvNS_9FwdParamsE:
.text._ZN10layer_norm31ln_parallel_residual_fwd_kernelINS_13Kernel_traitsI6__halfS2_fS2_fjLj512ELj1ELj4ELj1ELj16ENS_18Kernel_traits_baseILj512ES2_S2_fS2_fjLj128EEEEELb1ELb1ELb0EEEvNS_9FwdParamsE:
        /* <DEDUP_REMOVED lines=47> */
[----:B------:R-:W-:-:S03]  /*02f0*/  HFMA2.MMA R77, -RZ, RZ, 0, 9.5367431640625e-07 ;  /* 0x00000010ff4d7435 */ /* 0x000fc600000001ff */
[----:B------:R-:W-:-:S13]  /*0300*/  ISETP.NE.AND.EX P0, PT, RZ, c[0x0][0x21c], PT, P0 ;  /* 0x00008700ff007a0c */ /* 0x000fda0003f05300 */
[C---:B------:R-:W-:Y:S01]  /*0310*/  @P0 LEA R6, P3, R64.reuse, c[0x0][0x218], 0x4 ;  /* 0x0000860040060a11 */ /* 0x040fe200078620ff */
[----:B------:R-:W-:-:S03]  /*0320*/  IMAD.WIDE.U32 R76, R64, R77, c[0x0][0x1b0] ;  /* 0x00006c00404c7625 */ /* 0x000fc600078e004d */
[----:B------:R-:W-:-:S03]  /*0330*/  @P0 LEA.HI.X R7, R64, c[0x0][0x21c], RZ, 0x4, P3 ;  /* 0x0000870040070a11 */ /* 0x000fc600018f24ff */
[----:B------:R-:W5:Y:S04]  /*0340*/  LDG.E.128 R76, [R76.64] ;  /* 0x000000064c4c7981 */ /* 0x000f68000c1e1d00 */
[----:B------:R0:W5:Y:S01]  /*0350*/  @P0 LDG.E.128 R16, [R6.64] ;  /* 0x0000000606100981 */ /* 0x000162000c1e1d00 */
[----:B------:R-:W-:Y:S01]  /*0360*/  LOP3.LUT R64, R64, 0x20, RZ, 0xfc, !PT ;  /* 0x0000002040407812 */ /* 0x000fe200078efcff */
[----:B------:R-:W-:Y:S01]  /*0370*/  @!P0 CS2R R16, SRZ ;  /* 0x0000000000108805 */ /* 0x000fe2000001ff00 */
[----:B------:R-:W-:Y:S02]  /*0380*/  @!P0 CS2R R18, SRZ ;  /* 0x0000000000128805 */ /* 0x000fe4000001ff00 */
.L_x_8832:
[----:B0-----:R-:W-:Y:S05]  /*0390*/  BSYNC B0 ;  /* 0x0000000000007941 */ /* 0x001fea0003800000 */
.L_x_8831:
        /* <DEDUP_REMOVED lines=12> */
.L_x_8834:
[----:B0-----:R-:W-:Y:S05]  /*0460*/  BSYNC B0 ;  /* 0x0000000000007941 */ /* 0x001fea0003800000 */
.L_x_8833:
        /* <DEDUP_REMOVED lines=9> */
[--C-:B-----5:R-:W-:Y:S01]  /*0500*/  HADD2.F32 R92, -RZ, R16.reuse.H0_H0 ;  /* 0x20000010ff5c7230 */ /* 0x120fe20000004100 */
[----:B------:R-:W-:Y:S01]  /*0510*/  BSSY B0, `(.L_x_8835) ;  /* 0x0000c60000007945 */ /* 0x000fe20003800000 */
[----:B------:R-:W-:Y:S01]  /*0520*/  IMAD.HI.U32 R6, R2, -0x326172a9, RZ ;  /* 0xcd9e8d5702067827 */ /* 0x000fe200078e00ff */
[----:B------:R-:W-:Y:S01]  /*0530*/  LOP3.LUT R7, R7, UR5, RZ, 0x3c, !PT ;  /* 0x0000000507077c12 */ /* 0x000fe2000f8e3cff */
[----:B------:R-:W-:Y:S01]  /*0540*/  HADD2.F32 R90, -RZ, R16.H1_H1 ;  /* 0x30000010ff5a7230 */ /* 0x000fe20000004100 */
[----:B------:R-:W-:Y:S01]  /*0550*/  LOP3.LUT R61, R14, 0x3, RZ, 0xc0, !PT ;  /* 0x000000030e3d7812 */ /* 0x000fe200078ec0ff */
        /* <DEDUP_REMOVED lines=35> */
[----:B------:R-:W-:Y:S01]  /*0790*/  HADD2.F32 R81, -RZ, R79.H0_H0 ;  /* 0x2000004fff517230 */ /* 0x000fe20000004100 */
[----:B------:R-:W-:Y:S01]  /*07a0*/  IMAD R20, R20, -0x326172a9, RZ ;  /* 0xcd9e8d5714147824 */ /* 0x000fe200078e02ff */
[----:B------:R-:W-:Y:S01]  /*07b0*/  LOP3.LUT R6, R21, UR16, R6, 0x96, !PT ;  /* 0x0000001015067c12 */ /* 0x000fe2000f8e9606 */
[----:B------:R-:W-:Y:S01]  /*07c0*/  IMAD.HI.U32 R7, R13, -0x326172a9, RZ ;  /* 0xcd9e8d570d077827 */ /* 0x000fe200078e00ff */
[----:B------:R-:W-:-:S02]  /*07d0*/  HADD2.F32 R68, -RZ, R66.H0_H0 ;  /* 0x20000042ff447230 */ /* 0x000fc40000004100 */
        /* <DEDUP_REMOVED lines=21> */
[----:B------:R-:W-:Y:S01]  /*0930*/  IMAD R15, R15, -0x326172a9, RZ ;  /* 0xcd9e8d570f0f7824 */ /* 0x000fe200078e02ff */
[----:B------:R-:W-:Y:S01]  /*0940*/  LOP3.LUT R20, R7, UR19, R6, 0x96, !PT ;  /* 0x0000001307147c12 */ /* 0x000fe2000f8e9606 */
[----:B------:R-:W-:Y:S01]  /*0950*/  IMAD R13, R13, -0x2daee0ad, RZ ;  /* 0xd2511f530d0d7824 */ /* 0x000fe200078e02ff */
[----:B------:R-:W-:Y:S01]  /*0960*/  HADD2.F32 R7, -RZ, R67.H1_H1 ;  /* 0x30000043ff077230 */ /* 0x000fe20000004100 */
[----:B------:R-:W-:Y:S01]  /*0970*/  IMAD.HI.U32 R6, R21, -0x326172a9, RZ ;  /* 0xcd9e8d5715067827 */ /* 0x000fe200078e00ff */
[----:B------:R-:W-:Y:S02]  /*0980*/  HADD2.F32 R70, -RZ, R65.H1_H1 ;  /* 0x30000041ff467230 */ /* 0x000fe40000004100 */
[----:B------:R-:W-:Y:S01]  /*0990*/  HADD2.F32 R66, -RZ, R66.H1_H1 ;  /* 0x30000042ff427230 */ /* 0x000fe20000004100 */
[----:B------:R-:W-:Y:S01]  /*09a0*/  IMAD.HI.U32 R16, R20, -0x2daee0ad, RZ ;  /* 0xd2511f5314107827 */ /* 0x000fe200078e00ff */
[----:B------:R-:W-:Y:S01]  /*09b0*/  LOP3.LUT R15, R6, UR21, R15, 0x96, !PT ;  /* 0x00000015060f7c12 */ /* 0x000fe2000f8e960f */
[----:B------:R-:W-:-:S02]  /*09c0*/  HADD2.F32 R6, -RZ, R67.H0_H0 ;  /* 0x20000043ff067230 */ /* 0x000fc40000004100 */
[----:B------:R-:W-:Y:S01]  /*09d0*/  IMAD R21, R21, -0x326172a9, RZ ;  /* 0xcd9e8d5715157824 */ /* 0x000fe200078e02ff */
[----:B------:R-:W-:Y:S01]  /*09e0*/  LOP3.LUT R13, R16, UR22, R13, 0x96, !PT ;  /* 0x00000016100d7c12 */ /* 0x000fe2000f8e960d */
[----:B------:R-:W-:Y:S01]  /*09f0*/  IMAD R17, R20, -0x2daee0ad, RZ ;  /* 0xd2511f5314117824 */ /* 0x000fe200078e02ff */
[----:B------:R-:W-:Y:S01]  /*0a00*/  HADD2.F32 R67, -RZ, R10.H0_H0 ;  /* 0x2000000aff437230 */ /* 0x000fe20000004100 */
[----:B------:R-:W-:Y:S01]  /*0a10*/  IMAD.WIDE.U32 R58, R15, -0x2daee0ad, RZ ;  /* 0xd2511f530f3a7825 */ /* 0x000fe200078e00ff */
[----:B------:R-:W-:-:S03]  /*0a20*/  HADD2.F32 R10, -RZ, R11.H1_H1 ;  /* 0x3000000bff0a7230 */ /* 0x000fc60000004100 */
[----:B------:R-:W-:Y:S01]  /*0a30*/  IMAD.HI.U32 R16, R13, -0x326172a9, RZ ;  /* 0xcd9e8d570d107827 */ /* 0x000fe200078e00ff */
[----:B------:R-:W-:-:S03]  /*0a40*/  LOP3.LUT R17, R59, UR24, R17, 0x96, !PT ;  /* 0x000000183b117c12 */ /* 0x000fc6000f8e9611 */
[----:B------:R-:W-:Y:S01]  /*0a50*/  IMAD R15, R13, -0x326172a9, RZ ;  /* 0xcd9e8d570d0f7824 */ /* 0x000fe200078e02ff */
[----:B------:R-:W-:Y:S01]  /*0a60*/  LOP3.LUT R21, R16, UR23, R21, 0x96, !PT ;  /* 0x0000001710157c12 */ /* 0x000fe2000f8e9615 */
[----:B------:R-:W-:-:S04]  /*0a70*/  IMAD.WIDE.U32 R16, R17, -0x326172a9, RZ ;  /* 0xcd9e8d5711107825 */ /* 0x000fc800078e00ff */
[----:B------:R-:W-:Y:S01]  /*0a80*/  IMAD.HI.U32 R13, R21, -0x2daee0ad, RZ ;  /* 0xd2511f53150d7827 */ /* 0x000fe200078e00ff */
[----:B------:R-:W-:-:S03]  /*0a90*/  LOP3.LUT R62, R17, UR25, R15, 0x96, !PT ;  /* 0x00000019113e7c12 */ /* 0x000fc6000f8e960f */
[----:B------:R-:W-:Y:S01]  /*0aa0*/  IMAD.MOV.U32 R59, RZ, RZ, R16 ;  /* 0x000000ffff3b7224 */ /* 0x000fe200078e0010 */
[----:B------:R-:W-:Y:S01]  /*0ab0*/  LOP3.LUT R58, R13, UR26, R58, 0x96, !PT ;  /* 0x0000001a0d3a7c12 */ /* 0x000fe2000f8e963a */
[----:B------:R-:W-:Y:S02]  /*0ac0*/  IMAD.MOV.U32 R11, RZ, RZ, RZ ;  /* 0x000000ffff0b7224 */ /* 0x000fe400078e00ff */
[----:B------:R-:W-:Y:S02]  /*0ad0*/  IMAD R60, R21, -0x2daee0ad, RZ ;  /* 0xd2511f53153c7824 */ /* 0x000fe400078e02ff */
.L_x_9104:
        /* <DEDUP_REMOVED lines=37> */
.L_x_8839:
[----:B0-----:R-:W-:Y:S02]  /*0d30*/  IMAD.MOV.U32 R28, RZ, RZ, R59 ;  /* 0x000000ffff1c7224 */ /* 0x001fe400078e003b */
.L_x_8840:
[----:B------:R-:W-:Y:S05]  /*0d40*/  BSYNC B2 ;  /* 0x0000000000027941 */ /* 0x000fea0003800000 */
.L_x_8838:
        /* <DEDUP_REMOVED lines=16> */
.L_x_8844:
[----:B------:R-:W-:Y:S05]  /*0e50*/  BSYNC B3 ;  /* 0x0000000000037941 */ /* 0x000fea0003800000 */
.L_x_8843:
        /* <DEDUP_REMOVED lines=43> */
.L_x_8842:
[----:B------:R-:W-:Y:S05]  /*1110*/  BSYNC B2 ;  /* 0x0000000000027941 */ /* 0x000fea0003800000 */
.L_x_8841:
[----:B------:R-:W0:Y:S01]  /*1120*/  I2F.U32 R29, R28 ;  /* 0x0000001c001d7306 */ /* 0x000e220000201000 */
[----:B------:R-:W-:Y:S01]  /*1130*/  HFMA2.MMA R64, -RZ, RZ, 0.1171875, 0 ;  /* 0x2f800000ff407435 */ /* 0x000fe200000001ff */
[----:B------:R-:W-:Y:S01]  /*1140*/  ISETP.NE.U32.AND P1, PT, RZ, c[0x0][0x178], PT ;  /* 0x00005e00ff007a0c */ /* 0x000fe20003f25070 */
[----:B-----5:R-:W-:-:S03]  /*1150*/  HADD2.F32 R30, -RZ, R32.H0_H0 ;  /* 0x20000020ff1e7230 */ /* 0x020fc60000004100 */
[----:B------:R-:W-:Y:S02]  /*1160*/  ISETP.NE.AND.EX P1, PT, RZ, c[0x0][0x17c], PT, P1 ;  /* 0x00005f00ff007a0c */ /* 0x000fe40003f25310 */
[----:B------:R-:W-:-:S03]  /*1170*/  FMUL.FTZ R30, R30, c[0x0][0x1e8] ;  /* 0x00007a001e1e7a20 */ /* 0x000fc60000410000 */
        /* <DEDUP_REMOVED lines=10> */
.L_x_8845:
        /* <DEDUP_REMOVED lines=12> */
.L_x_8848:
[----:B------:R-:W-:Y:S02]  /*12e0*/  IMAD.MOV.U32 R14, RZ, RZ, R59 ;  /* 0x000000ffff0e7224 */ /* 0x000fe400078e003b */
.L_x_8849:
[----:B------:R-:W-:Y:S05]  /*12f0*/  BSYNC B2 ;  /* 0x0000000000027941 */ /* 0x000fea0003800000 */
.L_x_8847:
        /* <DEDUP_REMOVED lines=16> */
.L_x_8853:
[----:B------:R-:W-:Y:S05]  /*1400*/  BSYNC B3 ;  /* 0x0000000000037941 */ /* 0x000fea0003800000 */
.L_x_8852:
        /* <DEDUP_REMOVED lines=43> */
.L_x_8851:
[----:B------:R-:W-:Y:S05]  /*16c0*/  BSYNC B2 ;  /* 0x0000000000027941 */ /* 0x000fea0003800000 */
.L_x_8850:
        /* <DEDUP_REMOVED lines=10> */
.L_x_8846:
        /* <DEDUP_REMOVED lines=12> */
.L_x_8855:
[----:B------:R-:W-:Y:S02]  /*1830*/  MOV R29, R59 ;  /* 0x0000003b001d7202 */ /* 0x000fe40000000f00 */
.L_x_8856:
[----:B------:R-:W-:Y:S05]  /*1840*/  BSYNC B2 ;  /* 0x0000000000027941 */ /* 0x000fea0003800000 */
.L_x_8854:
        /* <DEDUP_REMOVED lines=16> */
.L_x_8860:
[----:B------:R-:W-:Y:S05]  /*1950*/  BSYNC B3 ;  /* 0x0000000000037941 */ /* 0x000fea0003800000 */
.L_x_8859:
        /* <DEDUP_REMOVED lines=43> */
.L_x_8858:
[----:B------:R-:W-:Y:S05]  /*1c10*/  BSYNC B2 ;  /* 0x0000000000027941 */ /* 0x000fea0003800000 */
.L_x_8857:
        /* <DEDUP_REMOVED lines=13> */
.L_x_8861:
        /* <DEDUP_REMOVED lines=12> */
.L_x_8864:
[----:B------:R-:W-:Y:S02]  /*1db0*/  IMAD.MOV.U32 R15, RZ, RZ, R59 ;  /* 0x000000ffff0f7224 */ /* 0x000fe400078e003b */
.L_x_8865:
[----:B------:R-:W-:Y:S05]  /*1dc0*/  BSYNC B2 ;  /* 0x0000000000027941 */ /* 0x000fea0003800000 */
.L_x_8863:
        /* <DEDUP_REMOVED lines=16> */
.L_x_8869:
[----:B------:R-:W-:Y:S05]  /*1ed0*/  BSYNC B3 ;  /* 0x0000000000037941 */ /* 0x000fea0003800000 */
.L_x_8868:
        /* <DEDUP_REMOVED lines=43> */
.L_x_8867:
[----:B------:R-:W-:Y:S05]  /*2190*/  BSYNC B2 ;  /* 0x0000000000027941 */ /* 0x000fea0003800000 */
.L_x_8866:
        /* <DEDUP_REMOVED lines=10> */
.L_x_8862:
        /* <DEDUP_REMOVED lines=12> */
.L_x_8871:
[----:B------:R-:W-:Y:S02]  /*2300*/  IMAD.MOV.U32 R30, RZ, RZ, R59 ;  /* 0x000000ffff1e7224 */ /* 0x000fe400078e003b */
.L_x_8872:
[----:B------:R-:W-:Y:S05]  /*2310*/  BSYNC B2 ;  /* 0x0000000000027941 */ /* 0x000fea0003800000 */
.L_x_8870:
        /* <DEDUP_REMOVED lines=16> */
.L_x_8876:
[----:B------:R-:W-:Y:S05]  /*2420*/  BSYNC B3 ;  /* 0x0000000000037941 */ /* 0x000fea0003800000 */
.L_x_8875:
        /* <DEDUP_REMOVED lines=43> */
.L_x_8874:
[----:B------:R-:W-:Y:S05]  /*26e0*/  BSYNC B2 ;  /* 0x0000000000027941 */ /* 0x000fea0003800000 */
.L_x_8873:
        /* <DEDUP_REMOVED lines=13> */
.L_x_8877:
        /* <DEDUP_REMOVED lines=12> */
.L_x_8880:
[----:B------:R-:W-:Y:S02]  /*2880*/  IMAD.MOV.U32 R31, RZ, RZ, R59 ;  /* 0x000000ffff1f7224 */ /* 0x000fe400078e003b */
.L_x_8881:
[----:B------:R-:W-:Y:S05]  /*2890*/  BSYNC B2 ;  /* 0x0000000000027941 */ /* 0x000fea0003800000 */
.L_x_8879:
        /* <DEDUP_REMOVED lines=16> */
.L_x_8885:
[----:B------:R-:W-:Y:S05]  /*29a0*/  BSYNC B3 ;  /* 0x0000000000037941 */ /* 0x000fea0003800000 */
.L_x_8884:
        /* <DEDUP_REMOVED lines=43> */
.L_x_8883:
[----:B------:R-:W-:Y:S05]  /*2c60*/  BSYNC B2 ;  /* 0x0000000000027941 */ /* 0x000fea0003800000 */
.L_x_8882:
        /* <DEDUP_REMOVED lines=9> */
.L_x_8878:
        /* <DEDUP_REMOVED lines=12> */
.L_x_8887:
[----:B------:R-:W-:Y:S02]  /*2dc0*/  IMAD.MOV.U32 R31, RZ, RZ, R59 ;  /* 0x000000ffff1f7224 */ /* 0x000fe400078e003b */
.L_x_8888:
[----:B------:R-:W-:Y:S05]  /*2dd0*/  BSYNC B2 ;  /* 0x0000000000027941 */ /* 0x000fea0003800000 */
.L_x_8886:
        /* <DEDUP_REMOVED lines=16> */
.L_x_8892:
[----:B------:R-:W-:Y:S05]  /*2ee0*/  BSYNC B3 ;  /* 0x0000000000037941 */ /* 0x000fea0003800000 */
.L_x_8891:
        /* <DEDUP_REMOVED lines=43> */
.L_x_8890:
[----:B------:R-:W-:Y:S05]  /*31a0*/  BSYNC B2 ;  /* 0x0000000000027941 */ /* 0x000fea0003800000 */
.L_x_8889:
        /* <DEDUP_REMOVED lines=13> */
.L_x_8893:
        /* <DEDUP_REMOVED lines=12> */
.L_x_8896:
[----:B------:R-:W-:Y:S02]  /*3340*/  IMAD.MOV.U32 R32, RZ, RZ, R59 ;  /* 0x000000ffff207224 */ /* 0x000fe400078e003b */
.L_x_8897:
[----:B------:R-:W-:Y:S05]  /*3350*/  BSYNC B2 ;  /* 0x0000000000027941 */ /* 0x000fea0003800000 */
.L_x_8895:
        /* <DEDUP_REMOVED lines=16> */
.L_x_8901:
[----:B------:R-:W-:Y:S05]  /*3460*/  BSYNC B3 ;  /* 0x0000000000037941 */ /* 0x000fea0003800000 */
.L_x_8900:
        /* <DEDUP_REMOVED lines=43> */
.L_x_8899:
[----:B------:R-:W-:Y:S05]  /*3720*/  BSYNC B2 ;  /* 0x0000000000027941 */ /* 0x000fea0003800000 */
.L_x_8898:
        /* <DEDUP_REMOVED lines=9> */
.L_x_8894:
        /* <DEDUP_REMOVED lines=12> */
.L_x_8903:
[----:B------:R-:W-:Y:S02]  /*3880*/  IMAD.MOV.U32 R32, RZ, RZ, R59 ;  /* 0x000000ffff207224 */ /* 0x000fe400078e003b */
.L_x_8904:
[----:B------:R-:W-:Y:S05]  /*3890*/  BSYNC B2 ;  /* 0x0000000000027941 */ /* 0x000fea0003800000 */
.L_x_8902:
        /* <DEDUP_REMOVED lines=16> */
.L_x_8908:
[----:B------:R-:W-:Y:S05]  /*39a0*/  BSYNC B3 ;  /* 0x0000000000037941 */ /* 0x000fea0003800000 */
.L_x_8907:
        /* <DEDUP_REMOVED lines=43> */
.L_x_8906:
[----:B------:R-:W-:Y:S05]  /*3c60*/  BSYNC B2 ;  /* 0x0000000000027941 */ /* 0x000fea0003800000 */
.L_x_8905:
        /* <DEDUP_REMOVED lines=12> */
.L_x_8909:
        /* <DEDUP_REMOVED lines=12> */
.L_x_8912:
[----:B------:R-:W-:Y:S02]  /*3df0*/  IMAD.MOV.U32 R33, RZ, RZ, R59 ;  /* 0x000000ffff217224 */ /* 0x000fe400078e003b */
.L_x_8913:
[----:B------:R-:W-:Y:S05]  /*3e00*/  BSYNC B2 ;  /* 0x0000000000027941 */ /* 0x000fea0003800000 */
.L_x_8911:
        /* <DEDUP_REMOVED lines=16> */
.L_x_8917:
[----:B------:R-:W-:Y:S05]  /*3f10*/  BSYNC B3 ;  /* 0x0000000000037941 */ /* 0x000fea0003800000 */
.L_x_8916:
        /* <DEDUP_REMOVED lines=43> */
.L_x_8915:
[----:B------:R-:W-:Y:S05]  /*41d0*/  BSYNC B2 ;  /* 0x0000000000027941 */ /* 0x000fea0003800000 */
.L_x_8914:
        /* <DEDUP_REMOVED lines=9> */
.L_x_8910:
        /* <DEDUP_REMOVED lines=12> */
.L_x_8919:
[----:B------:R-:W-:Y:S02]  /*4330*/  IMAD.MOV.U32 R33, RZ, RZ, R59 ;  /* 0x000000ffff217224 */ /* 0x000fe400078e003b */
.L_x_8920:
[----:B------:R-:W-:Y:S05]  /*4340*/  BSYNC B2 ;  /* 0x0000000000027941 */ /* 0x000fea0003800000 */
.L_x_8918:
        /* <DEDUP_REMOVED lines=16> */
.L_x_8924:
[----:B------:R-:W-:Y:S05]  /*4450*/  BSYNC B3 ;  /* 0x0000000000037941 */ /* 0x000fea0003800000 */
.L_x_8923:
        /* <DEDUP_REMOVED lines=39> */
[----:B------:R-:W-:Y:S02]  /*46d0*/  MOV R59, R56 ;  /* 0x00000038003b7202 */ /* 0x000fe40000000f00 */
[----:B------:R-:W-:Y:S01]  /*46e0*/  LOP3.LUT R62, R57, UR25, R62, 0x96, !PT ;  /* 0x00000019393e7c12 */ /* 0x000fe2000f8e963e */
[----:B------:R-:W-:Y:S01]  /*46f0*/  IMAD.MOV.U32 R56, RZ, RZ, RZ ;  /* 0x000000ffff387224 */ /* 0x000fe200078e00ff */
[----:B------:R-:W-:Y:S02]  /*4700*/  LOP3.LUT R58, R61, UR26, R58, 0x96, !PT ;  /* 0x0000001a3d3a7c12 */ /* 0x000fe4000f8e963a */
.L_x_8922:
[----:B------:R-:W-:Y:S05]  /*4710*/  BSYNC B2 ;  /* 0x0000000000027941 */ /* 0x000fea0003800000 */
.L_x_8921:
        /* <DEDUP_REMOVED lines=12> */
.L_x_8925:
        /* <DEDUP_REMOVED lines=12> */
.L_x_8928:
[----:B------:R-:W-:Y:S02]  /*48a0*/  MOV R34, R59 ;  /* 0x0000003b00227202 */ /* 0x000fe40000000f00 */
.L_x_8929:
[----:B------:R-:W-:Y:S05]  /*48b0*/  BSYNC B2 ;  /* 0x0000000000027941 */ /* 0x000fea0003800000 */
.L_x_8927:
        /* <DEDUP_REMOVED lines=16> */
.L_x_8933:
[----:B------:R-:W-:Y:S05]  /*49c0*/  BSYNC B3 ;  /* 0x0000000000037941 */ /* 0x000fea0003800000 */
.L_x_8932:
        /* <DEDUP_REMOVED lines=43> */
.L_x_8931:
[----:B------:R-:W-:Y:S05]  /*4c80*/  BSYNC B2 ;  /* 0x0000000000027941 */ /* 0x000fea0003800000 */
.L_x_8930:
        /* <DEDUP_REMOVED lines=9> */
.L_x_8926:
        /* <DEDUP_REMOVED lines=12> */
.L_x_8935:
[----:B------:R-:W-:Y:S02]  /*4de0*/  IMAD.MOV.U32 R34, RZ, RZ, R59 ;  /* 0x000000ffff227224 */ /* 0x000fe400078e003b */
.L_x_8936:
[----:B------:R-:W-:Y:S05]  /*4df0*/  BSYNC B2 ;  /* 0x0000000000027941 */ /* 0x000fea0003800000 */
.L_x_8934:
        /* <DEDUP_REMOVED lines=16> */
.L_x_8940:
[----:B------:R-:W-:Y:S05]  /*4f00*/  BSYNC B3 ;  /* 0x0000000000037941 */ /* 0x000fea0003800000 */
.L_x_8939:
        /* <DEDUP_REMOVED lines=43> */
.L_x_8938:
[----:B------:R-:W-:Y:S05]  /*51c0*/  BSYNC B2 ;  /* 0x0000000000027941 */ /* 0x000fea0003800000 */
.L_x_8937:
        /* <DEDUP_REMOVED lines=12> */
.L_x_8941:
        /* <DEDUP_REMOVED lines=12> */
.L_x_8944:
[----:B------:R-:W-:Y:S02]  /*5350*/  IMAD.MOV.U32 R52, RZ, RZ, R59 ;  /* 0x000000ffff347224 */ /* 0x000fe400078e003b */
.L_x_8945:
[----:B------:R-:W-:Y:S05]  /*5360*/  BSYNC B2 ;  /* 0x0000000000027941 */ /* 0x000fea0003800000 */
.L_x_8943:
        /* <DEDUP_REMOVED lines=16> */
.L_x_8949:
[----:B------:R-:W-:Y:S05]  /*5470*/  BSYNC B3 ;  /* 0x0000000000037941 */ /* 0x000fea0003800000 */
.L_x_8948:
        /* <DEDUP_REMOVED lines=43> */
.L_x_8947:
[----:B------:R-:W-:Y:S05]  /*5730*/  BSYNC B2 ;  /* 0x0000000000027941 */ /* 0x000fea0003800000 */
.L_x_8946:
        /* <DEDUP_REMOVED lines=10> */
.L_x_8942:
        /* <DEDUP_REMOVED lines=12> */
.L_x_8951:
[----:B------:R-:W-:Y:S02]  /*58a0*/  IMAD.MOV.U32 R63, RZ, RZ, R59 ;  /* 0x000000ffff3f7224 */ /* 0x000fe400078e003b */
.L_x_8952:
[----:B------:R-:W-:Y:S05]  /*58b0*/  BSYNC B2 ;  /* 0x0000000000027941 */ /* 0x000fea0003800000 */
.L_x_8950:
        /* <DEDUP_REMOVED lines=16> */
.L_x_8956:
[----:B------:R-:W-:Y:S05]  /*59c0*/  BSYNC B3 ;  /* 0x0000000000037941 */ /* 0x000fea0003800000 */
.L_x_8955:
        /* <DEDUP_REMOVED lines=43> */
.L_x_8954:
[----:B------:R-:W-:Y:S05]  /*5c80*/  BSYNC B2 ;  /* 0x0000000000027941 */ /* 0x000fea0003800000 */
.L_x_8953:
        /* <DEDUP_REMOVED lines=12> */
.L_x_8957:
        /* <DEDUP_REMOVED lines=12> */
.L_x_8960:
[----:B------:R-:W-:Y:S02]  /*5e10*/  IMAD.MOV.U32 R53, RZ, RZ, R59 ;  /* 0x000000ffff357224 */ /* 0x000fe400078e003b */
.L_x_8961:
[----:B------:R-:W-:Y:S05]  /*5e20*/  BSYNC B2 ;  /* 0x0000000000027941 */ /* 0x000fea0003800000 */
.L_x_8959:
        /* <DEDUP_REMOVED lines=16> */
.L_x_8965:
[----:B------:R-:W-:Y:S05]  /*5f30*/  BSYNC B3 ;  /* 0x0000000000037941 */ /* 0x000fea0003800000 */
.L_x_8964:
        /* <DEDUP_REMOVED lines=43> */
.L_x_8963:
[----:B------:R-:W-:Y:S05]  /*61f0*/  BSYNC B2 ;  /* 0x0000000000027941 */ /* 0x000fea0003800000 */
.L_x_8962:
        /* <DEDUP_REMOVED lines=10> */
.L_x_8958:
        /* <DEDUP_REMOVED lines=51> */
.L_x_8966:
[----:B0-----:R-:W-:Y:S02]  /*65d0*/  IADD3 R44, R13, 0x20, RZ ;  /* 0x000000200d2c7810 */ /* 0x001fe40007ffe0ff */
.L_x_8837:
[----:B------:R-:W-:Y:S05]  /*65e0*/  BSYNC B1 ;  /* 0x0000000000017941 */ /* 0x000fea0003800000 */
.L_x_8836:
        /* <DEDUP_REMOVED lines=30> */
.L_x_8970:
[----:B0-----:R-:W-:Y:S02]  /*67d0*/  IMAD.MOV.U32 R36, RZ, RZ, R59 ;  /* 0x000000ffff247224 */ /* 0x001fe400078e003b */
.L_x_8971:
[----:B------:R-:W-:Y:S05]  /*67e0*/  BSYNC B2 ;  /* 0x0000000000027941 */ /* 0x000fea0003800000 */
.L_x_8969:
        /* <DEDUP_REMOVED lines=16> */
.L_x_8975:
[----:B------:R-:W-:Y:S05]  /*68f0*/  BSYNC B3 ;  /* 0x0000000000037941 */ /* 0x000fea0003800000 */
.L_x_8974:
        /* <DEDUP_REMOVED lines=43> */
.L_x_8973:
[----:B------:R-:W-:Y:S05]  /*6bb0*/  BSYNC B2 ;  /* 0x0000000000027941 */ /* 0x000fea0003800000 */
.L_x_8972:
        /* <DEDUP_REMOVED lines=16> */
.L_x_8976:
        /* <DEDUP_REMOVED lines=12> */
.L_x_8979:
[----:B------:R-:W-:Y:S02]  /*6d80*/  IMAD.MOV.U32 R14, RZ, RZ, R59 ;  /* 0x000000ffff0e7224 */ /* 0x000fe400078e003b */
.L_x_8980:
[----:B------:R-:W-:Y:S05]  /*6d90*/  BSYNC B2 ;  /* 0x0000000000027941 */ /* 0x000fea0003800000 */
.L_x_8978:
        /* <DEDUP_REMOVED lines=16> */
.L_x_8984:
[----:B------:R-:W-:Y:S05]  /*6ea0*/  BSYNC B3 ;  /* 0x0000000000037941 */ /* 0x000fea0003800000 */
.L_x_8983:
        /* <DEDUP_REMOVED lines=43> */
.L_x_8982:
[----:B------:R-:W-:Y:S05]  /*7160*/  BSYNC B2 ;  /* 0x0000000000027941 */ /* 0x000fea0003800000 */
.L_x_8981:
        /* <DEDUP_REMOVED lines=10> */
.L_x_8977:
        /* <DEDUP_REMOVED lines=12> */
.L_x_8986:
[----:B------:R-:W-:Y:S02]  /*72d0*/  IMAD.MOV.U32 R37, RZ, RZ, R59 ;  /* 0x000000ffff257224 */ /* 0x000fe400078e003b */
.L_x_8987:
[----:B------:R-:W-:Y:S05]  /*72e0*/  BSYNC B2 ;  /* 0x0000000000027941 */ /* 0x000fea0003800000 */
.L_x_8985:
        /* <DEDUP_REMOVED lines=16> */
.L_x_8991:
[----:B------:R-:W-:Y:S05]  /*73f0*/  BSYNC B3 ;  /* 0x0000000000037941 */ /* 0x000fea0003800000 */
.L_x_8990:
        /* <DEDUP_REMOVED lines=43> */
.L_x_8989:
[----:B------:R-:W-:Y:S05]  /*76b0*/  BSYNC B2 ;  /* 0x0000000000027941 */ /* 0x000fea0003800000 */
.L_x_8988:
        /* <DEDUP_REMOVED lines=13> */
.L_x_8992:
        /* <DEDUP_REMOVED lines=12> */
.L_x_8995:
[----:B------:R-:W-:Y:S02]  /*7850*/  MOV R15, R59 ;  /* 0x0000003b000f7202 */ /* 0x000fe40000000f00 */
.L_x_8996:
[----:B------:R-:W-:Y:S05]  /*7860*/  BSYNC B2 ;  /* 0x0000000000027941 */ /* 0x000fea0003800000 */
.L_x_8994:
        /* <DEDUP_REMOVED lines=16> */
.L_x_9000:
[----:B------:R-:W-:Y:S05]  /*7970*/  BSYNC B3 ;  /* 0x0000000000037941 */ /* 0x000fea0003800000 */
.L_x_8999:
        /* <DEDUP_REMOVED lines=43> */
.L_x_8998:
[----:B------:R-:W-:Y:S05]  /*7c30*/  BSYNC B2 ;  /* 0x0000000000027941 */ /* 0x000fea0003800000 */
.L_x_8997:
        /* <DEDUP_REMOVED lines=10> */
.L_x_8993:
        /* <DEDUP_REMOVED lines=12> */
.L_x_9002:
[----:B------:R-:W-:Y:S02]  /*7da0*/  IMAD.MOV.U32 R38, RZ, RZ, R59 ;  /* 0x000000ffff267224 */ /* 0x000fe400078e003b */
.L_x_9003:
[----:B------:R-:W-:Y:S05]  /*7db0*/  BSYNC B2 ;  /* 0x0000000000027941 */ /* 0x000fea0003800000 */
.L_x_9001:
        /* <DEDUP_REMOVED lines=16> */
.L_x_9007:
[----:B------:R-:W-:Y:S05]  /*7ec0*/  BSYNC B3 ;  /* 0x0000000000037941 */ /* 0x000fea0003800000 */
.L_x_9006:
        /* <DEDUP_REMOVED lines=8> */
[----:B------:R-:W-:-:S03]  /*7f50*/  HFMA2.MMA R40, -RZ, RZ, 0, 0 ;  /* 0x00000000ff287435 */ /* 0x000fc600000001ff */
        /* <DEDUP_REMOVED lines=34> */
.L_x_9005:
[----:B------:R-:W-:Y:S05]  /*8180*/  BSYNC B2 ;  /* 0x0000000000027941 */ /* 0x000fea0003800000 */
.L_x_9004:
        /* <DEDUP_REMOVED lines=13> */
.L_x_9008:
        /* <DEDUP_REMOVED lines=12> */
.L_x_9011:
[----:B------:R-:W-:Y:S02]  /*8320*/  IMAD.MOV.U32 R39, RZ, RZ, R59 ;  /* 0x000000ffff277224 */ /* 0x000fe400078e003b */
.L_x_9012:
[----:B------:R-:W-:Y:S05]  /*8330*/  BSYNC B2 ;  /* 0x0000000000027941 */ /* 0x000fea0003800000 */
.L_x_9010:
        /* <DEDUP_REMOVED lines=16> */
.L_x_9016:
[----:B------:R-:W-:Y:S05]  /*8440*/  BSYNC B3 ;  /* 0x0000000000037941 */ /* 0x000fea0003800000 */
.L_x_9015:
        /* <DEDUP_REMOVED lines=43> */
.L_x_9014:
[----:B------:R-:W-:Y:S05]  /*8700*/  BSYNC B2 ;  /* 0x0000000000027941 */ /* 0x000fea0003800000 */
.L_x_9013:
        /* <DEDUP_REMOVED lines=9> */
.L_x_9009:
        /* <DEDUP_REMOVED lines=12> */
.L_x_9018:
[----:B------:R-:W-:Y:S02]  /*8860*/  IMAD.MOV.U32 R39, RZ, RZ, R59 ;  /* 0x000000ffff277224 */ /* 0x000fe400078e003b */
.L_x_9019:
[----:B------:R-:W-:Y:S05]  /*8870*/  BSYNC B2 ;  /* 0x0000000000027941 */ /* 0x000fea0003800000 */
.L_x_9017:
        /* <DEDUP_REMOVED lines=16> */
.L_x_9023:
[----:B------:R-:W-:Y:S05]  /*8980*/  BSYNC B3 ;  /* 0x0000000000037941 */ /* 0x000fea0003800000 */
.L_x_9022:
        /* <DEDUP_REMOVED lines=43> */
.L_x_9021:
[----:B------:R-:W-:Y:S05]  /*8c40*/  BSYNC B2 ;  /* 0x0000000000027941 */ /* 0x000fea0003800000 */
.L_x_9020:
        /* <DEDUP_REMOVED lines=13> */
.L_x_9024:
        /* <DEDUP_REMOVED lines=12> */
.L_x_9027:
[----:B------:R-:W-:Y:S02]  /*8de0*/  IMAD.MOV.U32 R40, RZ, RZ, R59 ;  /* 0x000000ffff287224 */ /* 0x000fe400078e003b */
.L_x_9028:
[----:B------:R-:W-:Y:S05]  /*8df0*/  BSYNC B2 ;  /* 0x0000000000027941 */ /* 0x000fea0003800000 */
.L_x_9026:
        /* <DEDUP_REMOVED lines=16> */
.L_x_9032:
[----:B------:R-:W-:Y:S05]  /*8f00*/  BSYNC B3 ;  /* 0x0000000000037941 */ /* 0x000fea0003800000 */
.L_x_9031:
        /* <DEDUP_REMOVED lines=43> */
.L_x_9030:
[----:B------:R-:W-:Y:S05]  /*91c0*/  BSYNC B2 ;  /* 0x0000000000027941 */ /* 0x000fea0003800000 */
.L_x_9029:
        /* <DEDUP_REMOVED lines=9> */
.L_x_9025:
        /* <DEDUP_REMOVED lines=12> */
.L_x_9034:
[----:B------:R-:W-:Y:S02]  /*9320*/  MOV R40, R59 ;  /* 0x0000003b00287202 */ /* 0x000fe40000000f00 */
.L_x_9035:
[----:B------:R-:W-:Y:S05]  /*9330*/  BSYNC B2 ;  /* 0x0000000000027941 */ /* 0x000fea0003800000 */
.L_x_9033:
        /* <DEDUP_REMOVED lines=16> */
.L_x_9039:
[----:B------:R-:W-:Y:S05]  /*9440*/  BSYNC B3 ;  /* 0x0000000000037941 */ /* 0x000fea0003800000 */
.L_x_9038:
        /* <DEDUP_REMOVED lines=43> */
.L_x_9037:
[----:B------:R-:W-:Y:S05]  /*9700*/  BSYNC B2 ;  /* 0x0000000000027941 */ /* 0x000fea0003800000 */
.L_x_9036:
        /* <DEDUP_REMOVED lines=12> */
.L_x_9040:
        /* <DEDUP_REMOVED lines=12> */
.L_x_9043:
[----:B------:R-:W-:Y:S02]  /*9890*/  IMAD.MOV.U32 R41, RZ, RZ, R59 ;  /* 0x000000ffff297224 */ /* 0x000fe400078e003b */
.L_x_9044:
[----:B------:R-:W-:Y:S05]  /*98a0*/  BSYNC B2 ;  /* 0x0000000000027941 */ /* 0x000fea0003800000 */
.L_x_9042:
        /* <DEDUP_REMOVED lines=16> */
.L_x_9048:
[----:B------:R-:W-:Y:S05]  /*99b0*/  BSYNC B3 ;  /* 0x0000000000037941 */ /* 0x000fea0003800000 */
.L_x_9047:
        /* <DEDUP_REMOVED lines=43> */
.L_x_9046:
[----:B------:R-:W-:Y:S05]  /*9c70*/  BSYNC B2 ;  /* 0x0000000000027941 */ /* 0x000fea0003800000 */
.L_x_9045:
        /* <DEDUP_REMOVED lines=9> */
.L_x_9041:
        /* <DEDUP_REMOVED lines=12> */
.L_x_9050:
[----:B------:R-:W-:Y:S02]  /*9dd0*/  IMAD.MOV.U32 R41, RZ, RZ, R59 ;  /* 0x000000ffff297224 */ /* 0x000fe400078e003b */
.L_x_9051:
[----:B------:R-:W-:Y:S05]  /*9de0*/  BSYNC B2 ;  /* 0x0000000000027941 */ /* 0x000fea0003800000 */
.L_x_9049:
        /* <DEDUP_REMOVED lines=16> */
.L_x_9055:
[----:B------:R-:W-:Y:S05]  /*9ef0*/  BSYNC B3 ;  /* 0x0000000000037941 */ /* 0x000fea0003800000 */
.L_x_9054:
        /* <DEDUP_REMOVED lines=43> */
.L_x_9053:
[----:B------:R-:W-:Y:S05]  /*a1b0*/  BSYNC B2 ;  /* 0x0000000000027941 */ /* 0x000fea0003800000 */
.L_x_9052:
        /* <DEDUP_REMOVED lines=12> */
.L_x_9056:
        /* <DEDUP_REMOVED lines=12> */
.L_x_9059:
[----:B------:R-:W-:Y:S02]  /*a340*/  IMAD.MOV.U32 R42, RZ, RZ, R59 ;  /* 0x000000ffff2a7224 */ /* 0x000fe400078e003b */
.L_x_9060:
[----:B------:R-:W-:Y:S05]  /*a350*/  BSYNC B2 ;  /* 0x0000000000027941 */ /* 0x000fea0003800000 */
.L_x_9058:
        /* <DEDUP_REMOVED lines=16> */
.L_x_9064:
[----:B------:R-:W-:Y:S05]  /*a460*/  BSYNC B3 ;  /* 0x0000000000037941 */ /* 0x000fea0003800000 */
.L_x_9063:
        /* <DEDUP_REMOVED lines=42> */
[----:B------:R-:W-:Y:S02]  /*a710*/  IMAD.MOV.U32 R61, RZ, RZ, RZ ;  /* 0x000000ffff3d7224 */ /* 0x000fe400078e00ff */
.L_x_9062:
[----:B------:R-:W-:Y:S05]  /*a720*/  BSYNC B2 ;  /* 0x0000000000027941 */ /* 0x000fea0003800000 */
.L_x_9061:
        /* <DEDUP_REMOVED lines=9> */
.L_x_9057:
        /* <DEDUP_REMOVED lines=12> */
.L_x_9066:
[----:B------:R-:W-:Y:S02]  /*a880*/  IMAD.MOV.U32 R42, RZ, RZ, R59 ;  /* 0x000000ffff2a7224 */ /* 0x000fe400078e003b */
.L_x_9067:
[----:B------:R-:W-:Y:S05]  /*a890*/  BSYNC B2 ;  /* 0x0000000000027941 */ /* 0x000fea0003800000 */
.L_x_9065:
        /* <DEDUP_REMOVED lines=16> */
.L_x_9071:
[----:B------:R-:W-:Y:S05]  /*a9a0*/  BSYNC B3 ;  /* 0x0000000000037941 */ /* 0x000fea0003800000 */
.L_x_9070:
        /* <DEDUP_REMOVED lines=43> */
.L_x_9069:
[----:B------:R-:W-:Y:S05]  /*ac60*/  BSYNC B2 ;  /* 0x0000000000027941 */ /* 0x000fea0003800000 */
.L_x_9068:
        /* <DEDUP_REMOVED lines=12> */
.L_x_9072:
        /* <DEDUP_REMOVED lines=12> */
.L_x_9075:
[----:B------:R-:W-:Y:S02]  /*adf0*/  IMAD.MOV.U32 R52, RZ, RZ, R59 ;  /* 0x000000ffff347224 */ /* 0x000fe400078e003b */
.L_x_9076:
[----:B------:R-:W-:Y:S05]  /*ae00*/  BSYNC B2 ;  /* 0x0000000000027941 */ /* 0x000fea0003800000 */
.L_x_9074:
        /* <DEDUP_REMOVED lines=16> */
.L_x_9080:
[----:B------:R-:W-:Y:S05]  /*af10*/  BSYNC B3 ;  /* 0x0000000000037941 */ /* 0x000fea0003800000 */
.L_x_9079:
        /* <DEDUP_REMOVED lines=42> */
[----:B------:R-:W-:-:S06]  /*b1c0*/  HFMA2.MMA R61, -RZ, RZ, 0, 0 ;  /* 0x00000000ff3d7435 */ /* 0x000fcc00000001ff */
.L_x_9078:
[----:B------:R-:W-:Y:S05]  /*b1d0*/  BSYNC B2 ;  /* 0x0000000000027941 */ /* 0x000fea0003800000 */
.L_x_9077:
        /* <DEDUP_REMOVED lines=10> */
.L_x_9073:
        /* <DEDUP_REMOVED lines=12> */
.L_x_9082:
[----:B------:R-:W-:Y:S02]  /*b340*/  IMAD.MOV.U32 R57, RZ, RZ, R59 ;  /* 0x000000ffff397224 */ /* 0x000fe400078e003b */
.L_x_9083:
[----:B------:R-:W-:Y:S05]  /*b350*/  BSYNC B2 ;  /* 0x0000000000027941 */ /* 0x000fea0003800000 */
.L_x_9081:
        /* <DEDUP_REMOVED lines=16> */
.L_x_9087:
[----:B------:R-:W-:Y:S05]  /*b460*/  BSYNC B3 ;  /* 0x0000000000037941 */ /* 0x000fea0003800000 */
.L_x_9086:
[----:B------:R-:W-:Y:S01]  /*b470*/  LOP3.LUT R60, R58, UR5, R11, 0x96, !PT ;  /* 0x000000053a3c7c12 */ /* 0x000fe2000f8e960b */
[----:B------:R-:W-:-:S04]  /*b480*/  IMAD.HI.U32 R58, R2, -0x326172a9, RZ ;  /* 0xcd9e8d57023a7827 */ /* 0x000fc800078e00ff */
[----:B------:R-:W-:Y:S01]  /*b490*/  IMAD R59, R2, -0x326172a9, RZ ;  /* 0xcd9e8d57023b7824 */ /* 0x000fe200078e02ff */
[----:B------:R-:W-:Y:S01]  /*b4a0*/  LOP3.LUT R62, R58, UR4, R5, 0x96, !PT ;  /* 0x000000043a3e7c12 */ /* 0x000fe2000f8e9605 */
[----:B------:R-:W-:-:S04]  /*b4b0*/  IMAD.WIDE.U32 R60, R60, -0x326172a9, RZ ;  /* 0xcd9e8d573c3c7825 */ /* 0x000fc800078e00ff */
[----:B------:R-:W-:Y:S01]  /*b4c0*/  IMAD.WIDE.U32 R62, R62, -0x2daee0ad, RZ ;  /* 0xd2511f533e3e7825 */ /* 0x000fe200078e00ff */
[----:B------:R-:W-:-:S03]  /*b4d0*/  LOP3.LUT R58, R61, UR9, R59, 0x96, !PT ;  /* 0x000000093d3a7c12 */ /* 0x000fc6000f8e963b */
[----:B------:R-:W-:-:S05]  /*b4e0*/  IMAD R59, R4, -0x2daee0ad, RZ ;  /* 0xd2511f53043b7824 */ /* 0x000fca00078e02ff */
        /* <DEDUP_REMOVED lines=35> */
.L_x_9085:
[----:B------:R-:W-:Y:S05]  /*b720*/  BSYNC B2 ;  /* 0x0000000000027941 */ /* 0x000fea0003800000 */
.L_x_9084:
        /* <DEDUP_REMOVED lines=12> */
.L_x_9088:
        /* <DEDUP_REMOVED lines=12> */
.L_x_9091:
[----:B------:R-:W-:Y:S02]  /*b8b0*/  IMAD.MOV.U32 R53, RZ, RZ, R59 ;  /* 0x000000ffff357224 */ /* 0x000fe400078e003b */
.L_x_9092:
[----:B------:R-:W-:Y:S05]  /*b8c0*/  BSYNC B2 ;  /* 0x0000000000027941 */ /* 0x000fea0003800000 */
.L_x_9090:
        /* <DEDUP_REMOVED lines=16> */
.L_x_9096:
[----:B------:R-:W-:Y:S05]  /*b9d0*/  BSYNC B3 ;  /* 0x0000000000037941 */ /* 0x000fea0003800000 */
.L_x_9095:
        /* <DEDUP_REMOVED lines=43> */
.L_x_9094:
[----:B------:R-:W-:Y:S05]  /*bc90*/  BSYNC B2 ;  /* 0x0000000000027941 */ /* 0x000fea0003800000 */
.L_x_9093:
        /* <DEDUP_REMOVED lines=10> */
.L_x_9089:
[----:B------:R-:W-:Y:S02]  /*bd40*/  ISETP.NE.AND P6, PT, R45, RZ, PT ;  /* 0x000000ff2d00720c */ /* 0x000fe40003fc5270 */
        /* <DEDUP_REMOVED lines=13> */
[----:B------:R-:W-:Y:S01]  /*be20*/  IMAD.WIDE.U32 R56, R56, 0x10000, RZ ;  /* 0x0001000038387825 */ /* 0x000fe200078e00ff */
[----:B------:R-:W-:Y:S02]  /*be30*/  SHF.L.U32 R63, R44, 0x3, RZ ;  /* 0x000000032c3f7819 */ /* 0x000fe400000006ff */
        /* <DEDUP_REMOVED lines=35> */
.L_x_8968:
[----:B------:R-:W-:Y:S05]  /*c070*/  BSYNC B1 ;  /* 0x0000000000017941 */ /* 0x000fea0003800000 */
.L_x_8967:
        /* <DEDUP_REMOVED lines=24> */
.L_x_9105:
        /* <DEDUP_REMOVED lines=54> */
.L_x_9106:
        /* <DEDUP_REMOVED lines=28> */
[----:B------:R-:W-:Y:S01]  /*c720*/  F2FP.PACK_AB R44, R45, R44 ;  /* 0x0000002c2d2c723e */ /* 0x000fe200000000ff */
        /* <DEDUP_REMOVED lines=11> */
[----:B------:R-:W-:Y:S01]  /*c7e0*/  F2FP.PACK_AB R45, R57, R56 ;  /* 0x00000038392d723e */ /* 0x000fe200000000ff */
[----:B------:R-:W-:Y:S02]  /*c7f0*/  FFMA.FTZ R64, R85, R64, R84 ;  /* 0x0000004055407223 */ /* 0x000fe40000010054 */
[----:B------:R-:W-:Y:S02]  /*c800*/  FFMA.FTZ R72, R81, R46, R80 ;  /* 0x0000002e51487223 */ /* 0x000fe40000010050 */
[----:B------:R-:W-:Y:S01]  /*c810*/  FFMA.FTZ R47, R79, R47, R78 ;  /* 0x0000002f4f2f7223 */ /* 0x000fe2000001004e */
[----:B------:R-:W-:Y:S01]  /*c820*/  F2FP.PACK_AB R46, R65, R64 ;  /* 0x00000040412e723e */ /* 0x000fe200000000ff */
[----:B------:R-:W-:-:S03]  /*c830*/  IMAD.MOV.U32 R56, RZ, RZ, 0x10 ;  /* 0x00000010ff387424 */ /* 0x000fc600078e00ff */
[----:B------:R-:W-:Y:S01]  /*c840*/  F2FP.PACK_AB R47, R47, R72 ;  /* 0x000000482f2f723e */ /* 0x000fe200000000ff */
[C---:B------:R-:W-:Y:S01]  /*c850*/  IMAD.WIDE.U32 R56, R13.reuse, R56, c[0x0][0x208] ;  /* 0x000082000d387625 */ /* 0x040fe200078e0038 */
[----:B------:R-:W-:-:S04]  /*c860*/  IADD3 R13, R13, 0x20, RZ ;  /* 0x000000200d0d7810 */ /* 0x000fc80007ffe0ff */
[----:B------:R0:W-:Y:S03]  /*c870*/  STG.E.128 [R56.64], R44 ;  /* 0x0000002c38007986 */ /* 0x0001e6000c101d06 */
.L_x_9100:
[----:B------:R-:W-:Y:S05]  /*c880*/  BSYNC B1 ;  /* 0x0000000000017941 */ /* 0x000fea0003800000 */
.L_x_9099:
        /* <DEDUP_REMOVED lines=25> */
[----:B------:R-:W-:Y:S01]  /*ca20*/  F2FP.PACK_AB R45, R56, R45 ;  /* 0x0000002d382d723e */ /* 0x000fe200000000ff */
[----:B------:R-:W-:Y:S02]  /*ca30*/  FFMA.FTZ R63, R66, R63, R8 ;  /* 0x0000003f423f7223 */ /* 0x000fe40000010008 */
[----:B------:R-:W-:Y:S01]  /*ca40*/  FFMA.FTZ R44, R75, R44, R74 ;  /* 0x0000002c4b2c7223 */ /* 0x000fe2000001004a */
[----:B------:R-:W-:Y:S01]  /*ca50*/  F2FP.PACK_AB R47, R72, R47 ;  /* 0x0000002f482f723e */ /* 0x000fe200000000ff */
[----:B------:R-:W-:Y:S01]  /*ca60*/  IMAD.MOV.U32 R56, RZ, RZ, 0x10 ;  /* 0x00000010ff387424 */ /* 0x000fe200078e00ff */
[----:B------:R-:W-:-:S02]  /*ca70*/  F2FP.PACK_AB R46, R63, R46 ;  /* 0x0000002e3f2e723e */ /* 0x000fc400000000ff */
[----:B------:R-:W-:Y:S01]  /*ca80*/  F2FP.PACK_AB R44, R44, R55 ;  /* 0x000000372c2c723e */ /* 0x000fe200000000ff */
[----:B------:R-:W-:-:S05]  /*ca90*/  IMAD.WIDE.U32 R56, R13, R56, c[0x0][0x208] ;  /* 0x000082000d387625 */ /* 0x000fca00078e0038 */
[----:B------:R0:W-:Y:S02]  /*caa0*/  STG.E.128 [R56.64], R44 ;  /* 0x0000002c38007986 */ /* 0x0001e4000c101d06 */
.L_x_9102:
[----:B------:R-:W-:Y:S05]  /*cab0*/  BSYNC B1 ;  /* 0x0000000000017941 */ /* 0x000fea0003800000 */
.L_x_9101:
[----:B0-----:R-:W-:-:S10]  /*cac0*/  HFMA2.MMA R44, -RZ, RZ, 0, 2.384185791015625e-07 ;  /* 0x00000004ff2c7435 */ /* 0x001fd400000001ff */
[----:B------:R-:W-:-:S05]  /*cad0*/  IMAD R3, R44, c[0x0][0x160], R3 ;  /* 0x000058002c037a24 */ /* 0x000fca00078e0203 */
[----:B------:R-:W-:-:S13]  /*cae0*/  ISETP.GE.AND P0, PT, R3, c[0x0][0x164], PT ;  /* 0x0000590003007a0c */ /* 0x000fda0003f06270 */
[----:B------:R-:W-:Y:S01]  /*caf0*/  @P0 CALL.REL.NOINC `(.L_x_9103) ;  /* 0x0000001000000944 */ /* 0x000fe20003c00000 */
[----:B------:R-:W-:Y:S05]  /*cb00*/  BRA `(.L_x_9104) ;  /* 0xffff3fd000007947 */ /* 0x000fea000383ffff */
.L_x_9103:
[----:B------:R-:W-:Y:S05]  /*cb10*/  BSYNC B0 ;  /* 0x0000000000007941 */ /* 0x000fea0003800000 */
.L_x_8835:
[----:B------:R-:W-:Y:S05]  /*cb20*/  EXIT ;  /* 0x000000000000794d */ /* 0x000fea0003800000 */
.L_x_9097:
[----:B------:R-:W-:Y:S01]  /*cb30*/  IMAD.MOV.U32 R46, RZ, RZ, R47 ;  /* 0x000000ffff2e7224 */ /* 0x000fe200078e002f */
[----:B------:R-:W-:Y:S01]  /*cb40*/  MOV R44, 0xcb90 ;  /* 0x0000cb90002c7802 */ /* 0x000fe20000000f00 */
[----:B------:R-:W-:Y:S02]  /*cb50*/  IMAD.MOV.U32 R57, RZ, RZ, 0x1 ;  /* 0x00000001ff397424 */ /* 0x000fe400078e00ff */
[----:B------:R-:W-:Y:S02]  /*cb60*/  IMAD.MOV.U32 R56, RZ, RZ, 0x1f ;  /* 0x0000001fff387424 */ /* 0x000fe400078e00ff */
[----:B------:R-:W-:Y:S02]  /*cb70*/  IMAD.MOV.U32 R55, RZ, RZ, -0x1 ;  /* 0xffffffffff377424 */ /* 0x000fe400078e00ff */
[----:B------:R-:W-:Y:S05]  /*cb80*/  CALL.REL.NOINC `($__internal_54_$__cuda_sm70_shflsync_bfly_p) ;  /* 0x000005b000007944 */ /* 0x000fea0003c00000 */
[----:B01----:R-:W-:Y:S05]  /*cb90*/  BRA `(.L_x_9105) ;  /* 0xfffff66000007947 */ /* 0x003fea000383ffff */
.L_x_9098:
[----:B------:R-:W-:Y:S01]  /*cba0*/  IMAD.MOV.U32 R46, RZ, RZ, R63 ;  /* 0x000000ffff2e7224 */ /* 0x000fe200078e003f */
[----:B------:R-:W-:Y:S01]  /*cbb0*/  MOV R56, 0x1f ;  /* 0x0000001f00387802 */ /* 0x000fe20000000f00 */
[----:B------:R-:W-:Y:S01]  /*cbc0*/  IMAD.MOV.U32 R57, RZ, RZ, 0x2 ;  /* 0x00000002ff397424 */ /* 0x000fe200078e00ff */
[----:B------:R-:W-:Y:S01]  /*cbd0*/  MOV R44, 0xcc00 ;  /* 0x0000cc00002c7802 */ /* 0x000fe20000000f00 */
[----:B------:R-:W-:-:S02]  /*cbe0*/  IMAD.MOV.U32 R55, RZ, RZ, -0x1 ;  /* 0xffffffffff377424 */ /* 0x000fc400078e00ff */
[----:B0-----:R-:W-:Y:S05]  /*cbf0*/  CALL.REL.NOINC `($__internal_54_$__cuda_sm70_shflsync_bfly_p) ;  /* 0x0000054000007944 */ /* 0x001fea0003c00000 */
[----:B01----:R-:W-:Y:S01]  /*cc00*/  FADD.FTZ R46, R63, R55 ;  /* 0x000000373f2e7221 */ /* 0x003fe20000010000 */
[----:B------:R-:W-:Y:S01]  /*cc10*/  MOV R44, 0xcc60 ;  /* 0x0000cc60002c7802 */ /* 0x000fe20000000f00 */
[----:B------:R-:W-:-:S02]  /*cc20*/  IMAD.MOV.U32 R57, RZ, RZ, 0x4 ;  /* 0x00000004ff397424 */ /* 0x000fc400078e00ff */
[----:B------:R-:W-:Y:S02]  /*cc30*/  IMAD.MOV.U32 R56, RZ, RZ, 0x1f ;  /* 0x0000001fff387424 */ /* 0x000fe400078e00ff */
[----:B------:R-:W-:Y:S02]  /*cc40*/  IMAD.MOV.U32 R55, RZ, RZ, -0x1 ;  /* 0xffffffffff377424 */ /* 0x000fe400078e00ff */
[----:B------:R-:W-:Y:S05]  /*cc50*/  CALL.REL.NOINC `($__internal_54_$__cuda_sm70_shflsync_bfly_p) ;  /* 0x000004e000007944 */ /* 0x000fea0003c00000 */
[----:B01----:R-:W-:Y:S01]  /*cc60*/  FADD.FTZ R46, R46, R55 ;  /* 0x000000372e2e7221 */ /* 0x003fe20000010000 */
[----:B------:R-:W-:Y:S01]  /*cc70*/  MOV R55, 0xffffffff ;  /* 0xffffffff00377802 */ /* 0x000fe20000000f00 */
[----:B------:R-:W-:Y:S01]  /*cc80*/  IMAD.MOV.U32 R57, RZ, RZ, 0x8 ;  /* 0x00000008ff397424 */ /* 0x000fe200078e00ff */
[----:B------:R-:W-:Y:S01]  /*cc90*/  MOV R44, 0xccc0 ;  /* 0x0000ccc0002c7802 */ /* 0x000fe20000000f00 */
[----:B------:R-:W-:Y:S02]  /*cca0*/  IMAD.MOV.U32 R56, RZ, RZ, 0x1f ;  /* 0x0000001fff387424 */ /* 0x000fe400078e00ff */
[----:B------:R-:W-:Y:S05]  /*ccb0*/  CALL.REL.NOINC `($__internal_54_$__cuda_sm70_shflsync_bfly_p) ;  /* 0x0000048000007944 */ /* 0x000fea0003c00000 */
[----:B01----:R-:W-:Y:S01]  /*ccc0*/  FADD.FTZ R46, R46, R55 ;  /* 0x000000372e2e7221 */ /* 0x003fe20000010000 */
[----:B------:R-:W-:Y:S01]  /*ccd0*/  MOV R44, 0xcd20 ;  /* 0x0000cd20002c7802 */ /* 0x000fe20000000f00 */
[----:B------:R-:W-:Y:S02]  /*cce0*/  IMAD.MOV.U32 R57, RZ, RZ, 0x10 ;  /* 0x00000010ff397424 */ /* 0x000fe400078e00ff */
[----:B------:R-:W-:-:S02]  /*ccf0*/  IMAD.MOV.U32 R56, RZ, RZ, 0x1f ;  /* 0x0000001fff387424 */ /* 0x000fc400078e00ff */
[----:B------:R-:W-:Y:S02]  /*cd00*/  IMAD.MOV.U32 R55, RZ, RZ, -0x1 ;  /* 0xffffffffff377424 */ /* 0x000fe400078e00ff */
[----:B------:R-:W-:Y:S05]  /*cd10*/  CALL.REL.NOINC `($__internal_54_$__cuda_sm70_shflsync_bfly_p) ;  /* 0x0000042000007944 */ /* 0x000fea0003c00000 */
        /* <DEDUP_REMOVED lines=40> */
[----:B------:R-:W-:Y:S05]  /*cfa0*/  CALL.REL.NOINC `($__internal_54_$__cuda_sm70_shflsync_bfly_p) ;  /* 0x0000019000007944 */ /* 0x000fea0003c00000 */
[----:B0-----:R-:W-:Y:S01]  /*cfb0*/  HFMA2.MMA R57, -RZ, RZ, 0, 1.1920928955078125e-07 ;  /* 0x00000002ff397435 */ /* 0x001fe200000001ff */
[----:B-1----:R-:W-:Y:S01]  /*cfc0*/  FADD.FTZ R46, R46, R55 ;  /* 0x000000372e2e7221 */ /* 0x002fe20000010000 */
[----:B------:R-:W-:Y:S01]  /*cfd0*/  MOV R44, 0xd010 ;  /* 0x0000d010002c7802 */ /* 0x000fe20000000f00 */
[----:B------:R-:W-:Y:S02]  /*cfe0*/  IMAD.MOV.U32 R56, RZ, RZ, 0x1f ;  /* 0x0000001fff387424 */ /* 0x000fe400078e00ff */
[----:B------:R-:W-:Y:S02]  /*cff0*/  IMAD.MOV.U32 R55, RZ, RZ, -0x1 ;  /* 0xffffffffff377424 */ /* 0x000fe400078e00ff */
[----:B------:R-:W-:Y:S05]  /*d000*/  CALL.REL.NOINC `($__internal_54_$__cuda_sm70_shflsync_bfly_p) ;  /* 0x0000013000007944 */ /* 0x000fea0003c00000 */
[----:B01----:R-:W-:Y:S01]  /*d010*/  FADD.FTZ R46, R46, R55 ;  /* 0x000000372e2e7221 */ /* 0x003fe20000010000 */
[----:B------:R-:W-:Y:S01]  /*d020*/  MOV R44, 0xd070 ;  /* 0x0000d070002c7802 */ /* 0x000fe20000000f00 */
[----:B------:R-:W-:Y:S02]  /*d030*/  IMAD.MOV.U32 R57, RZ, RZ, 0x4 ;  /* 0x00000004ff397424 */ /* 0x000fe400078e00ff */
[----:B------:R-:W-:-:S02]  /*d040*/  IMAD.MOV.U32 R56, RZ, RZ, 0x1f ;  /* 0x0000001fff387424 */ /* 0x000fc400078e00ff */
[----:B------:R-:W-:Y:S02]  /*d050*/  IMAD.MOV.U32 R55, RZ, RZ, -0x1 ;  /* 0xffffffffff377424 */ /* 0x000fe400078e00ff */
[----:B------:R-:W-:Y:S05]  /*d060*/  CALL.REL.NOINC `($__internal_54_$__cuda_sm70_shflsync_bfly_p) ;  /* 0x000000d000007944 */ /* 0x000fea0003c00000 */
[----:B01----:R-:W-:Y:S01]  /*d070*/  FADD.FTZ R46, R46, R55 ;  /* 0x000000372e2e7221 */ /* 0x003fe20000010000 */
[----:B------:R-:W-:Y:S01]  /*d080*/  MOV R56, 0x1f ;  /* 0x0000001f00387802 */ /* 0x000fe20000000f00 */
[----:B------:R-:W-:Y:S01]  /*d090*/  IMAD.MOV.U32 R57, RZ, RZ, 0x8 ;  /* 0x00000008ff397424 */ /* 0x000fe200078e00ff */
[----:B------:R-:W-:Y:S01]  /*d0a0*/  MOV R44, 0xd0d0 ;  /* 0x0000d0d0002c7802 */ /* 0x000fe20000000f00 */
[----:B------:R-:W-:Y:S02]  /*d0b0*/  IMAD.MOV.U32 R55, RZ, RZ, -0x1 ;  /* 0xffffffffff377424 */ /* 0x000fe400078e00ff */
[----:B------:R-:W-:Y:S05]  /*d0c0*/  CALL.REL.NOINC `($__internal_54_$__cuda_sm70_shflsync_bfly_p) ;  /* 0x0000007000007944 */ /* 0x000fea0003c00000 */
[----:B01----:R-:W-:Y:S01]  /*d0d0*/  FADD.FTZ R46, R46, R55 ;  /* 0x000000372e2e7221 */ /* 0x003fe20000010000 */
[----:B------:R-:W-:Y:S01]  /*d0e0*/  MOV R44, 0xd130 ;  /* 0x0000d130002c7802 */ /* 0x000fe20000000f00 */
[----:B------:R-:W-:Y:S02]  /*d0f0*/  IMAD.MOV.U32 R57, RZ, RZ, 0x10 ;  /* 0x00000010ff397424 */ /* 0x000fe400078e00ff */
[----:B------:R-:W-:Y:S02]  /*d100*/  IMAD.MOV.U32 R56, RZ, RZ, 0x1f ;  /* 0x0000001fff387424 */ /* 0x000fe400078e00ff */
[----:B------:R-:W-:-:S02]  /*d110*/  IMAD.MOV.U32 R55, RZ, RZ, -0x1 ;  /* 0xffffffffff377424 */ /* 0x000fc400078e00ff */
[----:B------:R-:W-:Y:S05]  /*d120*/  CALL.REL.NOINC `($__internal_54_$__cuda_sm70_shflsync_bfly_p) ;  /* 0x0000001000007944 */ /* 0x000fea0003c00000 */
[----:B01----:R-:W-:Y:S05]  /*d130*/  BRA `(.L_x_9106) ;  /* 0xfffff42000007947 */ /* 0x003fea000383ffff */
        .weak           $__internal_54_$__cuda_sm70_shflsync_bfly_p
        .type           $__internal_54_$__cuda_sm70_shflsync_bfly_p,@function
        .size           $__internal_54_$__cuda_sm70_shflsync_bfly_p,(.L_x_13594 - $__internal_54_$__cuda_sm70_shflsync_bfly_p)
$__internal_54_$__cuda_sm70_shflsync_bfly_p:
[----:B------:R-:W-:Y:S01]  /*d140*/  IMAD.MOV.U32 R45, RZ, RZ, 0x0 ;  /* 0x00000000ff2d7424 */ /* 0x000fe200078e00ff */
[----:B------:R-:W-:Y:S04]  /*d150*/  WARPSYNC R55 ;  /* 0x0000003700007348 */ /* 0x000fe80003800000 */
[----:B------:R0:W1:Y:S01]  /*d160*/  SHFL.BFLY PT, R55, R46, R57, R56 ;  /* 0x0c0000392e377389 */ /* 0x00006200000e0038 */
[----:B------:R-:W-:Y:S05]  /*d170*/  RET.REL.NODEC R44 `(_ZN10layer_norm31ln_parallel_residual_fwd_kernelINS_13Kernel_traitsI6__halfS2_fS2_fjLj512ELj1ELj4ELj1ELj16ENS_18Kernel_traits_baseILj512ES2_S2_fS2_fjLj128EEEEELb1ELb1ELb0EEEvNS_9FwdParamsE) ;  /* 0xffff2e802c007950 */ /* 0x000fea0003c3ffff */
.L_x_9107:
        /* <DEDUP_REMOVED lines=16> */
.L_x_13594:


//--------------------- .text._ZN10layer_norm31ln_parallel_residual_fwd_kernelINS_13Kernel_traitsI6__halfS2_fS2_fjLj512ELj1ELj4ELj1ELj16ENS_18Kernel_traits_baseILj512ES2_S2_fS2_fjLj128EEEEELb1ELb1ELb1EEEvNS_9FwdParamsE --------------------------
	.section	.text._ZN10layer_norm31ln_parallel_residual_fwd_kernelINS_13Kernel_traitsI6__halfS2_fS2_fjLj512ELj1ELj4ELj1ELj16ENS_18Kernel_traits_baseILj512ES2_S2_fS2_fjLj128EEEEELb1ELb1ELb1EEEvNS_9FwdParamsE,"ax",@progbits
	.sectioninfo	@"SHI_REGISTERS=95"
	.align	128
        .global         _ZN10layer_norm31ln_parallel_residual_fwd_kernelINS_13Kernel_traitsI6__halfS2_fS2_fjLj512ELj1ELj4ELj1ELj16ENS_18Kernel_traits_baseILj512ES2_S2_fS2_fjLj128EEEEELb1ELb1ELb1EEEvNS_9FwdParamsE
        .type           _ZN10layer_norm31ln_parallel_residual_fwd_kernelINS_13Kernel_traitsI6__halfS2_fS2_fjLj512ELj1ELj4ELj1ELj16ENS_18Kernel_traits_baseILj512ES2_S2_fS2_fjLj128EEEEELb1ELb1ELb1EEEvNS_9FwdParamsE,@function
        .size           _ZN10layer_norm31ln_parallel_residual_fwd_kernelINS_13Kernel_traitsI6__halfS2_fS2_fjLj512ELj1ELj4ELj1ELj16ENS_18Kernel_traits_baseILj512ES2_S2_fS2_fjLj128EEEEELb1ELb1ELb1EEEvNS_9FwdParamsE,(.L_x_13595 - _ZN10layer_norm31ln_parallel_residual_fwd_kernelINS_13Kernel_traitsI6__halfS2_fS2_fjLj512ELj1ELj4ELj1ELj16ENS_18Kernel_traits_baseILj512ES2_S2_fS2_fjLj128EEEEELb1ELb1ELb1EEEvNS_9FwdParamsE)
        .other          _ZN10layer_norm31ln_parallel_residual_fwd_kernelINS_13Kernel_traitsI6__halfS2_fS2_fjLj512ELj1ELj4ELj1ELj16ENS_18Kernel_traits_baseILj512ES2_S2_fS2_fjLj128EEEEELb1ELb1ELb1EEEvNS_9FwdParamsE,@"STO_CUDA_ENTRY STV_DEFAULT"
_ZN10layer_norm31ln_parallel_residual_fwd_kernelINS_13Kernel_traitsI6__halfS2_fS2_fjLj512ELj1ELj4ELj1ELj16ENS_18Kernel_traits_baseILj512ES2_S2_fS2_fjLj128EEEEELb1ELb1ELb1EEEvNS_9FwdParamsE:
.text._ZN10layer_norm31ln_parallel_residual_fwd_kernelINS_13Kernel_traitsI6__halfS2_fS2_fjLj512ELj1ELj4ELj1ELj16ENS_18Kernel_traits_baseILj512ES2_S2_fS2_fjLj128EEEEELb1ELb1ELb1EEEvNS_9FwdParamsE:
        /* <DEDUP_REMOVED lines=12> */
[----:B------:R-:W2:Y:S01]  /*00c0*/  @P1 LDG.E.64 R2, [R2.64] ;  /* 0x0000000602021981 */ /* 0x000ea2000c1e1b00 */
[----:B------:R-:W-:Y:S01]  /*00d0*/  @P1 MOV R12, R0 ;  /* 0x00000000000c1202 */ /* 0x000fe20000000f00 */
        /* <DEDUP_REMOVED lines=10> */
[----:B------:R-:W-:-:S03]  /*0180*/  IADD3 R14, P3, R14, c[0x0][0x1b0], RZ ;  /* 0x00006c000e0e7a10 */ /* 0x000fc60007f7e0ff */
[----:B-1----:R-:W-:-:S05]  /*0190*/  IMAD R73, R18, 0x4, R73 ;  /* 0x0000000412497824 */ /* 0x002fca00078e0249 */
[----:B------:R-:W-:Y:S01]  /*01a0*/  ISETP.GE.AND P2, PT, R73, c[0x0][0x164], PT ;  /* 0x0000590049007a0c */ /* 0x000fe20003f46270 */
[----:B------:R-:W-:Y:S01]  /*01b0*/  IMAD.X R15, RZ, RZ, c[0x0][0x1b4], P3 ;  /* 0x00006d00ff0f7624 */ /* 0x000fe200018e06ff */
[----:B--2---:R0:W1:Y:S08]  /*01c0*/  @P1 R2UR UR4, R2 ;  /* 0x00000000020413c2 */ /* 0x00407000000e0000 */
[----:B------:R0:W2:Y:S03]  /*01d0*/  @P1 R2UR UR5, R3 ;  /* 0x00000000030513c2 */ /* 0x0000a600000e0000 */
[----:B012---:R-:W-:Y:S05]  /*01e0*/  @P2 EXIT ;  /* 0x000000000000294d */ /* 0x007fea0003800000 */
[----:B-----5:R-:W-:Y:S01]  /*01f0*/  @P1 IADD3 R0, P2, R12, c[0x0][0x240], RZ ;  /* 0x000090000c001a10 */ /* 0x020fe20007f5e0ff */
[----:B------:R-:W-:Y:S01]  /*0200*/  IMAD R72, R18, c[0x0][0x0], R72 ;  /* 0x0000000012487a24 */ /* 0x000fe200078e0248 */
[----:B------:R0:W5:Y:S02]  /*0210*/  LDG.E.128 R44, [R14.64] ;  /* 0x000000060e2c7981 */ /* 0x000164000c1e1d00 */
[----:B------:R-:W-:Y:S01]  /*0220*/  @P1 IADD3.X R19, RZ, R13, RZ, P2, !PT ;  /* 0x0000000dff131210 */ /* 0x000fe200017fe4ff */
[----:B------:R-:W-:Y:S01]  /*0230*/  IMAD.HI.U32 R2, R72, -0x326172a9, RZ ;  /* 0xcd9e8d5748027827 */ /* 0x000fe200078e00ff */
[----:B------:R0:W5:Y:S01]  /*0240*/  LDG.E.128 R40, [R14.64+0x200] ;  /* 0x000200060e287981 */ /* 0x000162000c1e1d00 */
[----:B------:R-:W-:Y:S01]  /*0250*/  UIADD3 UR10, UR5, -0x4498517b, URZ ;  /* 0xbb67ae85050a7890 */ /* 0x000fe2000fffe03f */
        /* <DEDUP_REMOVED lines=39> */
[----:B------:R-:W-:Y:S01]  /*04d0*/  BSSY B0, `(.L_x_9108) ;  /* 0x0000bfd000007945 */ /* 0x000fe20003800000 */
[----:B------:R-:W-:Y:S01]  /*04e0*/  UIADD3 UR23, UR4, -0xe443238, URZ ;  /* 0xf1bbcdc804177890 */ /* 0x000fe2000fffe03f */
[----:B------:R-:W-:Y:S01]  /*04f0*/  IMAD R14, R14, -0x326172a9, RZ ;  /* 0xcd9e8d570e0e7824 */ /* 0x000fe200078e02ff */
[----:B------:R-:W-:Y:S01]  /*0500*/  LOP3.LUT R12, R15, UR14, R12, 0x96, !PT ;  /* 0x0000000e0f0c7c12 */ /* 0x000fe2000f8e960c */
[C---:B------:R-:W-:Y:S01]  /*0510*/  IMAD.HI.U32 R13, R2.reuse, -0x326172a9, RZ ;  /* 0xcd9e8d57020d7827 */ /* 0x040fe200078e00ff */
[----:B------:R-:W-:Y:S01]  /*0520*/  UIADD3 UR25, UR4, -0x700cb87f, URZ ;  /* 0x8ff3478104197890 */ /* 0x000fe2000fffe03f */
[--C-:B------:R-:W-:Y:S01]  /*0530*/  HADD2.F32 R57, -RZ, R10.reuse.H0_H0 ;  /* 0x2000000aff397230 */ /* 0x100fe20000004100 */
[----:B------:R-:W-:Y:S01]  /*0540*/  UIADD3 UR26, UR5, -0x695add53, URZ ;  /* 0x96a522ad051a7890 */ /* 0x000fe2000fffe03f */
        /* <DEDUP_REMOVED lines=25> */
[----:B------:R-:W-:-:S04]  /*06e0*/  IMAD.HI.U32 R14, R16, -0x326172a9, RZ ;  /* 0xcd9e8d57100e7827 */ /* 0x000fc800078e00ff */
[----:B------:R-:W-:Y:S01]  /*06f0*/  IMAD.HI.U32 R13, R12, -0x2daee0ad, RZ ;  /* 0xd2511f530c0d7827 */ /* 0x000fe200078e00ff */
[----:B------:R-:W-:Y:S01]  /*0700*/  LOP3.LUT R3, R14, UR19, R3, 0x96, !PT ;  /* 0x000000130e037c12 */ /* 0x000fe2000f8e9603 */
[----:B------:R-:W-:Y:S02]  /*0710*/  HADD2.F32 R14, -RZ, R5.H1_H1 ;  /* 0x30000005ff0e7230 */ /* 0x000fe40000004100 */
[----:B------:R-:W-:Y:S01]  /*0720*/  IMAD R16, R16, -0x326172a9, RZ ;  /* 0xcd9e8d5710107824 */ /* 0x000fe200078e02ff */
[----:B------:R-:W-:Y:S01]  /*0730*/  LOP3.LUT R2, R13, UR20, R2, 0x96, !PT ;  /* 0x000000140d027c12 */ /* 0x000fe2000f8e9602 */
[----:B------:R-:W-:Y:S02]  /*0740*/  IMAD R12, R12, -0x2daee0ad, RZ ;  /* 0xd2511f530c0c7824 */ /* 0x000fe400078e02ff */
[----:B------:R-:W-:-:S04]  /*0750*/  IMAD.HI.U32 R15, R3, -0x2daee0ad, RZ ;  /* 0xd2511f53030f7827 */ /* 0x000fc800078e00ff */
[C---:B------:R-:W-:Y:S01]  /*0760*/  IMAD.HI.U32 R9, R2.reuse, -0x326172a9, RZ ;  /* 0xcd9e8d5702097827 */ /* 0x040fe200078e00ff */
[----:B------:R-:W-:Y:S01]  /*0770*/  LOP3.LUT R12, R15, UR22, R12, 0x96, !PT ;  /* 0x000000160f0c7c12 */ /* 0x000fe2000f8e960c */
[----:B------:R-:W-:Y:S02]  /*0780*/  HADD2.F32 R15, -RZ, R5.H0_H0 ;  /* 0x20000005ff0f7230 */ /* 0x000fe40000004100 */
[----:B------:R-:W-:Y:S01]  /*0790*/  IMAD R3, R3, -0x2daee0ad, RZ ;  /* 0xd2511f5303037824 */ /* 0x000fe200078e02ff */
[----:B------:R-:W-:Y:S01]  /*07a0*/  LOP3.LUT R9, R9, UR21, R16, 0x96, !PT ;  /* 0x0000001509097c12 */ /* 0x000fe2000f8e9610 */
[----:B------:R-:W-:Y:S02]  /*07b0*/  IMAD R2, R2, -0x326172a9, RZ ;  /* 0xcd9e8d5702027824 */ /* 0x000fe400078e02ff */
[----:B------:R-:W-:-:S04]  /*07c0*/  IMAD.HI.U32 R13, R12, -0x326172a9, RZ ;  /* 0xcd9e8d570c0d7827 */ /* 0x000fc800078e00ff */
[----:B------:R-:W-:Y:S01]  /*07d0*/  IMAD.WIDE.U32 R60, R9, -0x2daee0ad, RZ ;  /* 0xd2511f53093c7825 */ /* 0x000fe200078e00ff */
[----:B------:R-:W-:Y:S01]  /*07e0*/  LOP3.LUT R2, R13, UR23, R2, 0x96, !PT ;  /* 0x000000170d027c12 */ /* 0x000fe2000f8e9602 */
[--C-:B------:R-:W-:Y:S02]  /*07f0*/  HADD2.F32 R13, -RZ, R6.reuse.H0_H0 ;  /* 0x20000006ff0d7230 */ /* 0x100fe40000004100 */
[----:B------:R-:W-:Y:S01]  /*0800*/  IMAD R9, R12, -0x326172a9, RZ ;  /* 0xcd9e8d570c097824 */ /* 0x000fe200078e02ff */
[----:B------:R-:W-:Y:S01]  /*0810*/  LOP3.LUT R3, R61, UR24, R3, 0x96, !PT ;  /* 0x000000183d037c12 */ /* 0x000fe2000f8e9603 */
[----:B------:R-:W-:Y:S01]  /*0820*/  IMAD.HI.U32 R5, R2, -0x2daee0ad, RZ ;  /* 0xd2511f5302057827 */ /* 0x000fe200078e00ff */
[----:B------:R-:W-:Y:S01]  /*0830*/  HADD2.F32 R12, -RZ, R6.H1_H1 ;  /* 0x30000006ff0c7230 */ /* 0x000fe20000004100 */
[----:B------:R-:W-:Y:S02]  /*0840*/  LOP3.LUT R61, R0, 0x3, RZ, 0xc0, !PT ;  /* 0x00000003003d7812 */ /* 0x000fe400078ec0ff */
[----:B------:R-:W-:Y:S01]  /*0850*/  IMAD.WIDE.U32 R64, R3, -0x326172a9, RZ ;  /* 0xcd9e8d5703407825 */ /* 0x000fe200078e00ff */
[----:B------:R-:W-:-:S03]  /*0860*/  LOP3.LUT R60, R5, UR26, R60, 0x96, !PT ;  /* 0x0000001a053c7c12 */ /* 0x000fc6000f8e963c */
[----:B------:R-:W-:Y:S01]  /*0870*/  IMAD R66, R2, -0x2daee0ad, RZ ;  /* 0xd2511f5302427824 */ /* 0x000fe200078e02ff */
[----:B------:R-:W-:Y:S01]  /*0880*/  LOP3.LUT R62, R65, UR25, R9, 0x96, !PT ;  /* 0x00000019413e7c12 */ /* 0x000fe2000f8e9609 */
[----:B------:R-:W-:Y:S02]  /*0890*/  IMAD.MOV.U32 R9, RZ, RZ, RZ ;  /* 0x000000ffff097224 */ /* 0x000fe400078e00ff */
.L_x_9370:
        /* <DEDUP_REMOVED lines=32> */
.L_x_9110:
[----:B------:R-:W-:Y:S02]  /*0aa0*/  IMAD.MOV.U32 R49, RZ, RZ, R64 ;  /* 0x000000ffff317224 */ /* 0x000fe400078e0040 */
.L_x_9111:
[----:B------:R-:W-:Y:S05]  /*0ab0*/  BSYNC B1 ;  /* 0x0000000000017941 */ /* 0x000fea0003800000 */
.L_x_9109:
        /* <DEDUP_REMOVED lines=16> */
.L_x_9115:
[----:B------:R-:W-:Y:S05]  /*0bc0*/  BSYNC B2 ;  /* 0x0000000000027941 */ /* 0x000fea0003800000 */
.L_x_9114:
        /* <DEDUP_REMOVED lines=42> */
.L_x_9113:
[----:B------:R-:W-:Y:S05]  /*0e70*/  BSYNC B1 ;  /* 0x0000000000017941 */ /* 0x000fea0003800000 */
.L_x_9112:
[----:B0-----:R-:W0:Y:S01]  /*0e80*/  I2F.U32 R20, R49 ;  /* 0x0000003100147306 */ /* 0x001e220000201000 */
        /* <DEDUP_REMOVED lines=15> */
.L_x_9116:
        /* <DEDUP_REMOVED lines=12> */
.L_x_9119:
[----:B------:R-:W-:Y:S02]  /*1040*/  MOV R25, R64 ;  /* 0x0000004000197202 */ /* 0x000fe40000000f00 */
.L_x_9120:
[----:B------:R-:W-:Y:S05]  /*1050*/  BSYNC B1 ;  /* 0x0000000000017941 */ /* 0x000fea0003800000 */
.L_x_9118:
        /* <DEDUP_REMOVED lines=16> */
.L_x_9124:
[----:B------:R-:W-:Y:S05]  /*1160*/  BSYNC B2 ;  /* 0x0000000000027941 */ /* 0x000fea0003800000 */
.L_x_9123:
        /* <DEDUP_REMOVED lines=42> */
.L_x_9122:
[----:B------:R-:W-:Y:S05]  /*1410*/  BSYNC B1 ;  /* 0x0000000000017941 */ /* 0x000fea0003800000 */
.L_x_9121:
        /* <DEDUP_REMOVED lines=9> */
.L_x_9117:
        /* <DEDUP_REMOVED lines=12> */
.L_x_9126:
[----:B------:R-:W-:Y:S02]  /*1570*/  IMAD.MOV.U32 R75, RZ, RZ, R64 ;  /* 0x000000ffff4b7224 */ /* 0x000fe400078e0040 */
.L_x_9127:
[----:B------:R-:W-:Y:S05]  /*1580*/  BSYNC B1 ;  /* 0x0000000000017941 */ /* 0x000fea0003800000 */
.L_x_9125:
        /* <DEDUP_REMOVED lines=16> */
.L_x_9131:
[----:B------:R-:W-:Y:S05]  /*1690*/  BSYNC B2 ;  /* 0x0000000000027941 */ /* 0x000fea0003800000 */
.L_x_9130:
        /* <DEDUP_REMOVED lines=42> */
.L_x_9129:
[----:B------:R-:W-:Y:S05]  /*1940*/  BSYNC B1 ;  /* 0x0000000000017941 */ /* 0x000fea0003800000 */
.L_x_9128:
        /* <DEDUP_REMOVED lines=13> */
.L_x_9132:
        /* <DEDUP_REMOVED lines=12> */
.L_x_9135:
[----:B------:R-:W-:Y:S02]  /*1ae0*/  MOV R16, R64 ;  /* 0x0000004000107202 */ /* 0x000fe40000000f00 */
.L_x_9136:
[----:B------:R-:W-:Y:S05]  /*1af0*/  BSYNC B1 ;  /* 0x0000000000017941 */ /* 0x000fea0003800000 */
.L_x_9134:
        /* <DEDUP_REMOVED lines=16> */
.L_x_9140:
[----:B------:R-:W-:Y:S05]  /*1c00*/  BSYNC B2 ;  /* 0x0000000000027941 */ /* 0x000fea0003800000 */
.L_x_9139:
        /* <DEDUP_REMOVED lines=42> */
.L_x_9138:
[----:B------:R-:W-:Y:S05]  /*1eb0*/  BSYNC B1 ;  /* 0x0000000000017941 */ /* 0x000fea0003800000 */
.L_x_9137:
        /* <DEDUP_REMOVED lines=9> */
.L_x_9133:
        /* <DEDUP_REMOVED lines=12> */
.L_x_9142:
[----:B------:R-:W-:Y:S02]  /*2010*/  IMAD.MOV.U32 R16, RZ, RZ, R64 ;  /* 0x000000ffff107224 */ /* 0x000fe400078e0040 */
.L_x_9143:
[----:B------:R-:W-:Y:S05]  /*2020*/  BSYNC B1 ;  /* 0x0000000000017941 */ /* 0x000fea0003800000 */
.L_x_9141:
        /* <DEDUP_REMOVED lines=16> */
.L_x_9147:
[----:B------:R-:W-:Y:S05]  /*2130*/  BSYNC B2 ;  /* 0x0000000000027941 */ /* 0x000fea0003800000 */
.L_x_9146:
        /* <DEDUP_REMOVED lines=42> */
.L_x_9145:
[----:B------:R-:W-:Y:S05]  /*23e0*/  BSYNC B1 ;  /* 0x0000000000017941 */ /* 0x000fea0003800000 */
.L_x_9144:
        /* <DEDUP_REMOVED lines=13> */
.L_x_9148:
        /* <DEDUP_REMOVED lines=12> */
.L_x_9151:
[----:B------:R-:W-:Y:S02]  /*2580*/  MOV R16, R64 ;  /* 0x0000004000107202 */ /* 0x000fe40000000f00 */
.L_x_9152:
[----:B------:R-:W-:Y:S05]  /*2590*/  BSYNC B1 ;  /* 0x0000000000017941 */ /* 0x000fea0003800000 */
.L_x_9150:
        /* <DEDUP_REMOVED lines=16> */
.L_x_9156:
[----:B------:R-:W-:Y:S05]  /*26a0*/  BSYNC B2 ;  /* 0x0000000000027941 */ /* 0x000fea0003800000 */
.L_x_9155:
        /* <DEDUP_REMOVED lines=42> */
.L_x_9154:
[----:B------:R-:W-:Y:S05]  /*2950*/  BSYNC B1 ;  /* 0x0000000000017941 */ /* 0x000fea0003800000 */
.L_x_9153:
        /* <DEDUP_REMOVED lines=9> */
.L_x_9149:
        /* <DEDUP_REMOVED lines=12> */
.L_x_9158:
[----:B------:R-:W-:Y:S02]  /*2ab0*/  IMAD.MOV.U32 R16, RZ, RZ, R64 ;  /* 0x000000ffff107224 */ /* 0x000fe400078e0040 */
.L_x_9159:
[----:B------:R-:W-:Y:S05]  /*2ac0*/  BSYNC B1 ;  /* 0x0000000000017941 */ /* 0x000fea0003800000 */
.L_x_9157:
        /* <DEDUP_REMOVED lines=16> */
.L_x_9163:
[----:B------:R-:W-:Y:S05]  /*2bd0*/  BSYNC B2 ;  /* 0x0000000000027941 */ /* 0x000fea0003800000 */
.L_x_9162:
        /* <DEDUP_REMOVED lines=42> */
.L_x_9161:
[----:B------:R-:W-:Y:S05]  /*2e80*/  BSYNC B1 ;  /* 0x0000000000017941 */ /* 0x000fea0003800000 */
.L_x_9160:
        /* <DEDUP_REMOVED lines=13> */
.L_x_9164:
        /* <DEDUP_REMOVED lines=12> */
.L_x_9167:
[----:B------:R-:W-:Y:S02]  /*3020*/  MOV R81, R64 ;  /* 0x0000004000517202 */ /* 0x000fe40000000f00 */
.L_x_9168:
[----:B------:R-:W-:Y:S05]  /*3030*/  BSYNC B1 ;  /* 0x0000000000017941 */ /* 0x000fea0003800000 */
.L_x_9166:
        /* <DEDUP_REMOVED lines=16> */
.L_x_9172:
[----:B------:R-:W-:Y:S05]  /*3140*/  BSYNC B2 ;  /* 0x0000000000027941 */ /* 0x000fea0003800000 */
.L_x_9171:
        /* <DEDUP_REMOVED lines=42> */
.L_x_9170:
[----:B------:R-:W-:Y:S05]  /*33f0*/  BSYNC B1 ;  /* 0x0000000000017941 */ /* 0x000fea0003800000 */
.L_x_9169:
        /* <DEDUP_REMOVED lines=9> */
.L_x_9165:
        /* <DEDUP_REMOVED lines=12> */
.L_x_9174:
[----:B------:R-:W-:Y:S02]  /*3550*/  IMAD.MOV.U32 R81, RZ, RZ, R64 ;  /* 0x000000ffff517224 */ /* 0x000fe400078e0040 */
.L_x_9175:
[----:B------:R-:W-:Y:S05]  /*3560*/  BSYNC B1 ;  /* 0x0000000000017941 */ /* 0x000fea0003800000 */
.L_x_9173:
        /* <DEDUP_REMOVED lines=16> */
.L_x_9179:
[----:B------:R-:W-:Y:S05]  /*3670*/  BSYNC B2 ;  /* 0x0000000000027941 */ /* 0x000fea0003800000 */
.L_x_9178:
        /* <DEDUP_REMOVED lines=42> */
.L_x_9177:
[----:B------:R-:W-:Y:S05]  /*3920*/  BSYNC B1 ;  /* 0x0000000000017941 */ /* 0x000fea0003800000 */
.L_x_9176:
        /* <DEDUP_REMOVED lines=12> */
.L_x_9180:
        /* <DEDUP_REMOVED lines=12> */
.L_x_9183:
[----:B------:R-:W-:Y:S02]  /*3ab0*/  IMAD.MOV.U32 R21, RZ, RZ, R64 ;  /* 0x000000ffff157224 */ /* 0x000fe400078e0040 */
.L_x_9184:
[----:B------:R-:W-:Y:S05]  /*3ac0*/  BSYNC B1 ;  /* 0x0000000000017941 */ /* 0x000fea0003800000 */
.L_x_9182:
        /* <DEDUP_REMOVED lines=16> */
.L_x_9188:
[----:B------:R-:W-:Y:S05]  /*3bd0*/  BSYNC B2 ;  /* 0x0000000000027941 */ /* 0x000fea0003800000 */
.L_x_9187:
        /* <DEDUP_REMOVED lines=42> */
.L_x_9186:
[----:B------:R-:W-:Y:S05]  /*3e80*/  BSYNC B1 ;  /* 0x0000000000017941 */ /* 0x000fea0003800000 */
.L_x_9185:
        /* <DEDUP_REMOVED lines=9> */
.L_x_9181:
        /* <DEDUP_REMOVED lines=12> */
.L_x_9190:
[----:B------:R-:W-:Y:S02]  /*3fe0*/  MOV R81, R64 ;  /* 0x0000004000517202 */ /* 0x000fe40000000f00 */
.L_x_9191:
[----:B------:R-:W-:Y:S05]  /*3ff0*/  BSYNC B1 ;  /* 0x0000000000017941 */ /* 0x000fea0003800000 */
.L_x_9189:
        /* <DEDUP_REMOVED lines=16> */
.L_x_9195:
[----:B------:R-:W-:Y:S05]  /*4100*/  BSYNC B2 ;  /* 0x0000000000027941 */ /* 0x000fea0003800000 */
.L_x_9194:
        /* <DEDUP_REMOVED lines=42> */
.L_x_9193:
[----:B------:R-:W-:Y:S05]  /*43b0*/  BSYNC B1 ;  /* 0x0000000000017941 */ /* 0x000fea0003800000 */
.L_x_9192:
        /* <DEDUP_REMOVED lines=12> */
.L_x_9196:
        /* <DEDUP_REMOVED lines=12> */
.L_x_9199:
[----:B------:R-:W-:Y:S02]  /*4540*/  MOV R18, R64 ;  /* 0x0000004000127202 */ /* 0x000fe40000000f00 */
.L_x_9200:
[----:B------:R-:W-:Y:S05]  /*4550*/  BSYNC B1 ;  /* 0x0000000000017941 */ /* 0x000fea0003800000 */
.L_x_9198:
        /* <DEDUP_REMOVED lines=16> */
.L_x_9204:
[----:B------:R-:W-:Y:S05]  /*4660*/  BSYNC B2 ;  /* 0x0000000000027941 */ /* 0x000fea0003800000 */
.L_x_9203:
        /* <DEDUP_REMOVED lines=42> */
.L_x_9202:
[----:B------:R-:W-:Y:S05]  /*4910*/  BSYNC B1 ;  /* 0x0000000000017941 */ /* 0x000fea0003800000 */
.L_x_9201:
        /* <DEDUP_REMOVED lines=9> */
.L_x_9197:
        /* <DEDUP_REMOVED lines=12> */
.L_x_9206:
[----:B------:R-:W-:Y:S02]  /*4a70*/  IMAD.MOV.U32 R18, RZ, RZ, R64 ;  /* 0x000000ffff127224 */ /* 0x000fe400078e0040 */
.L_x_9207:
[----:B------:R-:W-:Y:S05]  /*4a80*/  BSYNC B1 ;  /* 0x0000000000017941 */ /* 0x000fea0003800000 */
.L_x_9205:
        /* <DEDUP_REMOVED lines=16> */
.L_x_9211:
[----:B------:R-:W-:Y:S05]  /*4b90*/  BSYNC B2 ;  /* 0x0000000000027941 */ /* 0x000fea0003800000 */
.L_x_9210:
        /* <DEDUP_REMOVED lines=42> */
.L_x_9209:
[----:B------:R-:W-:Y:S05]  /*4e40*/  BSYNC B1 ;  /* 0x0000000000017941 */ /* 0x000fea0003800000 */
.L_x_9208:
        /* <DEDUP_REMOVED lines=12> */
.L_x_9212:
        /* <DEDUP_REMOVED lines=12> */
.L_x_9215:
[----:B------:R-:W-:Y:S02]  /*4fd0*/  IMAD.MOV.U32 R18, RZ, RZ, R64 ;  /* 0x000000ffff127224 */ /* 0x000fe400078e0040 */
.L_x_9216:
[----:B------:R-:W-:Y:S05]  /*4fe0*/  BSYNC B1 ;  /* 0x0000000000017941 */ /* 0x000fea0003800000 */
.L_x_9214:
        /* <DEDUP_REMOVED lines=16> */
.L_x_9220:
[----:B------:R-:W-:Y:S05]  /*50f0*/  BSYNC B2 ;  /* 0x0000000000027941 */ /* 0x000fea0003800000 */
.L_x_9219:
        /* <DEDUP_REMOVED lines=42> */
.L_x_9218:
[----:B------:R-:W-:Y:S05]  /*53a0*/  BSYNC B1 ;  /* 0x0000000000017941 */ /* 0x000fea0003800000 */
.L_x_9217:
        /* <DEDUP_REMOVED lines=9> */
.L_x_9213:
        /* <DEDUP_REMOVED lines=12> */
.L_x_9222:
[----:B------:R-:W-:Y:S02]  /*5500*/  IMAD.MOV.U32 R18, RZ, RZ, R64 ;  /* 0x000000ffff127224 */ /* 0x000fe400078e0040 */
.L_x_9223:
[----:B------:R-:W-:Y:S05]  /*5510*/  BSYNC B1 ;  /* 0x0000000000017941 */ /* 0x000fea0003800000 */
.L_x_9221:
        /* <DEDUP_REMOVED lines=16> */
.L_x_9227:
[----:B------:R-:W-:Y:S05]  /*5620*/  BSYNC B2 ;  /* 0x0000000000027941 */ /* 0x000fea0003800000 */
.L_x_9226:
        /* <DEDUP_REMOVED lines=42> */
.L_x_9225:
[----:B------:R-:W-:Y:S05]  /*58d0*/  BSYNC B1 ;  /* 0x0000000000017941 */ /* 0x000fea0003800000 */
.L_x_9224:
        /* <DEDUP_REMOVED lines=12> */
.L_x_9228:
        /* <DEDUP_REMOVED lines=12> */
.L_x_9231:
[----:B------:R-:W-:Y:S02]  /*5a60*/  IMAD.MOV.U32 R81, RZ, RZ, R64 ;  /* 0x000000ffff517224 */ /* 0x000fe400078e0040 */
.L_x_9232:
[----:B------:R-:W-:Y:S05]  /*5a70*/  BSYNC B1 ;  /* 0x0000000000017941 */ /* 0x000fea0003800000 */
.L_x_9230:
        /* <DEDUP_REMOVED lines=18> */
.L_x_9236:
[----:B------:R-:W-:Y:S05]  /*5ba0*/  BSYNC B2 ;  /* 0x0000000000027941 */ /* 0x000fea0003800000 */
.L_x_9235:
        /* <DEDUP_REMOVED lines=42> */
.L_x_9234:
[----:B------:R-:W-:Y:S05]  /*5e50*/  BSYNC B1 ;  /* 0x0000000000017941 */ /* 0x000fea0003800000 */
.L_x_9233:
        /* <DEDUP_REMOVED lines=9> */
.L_x_9229:
[----:B------:R-:W-:Y:S01]  /*5ef0*/  P2R R16, PR, RZ, 0x2 ;  /* 0x00000002ff107803 */ /* 0x000fe20000000000 */
[----:B------:R-:W-:Y:S01]  /*5f00*/  IMAD.MOV.U32 R82, RZ, RZ, 0x20 ;  /* 0x00000020ff527424 */ /* 0x000fe200078e00ff */
[----:B------:R-:W-:Y:S01]  /*5f10*/  ISETP.NE.AND P1, PT, R80, RZ, PT ;  /* 0x000000ff5000720c */ /* 0x000fe20003f25270 */
[----:B------:R-:W-:Y:S01]  /*5f20*/  IMAD.MOV.U32 R80, RZ, RZ, 0x8 ;  /* 0x00000008ff507424 */ /* 0x000fe200078e00ff */
[----:B------:R-:W-:Y:S01]  /*5f30*/  SEL R17, RZ, 0x1000000, P5 ;  /* 0x01000000ff117807 */ /* 0x000fe20002800000 */
[C---:B------:R-:W-:Y:S01]  /*5f40*/  IMAD.WIDE.U32 R86, R74.reuse, R82, c[0x0][0x188] ;  /* 0x000062004a567625 */ /* 0x040fe200078e0052 */
[----:B------:R-:W-:Y:S02]  /*5f50*/  SEL R50, RZ, 0x10000, P4 ;  /* 0x00010000ff327807 */ /* 0x000fe40002000000 */
[----:B------:R-:W-:Y:S01]  /*5f60*/  SEL R63, RZ, 0x100, P3 ;  /* 0x00000100ff3f7807 */ /* 0x000fe20001800000 */
[----:B------:R-:W-:Y:S01]  /*5f70*/  IMAD.WIDE.U32 R84, R74, R80, c[0x0][0x190] ;  /* 0x000064004a547625 */ /* 0x000fe200078e0050 */
[----:B------:R-:W-:Y:S01]  /*5f80*/  ISETP.NE.AND P4, PT, R75, RZ, PT ;  /* 0x000000ff4b00720c */ /* 0x000fe20003f85270 */
[----:B------:R0:W-:Y:S01]  /*5f90*/  STG.E.128 [R86.64], R24 ;  /* 0x0000001856007986 */ /* 0x0001e2000c101d06 */
[----:B------:R-:W-:-:S02]  /*5fa0*/  ISETP.NE.AND P3, PT, R79, RZ, PT ;  /* 0x000000ff4f00720c */ /* 0x000fc40003f65270 */
[----:B------:R-:W-:Y:S01]  /*5fb0*/  SEL R18, RZ, 0x1, P1 ;  /* 0x00000001ff127807 */ /* 0x000fe20000800000 */
[----:B------:R0:W-:Y:S01]  /*5fc0*/  STG.E.128 [R86.64+0x10], R20 ;  /* 0x0000101456007986 */ /* 0x0001e2000c101d06 */
[----:B------:R-:W-:Y:S02]  /*5fd0*/  ISETP.NE.AND P1, PT, R16, RZ, PT ;  /* 0x000000ff1000720c */ /* 0x000fe40003f25270 */
[----:B------:R-:W-:Y:S01]  /*5fe0*/  LOP3.LUT R63, R63, R17, R50, 0xfe, !PT ;  /* 0x000000113f3f7212 */ /* 0x000fe200078efe32 */
[----:B------:R-:W-:Y:S01]  /*5ff0*/  IMAD.WIDE.U32 R18, R18, 0x1000000, RZ ;  /* 0x0100000012127825 */ /* 0x000fe200078e00ff */
[----:B------:R-:W-:Y:S02]  /*6000*/  SEL R16, RZ, 0x1, P3 ;  /* 0x00000001ff107807 */ /* 0x000fe40001800000 */
[----:B------:R-:W-:Y:S02]  /*6010*/  SEL R50, RZ, 0x1, P4 ;  /* 0x00000001ff327807 */ /* 0x000fe40002000000 */
[----:B------:R-:W-:Y:S01]  /*6020*/  ISETP.NE.AND P5, PT, R49, RZ, PT ;  /* 0x000000ff3100720c */ /* 0x000fe20003fa5270 */
[----:B------:R-:W-:Y:S01]  /*6030*/  IMAD.WIDE.U32 R16, R16, 0x10000, RZ ;  /* 0x0001000010107825 */ /* 0x000fe200078e00ff */
[----:B------:R-:W-:-:S02]  /*6040*/  SEL R49, RZ, 0x1, P2 ;  /* 0x00000001ff317807 */ /* 0x000fc40001000000 */
[----:B------:R-:W-:Y:S01]  /*6050*/  ISETP.NE.AND P6, PT, R76, RZ, PT ;  /* 0x000000ff4c00720c */ /* 0x000fe20003fc5270 */
[----:B------:R-:W-:Y:S01]  /*6060*/  IMAD.WIDE.U32 R50, R50, 0x100, RZ ;  /* 0x0000010032327825 */ /* 0x000fe200078e00ff */
[----:B------:R-:W-:Y:S02]  /*6070*/  LOP3.LUT R49, R19, R63, R49, 0xfe, !PT ;  /* 0x0000003f13317212 */ /* 0x000fe400078efe31 */
[----:B------:R-:W-:Y:S02]  /*6080*/  SEL R19, RZ, 0x1, P5 ;  /* 0x00000001ff137807 */ /* 0x000fe40002800000 */
[----:B------:R-:W-:Y:S02]  /*6090*/  LOP3.LUT R18, R50, R18, R16, 0xfe, !PT ;  /* 0x0000001232127212 */ /* 0x000fe400078efe10 */
[----:B------:R-:W-:Y:S02]  /*60a0*/  LOP3.LUT R51, R51, R49, R17, 0xfe, !PT ;  /* 0x0000003133337212 */ /* 0x000fe400078efe11 */
[----:B------:R-:W-:-:S02]  /*60b0*/  LOP3.LUT R50, R18, R19, RZ, 0xfc, !PT ;  /* 0x0000001312327212 */ /* 0x000fc400078efcff */
        /* <DEDUP_REMOVED lines=25> */
.L_x_9237:
        /* <DEDUP_REMOVED lines=16> */
.L_x_9239:
[----:B-1----:R-:W-:Y:S02]  /*6350*/  IMAD.MOV.U32 R79, RZ, RZ, R64 ;  /* 0x000000ffff4f7224 */ /* 0x002fe400078e0040 */
.L_x_9240:
[----:B------:R-:W-:Y:S05]  /*6360*/  BSYNC B1 ;  /* 0x0000000000017941 */ /* 0x000fea0003800000 */
.L_x_9238:
        /* <DEDUP_REMOVED lines=16> */
.L_x_9244:
[----:B------:R-:W-:Y:S05]  /*6470*/  BSYNC B2 ;  /* 0x0000000000027941 */ /* 0x000fea0003800000 */
.L_x_9243:
        /* <DEDUP_REMOVED lines=42> */
.L_x_9242:
[----:B------:R-:W-:Y:S05]  /*6720*/  BSYNC B1 ;  /* 0x0000000000017941 */ /* 0x000fea0003800000 */
.L_x_9241:
        /* <DEDUP_REMOVED lines=13> */
.L_x_9245:
        /* <DEDUP_REMOVED lines=12> */
.L_x_9248:
[----:B------:R-:W-:Y:S02]  /*68c0*/  IMAD.MOV.U32 R17, RZ, RZ, R64 ;  /* 0x000000ffff117224 */ /* 0x000fe400078e0040 */
.L_x_9249:
[----:B------:R-:W-:Y:S05]  /*68d0*/  BSYNC B1 ;  /* 0x0000000000017941 */ /* 0x000fea0003800000 */
.L_x_9247:
        /* <DEDUP_REMOVED lines=16> */
.L_x_9253:
[----:B------:R-:W-:Y:S05]  /*69e0*/  BSYNC B2 ;  /* 0x0000000000027941 */ /* 0x000fea0003800000 */
.L_x_9252:
        /* <DEDUP_REMOVED lines=42> */
.L_x_9251:
[----:B------:R-:W-:Y:S05]  /*6c90*/  BSYNC B1 ;  /* 0x0000000000017941 */ /* 0x000fea0003800000 */
.L_x_9250:
        /* <DEDUP_REMOVED lines=9> */
.L_x_9246:
        /* <DEDUP_REMOVED lines=12> */
.L_x_9255:
[----:B------:R-:W-:Y:S02]  /*6df0*/  MOV R81, R64 ;  /* 0x0000004000517202 */ /* 0x000fe40000000f00 */
.L_x_9256:
[----:B------:R-:W-:Y:S05]  /*6e00*/  BSYNC B1 ;  /* 0x0000000000017941 */ /* 0x000fea0003800000 */
.L_x_9254:
        /* <DEDUP_REMOVED lines=16> */
.L_x_9260:
[----:B------:R-:W-:Y:S05]  /*6f10*/  BSYNC B2 ;  /* 0x0000000000027941 */ /* 0x000fea0003800000 */
.L_x_9259:
        /* <DEDUP_REMOVED lines=42> */
.L_x_9258:
[----:B------:R-:W-:Y:S05]  /*71c0*/  BSYNC B1 ;  /* 0x0000000000017941 */ /* 0x000fea0003800000 */
.L_x_9257:
        /* <DEDUP_REMOVED lines=13> */
.L_x_9261:
        /* <DEDUP_REMOVED lines=12> */
.L_x_9264:
[----:B------:R-:W-:Y:S02]  /*7360*/  MOV R48, R64 ;  /* 0x0000004000307202 */ /* 0x000fe40000000f00 */
.L_x_9265:
[----:B------:R-:W-:Y:S05]  /*7370*/  BSYNC B1 ;  /* 0x0000000000017941 */ /* 0x000fea0003800000 */
.L_x_9263:
        /* <DEDUP_REMOVED lines=16> */
.L_x_9269:
[----:B------:R-:W-:Y:S05]  /*7480*/  BSYNC B2 ;  /* 0x0000000000027941 */ /* 0x000fea0003800000 */
.L_x_9268:
        /* <DEDUP_REMOVED lines=42> */
.L_x_9267:
[----:B------:R-:W-:Y:S05]  /*7730*/  BSYNC B1 ;  /* 0x0000000000017941 */ /* 0x000fea0003800000 */
.L_x_9266:
        /* <DEDUP_REMOVED lines=9> */
.L_x_9262:
        /* <DEDUP_REMOVED lines=12> */
.L_x_9271:
[----:B------:R-:W-:Y:S02]  /*7890*/  IMAD.MOV.U32 R48, RZ, RZ, R64 ;  /* 0x000000ffff307224 */ /* 0x000fe400078e0040 */
.L_x_9272:
[----:B------:R-:W-:Y:S05]  /*78a0*/  BSYNC B1 ;  /* 0x0000000000017941 */ /* 0x000fea0003800000 */
.L_x_9270:
        /* <DEDUP_REMOVED lines=16> */
.L_x_9276:
[----:B------:R-:W-:Y:S05]  /*79b0*/  BSYNC B2 ;  /* 0x0000000000027941 */ /* 0x000fea0003800000 */
.L_x_9275:
        /* <DEDUP_REMOVED lines=42> */
.L_x_9274:
[----:B------:R-:W-:Y:S05]  /*7c60*/  BSYNC B1 ;  /* 0x0000000000017941 */ /* 0x000fea0003800000 */
.L_x_9273:
        /* <DEDUP_REMOVED lines=13> */
.L_x_9277:
        /* <DEDUP_REMOVED lines=12> */
.L_x_9280:
[----:B------:R-:W-:Y:S02]  /*7e00*/  IMAD.MOV.U32 R19, RZ, RZ, R64 ;  /* 0x000000ffff137224 */ /* 0x000fe400078e0040 */
.L_x_9281:
[----:B------:R-:W-:Y:S05]  /*7e10*/  BSYNC B1 ;  /* 0x0000000000017941 */ /* 0x000fea0003800000 */
.L_x_9279:
        /* <DEDUP_REMOVED lines=16> */
.L_x_9285:
[----:B------:R-:W-:Y:S05]  /*7f20*/  BSYNC B2 ;  /* 0x0000000000027941 */ /* 0x000fea0003800000 */
.L_x_9284:
        /* <DEDUP_REMOVED lines=42> */
.L_x_9283:
[----:B------:R-:W-:Y:S05]  /*81d0*/  BSYNC B1 ;  /* 0x0000000000017941 */ /* 0x000fea0003800000 */
.L_x_9282:
        /* <DEDUP_REMOVED lines=9> */
.L_x_9278:
        /* <DEDUP_REMOVED lines=12> */
.L_x_9287:
[----:B------:R-:W-:Y:S02]  /*8330*/  IMAD.MOV.U32 R48, RZ, RZ, R64 ;  /* 0x000000ffff307224 */ /* 0x000fe400078e0040 */
.L_x_9288:
[----:B------:R-:W-:Y:S05]  /*8340*/  BSYNC B1 ;  /* 0x0000000000017941 */ /* 0x000fea0003800000 */
.L_x_9286:
        /* <DEDUP_REMOVED lines=16> */
.L_x_9292:
[----:B------:R-:W-:Y:S05]  /*8450*/  BSYNC B2 ;  /* 0x0000000000027941 */ /* 0x000fea0003800000 */
.L_x_9291:
        /* <DEDUP_REMOVED lines=42> */
.L_x_9290:
[----:B------:R-:W-:Y:S05]  /*8700*/  BSYNC B1 ;  /* 0x0000000000017941 */ /* 0x000fea0003800000 */
.L_x_9289:
        /* <DEDUP_REMOVED lines=13> */
.L_x_9293:
        /* <DEDUP_REMOVED lines=12> */
.L_x_9296:
[----:B------:R-:W-:Y:S02]  /*88a0*/  IMAD.MOV.U32 R85, RZ, RZ, R64 ;  /* 0x000000ffff557224 */ /* 0x000fe400078e0040 */
.L_x_9297:
[----:B------:R-:W-:Y:S05]  /*88b0*/  BSYNC B1 ;  /* 0x0000000000017941 */ /* 0x000fea0003800000 */
.L_x_9295:
        /* <DEDUP_REMOVED lines=16> */
.L_x_9301:
[----:B------:R-:W-:Y:S05]  /*89c0*/  BSYNC B2 ;  /* 0x0000000000027941 */ /* 0x000fea0003800000 */
.L_x_9300:
        /* <DEDUP_REMOVED lines=42> */
.L_x_9299:
[----:B------:R-:W-:Y:S05]  /*8c70*/  BSYNC B1 ;  /* 0x0000000000017941 */ /* 0x000fea0003800000 */
.L_x_9298:
        /* <DEDUP_REMOVED lines=9> */
.L_x_9294:
        /* <DEDUP_REMOVED lines=12> */
.L_x_9303:
[----:B------:R-:W-:Y:S02]  /*8dd0*/  IMAD.MOV.U32 R85, RZ, RZ, R64 ;  /* 0x000000ffff557224 */ /* 0x000fe400078e0040 */
.L_x_9304:
[----:B------:R-:W-:Y:S05]  /*8de0*/  BSYNC B1 ;  /* 0x0000000000017941 */ /* 0x000fea0003800000 */
.L_x_9302:
        /* <DEDUP_REMOVED lines=16> */
.L_x_9308:
[----:B------:R-:W-:Y:S05]  /*8ef0*/  BSYNC B2 ;  /* 0x0000000000027941 */ /* 0x000fea0003800000 */
.L_x_9307:
        /* <DEDUP_REMOVED lines=42> */
.L_x_9306:
[----:B------:R-:W-:Y:S05]  /*91a0*/  BSYNC B1 ;  /* 0x0000000000017941 */ /* 0x000fea0003800000 */
.L_x_9305:
        /* <DEDUP_REMOVED lines=12> */
.L_x_9309:
        /* <DEDUP_REMOVED lines=12> */
.L_x_9312:
[----:B------:R-:W-:Y:S02]  /*9330*/  IMAD.MOV.U32 R49, RZ, RZ, R64 ;  /* 0x000000ffff317224 */ /* 0x000fe400078e0040 */
.L_x_9313:
[----:B------:R-:W-:Y:S05]  /*9340*/  BSYNC B1 ;  /* 0x0000000000017941 */ /* 0x000fea0003800000 */
.L_x_9311:
        /* <DEDUP_REMOVED lines=16> */
.L_x_9317:
[----:B------:R-:W-:Y:S05]  /*9450*/  BSYNC B2 ;  /* 0x0000000000027941 */ /* 0x000fea0003800000 */
.L_x_9316:
        /* <DEDUP_REMOVED lines=42> */
.L_x_9315:
[----:B------:R-:W-:Y:S05]  /*9700*/  BSYNC B1 ;  /* 0x0000000000017941 */ /* 0x000fea0003800000 */
.L_x_9314:
        /* <DEDUP_REMOVED lines=9> */
.L_x_9310:
        /* <DEDUP_REMOVED lines=12> */
.L_x_9319:
[----:B------:R-:W-:Y:S02]  /*9860*/  IMAD.MOV.U32 R85, RZ, RZ, R64 ;  /* 0x000000ffff557224 */ /* 0x000fe400078e0040 */
.L_x_9320:
[----:B------:R-:W-:Y:S05]  /*9870*/  BSYNC B1 ;  /* 0x0000000000017941 */ /* 0x000fea0003800000 */
.L_x_9318:
        /* <DEDUP_REMOVED lines=16> */
.L_x_9324:
[----:B------:R-:W-:Y:S05]  /*9980*/  BSYNC B2 ;  /* 0x0000000000027941 */ /* 0x000fea0003800000 */
.L_x_9323:
        /* <DEDUP_REMOVED lines=42> */
.L_x_9322:
[----:B------:R-:W-:Y:S05]  /*9c30*/  BSYNC B1 ;  /* 0x0000000000017941 */ /* 0x000fea0003800000 */
.L_x_9321:
        /* <DEDUP_REMOVED lines=12> */
.L_x_9325:
        /* <DEDUP_REMOVED lines=12> */
.L_x_9328:
[----:B------:R-:W-:Y:S02]  /*9dc0*/  IMAD.MOV.U32 R50, RZ, RZ, R64 ;  /* 0x000000ffff327224 */ /* 0x000fe400078e0040 */
.L_x_9329:
[----:B------:R-:W-:Y:S05]  /*9dd0*/  BSYNC B1 ;  /* 0x0000000000017941 */ /* 0x000fea0003800000 */
.L_x_9327:
        /* <DEDUP_REMOVED lines=16> */
.L_x_9333:
[----:B------:R-:W-:Y:S05]  /*9ee0*/  BSYNC B2 ;  /* 0x0000000000027941 */ /* 0x000fea0003800000 */
.L_x_9332:
        /* <DEDUP_REMOVED lines=42> */
.L_x_9331:
[----:B------:R-:W-:Y:S05]  /*a190*/  BSYNC B1 ;  /* 0x0000000000017941 */ /* 0x000fea0003800000 */
.L_x_9330:
        /* <DEDUP_REMOVED lines=9> */
.L_x_9326:
        /* <DEDUP_REMOVED lines=12> */
.L_x_9335:
[----:B------:R-:W-:Y:S02]  /*a2f0*/  MOV R85, R64 ;  /* 0x0000004000557202 */ /* 0x000fe40000000f00 */
.L_x_9336:
[----:B------:R-:W-:Y:S05]  /*a300*/  BSYNC B1 ;  /* 0x0000000000017941 */ /* 0x000fea0003800000 */
.L_x_9334:
        /* <DEDUP_REMOVED lines=16> */
.L_x_9340:
[----:B------:R-:W-:Y:S05]  /*a410*/  BSYNC B2 ;  /* 0x0000000000027941 */ /* 0x000fea0003800000 */
.L_x_9339:
        /* <DEDUP_REMOVED lines=42> */
.L_x_9338:
[----:B------:R-:W-:Y:S05]  /*a6c0*/  BSYNC B1 ;  /* 0x0000000000017941 */ /* 0x000fea0003800000 */
.L_x_9337:
        /* <DEDUP_REMOVED lines=12> */
.L_x_9341:
        /* <DEDUP_REMOVED lines=12> */
.L_x_9344:
[----:B------:R-:W-:Y:S02]  /*a850*/  MOV R85, R64 ;  /* 0x0000004000557202 */ /* 0x000fe40000000f00 */
.L_x_9345:
[----:B------:R-:W-:Y:S05]  /*a860*/  BSYNC B1 ;  /* 0x0000000000017941 */ /* 0x000fea0003800000 */
.L_x_9343:
        /* <DEDUP_REMOVED lines=16> */
.L_x_9349:
[----:B------:R-:W-:Y:S05]  /*a970*/  BSYNC B2 ;  /* 0x0000000000027941 */ /* 0x000fea0003800000 */
.L_x_9348:
        /* <DEDUP_REMOVED lines=42> */
.L_x_9347:
[----:B------:R-:W-:Y:S05]  /*ac20*/  BSYNC B1 ;  /* 0x0000000000017941 */ /* 0x000fea0003800000 */
.L_x_9346:
        /* <DEDUP_REMOVED lines=9> */
.L_x_9342:
        /* <DEDUP_REMOVED lines=12> */
.L_x_9351:
[----:B------:R-:W-:Y:S02]  /*ad80*/  IMAD.MOV.U32 R85, RZ, RZ, R64 ;  /* 0x000000ffff557224 */ /* 0x000fe400078e0040 */
.L_x_9352:
[----:B------:R-:W-:Y:S05]  /*ad90*/  BSYNC B1 ;  /* 0x0000000000017941 */ /* 0x000fea0003800000 */
.L_x_9350:
        /* <DEDUP_REMOVED lines=16> */
.L_x_9356:
[----:B------:R-:W-:Y:S05]  /*aea0*/  BSYNC B2 ;  /* 0x0000000000027941 */ /* 0x000fea0003800000 */
.L_x_9355:
        /* <DEDUP_REMOVED lines=42> */
.L_x_9354:
[----:B------:R-:W-:Y:S05]  /*b150*/  BSYNC B1 ;  /* 0x0000000000017941 */ /* 0x000fea0003800000 */
.L_x_9353:
        /* <DEDUP_REMOVED lines=12> */
.L_x_9357:
        /* <DEDUP_REMOVED lines=12> */
.L_x_9360:
[----:B------:R-:W-:Y:S02]  /*b2e0*/  IMAD.MOV.U32 R85, RZ, RZ, R64 ;  /* 0x000000ffff557224 */ /* 0x000fe400078e0040 */
.L_x_9361:
[----:B------:R-:W-:Y:S05]  /*b2f0*/  BSYNC B1 ;  /* 0x0000000000017941 */ /* 0x000fea0003800000 */
.L_x_9359:
        /* <DEDUP_REMOVED lines=16> */
.L_x_9365:
[----:B------:R-:W-:Y:S05]  /*b400*/  BSYNC B2 ;  /* 0x0000000000027941 */ /* 0x000fea0003800000 */
.L_x_9364:
        /* <DEDUP_REMOVED lines=42> */
.L_x_9363:
[----:B------:R-:W-:Y:S05]  /*b6b0*/  BSYNC B1 ;  /* 0x0000000000017941 */ /* 0x000fea0003800000 */
.L_x_9362:
        /* <DEDUP_REMOVED lines=9> */
.L_x_9358:
[----:B------:R-:W-:Y:S01]  /*b750*/  ISETP.NE.AND P0, PT, R76, RZ, PT ;  /* 0x000000ff4c00720c */ /* 0x000fe20003f05270 */
[----:B------:R-:W-:Y:S01]  /*b760*/  FADD.FTZ R76, RZ, R24 ;  /* 0x00000018ff4c7221 */ /* 0x000fe20000010000 */
[----:B------:R-:W-:Y:S02]  /*b770*/  SEL R88, RZ, 0x10000, P4 ;  /* 0x00010000ff587807 */ /* 0x000fe40002000000 */
[----:B------:R-:W-:Y:S01]  /*b780*/  SEL R65, RZ, 0x1000000, P5 ;  /* 0x01000000ff417807 */ /* 0x000fe20002800000 */
[----:B------:R-:W-:Y:S01]  /*b790*/  FADD.FTZ R63, R76, R25 ;  /* 0x000000194c3f7221 */ /* 0x000fe20000010000 */
[----:B------:R-:W-:Y:S02]  /*b7a0*/  ISETP.NE.AND P4, PT, R84, RZ, PT ;  /* 0x000000ff5400720c */ /* 0x000fe40003f85270 */
[----:B------:R-:W-:Y:S01]  /*b7b0*/  ISETP.NE.AND P6, PT, R83, RZ, PT ;  /* 0x000000ff5300720c */ /* 0x000fe20003fc5270 */
[----:B------:R-:W-:Y:S01]  /*b7c0*/  FADD.FTZ R76, R63, R26 ;  /* 0x0000001a3f4c7221 */ /* 0x000fe20000010000 */
[----:B------:R-:W-:-:S02]  /*b7d0*/  ISETP.NE.AND P5, PT, R81, RZ, PT ;  /* 0x000000ff5100720c */ /* 0x000fc40003fa5270 */
[----:B------:R-:W-:Y:S01]  /*b7e0*/  SEL R86, RZ, 0x1, P4 ;  /* 0x00000001ff567807 */ /* 0x000fe20002000000 */
[----:B------:R-:W-:Y:S01]  /*b7f0*/  FADD.FTZ R63, R76, R27 ;  /* 0x0000001b4c3f7221 */ /* 0x000fe20000010000 */
[----:B------:R-:W-:Y:S02]  /*b800*/  SEL R67, RZ, 0x100, P3 ;  /* 0x00000100ff437807 */ /* 0x000fe40001800000 */
[----:B------:R-:W-:Y:S01]  /*b810*/  SEL R84, RZ, 0x1, P5 ;  /* 0x00000001ff547807 */ /* 0x000fe20002800000 */
[----:B------:R-:W-:Y:S01]  /*b820*/  FADD.FTZ R76, R63, R20 ;  /* 0x000000143f4c7221 */ /* 0x000fe20000010000 */
[----:B------:R-:W-:Y:S01]  /*b830*/  LOP3.LUT R67, R67, R65, R88, 0xfe, !PT ;  /* 0x0000004143437212 */ /* 0x000fe200078efe58 */
[----:B------:R-:W-:Y:S01]  /*b840*/  IMAD.WIDE.U32 R86, R86, 0x1000000, RZ ;  /* 0x0100000056567825 */ /* 0x000fe200078e00ff */
[----:B------:R-:W-:Y:S02]  /*b850*/  SEL R65, RZ, 0x1, P2 ;  /* 0x00000001ff417807 */ /* 0x000fe40001000000 */
[----:B------:R-:W-:Y:S01]  /*b860*/  ISETP.NE.AND P1, PT, R79, RZ, PT ;  /* 0x000000ff4f00720c */ /* 0x000fe20003f25270 */
[----:B------:R-:W-:Y:S01]  /*b870*/  FADD.FTZ R63, R76, R21 ;  /* 0x000000154c3f7221 */ /* 0x000fe20000010000 */
[----:B------:R-:W-:Y:S01]  /*b880*/  SEL R76, RZ, 0x1, P6 ;  /* 0x00000001ff4c7807 */ /* 0x000fe20003000000 */
[----:B------:R-:W-:Y:S01]  /*b890*/  IMAD.WIDE.U32 R84, R84, 0x10000, RZ ;  /* 0x0001000054547825 */ /* 0x000fe200078e00ff */
[----:B------:R-:W-:-:S03]  /*b8a0*/  LOP3.LUT R65, R87, R67, R65, 0xfe, !PT ;  /* 0x0000004357417212 */ /* 0x000fc600078efe41 */
        /* <DEDUP_REMOVED lines=9> */
[----:B------:R-:W-:Y:S01]  /*b940*/  IMAD.WIDE.U32 R82, R75, R80, c[0x0][0x190] ;  /* 0x000064004b527625 */ /* 0x000fe200078e0050 */
[----:B------:R0:W-:Y:S03]  /*b950*/  STG.E.128 [R84.64], R16 ;  /* 0x0000001054007986 */ /* 0x0001e6000c101d06 */
        /* <DEDUP_REMOVED lines=29> */
.L_x_9366:
[----:B0-----:R-:W-:Y:S01]  /*bb30*/  FADD.FTZ R67, R86, R51 ;  /* 0x0000003356437221 */ /* 0x001fe20000010000 */
[----:B------:R-:W-:Y:S05]  /*bb40*/  BRA.DIV ~URZ, `(.L_x_9367) ;  /* 0x000009727f007947 */ /* 0x000fea000b800000 */
[----:B------:R0:W1:Y:S02]  /*bb50*/  SHFL.BFLY PT, R63, R67, 0x1, 0x1f ;  /* 0x0c201f00433f7f89 */ /* 0x00006400000e0000 */
.L_x_9371:
        /* <DEDUP_REMOVED lines=52> */
.L_x_9372:
[----:B-1----:R-:W-:Y:S01]  /*bea0*/  FADD.FTZ R80, R80, R67 ;  /* 0x0000004350507221 */ /* 0x002fe20000010000 */
[----:B------:R-:W-:Y:S01]  /*beb0*/  ISETP.NE.AND P0, PT, RZ, UR8, PT ;  /* 0x00000008ff007c0c */ /* 0x000fe2000bf05270 */
[----:B------:R-:W-:Y:S01]  /*bec0*/  IMAD.MOV.U32 R63, RZ, RZ, c[0x0][0x1e0] ;  /* 0x00007800ff3f7624 */ /* 0x000fe200078e00ff */
[----:B------:R-:W-:Y:S01]  /*bed0*/  HFMA2.MMA R78, -RZ, RZ, 0, 2.384185791015625e-07 ;  /* 0x00000004ff4e7435 */ /* 0x000fe200000001ff */
[----:B0-----:R-:W-:Y:S02]  /*bee0*/  FMUL.FTZ R67, R65, R65 ;  /* 0x0000004141437220 */ /* 0x001fe40000410000 */
[----:B------:R-:W-:-:S03]  /*bef0*/  FFMA.FTZ R63, R80, R63, c[0x0][0x228] ;  /* 0x00008a00503f7623 */ /* 0x000fc6000001003f */
[----:B------:R-:W-:Y:S02]  /*bf00*/  FSEL R80, R67, RZ, P0 ;  /* 0x000000ff43507208 */ /* 0x000fe40000000000 */
[----:B------:R-:W-:Y:S02]  /*bf10*/  FSEL R67, R65, RZ, !P0 ;  /* 0x000000ff41437208 */ /* 0x000fe40004000000 */
[----:B------:R-:W-:-:S04]  /*bf20*/  @!P1 IMAD.WIDE R76, R73, R78, c[0x0][0x1a0] ;  /* 0x00006800494c9625 */ /* 0x000fc800078e024e */
[----:B------:R-:W-:Y:S01]  /*bf30*/  FADD.FTZ R63, R63, R80 ;  /* 0x000000503f3f7221 */ /* 0x000fe20000010000 */
[----:B------:R0:W-:Y:S01]  /*bf40*/  @!P1 STG.E [R76.64], R65 ;  /* 0x000000414c009986 */ /* 0x0001e2000c101906 */
[C---:B------:R-:W-:Y:S02]  /*bf50*/  FADD.FTZ R90, -R67.reuse, R21 ;  /* 0x00000015435a7221 */ /* 0x040fe40000010100 */
[C---:B------:R-:W-:Y:S02]  /*bf60*/  FADD.FTZ R88, -R67.reuse, R22 ;  /* 0x0000001643587221 */ /* 0x040fe40000010100 */
[----:B------:R-:W1:Y:S01]  /*bf70*/  MUFU.RSQ R63, R63 ;  /* 0x0000003f003f7308 */ /* 0x000e620000001400 */
[C---:B------:R-:W-:Y:S02]  /*bf80*/  FADD.FTZ R86, -R67.reuse, R20 ;  /* 0x0000001443567221 */ /* 0x040fe40000010100 */
[C---:B------:R-:W-:Y:S01]  /*bf90*/  FADD.FTZ R21, -R67.reuse, R23 ;  /* 0x0000001743157221 */ /* 0x040fe20000010100 */
[----:B------:R-:W-:Y:S01]  /*bfa0*/  HADD2.F32 R23, -RZ, R46.H1_H1 ;  /* 0x3000002eff177230 */ /* 0x000fe20000004100 */
[----:B------:R-:W-:-:S02]  /*bfb0*/  FADD.FTZ R82, -R67, R26 ;  /* 0x0000001a43527221 */ /* 0x000fc40000010100 */
[C---:B------:R-:W-:Y:S02]  /*bfc0*/  FADD.FTZ R80, -R67.reuse, R24 ;  /* 0x0000001843507221 */ /* 0x040fe40000010100 */
[C---:B------:R-:W-:Y:S01]  /*bfd0*/  FADD.FTZ R26, -R67.reuse, R27 ;  /* 0x0000001b431a7221 */ /* 0x040fe20000010100 */
[----:B------:R-:W-:Y:S01]  /*bfe0*/  HADD2.F32 R27, -RZ, R47.H1_H1 ;  /* 0x3000002fff1b7230 */ /* 0x000fe20000004100 */
[C---:B------:R-:W-:Y:S01]  /*bff0*/  FADD.FTZ R20, -R67.reuse, R17 ;  /* 0x0000001143147221 */ /* 0x040fe20000010100 */
[----:B------:R-:W-:Y:S01]  /*c000*/  HADD2.F32 R17, -RZ, R46.H0_H0 ;  /* 0x2000002eff117230 */ /* 0x000fe20000004100 */
[C---:B------:R-:W-:Y:S02]  /*c010*/  FADD.FTZ R24, -R67.reuse, R25 ;  /* 0x0000001943187221 */ /* 0x040fe40000010100 */
[----:B------:R-:W-:Y:S01]  /*c020*/  FADD.FTZ R84, -R67, R51 ;  /* 0x0000003343547221 */ /* 0x000fe20000010100 */
[----:B------:R-:W-:Y:S01]  /*c030*/  HADD2.F32 R51, -RZ, R45.H1_H1 ;  /* 0x3000002dff337230 */ /* 0x000fe20000004100 */
[----:B-1----:R-:W-:-:S02]  /*c040*/  FMUL.FTZ R92, R63, R88 ;  /* 0x000000583f5c7220 */ /* 0x002fc40000410000 */
[C---:B------:R-:W-:Y:S02]  /*c050*/  FMUL.FTZ R25, R63.reuse, R21 ;  /* 0x000000153f197220 */ /* 0x040fe40000410000 */
[C---:B------:R-:W-:Y:S02]  /*c060*/  FMUL.FTZ R88, R63.reuse, R86 ;  /* 0x000000563f587220 */ /* 0x040fe40000410000 */
[----:B------:R-:W-:Y:S02]  /*c070*/  FMUL.FTZ R21, R63, R90 ;  /* 0x0000005a3f157220 */ /* 0x000fe40000410000 */
[----:B------:R-:W-:Y:S01]  /*c080*/  FFMA.FTZ R86, R25, R27, R54 ;  /* 0x0000001b19567223 */ /* 0x000fe20000010036 */
[--C-:B------:R-:W-:Y:S01]  /*c090*/  HADD2.F32 R27, -RZ, R44.reuse.H1_H1 ;  /* 0x3000002cff1b7230 */ /* 0x100fe20000004100 */
[----:B------:R-:W-:Y:S02]  /*c0a0*/  FFMA.FTZ R17, R88, R17, R57 ;  /* 0x0000001158117223 */ /* 0x000fe40000010039 */
[----:B------:R-:W-:Y:S01]  /*c0b0*/  FFMA.FTZ R88, R21, R23, R56 ;  /* 0x0000001715587223 */ /* 0x000fe20000010038 */
[----:B------:R-:W-:Y:S01]  /*c0c0*/  HADD2.F32 R23, -RZ, R44.H0_H0 ;  /* 0x2000002cff177230 */ /* 0x000fe20000004100 */
[----:B0-----:R-:W-:Y:S01]  /*c0d0*/  FADD.FTZ R76, -R67, R49 ;  /* 0x00000031434c7221 */ /* 0x001fe20000010100 */
[----:B------:R-:W-:Y:S01]  /*c0e0*/  HADD2.F32 R21, -RZ, R45.H0_H0 ;  /* 0x2000002dff157230 */ /* 0x000fe20000004100 */
[----:B------:R-:W-:-:S02]  /*c0f0*/  FMUL.FTZ R25, R63, R24 ;  /* 0x000000183f197220 */ /* 0x000fc40000410000 */
[C---:B------:R-:W-:Y:S02]  /*c100*/  FMUL.FTZ R49, R63.reuse, R26 ;  /* 0x0000001a3f317220 */ /* 0x040fe40000410000 */
[----:B------:R-:W-:Y:S02]  /*c110*/  FMUL.FTZ R80, R63, R80 ;  /* 0x000000503f507220 */ /* 0x000fe40000410000 */
[----:B------:R-:W-:Y:S02]  /*c120*/  FADD.FTZ R50, -R67, R50 ;  /* 0x0000003243327221 */ /* 0x000fe40000010100 */
[----:B------:R-:W-:Y:S01]  /*c130*/  FFMA.FTZ R26, R25, R27, R68 ;  /* 0x0000001b191a7223 */ /* 0x000fe20000010044 */
[----:B------:R-:W-:Y:S01]  /*c140*/  HADD2.F32 R27, -RZ, R43.H0_H0 ;  /* 0x2000002bff1b7230 */ /* 0x000fe20000004100 */
[C---:B------:R-:W-:Y:S01]  /*c150*/  FADD.FTZ R16, -R67.reuse, R16 ;  /* 0x0000001043107221 */ /* 0x040fe20000010100 */
[----:B------:R-:W-:Y:S01]  /*c160*/  HADD2.F32 R25, -RZ, R42.H0_H0 ;  /* 0x2000002aff197230 */ /* 0x000fe20000004100 */
[----:B------:R-:W-:-:S02]  /*c170*/  FADD.FTZ R18, -R67, R18 ;  /* 0x0000001243127221 */ /* 0x000fc40000010100 */
[C---:B------:R-:W-:Y:S01]  /*c180*/  FADD.FTZ R22, -R67.reuse, R19 ;  /* 0x0000001343167221 */ /* 0x040fe20000010100 */
[----:B------:R-:W-:Y:S01]  /*c190*/  HADD2.F32 R19, -RZ, R47.H0_H0 ;  /* 0x2000002fff137230 */ /* 0x000fe20000004100 */
[----:B------:R-:W-:Y:S01]  /*c1a0*/  FADD.FTZ R48, -R67, R48 ;  /* 0x0000003043307221 */ /* 0x000fe20000010100 */
[----:B------:R-:W-:Y:S01]  /*c1b0*/  HADD2.F32 R67, -RZ, R43.H1_H1 ;  /* 0x3000002bff437230 */ /* 0x000fe20000004100 */
[----:B------:R-:W-:Y:S01]  /*c1c0*/  FFMA.FTZ R24, R49, R51, R58 ;  /* 0x0000003331187223 */ /* 0x000fe2000001003a */
[----:B------:R-:W-:Y:S01]  /*c1d0*/  HADD2.F32 R51, -RZ, R42.H1_H1 ;  /* 0x3000002aff337230 */ /* 0x000fe20000004100 */
[----:B------:R-:W-:Y:S02]  /*c1e0*/  FFMA.FTZ R23, R80, R23, R69 ;  /* 0x0000001750177223 */ /* 0x000fe40000010045 */
[C---:B------:R-:W-:Y:S02]  /*c1f0*/  FMUL.FTZ R80, R63.reuse, R50 ;  /* 0x000000323f507220 */ /* 0x040fe40000410000 */
[----:B------:R-:W-:-:S02]  /*c200*/  FMUL.FTZ R65, R63, R84 ;  /* 0x000000543f417220 */ /* 0x000fc40000410000 */
[C---:B------:R-:W-:Y:S01]  /*c210*/  FMUL.FTZ R49, R63.reuse, R76 ;  /* 0x0000004c3f317220 */ /* 0x040fe20000410000 */
[--C-:B------:R-:W-:Y:S01]  /*c220*/  HADD2.F32 R76, -RZ, R41.reuse.H1_H1 ;  /* 0x30000029ff4c7230 */ /* 0x100fe20000004100 */
[C---:B------:R-:W-:Y:S02]  /*c230*/  FMUL.FTZ R50, R63.reuse, R48 ;  /* 0x000000303f327220 */ /* 0x040fe40000410000 */
[----:B------:R-:W-:Y:S02]  /*c240*/  FMUL.FTZ R82, R63, R82 ;  /* 0x000000523f527220 */ /* 0x000fe40000410000 */
[----:B------:R-:W-:Y:S02]  /*c250*/  FFMA.FTZ R48, R80, R27, R11 ;  /* 0x0000001b50307223 */ /* 0x000fe4000001000b */
[----:B------:R-:W-:Y:S01]  /*c260*/  FFMA.FTZ R27, R65, R67, R10 ;  /* 0x00000043411b7223 */ /* 0x000fe2000001000a */
[----:B------:R-:W-:Y:S01]  /*c270*/  HADD2.F32 R65, -RZ, R41.H0_H0 ;  /* 0x20000029ff417230 */ /* 0x000fe20000004100 */
[----:B------:R-:W-:Y:S01]  /*c280*/  FFMA.FTZ R80, R49, R51, R12 ;  /* 0x0000003331507223 */ /* 0x000fe2000001000c */
[--C-:B------:R-:W-:Y:S01]  /*c290*/  HADD2.F32 R49, -RZ, R40.reuse.H0_H0 ;  /* 0x20000028ff317230 */ /* 0x100fe20000004100 */
[----:B------:R-:W-:Y:S01]  /*c2a0*/  FFMA.FTZ R25, R50, R25, R13 ;  /* 0x0000001932197223 */ /* 0x000fe2000001000d */
[----:B------:R-:W-:Y:S01]  /*c2b0*/  HADD2.F32 R50, -RZ, R40.H1_H1 ;  /* 0x30000028ff327230 */ /* 0x000fe20000004100 */
[----:B------:R-:W-:-:S02]  /*c2c0*/  FMUL.FTZ R18, R63, R18 ;  /* 0x000000123f127220 */ /* 0x000fc40000410000 */
[C---:B------:R-:W-:Y:S02]  /*c2d0*/  FMUL.FTZ R16, R63.reuse, R16 ;  /* 0x000000103f107220 */ /* 0x040fe40000410000 */
[----:B------:R-:W-:Y:S02]  /*c2e0*/  FFMA.FTZ R21, R82, R21, R59 ;  /* 0x0000001552157223 */ /* 0x000fe4000001003b */
[C---:B------:R-:W-:Y:S01]  /*c2f0*/  FMUL.FTZ R67, R63.reuse, R22 ;  /* 0x000000163f437220 */ /* 0x040fe20000410000 */
[----:B------:R-:W-:Y:S01]  /*c300*/  F2FP.PACK_AB R22, R80, R25 ;  /* 0x000000195016723e */ /* 0x000fe200000000ff */
[----:B------:R-:W-:Y:S02]  /*c310*/  FMUL.FTZ R51, R63, R20 ;  /* 0x000000143f337220 */ /* 0x000fe40000410000 */
[----:B------:R-:W-:Y:S01]  /*c320*/  FFMA.FTZ R65, R18, R65, R15 ;  /* 0x0000004112417223 */ /* 0x000fe2000001000f */
[----:B------:R-:W-:Y:S01]  /*c330*/  F2FP.PACK_AB R18, R88, R17 ;  /* 0x000000115812723e */ /* 0x000fe200000000ff */
[----:B------:R-:W-:Y:S01]  /*c340*/  FFMA.FTZ R20, R16, R49, R53 ;  /* 0x0000003110147223 */ /* 0x000fe20000010035 */
[----:B------:R-:W-:Y:S01]  /*c350*/  F2FP.PACK_AB R16, R26, R23 ;  /* 0x000000171a10723e */ /* 0x000fe200000000ff */
[----:B------:R-:W-:Y:S01]  /*c360*/  FFMA.FTZ R19, R92, R19, R55 ;  /* 0x000000135c137223 */ /* 0x000fe20000010037 */
[----:B------:R-:W-:Y:S01]  /*c370*/  F2FP.PACK_AB R17, R24, R21 ;  /* 0x000000151811723e */ /* 0x000fe200000000ff */
[----:B------:R-:W-:Y:S01]  /*c380*/  FFMA.FTZ R76, R67, R76, R14 ;  /* 0x0000004c434c7223 */ /* 0x000fe2000001000e */
[----:B------:R-:W-:Y:S01]  /*c390*/  LEA R26, P0, R74, c[0x0][0x208], 0x4 ;  /* 0x000082004a1a7a11 */ /* 0x000fe200078020ff */
[----:B------:R-:W-:Y:S01]  /*c3a0*/  FFMA.FTZ R51, R51, R50, R52 ;  /* 0x0000003233337223 */ /* 0x000fe20000010034 */
[----:B------:R-:W-:-:S02]  /*c3b0*/  LEA R24, P2, R75, c[0x0][0x208], 0x4 ;  /* 0x000082004b187a11 */ /* 0x000fc400078420ff */
[----:B------:R-:W-:Y:S01]  /*c3c0*/  F2FP.PACK_AB R23, R27, R48 ;  /* 0x000000301b17723e */ /* 0x000fe200000000ff */
[----:B------:R-:W-:Y:S01]  /*c3d0*/  @!P1 IMAD.WIDE R48, R73, R78, c[0x0][0x1a8] ;  /* 0x00006a0049309625 */ /* 0x000fe200078e024e */
[----:B------:R-:W-:Y:S02]  /*c3e0*/  F2FP.PACK_AB R19, R86, R19 ;  /* 0x000000135613723e */ /* 0x000fe400000000ff */
[----:B------:R-:W-:Y:S01]  /*c3f0*/  LEA.HI.X R27, R74, c[0x0][0x20c], RZ, 0x4, P0 ;  /* 0x000083004a1b7a11 */ /* 0x000fe200000f24ff */
[----:B------:R-:W-:Y:S01]  /*c400*/  IMAD R73, R78, c[0x0][0x160], R73 ;  /* 0x000058004e497a24 */ /* 0x000fe200078e0249 */
[----:B------:R-:W-:Y:S01]  /*c410*/  F2FP.PACK_AB R21, R76, R65 ;  /* 0x000000414c15723e */ /* 0x000fe200000000ff */
[----:B------:R0:W-:Y:S01]  /*c420*/  @!P1 STG.E [R48.64], R63 ;  /* 0x0000003f30009986 */ /* 0x0001e2000c101906 */
[----:B------:R-:W-:Y:S02]  /*c430*/  LEA.HI.X R25, R75, c[0x0][0x20c], RZ, 0x4, P2 ;  /* 0x000083004b197a11 */ /* 0x000fe400010f24ff */
[----:B------:R-:W-:Y:S01]  /*c440*/  F2FP.PACK_AB R20, R51, R20 ;  /* 0x000000143314723e */ /* 0x000fe200000000ff */
[----:B------:R0:W-:Y:S01]  /*c450*/  STG.E.128 [R26.64], R16 ;  /* 0x000000101a007986 */ /* 0x0001e2000c101d06 */
[----:B------:R-:W-:-:S03]  /*c460*/  ISETP.GE.AND P0, PT, R73, c[0x0][0x164], PT ;  /* 0x0000590049007a0c */ /* 0x000fc60003f06270 */
[----:B------:R0:W-:Y:S10]  /*c470*/  STG.E.128 [R24.64], R20 ;  /* 0x0000001418007986 */ /* 0x0001f4000c101d06 */
[----:B0-----:R-:W-:Y:S01]  /*c480*/  @P0 CALL.REL.NOINC `(.L_x_9369) ;  /* 0x0000001000000944 */ /* 0x001fe20003c00000 */
[----:B------:R-:W-:Y:S05]  /*c490*/  BRA `(.L_x_9370) ;  /* 0xffff440000007947 */ /* 0x000fea000383ffff */
.L_x_9369:
[----:B------:R-:W-:Y:S05]  /*c4a0*/  BSYNC B0 ;  /* 0x0000000000007941 */ /* 0x000fea0003800000 */
.L_x_9108:
[----:B------:R-:W-:Y:S05]  /*c4b0*/  EXIT ;  /* 0x000000000000794d */ /* 0x000fea0003800000 */
.L_x_9367:
[----:B------:R-:W-:Y:S01]  /*c4c0*/  IMAD.MOV.U32 R78, RZ, RZ, 0x1 ;  /* 0x00000001ff4e7424 */ /* 0x000fe200078e00ff */
[----:B------:R-:W-:Y:S01]  /*c4d0*/  MOV R76, 0xc510 ;  /* 0x0000c510004c7802 */ /* 0x000fe20000000f00 */
[----:B------:R-:W-:-:S02]  /*c4e0*/  IMAD.MOV.U32 R63, RZ, RZ, 0x1f ;  /* 0x0000001fff3f7424 */ /* 0x000fc400078e00ff */
[----:B------:R-:W-:Y:S02]  /*c4f0*/  IMAD.MOV.U32 R80, RZ, RZ, -0x1 ;  /* 0xffffffffff507424 */ /* 0x000fe400078e00ff */
[----:B------:R-:W-:Y:S05]  /*c500*/  CALL.REL.NOINC `($__internal_55_$__cuda_sm70_shflsync_bfly_p) ;  /* 0x000005a000007944 */ /* 0x000fea0003c00000 */
[----:B01----:R-:W-:Y:S05]  /*c510*/  BRA `(.L_x_9371) ;  /* 0xfffff64000007947 */ /* 0x003fea000383ffff */
.L_x_9368:
[----:B0-----:R-:W-:Y:S01]  /*c520*/  IMAD.MOV.U32 R67, RZ, RZ, R82 ;  /* 0x000000ffff437224 */ /* 0x001fe200078e0052 */
[----:B------:R-:W-:Y:S01]  /*c530*/  MOV R78, 0x2 ;  /* 0x00000002004e7802 */ /* 0x000fe20000000f00 */
[----:B------:R-:W-:Y:S01]  /*c540*/  IMAD.MOV.U32 R63, RZ, RZ, 0x1f ;  /* 0x0000001fff3f7424 */ /* 0x000fe200078e00ff */
[----:B------:R-:W-:Y:S01]  /*c550*/  MOV R76, 0xc580 ;  /* 0x0000c580004c7802 */ /* 0x000fe20000000f00 */
[----:B------:R-:W-:Y:S02]  /*c560*/  IMAD.MOV.U32 R80, RZ, RZ, -0x1 ;  /* 0xffffffffff507424 */ /* 0x000fe400078e00ff */
[----:B------:R-:W-:Y:S05]  /*c570*/  CALL.REL.NOINC `($__internal_55_$__cuda_sm70_shflsync_bfly_p) ;  /* 0x0000053000007944 */ /* 0x000fea0003c00000 */
[----:B01----:R-:W-:Y:S01]  /*c580*/  FADD.FTZ R67, R82, R63 ;  /* 0x0000003f52437221 */ /* 0x003fe20000010000 */
[----:B------:R-:W-:Y:S01]  /*c590*/  MOV R80, 0xffffffff ;  /* 0xffffffff00507802 */ /* 0x000fe20000000f00 */
[----:B------:R-:W-:Y:S01]  /*c5a0*/  IMAD.MOV.U32 R78, RZ, RZ, 0x4 ;  /* 0x00000004ff4e7424 */ /* 0x000fe200078e00ff */
[----:B------:R-:W-:Y:S01]  /*c5b0*/  MOV R76, 0xc5e0 ;  /* 0x0000c5e0004c7802 */ /* 0x000fe20000000f00 */
[----:B------:R-:W-:Y:S02]  /*c5c0*/  IMAD.MOV.U32 R63, RZ, RZ, 0x1f ;  /* 0x0000001fff3f7424 */ /* 0x000fe400078e00ff */
[----:B------:R-:W-:Y:S05]  /*c5d0*/  CALL.REL.NOINC `($__internal_55_$__cuda_sm70_shflsync_bfly_p) ;  /* 0x000004d000007944 */ /* 0x000fea0003c00000 */
[----:B01----:R-:W-:Y:S01]  /*c5e0*/  FADD.FTZ R67, R67, R63 ;  /* 0x0000003f43437221 */ /* 0x003fe20000010000 */
[----:B------:R-:W-:Y:S01]  /*c5f0*/  MOV R76, 0xc640 ;  /* 0x0000c640004c7802 */ /* 0x000fe20000000f00 */
[----:B------:R-:W-:-:S02]  /*c600*/  IMAD.MOV.U32 R78, RZ, RZ, 0x8 ;  /* 0x00000008ff4e7424 */ /* 0x000fc400078e00ff */
[----:B------:R-:W-:Y:S02]  /*c610*/  IMAD.MOV.U32 R63, RZ, RZ, 0x1f ;  /* 0x0000001fff3f7424 */ /* 0x000fe400078e00ff */
[----:B------:R-:W-:Y:S02]  /*c620*/  IMAD.MOV.U32 R80, RZ, RZ, -0x1 ;  /* 0xffffffffff507424 */ /* 0x000fe400078e00ff */
[----:B------:R-:W-:Y:S05]  /*c630*/  CALL.REL.NOINC `($__internal_55_$__cuda_sm70_shflsync_bfly_p) ;  /* 0x0000047000007944 */ /* 0x000fea0003c00000 */
[----:B01----:R-:W-:Y:S01]  /*c640*/  FADD.FTZ R67, R67, R63 ;  /* 0x0000003f43437221 */ /* 0x003fe20000010000 */
[----:B------:R-:W-:Y:S01]  /*c650*/  HFMA2.MMA R63, -RZ, RZ, 0, 1.847743988037109375e-06 ;  /* 0x0000001fff3f7435 */ /* 0x000fe200000001ff */
[----:B------:R-:W-:Y:S01]  /*c660*/  IMAD.MOV.U32 R78, RZ, RZ, 0x10 ;  /* 0x00000010ff4e7424 */ /* 0x000fe200078e00ff */
[----:B------:R-:W-:Y:S01]  /*c670*/  MOV R76, 0xc6a0 ;  /* 0x0000c6a0004c7802 */ /* 0x000fe20000000f00 */
[----:B------:R-:W-:-:S03]  /*c680*/  IMAD.MOV.U32 R80, RZ, RZ, -0x1 ;  /* 0xffffffffff507424 */ /* 0x000fc600078e00ff */
[----:B------:R-:W-:Y:S05]  /*c690*/  CALL.REL.NOINC `($__internal_55_$__cuda_sm70_shflsync_bfly_p) ;  /* 0x0000041000007944 */ /* 0x000fea0003c00000 */
        /* <DEDUP_REMOVED lines=38> */
[----:B------:R-:W-:Y:S05]  /*c900*/  CALL.REL.NOINC `($__internal_55_$__cuda_sm70_shflsync_bfly_p) ;  /* 0x000001a000007944 */ /* 0x000fea0003c00000 */
[----:B01----:R-:W-:Y:S01]  /*c910*/  FADD.FTZ R67, R67, R63 ;  /* 0x0000003f43437221 */ /* 0x003fe20000010000 */
[----:B------:R-:W-:Y:S01]  /*c920*/  MOV R78, 0x2 ;  /* 0x00000002004e7802 */ /* 0x000fe20000000f00 */
[----:B------:R-:W-:Y:S01]  /*c930*/  IMAD.MOV.U32 R63, RZ, RZ, 0x1f ;  /* 0x0000001fff3f7424 */ /* 0x000fe200078e00ff */
[----:B------:R-:W-:Y:S01]  /*c940*/  MOV R76, 0xc970 ;  /* 0x0000c970004c7802 */ /* 0x000fe20000000f00 */
[----:B------:R-:W-:-:S02]  /*c950*/  IMAD.MOV.U32 R80, RZ, RZ, -0x1 ;  /* 0xffffffffff507424 */ /* 0x000fc400078e00ff */
[----:B------:R-:W-:Y:S05]  /*c960*/  CALL.REL.NOINC `($__internal_55_$__cuda_sm70_shflsync_bfly_p) ;  /* 0x0000014000007944 */ /* 0x000fea0003c00000 */
[----:B01----:R-:W-:Y:S01]  /*c970*/  FADD.FTZ R67, R67, R63 ;  /* 0x0000003f43437221 */ /* 0x003fe20000010000 */
[----:B------:R-:W-:Y:S01]  /*c980*/  MOV R80, 0xffffffff ;  /* 0xffffffff00507802 */ /* 0x000fe20000000f00 */
[----:B------:R-:W-:Y:S01]  /*c990*/  IMAD.MOV.U32 R78, RZ, RZ, 0x4 ;  /* 0x00000004ff4e7424 */ /* 0x000fe200078e00ff */
[----:B------:R-:W-:Y:S01]  /*c9a0*/  MOV R76, 0xc9d0 ;  /* 0x0000c9d0004c7802 */ /* 0x000fe20000000f00 */
[----:B------:R-:W-:-:S02]  /*c9b0*/  IMAD.MOV.U32 R63, RZ, RZ, 0x1f ;  /* 0x0000001fff3f7424 */ /* 0x000fc400078e00ff */
        /* <DEDUP_REMOVED lines=13> */
[----:B01----:R-:W-:Y:S01]  /*ca90*/  IMAD.MOV.U32 R80, RZ, RZ, R63 ;  /* 0x000000ffff507224 */ /* 0x003fe200078e003f */
[----:B------:R-:W-:Y:S05]  /*caa0*/  BRA `(.L_x_9372) ;  /* 0xfffff3f000007947 */ /* 0x000fea000383ffff */
        .weak           $__internal_55_$__cuda_sm70_shflsync_bfly_p
        .type           $__internal_55_$__cuda_sm70_shflsync_bfly_p,@function
        .size           $__internal_55_$__cuda_sm70_shflsync_bfly_p,(.L_x_13595 - $__internal_55_$__cuda_sm70_shflsync_bfly_p)
$__internal_55_$__cuda_sm70_shflsync_bfly_p:
[----:B------:R-:W-:Y:S01]  /*cab0*/  IMAD.MOV.U32 R77, RZ, RZ, 0x0 ;  /* 0x00000000ff4d7424 */ /* 0x000fe200078e00ff */
[----:B------:R-:W-:Y:S04]  /*cac0*/  WARPSYNC R80 ;  /* 0x0000005000007348 */ /* 0x000fe80003800000 */
[----:B------:R0:W1:Y:S01]  /*cad0*/  SHFL.BFLY PT, R63, R67, R78, R63 ;  /* 0x0c00004e433f7389 */ /* 0x00006200000e003f */
[----:B------:R-:W-:Y:S05]  /*cae0*/  RET.REL.NODEC R76 `(_ZN10layer_norm31ln_parallel_residual_fwd_kernelINS_13Kernel_traitsI6__halfS2_fS2_fjLj512ELj1ELj4ELj1ELj16ENS_18Kernel_traits_baseILj512ES2_S2_fS2_fjLj128EEEEELb1ELb1ELb1EEEvNS_9FwdParamsE) ;  /* 0xffff35104c007950 */ /* 0x000fea0003c3ffff */
.L_x_9373:
        /* <DEDUP_REMOVED lines=9> */
.L_x_13595:


//--------------------- .text._ZN10layer_norm31ln_parallel_residual_fwd_kernelINS_13Kernel_traitsIf6__halffS2_fjLj512ELj1ELj4ELj1ELj16ENS_18Kernel_traits_baseILj512EfS2_fS2_fjLj128EEEEELb0ELb0ELb0EEEvNS_9FwdParamsE --------------------------
	.section	.text._ZN10layer_norm31ln_parallel_residual_fwd_kernelINS_13Kernel_traitsIf6__halffS2_fjLj512ELj1ELj4ELj1ELj16ENS_18Kernel_traits_baseILj512EfS2_fS2_fjLj128EEEEELb0ELb0ELb0EEEvNS_9FwdParamsE,"ax",@progbits
	.sectioninfo	@"SHI_REGISTERS=118"
	.align	128
        .global         _ZN10layer_norm31ln_parallel_residual_fwd_kernelINS_13Kernel_traitsIf6__halffS2_fjLj512ELj1ELj4ELj1ELj16ENS_18Kernel_traits_baseILj512EfS2_fS2_fjLj128EEEEELb0ELb0ELb0EEEvNS_9FwdParamsE
        .type           _ZN10layer_norm31ln_parallel_residual_fwd_kernelINS_13Kernel_traitsIf6__halffS2_fjLj512ELj1ELj4ELj1ELj16ENS_18Kernel_traits_baseILj512EfS2_fS2_fjLj128EEEEELb0ELb0ELb0EEEvNS_9FwdParamsE,@function
        .size           _ZN10layer_norm31ln_parallel_residual_fwd_kernelINS_13Kernel_traitsIf6__halffS2_fjLj512ELj1ELj4ELj1ELj16ENS_18Kernel_traits_baseILj512EfS2_fS2_fjLj128EEEEELb0ELb0ELb0EEEvNS_9FwdParamsE,(.L_x_13596 - _ZN10layer_norm31ln_parallel_residual_fwd_kernelINS_13Kernel_traitsIf6__halffS2_fjLj512ELj1ELj4ELj1ELj16ENS_18Kernel_traits_baseILj512EfS2_fS2_fjLj128EEEEELb0ELb0ELb0EEEvNS_9FwdParamsE)
        .other          _ZN10layer_norm31ln_parallel_residual_fwd_kernelINS_13Kernel_traitsIf6__halffS2_fjLj512ELj1ELj4ELj1ELj16ENS_18Kernel_traits_baseILj512EfS2_fS2_fjLj128EEEEELb0ELb0ELb0EEEvNS_9FwdParamsE,@"STO_CUDA_ENTRY STV_DEFAULT"
_ZN10layer_norm31ln_parallel_residual_fwd_kernelINS_13Kernel_traitsIf6__halffS2_fjLj512ELj1ELj4ELj1ELj16ENS_18Kernel_traits_baseILj512EfS2_fS2_fjLj128EEEEELb0ELb0ELb0EEEvNS_9FwdParamsE:
.text._ZN10layer_norm31ln_parallel_residual_fwd_kernelINS_13Kernel_traitsIf6__halffS2_fjLj512ELj1ELj4ELj1ELj16ENS_18Kernel_traits_baseILj512EfS2_fS2_fjLj128EEEEELb0ELb0ELb0EEEvNS_9FwdParamsE:
        /* <DEDUP_REMOVED lines=48> */
.L_x_9375:
[----:B------:R-:W-:Y:S05]  /*0300*/  BSYNC B0 ;  /* 0x0000000000007941 */ /* 0x000fea0003800000 */
.L_x_9374:
        /* <DEDUP_REMOVED lines=32> */
.L_x_9377:
[----:B------:R-:W-:Y:S05]  /*0510*/  BSYNC B0 ;  /* 0x0000000000007941 */ /* 0x000fea0003800000 */
.L_x_9376:
[----:B------:R-:W-:Y:S05]  /*0520*/  @P2 EXIT ;  /* 0x000000000000294d */ /* 0x000fea0003800000 */
[----:B------:R-:W-:Y:S02]  /*0530*/  ULDC.U8 UR6, c[0x0][0x1f0] ;  /* 0x00007c0000067ab9 */ /* 0x000fe40000000000 */
.L_x_9421:
        /* <DEDUP_REMOVED lines=20> */
[----:B-1----:R1:W5:Y:S04]  /*0680*/  @P0 LDG.E.128 R72, [R82.64] ;  /* 0x0000000452480981 */ /* 0x002368000c1e1d00 */
[----:B------:R1:W5:Y:S04]  /*0690*/  @P0 LDG.E.128 R76, [R82.64+0x10] ;  /* 0x00001004524c0981 */ /* 0x000368000c1e1d00 */
[----:B------:R1:W5:Y:S01]  /*06a0*/  @P1 LDG.E.128 R68, [R98.64] ;  /* 0x0000000462441981 */ /* 0x000362000c1e1d00 */
[----:B------:R-:W-:-:S04]  /*06b0*/  ISETP.NE.U32.AND P1, PT, RZ, c[0x0][0x178], PT ;  /* 0x00005e00ff007a0c */ /* 0x000fc80003f25070 */
[----:B------:R-:W-:Y:S01]  /*06c0*/  ISETP.NE.AND.EX P1, PT, RZ, c[0x0][0x17c], PT, P1 ;  /* 0x00005f00ff007a0c */ /* 0x000fe20003f25310 */
[----:B--2---:R-:W-:-:S12]  /*06d0*/  HADD2.F32 R80, -RZ, R92.H0_H0 ;  /* 0x2000005cff507230 */ /* 0x004fd80000004100 */
[----:B------:R-:W-:Y:S05]  /*06e0*/  @P1 BRA `(.L_x_9380) ;  /* 0x0000003000001947 */ /* 0x000fea0003800000 */
[----:B-1----:R-:W-:Y:S05]  /*06f0*/  @!P0 BRA `(.L_x_9381) ;  /* 0x0000005000008947 */ /* 0x002fea0003800000 */
[----:B-----5:R-:W-:Y:S01]  /*0700*/  FADD.FTZ R80, R72, R80 ;  /* 0x0000005048507221 */ /* 0x020fe20000010000 */
[----:B------:R-:W-:Y:S05]  /*0710*/  BRA `(.L_x_9381) ;  /* 0x0000003000007947 */ /* 0x000fea0003800000 */
.L_x_9380:
[----:B-1---5:R-:W-:-:S05]  /*0720*/  HADD2.F32 R81, -RZ, R68.H0_H0 ;  /* 0x20000044ff517230 */ /* 0x022fca0000004100 */
[----:B------:R-:W-:-:S04]  /*0730*/  FADD.FTZ R80, R81, R80 ;  /* 0x0000005051507221 */ /* 0x000fc80000010000 */
[----:B------:R-:W-:Y:S02]  /*0740*/  @P0 FADD.FTZ R80, R72, R80 ;  /* 0x0000005048500221 */ /* 0x000fe40000010000 */
.L_x_9381:
[----:B------:R-:W-:Y:S01]  /*0750*/  HADD2.F32 R81, -RZ, R92.H1_H1 ;  /* 0x3000005cff517230 */ /* 0x000fe20000004100 */
[----:B------:R-:W-:Y:S05]  /*0760*/  @P1 BRA `(.L_x_9382) ;  /* 0x0000003000001947 */ /* 0x000fea0003800000 */
[----:B------:R-:W-:Y:S05]  /*0770*/  @!P0 BRA `(.L_x_9383) ;  /* 0x0000005000008947 */ /* 0x000fea0003800000 */
[----:B-----5:R-:W-:Y:S01]  /*0780*/  FADD.FTZ R81, R73, R81 ;  /* 0x0000005149517221 */ /* 0x020fe20000010000 */
[----:B------:R-:W-:Y:S05]  /*0790*/  BRA `(.L_x_9383) ;  /* 0x0000003000007947 */ /* 0x000fea0003800000 */
.L_x_9382:
[----:B-----5:R-:W-:-:S05]  /*07a0*/  HADD2.F32 R82, -RZ, R68.H1_H1 ;  /* 0x30000044ff527230 */ /* 0x020fca0000004100 */
[----:B------:R-:W-:-:S04]  /*07b0*/  FADD.FTZ R81, R82, R81 ;  /* 0x0000005152517221 */ /* 0x000fc80000010000 */
[----:B------:R-:W-:Y:S02]  /*07c0*/  @P0 FADD.FTZ R81, R73, R81 ;  /* 0x0000005149510221 */ /* 0x000fe40000010000 */
.L_x_9383:
[----:B------:R-:W-:Y:S01]  /*07d0*/  HADD2.F32 R82, -RZ, R93.H0_H0 ;  /* 0x2000005dff527230 */ /* 0x000fe20000004100 */
[----:B------:R-:W-:Y:S05]  /*07e0*/  @P1 BRA `(.L_x_9384) ;  /* 0x0000003000001947 */ /* 0x000fea0003800000 */
[----:B------:R-:W-:Y:S05]  /*07f0*/  @!P0 BRA `(.L_x_9385) ;  /* 0x0000005000008947 */ /* 0x000fea0003800000 */
[----:B-----5:R-:W-:Y:S01]  /*0800*/  FADD.FTZ R82, R74, R82 ;  /* 0x000000524a527221 */ /* 0x020fe20000010000 */
[----:B------:R-:W-:Y:S05]  /*0810*/  BRA `(.L_x_9385) ;  /* 0x0000003000007947 */ /* 0x000fea0003800000 */
.L_x_9384:
[----:B-----5:R-:W-:-:S05]  /*0820*/  HADD2.F32 R83, -RZ, R69.H0_H0 ;  /* 0x20000045ff537230 */ /* 0x020fca0000004100 */
[----:B------:R-:W-:-:S04]  /*0830*/  FADD.FTZ R82, R83, R82 ;  /* 0x0000005253527221 */ /* 0x000fc80000010000 */
[----:B------:R-:W-:Y:S02]  /*0840*/  @P0 FADD.FTZ R82, R74, R82 ;  /* 0x000000524a520221 */ /* 0x000fe40000010000 */
.L_x_9385:
[----:B------:R-:W-:Y:S01]  /*0850*/  HADD2.F32 R83, -RZ, R93.H1_H1 ;  /* 0x3000005dff537230 */ /* 0x000fe20000004100 */
[----:B------:R-:W-:Y:S05]  /*0860*/  @P1 BRA `(.L_x_9386) ;  /* 0x0000003000001947 */ /* 0x000fea0003800000 */
[----:B------:R-:W-:Y:S05]  /*0870*/  @!P0 BRA `(.L_x_9387) ;  /* 0x0000005000008947 */ /* 0x000fea0003800000 */
[----:B-----5:R-:W-:Y:S01]  /*0880*/  FADD.FTZ R83, R75, R83 ;  /* 0x000000534b537221 */ /* 0x020fe20000010000 */
[----:B------:R-:W-:Y:S05]  /*0890*/  BRA `(.L_x_9387) ;  /* 0x0000003000007947 */ /* 0x000fea0003800000 */
.L_x_9386:
[----:B-----5:R-:W-:-:S05]  /*08a0*/  HADD2.F32 R92, -RZ, R69.H1_H1 ;  /* 0x30000045ff5c7230 */ /* 0x020fca0000004100 */
[----:B------:R-:W-:-:S04]  /*08b0*/  FADD.FTZ R83, R92, R83 ;  /* 0x000000535c537221 */ /* 0x000fc80000010000 */
[----:B------:R-:W-:Y:S02]  /*08c0*/  @P0 FADD.FTZ R83, R75, R83 ;  /* 0x000000534b530221 */ /* 0x000fe40000010000 */
.L_x_9387:
[----:B------:R-:W-:Y:S01]  /*08d0*/  HADD2.F32 R92, -RZ, R94.H0_H0 ;  /* 0x2000005eff5c7230 */ /* 0x000fe20000004100 */
[----:B------:R-:W-:Y:S05]  /*08e0*/  @P1 BRA `(.L_x_9388) ;  /* 0x0000003000001947 */ /* 0x000fea0003800000 */
[----:B------:R-:W-:Y:S05]  /*08f0*/  @!P0 BRA `(.L_x_9389) ;  /* 0x0000005000008947 */ /* 0x000fea0003800000 */
[----:B-----5:R-:W-:Y:S01]  /*0900*/  FADD.FTZ R92, R76, R92 ;  /* 0x0000005c4c5c7221 */ /* 0x020fe20000010000 */
[----:B------:R-:W-:Y:S05]  /*0910*/  BRA `(.L_x_9389) ;  /* 0x0000003000007947 */ /* 0x000fea0003800000 */
.L_x_9388:
[----:B-----5:R-:W-:-:S05]  /*0920*/  HADD2.F32 R93, -RZ, R70.H0_H0 ;  /* 0x20000046ff5d7230 */ /* 0x020fca0000004100 */
[----:B------:R-:W-:-:S04]  /*0930*/  FADD.FTZ R92, R93, R92 ;  /* 0x0000005c5d5c7221 */ /* 0x000fc80000010000 */
[----:B------:R-:W-:Y:S02]  /*0940*/  @P0 FADD.FTZ R92, R76, R92 ;  /* 0x0000005c4c5c0221 */ /* 0x000fe40000010000 */
.L_x_9389:
[----:B------:R-:W-:Y:S01]  /*0950*/  HADD2.F32 R93, -RZ, R94.H1_H1 ;  /* 0x3000005eff5d7230 */ /* 0x000fe20000004100 */
[----:B------:R-:W-:Y:S05]  /*0960*/  @P1 BRA `(.L_x_9390) ;  /* 0x0000003000001947 */ /* 0x000fea0003800000 */
[----:B------:R-:W-:Y:S05]  /*0970*/  @!P0 BRA `(.L_x_9391) ;  /* 0x0000005000008947 */ /* 0x000fea0003800000 */
[----:B-----5:R-:W-:Y:S01]  /*0980*/  FADD.FTZ R93, R77, R93 ;  /* 0x0000005d4d5d7221 */ /* 0x020fe20000010000 */
[----:B------:R-:W-:Y:S05]  /*0990*/  BRA `(.L_x_9391) ;  /* 0x0000003000007947 */ /* 0x000fea0003800000 */
.L_x_9390:
[----:B-----5:R-:W-:-:S05]  /*09a0*/  HADD2.F32 R94, -RZ, R70.H1_H1 ;  /* 0x30000046ff5e7230 */ /* 0x020fca0000004100 */
[----:B------:R-:W-:-:S04]  /*09b0*/  FADD.FTZ R93, R94, R93 ;  /* 0x0000005d5e5d7221 */ /* 0x000fc80000010000 */
[----:B------:R-:W-:Y:S02]  /*09c0*/  @P0 FADD.FTZ R93, R77, R93 ;  /* 0x0000005d4d5d0221 */ /* 0x000fe40000010000 */
.L_x_9391:
[----:B------:R-:W-:Y:S01]  /*09d0*/  HADD2.F32 R94, -RZ, R95.H0_H0 ;  /* 0x2000005fff5e7230 */ /* 0x000fe20000004100 */
[----:B------:R-:W-:Y:S05]  /*09e0*/  @P1 BRA `(.L_x_9392) ;  /* 0x0000003000001947 */ /* 0x000fea0003800000 */
[----:B------:R-:W-:Y:S05]  /*09f0*/  @!P0 BRA `(.L_x_9393) ;  /* 0x0000005000008947 */ /* 0x000fea0003800000 */
[----:B-----5:R-:W-:Y:S01]  /*0a00*/  FADD.FTZ R94, R78, R94 ;  /* 0x0000005e4e5e7221 */ /* 0x020fe20000010000 */
[----:B------:R-:W-:Y:S05]  /*0a10*/  BRA `(.L_x_9393) ;  /* 0x0000003000007947 */ /* 0x000fea0003800000 */
.L_x_9392:
[----:B-----5:R-:W-:-:S05]  /*0a20*/  HADD2.F32 R97, -RZ, R71.H0_H0 ;  /* 0x20000047ff617230 */ /* 0x020fca0000004100 */
[----:B------:R-:W-:-:S04]  /*0a30*/  FADD.FTZ R94, R97, R94 ;  /* 0x0000005e615e7221 */ /* 0x000fc80000010000 */
[----:B------:R-:W-:Y:S02]  /*0a40*/  @P0 FADD.FTZ R94, R78, R94 ;  /* 0x0000005e4e5e0221 */ /* 0x000fe40000010000 */
.L_x_9393:
[----:B------:R-:W-:Y:S01]  /*0a50*/  HADD2.F32 R95, -RZ, R95.H1_H1 ;  /* 0x3000005fff5f7230 */ /* 0x000fe20000004100 */
[----:B------:R-:W-:Y:S05]  /*0a60*/  @P1 BRA `(.L_x_9394) ;  /* 0x0000003000001947 */ /* 0x000fea0003800000 */
[----:B------:R-:W-:Y:S05]  /*0a70*/  @!P0 BRA `(.L_x_9395) ;  /* 0x0000005000008947 */ /* 0x000fea0003800000 */
[----:B-----5:R-:W-:Y:S01]  /*0a80*/  FADD.FTZ R95, R79, R95 ;  /* 0x0000005f4f5f7221 */ /* 0x020fe20000010000 */
[----:B------:R-:W-:Y:S05]  /*0a90*/  BRA `(.L_x_9395) ;  /* 0x0000003000007947 */ /* 0x000fea0003800000 */
.L_x_9394:
[----:B-----5:R-:W-:-:S05]  /*0aa0*/  HADD2.F32 R98, -RZ, R71.H1_H1 ;  /* 0x30000047ff627230 */ /* 0x020fca0000004100 */
[----:B------:R-:W-:-:S04]  /*0ab0*/  FADD.FTZ R95, R98, R95 ;  /* 0x0000005f625f7221 */ /* 0x000fc80000010000 */
[----:B------:R-:W-:Y:S02]  /*0ac0*/  @P0 FADD.FTZ R95, R79, R95 ;  /* 0x0000005f4f5f0221 */ /* 0x000fe40000010000 */
.L_x_9395:
[C---:B------:R-:W-:Y:S02]  /*0ad0*/  LEA R98, P0, R0.reuse, c[0x0][0x188], 0x5 ;  /* 0x0000620000627a11 */ /* 0x040fe400078028ff */
[C---:B------:R-:W-:Y:S02]  /*0ae0*/  IADD3 R97, R0.reuse, 0x20, RZ ;  /* 0x0000002000617810 */ /* 0x040fe40007ffe0ff */
[----:B------:R-:W-:-:S05]  /*0af0*/  LEA.HI.X R99, R0, c[0x0][0x18c], RZ, 0x5, P0 ;  /* 0x0000630000637a11 */ /* 0x000fca00000f2cff */
[----:B------:R1:W-:Y:S04]  /*0b00*/  STG.E.128 [R98.64], R80 ;  /* 0x0000005062007986 */ /* 0x0003e8000c101d04 */
[----:B------:R1:W-:Y:S02]  /*0b10*/  STG.E.128 [R98.64+0x10], R92 ;  /* 0x0000105c62007986 */ /* 0x0003e4000c101d04 */
.L_x_9379:
[----:B------:R-:W-:Y:S05]  /*0b20*/  BSYNC B0 ;  /* 0x0000000000007941 */ /* 0x000fea0003800000 */
.L_x_9378:
        /* <DEDUP_REMOVED lines=11> */
[----:B-1----:R-:W-:-:S03]  /*0be0*/  @P1 LEA R98, P2, R97, c[0x0][0x178], 0x4 ;  /* 0x00005e0061621a11 */ /* 0x002fc600078420ff */
        /* <DEDUP_REMOVED lines=11> */
.L_x_9398:
[----:B-1---5:R-:W-:-:S05]  /*0ca0*/  HADD2.F32 R85, -RZ, R68.H0_H0 ;  /* 0x20000044ff557230 */ /* 0x022fca0000004100 */
[----:B------:R-:W-:-:S04]  /*0cb0*/  FADD.FTZ R84, R85, R84 ;  /* 0x0000005455547221 */ /* 0x000fc80000010000 */
[----:B------:R-:W-:Y:S02]  /*0cc0*/  @P0 FADD.FTZ R84, R72, R84 ;  /* 0x0000005448540221 */ /* 0x000fe40000010000 */
.L_x_9399:
[----:B------:R-:W-:Y:S01]  /*0cd0*/  HADD2.F32 R85, -RZ, R88.H1_H1 ;  /* 0x30000058ff557230 */ /* 0x000fe20000004100 */
[----:B------:R-:W-:Y:S05]  /*0ce0*/  @P1 BRA `(.L_x_9400) ;  /* 0x0000003000001947 */ /* 0x000fea0003800000 */
[----:B------:R-:W-:Y:S05]  /*0cf0*/  @!P0 BRA `(.L_x_9401) ;  /* 0x0000005000008947 */ /* 0x000fea0003800000 */
[----:B-----5:R-:W-:Y:S01]  /*0d00*/  FADD.FTZ R85, R73, R85 ;  /* 0x0000005549557221 */ /* 0x020fe20000010000 */
[----:B------:R-:W-:Y:S05]  /*0d10*/  BRA `(.L_x_9401) ;  /* 0x0000003000007947 */ /* 0x000fea0003800000 */
.L_x_9400:
[----:B-----5:R-:W-:-:S05]  /*0d20*/  HADD2.F32 R86, -RZ, R68.H1_H1 ;  /* 0x30000044ff567230 */ /* 0x020fca0000004100 */
[----:B------:R-:W-:-:S04]  /*0d30*/  FADD.FTZ R85, R86, R85 ;  /* 0x0000005556557221 */ /* 0x000fc80000010000 */
[----:B------:R-:W-:Y:S02]  /*0d40*/  @P0 FADD.FTZ R85, R73, R85 ;  /* 0x0000005549550221 */ /* 0x000fe40000010000 */
.L_x_9401:
[----:B------:R-:W-:Y:S01]  /*0d50*/  HADD2.F32 R86, -RZ, R89.H0_H0 ;  /* 0x20000059ff567230 */ /* 0x000fe20000004100 */
[----:B------:R-:W-:Y:S05]  /*0d60*/  @P1 BRA `(.L_x_9402) ;  /* 0x0000003000001947 */ /* 0x000fea0003800000 */
[----:B------:R-:W-:Y:S05]  /*0d70*/  @!P0 BRA `(.L_x_9403) ;  /* 0x0000005000008947 */ /* 0x000fea0003800000 */
[----:B-----5:R-:W-:Y:S01]  /*0d80*/  FADD.FTZ R86, R74, R86 ;  /* 0x000000564a567221 */ /* 0x020fe20000010000 */
[----:B------:R-:W-:Y:S05]  /*0d90*/  BRA `(.L_x_9403) ;  /* 0x0000003000007947 */ /* 0x000fea0003800000 */
.L_x_9402:
[----:B-----5:R-:W-:-:S05]  /*0da0*/  HADD2.F32 R87, -RZ, R69.H0_H0 ;  /* 0x20000045ff577230 */ /* 0x020fca0000004100 */
[----:B------:R-:W-:-:S04]  /*0db0*/  FADD.FTZ R86, R87, R86 ;  /* 0x0000005657567221 */ /* 0x000fc80000010000 */
[----:B------:R-:W-:Y:S02]  /*0dc0*/  @P0 FADD.FTZ R86, R74, R86 ;  /* 0x000000564a560221 */ /* 0x000fe40000010000 */
.L_x_9403:
[----:B------:R-:W-:Y:S01]  /*0dd0*/  HADD2.F32 R87, -RZ, R89.H1_H1 ;  /* 0x30000059ff577230 */ /* 0x000fe20000004100 */
[----:B------:R-:W-:Y:S05]  /*0de0*/  @P1 BRA `(.L_x_9404) ;  /* 0x0000003000001947 */ /* 0x000fea0003800000 */
[----:B------:R-:W-:Y:S05]  /*0df0*/  @!P0 BRA `(.L_x_9405) ;  /* 0x0000005000008947 */ /* 0x000fea0003800000 */
[----:B-----5:R-:W-:Y:S01]  /*0e00*/  FADD.FTZ R87, R75, R87 ;  /* 0x000000574b577221 */ /* 0x020fe20000010000 */
[----:B------:R-:W-:Y:S05]  /*0e10*/  BRA `(.L_x_9405) ;  /* 0x0000003000007947 */ /* 0x000fea0003800000 */
.L_x_9404:
[----:B-----5:R-:W-:-:S05]  /*0e20*/  HADD2.F32 R88, -RZ, R69.H1_H1 ;  /* 0x30000045ff587230 */ /* 0x020fca0000004100 */
[----:B------:R-:W-:-:S04]  /*0e30*/  FADD.FTZ R87, R88, R87 ;  /* 0x0000005758577221 */ /* 0x000fc80000010000 */
[----:B------:R-:W-:Y:S02]  /*0e40*/  @P0 FADD.FTZ R87, R75, R87 ;  /* 0x000000574b570221 */ /* 0x000fe40000010000 */
.L_x_9405:
[----:B------:R-:W-:Y:S01]  /*0e50*/  HADD2.F32 R88, -RZ, R90.H0_H0 ;  /* 0x2000005aff587230 */ /* 0x000fe20000004100 */
[----:B------:R-:W-:Y:S05]  /*0e60*/  @P1 BRA `(.L_x_9406) ;  /* 0x0000003000001947 */ /* 0x000fea0003800000 */
[----:B------:R-:W-:Y:S05]  /*0e70*/  @!P0 BRA `(.L_x_9407) ;  /* 0x0000005000008947 */ /* 0x000fea0003800000 */
[----:B-----5:R-:W-:Y:S01]  /*0e80*/  FADD.FTZ R88, R76, R88 ;  /* 0x000000584c587221 */ /* 0x020fe20000010000 */
[----:B------:R-:W-:Y:S05]  /*0e90*/  BRA `(.L_x_9407) ;  /* 0x0000003000007947 */ /* 0x000fea0003800000 */
.L_x_9406:
[----:B-----5:R-:W-:-:S05]  /*0ea0*/  HADD2.F32 R89, -RZ, R70.H0_H0 ;  /* 0x20000046ff597230 */ /* 0x020fca0000004100 */
[----:B------:R-:W-:-:S04]  /*0eb0*/  FADD.FTZ R88, R89, R88 ;  /* 0x0000005859587221 */ /* 0x000fc80000010000 */
[----:B------:R-:W-:Y:S02]  /*0ec0*/  @P0 FADD.FTZ R88, R76, R88 ;  /* 0x000000584c580221 */ /* 0x000fe40000010000 */
.L_x_9407:
[----:B------:R-:W-:Y:S01]  /*0ed0*/  HADD2.F32 R89, -RZ, R90.H1_H1 ;  /* 0x3000005aff597230 */ /* 0x000fe20000004100 */
[----:B------:R-:W-:Y:S05]  /*0ee0*/  @P1 BRA `(.L_x_9408) ;  /* 0x0000003000001947 */ /* 0x000fea0003800000 */
[----:B------:R-:W-:Y:S05]  /*0ef0*/  @!P0 BRA `(.L_x_9409) ;  /* 0x0000005000008947 */ /* 0x000fea0003800000 */
[----:B-----5:R-:W-:Y:S01]  /*0f00*/  FADD.FTZ R89, R77, R89 ;  /* 0x000000594d597221 */ /* 0x020fe20000010000 */
[----:B------:R-:W-:Y:S05]  /*0f10*/  BRA `(.L_x_9409) ;  /* 0x0000003000007947 */ /* 0x000fea0003800000 */
.L_x_9408:
[----:B-----5:R-:W-:-:S05]  /*0f20*/  HADD2.F32 R90, -RZ, R70.H1_H1 ;  /* 0x30000046ff5a7230 */ /* 0x020fca0000004100 */
[----:B------:R-:W-:-:S04]  /*0f30*/  FADD.FTZ R89, R90, R89 ;  /* 0x000000595a597221 */ /* 0x000fc80000010000 */
[----:B------:R-:W-:Y:S02]  /*0f40*/  @P0 FADD.FTZ R89, R77, R89 ;  /* 0x000000594d590221 */ /* 0x000fe40000010000 */
.L_x_9409:
[----:B------:R-:W-:Y:S01]  /*0f50*/  HADD2.F32 R90, -RZ, R91.H0_H0 ;  /* 0x2000005bff5a7230 */ /* 0x000fe20000004100 */
[----:B------:R-:W-:Y:S05]  /*0f60*/  @P1 BRA `(.L_x_9410) ;  /* 0x0000003000001947 */ /* 0x000fea0003800000 */
[----:B------:R-:W-:Y:S05]  /*0f70*/  @!P0 BRA `(.L_x_9411) ;  /* 0x0000005000008947 */ /* 0x000fea0003800000 */
[----:B-----5:R-:W-:Y:S01]  /*0f80*/  FADD.FTZ R90, R78, R90 ;  /* 0x0000005a4e5a7221 */ /* 0x020fe20000010000 */
[----:B------:R-:W-:Y:S05]  /*0f90*/  BRA `(.L_x_9411) ;  /* 0x0000003000007947 */ /* 0x000fea0003800000 */
.L_x_9410:
[----:B-----5:R-:W-:-:S05]  /*0fa0*/  HADD2.F32 R99, -RZ, R71.H0_H0 ;  /* 0x20000047ff637230 */ /* 0x020fca0000004100 */
[----:B------:R-:W-:-:S04]  /*0fb0*/  FADD.FTZ R90, R99, R90 ;  /* 0x0000005a635a7221 */ /* 0x000fc80000010000 */
[----:B------:R-:W-:Y:S02]  /*0fc0*/  @P0 FADD.FTZ R90, R78, R90 ;  /* 0x0000005a4e5a0221 */ /* 0x000fe40000010000 */
.L_x_9411:
[----:B------:R-:W-:Y:S01]  /*0fd0*/  HADD2.F32 R91, -RZ, R91.H1_H1 ;  /* 0x3000005bff5b7230 */ /* 0x000fe20000004100 */
[----:B------:R-:W-:Y:S05]  /*0fe0*/  @P1 BRA `(.L_x_9412) ;  /* 0x0000003000001947 */ /* 0x000fea0003800000 */
[----:B------:R-:W-:Y:S05]  /*0ff0*/  @!P0 BRA `(.L_x_9413) ;  /* 0x0000005000008947 */ /* 0x000fea0003800000 */
[----:B-----5:R-:W-:Y:S01]  /*1000*/  FADD.FTZ R91, R79, R91 ;  /* 0x0000005b4f5b7221 */ /* 0x020fe20000010000 */
[----:B------:R-:W-:Y:S05]  /*1010*/  BRA `(.L_x_9413) ;  /* 0x0000003000007947 */ /* 0x000fea0003800000 */
.L_x_9412:
[----:B-----5:R-:W-:-:S05]  /*1020*/  HADD2.F32 R98, -RZ, R71.H1_H1 ;  /* 0x30000047ff627230 */ /* 0x020fca0000004100 */
[----:B------:R-:W-:-:S04]  /*1030*/  FADD.FTZ R91, R98, R91 ;  /* 0x0000005b625b7221 */ /* 0x000fc80000010000 */
[----:B------:R-:W-:Y:S02]  /*1040*/  @P0 FADD.FTZ R91, R79, R91 ;  /* 0x0000005b4f5b0221 */ /* 0x000fe40000010000 */
.L_x_9413:
[----:B------:R-:W-:-:S04]  /*1050*/  LEA R98, P0, R97, c[0x0][0x188], 0x5 ;  /* 0x0000620061627a11 */ /* 0x000fc800078028ff */
[----:B------:R-:W-:-:S05]  /*1060*/  LEA.HI.X R99, R97, c[0x0][0x18c], RZ, 0x5, P0 ;  /* 0x0000630061637a11 */ /* 0x000fca00000f2cff */
[----:B------:R1:W-:Y:S04]  /*1070*/  STG.E.128 [R98.64], R84 ;  /* 0x0000005462007986 */ /* 0x0003e8000c101d04 */
[----:B------:R1:W-:Y:S02]  /*1080*/  STG.E.128 [R98.64+0x10], R88 ;  /* 0x0000105862007986 */ /* 0x0003e4000c101d04 */
.L_x_9397:
[----:B------:R-:W-:Y:S05]  /*1090*/  BSYNC B0 ;  /* 0x0000000000007941 */ /* 0x000fea0003800000 */
.L_x_9396:
        /* <DEDUP_REMOVED lines=21> */
.L_x_9422:
        /* <DEDUP_REMOVED lines=53> */
.L_x_9423:
        /* <DEDUP_REMOVED lines=35> */
[----:B------:R-:W-:Y:S01]  /*1770*/  F2FP.PACK_AB R96, R97, R96 ;  /* 0x000000606160723e */ /* 0x000fe200000000ff */
[----:B------:R-:W-:Y:S02]  /*1780*/  FFMA.FTZ R99, R51, R102, R67 ;  /* 0x0000006633637223 */ /* 0x000fe40000010043 */
[----:B------:R-:W-:Y:S02]  /*1790*/  FMUL.FTZ R109, R104, R109 ;  /* 0x0000006d686d7220 */ /* 0x000fe40000410000 */
[----:B------:R-:W-:Y:S01]  /*17a0*/  FFMA.FTZ R110, R46, R113, R62 ;  /* 0x000000712e6e7223 */ /* 0x000fe2000001003e */
[----:B------:R-:W-:Y:S01]  /*17b0*/  F2FP.PACK_AB R97, R99, R98 ;  /* 0x000000626361723e */ /* 0x000fe200000000ff */
[----:B------:R-:W-:-:S02]  /*17c0*/  FFMA.FTZ R111, R47, R112, R63 ;  /* 0x000000702f6f7223 */ /* 0x000fc4000001003f */
[----:B------:R-:W-:Y:S02]  /*17d0*/  FFMA.FTZ R106, R44, R109, R60 ;  /* 0x0000006d2c6a7223 */ /* 0x000fe4000001003c */
[----:B------:R-:W-:Y:S01]  /*17e0*/  FFMA.FTZ R107, R45, R108, R61 ;  /* 0x0000006c2d6b7223 */ /* 0x000fe2000001003d */
[----:B------:R-:W-:Y:S01]  /*17f0*/  F2FP.PACK_AB R99, R111, R110 ;  /* 0x0000006e6f63723e */ /* 0x000fe200000000ff */
[----:B------:R-:W-:Y:S01]  /*1800*/  HFMA2.MMA R111, -RZ, RZ, 0, 9.5367431640625e-07 ;  /* 0x00000010ff6f7435 */ /* 0x000fe200000001ff */
[----:B------:R-:W-:Y:S02]  /*1810*/  FFMA.FTZ R110, R37, R108, R53 ;  /* 0x0000006c256e7223 */ /* 0x000fe40000010035 */
[----:B------:R-:W-:Y:S01]  /*1820*/  F2FP.PACK_AB R98, R107, R106 ;  /* 0x0000006a6b62723e */ /* 0x000fe200000000ff */
        /* <DEDUP_REMOVED lines=16> */
.L_x_9417:
[----:B------:R-:W-:Y:S05]  /*1930*/  BSYNC B0 ;  /* 0x0000000000007941 */ /* 0x000fea0003800000 */
.L_x_9416:
        /* <DEDUP_REMOVED lines=29> */
[----:B------:R-:W-:Y:S01]  /*1b10*/  FFMA.FTZ R110, R7, R108, R23 ;  /* 0x0000006c076e7223 */ /* 0x000fe20000010017 */
[----:B------:R-:W-:Y:S01]  /*1b20*/  MOV R107, 0x10 ;  /* 0x00000010006b7802 */ /* 0x000fe20000000f00 */
[----:B------:R-:W-:Y:S01]  /*1b30*/  FFMA.FTZ R108, R5, R106, R21 ;  /* 0x0000006a056c7223 */ /* 0x000fe20000010015 */
        /* <DEDUP_REMOVED lines=9> */
[----:B------:R-:W-:Y:S01]  /*1bd0*/  IMAD.WIDE.U32 R104, R0, R107, c[0x0][0x208] ;  /* 0x0000820000687625 */ /* 0x000fe200078e006b */
[----:B------:R-:W-:-:S02]  /*1be0*/  F2FP.PACK_AB R102, R108, R109 ;  /* 0x0000006d6c66723e */ /* 0x000fc400000000ff */
[----:B------:R-:W-:Y:S01]  /*1bf0*/  F2FP.PACK_AB R103, R110, R103 ;  /* 0x000000676e67723e */ /* 0x000fe200000000ff */
[----:B------:R-:W-:Y:S01]  /*1c00*/  IMAD.WIDE.U32 R106, R0, R107, c[0x0][0x210] ;  /* 0x00008400006a7625 */ /* 0x000fe200078e006b */
[----:B------:R1:W-:Y:S04]  /*1c10*/  STG.E.128 [R104.64], R96 ;  /* 0x0000006068007986 */ /* 0x0003e8000c101d04 */
[----:B------:R1:W-:Y:S02]  /*1c20*/  STG.E.128 [R106.64], R100 ;  /* 0x000000646a007986 */ /* 0x0003e4000c101d04 */
.L_x_9419:
[----:B------:R-:W-:Y:S05]  /*1c30*/  BSYNC B0 ;  /* 0x0000000000007941 */ /* 0x000fea0003800000 */
.L_x_9418:
[----:B------:R-:W-:-:S10]  /*1c40*/  HFMA2.MMA R0, -RZ, RZ, 0, 2.384185791015625e-07 ;  /* 0x00000004ff007435 */ /* 0x000fd400000001ff */
[----:B------:R-:W-:-:S05]  /*1c50*/  IMAD R3, R0, c[0x0][0x160], R3 ;  /* 0x0000580000037a24 */ /* 0x000fca00078e0203 */
[----:B------:R-:W-:-:S13]  /*1c60*/  ISETP.GE.AND P0, PT, R3, c[0x0][0x164], PT ;  /* 0x0000590003007a0c */ /* 0x000fda0003f06270 */
[----:B012--5:R-:W-:Y:S01]  /*1c70*/  @P0 CALL.REL.NOINC `(.L_x_9420) ;  /* 0x0000001000000944 */ /* 0x027fe20003c00000 */
[----:B------:R-:W-:Y:S05]  /*1c80*/  BRA `(.L_x_9421) ;  /* 0xffffe8b000007947 */ /* 0x000fea000383ffff */
.L_x_9420:
[----:B------:R-:W-:Y:S05]  /*1c90*/  EXIT ;  /* 0x000000000000794d */ /* 0x000fea0003800000 */
.L_x_9414:
[----:B------:R-:W-:Y:S01]  /*1ca0*/  HFMA2.MMA R101, -RZ, RZ, 0, 1.847743988037109375e-06 ;  /* 0x0000001fff657435 */ /* 0x000fe200000001ff */
[----:B------:R-:W-:Y:S02]  /*1cb0*/  MOV R104, 0x1 ;  /* 0x0000000100687802 */ /* 0x000fe40000000f00 */
[----:B------:R-:W-:Y:S02]  /*1cc0*/  MOV R106, 0xffffffff ;  /* 0xffffffff006a7802 */ /* 0x000fe40000000f00 */
[----:B------:R-:W-:Y:S02]  /*1cd0*/  MOV R98, 0x1cf0 ;  /* 0x00001cf000627802 */ /* 0x000fe40000000f00 */
[----:B0----5:R-:W-:Y:S05]  /*1ce0*/  CALL.REL.NOINC `($__internal_56_$__cuda_sm70_shflsync_bfly_p) ;  /* 0x000005c000007944 */ /* 0x021fea0003c00000 */
[----:B-1----:R-:W-:Y:S01]  /*1cf0*/  MOV R96, R101 ;  /* 0x0000006500607202 */ /* 0x002fe20000000f00 */
[----:B0-----:R-:W-:Y:S05]  /*1d00*/  BRA `(.L_x_9422) ;  /* 0xfffff4e000007947 */ /* 0x001fea000383ffff */
.L_x_9415:
[----:B------:R-:W-:Y:S01]  /*1d10*/  HFMA2.MMA R104, -RZ, RZ, 0, 1.1920928955078125e-07 ;  /* 0x00000002ff687435 */ /* 0x000fe200000001ff */
[----:B------:R-:W-:Y:S02]  /*1d20*/  MOV R101, 0x1f ;  /* 0x0000001f00657802 */ /* 0x000fe40000000f00 */
[----:B------:R-:W-:Y:S02]  /*1d30*/  MOV R106, 0xffffffff ;  /* 0xffffffff006a7802 */ /* 0x000fe40000000f00 */
[----:B------:R-:W-:-:S02]  /*1d40*/  MOV R98, 0x1d60 ;  /* 0x00001d6000627802 */ /* 0x000fc40000000f00 */
[----:B0----5:R-:W-:Y:S05]  /*1d50*/  CALL.REL.NOINC `($__internal_56_$__cuda_sm70_shflsync_bfly_p) ;  /* 0x0000055000007944 */ /* 0x021fea0003c00000 */
[----:B0-----:R-:W-:Y:S01]  /*1d60*/  HFMA2.MMA R104, -RZ, RZ, 0, 2.384185791015625e-07 ;  /* 0x00000004ff687435 */ /* 0x001fe200000001ff */
[----:B-1----:R-:W-:Y:S01]  /*1d70*/  FADD.FTZ R97, R97, R101 ;  /* 0x0000006561617221 */ /* 0x002fe20000010000 */
[----:B------:R-:W-:-:S02]  /*1d80*/  MOV R101, 0x1f ;  /* 0x0000001f00657802 */ /* 0x000fc40000000f00 */
[----:B------:R-:W-:Y:S02]  /*1d90*/  MOV R106, 0xffffffff ;  /* 0xffffffff006a7802 */ /* 0x000fe40000000f00 */
[----:B------:R-:W-:Y:S02]  /*1da0*/  MOV R98, 0x1dc0 ;  /* 0x00001dc000627802 */ /* 0x000fe40000000f00 */
[----:B------:R-:W-:Y:S05]  /*1db0*/  CALL.REL.NOINC `($__internal_56_$__cuda_sm70_shflsync_bfly_p) ;  /* 0x000004f000007944 */ /* 0x000fea0003c00000 */
[----:B0-----:R-:W-:Y:S01]  /*1dc0*/  HFMA2.MMA R104, -RZ, RZ, 0, 4.76837158203125e-07 ;  /* 0x00000008ff687435 */ /* 0x001fe200000001ff */
[----:B-1----:R-:W-:Y:S01]  /*1dd0*/  FADD.FTZ R97, R97, R101 ;  /* 0x0000006561617221 */ /* 0x002fe20000010000 */
[----:B------:R-:W-:Y:S02]  /*1de0*/  MOV R101, 0x1f ;  /* 0x0000001f00657802 */ /* 0x000fe40000000f00 */
[----:B------:R-:W-:Y:S02]  /*1df0*/  MOV R106, 0xffffffff ;  /* 0xffffffff006a7802 */ /* 0x000fe40000000f00 */
[----:B------:R-:W-:Y:S02]  /*1e00*/  MOV R98, 0x1e20 ;  /* 0x00001e2000627802 */ /* 0x000fe40000000f00 */
[----:B------:R-:W-:Y:S05]  /*1e10*/  CALL.REL.NOINC `($__internal_56_$__cuda_sm70_shflsync_bfly_p) ;  /* 0x0000049000007944 */ /* 0x000fea0003c00000 */
[----:B0-----:R-:W-:Y:S01]  /*1e20*/  HFMA2.MMA R104, -RZ, RZ, 0, 9.5367431640625e-07 ;  /* 0x00000010ff687435 */ /* 0x001fe200000001ff */
[----:B-1----:R-:W-:Y:S01]  /*1e30*/  FADD.FTZ R97, R97, R101 ;  /* 0x0000006561617221 */ /* 0x002fe20000010000 */
[----:B------:R-:W-:-:S02]  /*1e40*/  MOV R101, 0x1f ;  /* 0x0000001f00657802 */ /* 0x000fc40000000f00 */
[----:B------:R-:W-:Y:S02]  /*1e50*/  MOV R106, 0xffffffff ;  /* 0xffffffff006a7802 */ /* 0x000fe40000000f00 */
[----:B------:R-:W-:Y:S02]  /*1e60*/  MOV R98, 0x1e80 ;  /* 0x00001e8000627802 */ /* 0x000fe40000000f00 */
[----:B------:R-:W-:Y:S05]  /*1e70*/  CALL.REL.NOINC `($__internal_56_$__cuda_sm70_shflsync_bfly_p) ;  /* 0x0000043000007944 */ /* 0x000fea0003c00000 */
        /* <DEDUP_REMOVED lines=40> */
[----:B------:R-:W-:Y:S05]  /*2100*/  CALL.REL.NOINC `($__internal_56_$__cuda_sm70_shflsync_bfly_p) ;  /* 0x000001a000007944 */ /* 0x000fea0003c00000 */
[----:B0-----:R-:W-:Y:S01]  /*2110*/  HFMA2.MMA R104, -RZ, RZ, 0, 1.1920928955078125e-07 ;  /* 0x00000002ff687435 */ /* 0x001fe200000001ff */
[----:B-1----:R-:W-:Y:S01]  /*2120*/  FADD.FTZ R97, R100, R101 ;  /* 0x0000006564617221 */ /* 0x002fe20000010000 */
[----:B------:R-:W-:Y:S02]  /*2130*/  MOV R101, 0x1f ;  /* 0x0000001f00657802 */ /* 0x000fe40000000f00 */
[----:B------:R-:W-:Y:S02]  /*2140*/  MOV R106, 0xffffffff ;  /* 0xffffffff006a7802 */ /* 0x000fe40000000f00 */
[----:B------:R-:W-:Y:S02]  /*2150*/  MOV R98, 0x2170 ;  /* 0x0000217000627802 */ /* 0x000fe40000000f00 */
[----:B------:R-:W-:Y:S05]  /*2160*/  CALL.REL.NOINC `($__internal_56_$__cuda_sm70_shflsync_bfly_p) ;  /* 0x0000014000007944 */ /* 0x000fea0003c00000 */
[----:B0-----:R-:W-:Y:S01]  /*2170*/  HFMA2.MMA R104, -RZ, RZ, 0, 2.384185791015625e-07 ;  /* 0x00000004ff687435 */ /* 0x001fe200000001ff */
[----:B-1----:R-:W-:Y:S01]  /*2180*/  FADD.FTZ R97, R97, R101 ;  /* 0x0000006561617221 */ /* 0x002fe20000010000 */
[----:B------:R-:W-:Y:S02]  /*2190*/  MOV R101, 0x1f ;  /* 0x0000001f00657802 */ /* 0x000fe40000000f00 */
[----:B------:R-:W-:-:S02]  /*21a0*/  MOV R106, 0xffffffff ;  /* 0xffffffff006a7802 */ /* 0x000fc40000000f00 */
        /* <DEDUP_REMOVED lines=8> */
[----:B-1----:R-:W-:Y:S01]  /*2230*/  FADD.FTZ R102, R97, R101 ;  /* 0x0000006561667221 */ /* 0x002fe20000010000 */
[----:B0-----:R-:W-:Y:S01]  /*2240*/  HFMA2.MMA R104, -RZ, RZ, 0, 9.5367431640625e-07 ;  /* 0x00000010ff687435 */ /* 0x001fe200000001ff */
[----:B------:R-:W-:Y:S02]  /*2250*/  MOV R101, 0x1f ;  /* 0x0000001f00657802 */ /* 0x000fe40000000f00 */
[----:B------:R-:W-:-:S02]  /*2260*/  MOV R106, 0xffffffff ;  /* 0xffffffff006a7802 */ /* 0x000fc40000000f00 */
[----:B------:R-:W-:Y:S02]  /*2270*/  MOV R97, R102 ;  /* 0x0000006600617202 */ /* 0x000fe40000000f00 */
[----:B------:R-:W-:Y:S02]  /*2280*/  MOV R98, 0x22a0 ;  /* 0x000022a000627802 */ /* 0x000fe40000000f00 */
[----:B------:R-:W-:Y:S05]  /*2290*/  CALL.REL.NOINC `($__internal_56_$__cuda_sm70_shflsync_bfly_p) ;  /* 0x0000001000007944 */ /* 0x000fea0003c00000 */
[----:B01----:R-:W-:Y:S05]  /*22a0*/  BRA `(.L_x_9423) ;  /* 0xfffff29000007947 */ /* 0x003fea000383ffff */
        .weak           $__internal_56_$__cuda_sm70_shflsync_bfly_p
        .type           $__internal_56_$__cuda_sm70_shflsync_bfly_p,@function
        .size           $__internal_56_$__cuda_sm70_shflsync_bfly_p,(.L_x_13596 - $__internal_56_$__cuda_sm70_shflsync_bfly_p)
$__internal_56_$__cuda_sm70_shflsync_bfly_p:
[----:B------:R-:W-:Y:S01]  /*22b0*/  HFMA2.MMA R99, -RZ, RZ, 0, 0 ;  /* 0x00000000ff637435 */ /* 0x000fe200000001ff */
[----:B------:R-:W-:Y:S04]  /*22c0*/  WARPSYNC R106 ;  /* 0x0000006a00007348 */ /* 0x000fe80003800000 */
[----:B------:R0:W1:Y:S01]  /*22d0*/  SHFL.BFLY PT, R101, R97, R104, R101 ;  /* 0x0c00006861657389 */ /* 0x00006200000e0065 */
[----:B------:R-:W-:Y:S05]  /*22e0*/  RET.REL.NODEC R98 `(_ZN10layer_norm31ln_parallel_residual_fwd_kernelINS_13Kernel_traitsIf6__halffS2_fjLj512ELj1ELj4ELj1ELj16ENS_18Kernel_traits_baseILj512EfS2_fS2_fjLj128EEEEELb0ELb0ELb0EEEvNS_9FwdParamsE) ;  /* 0xffffdd1062007950 */ /* 0x000fea0003c3ffff */
.L_x_9424:
        /* <DEDUP_REMOVED lines=9> */
.L_x_13596:


//--------------------- .text._ZN10layer_norm31ln_parallel_residual_fwd_kernelINS_13Kernel_traitsIf6__halffS2_fjLj512ELj1ELj4ELj1ELj16ENS_18Kernel_traits_baseILj512EfS2_fS2_fjLj128EEEEELb0ELb0ELb1EEEvNS_9FwdParamsE --------------------------
	.section	.text._ZN10layer_norm31ln_parallel_residual_fwd_kernelINS_13Kernel_traitsIf6__halffS2_fjLj512ELj1ELj4ELj1ELj16ENS_18Kernel_traits_baseILj512EfS2_fS2_fjLj128EEEEELb0ELb0ELb1EEEvNS_9FwdParamsE,"ax",@progbits
	.sectioninfo	@"SHI_REGISTERS=123"
	.align	128
        .global         _ZN10layer_norm31ln_parallel_residual_fwd_kernelINS_13Kernel_traitsIf6__halffS2_fjLj512ELj1ELj4ELj1ELj16ENS_18Kernel_traits_baseILj512EfS2_fS2_fjLj128EEEEELb0ELb0ELb1EEEvNS_9FwdParamsE
        .type           _ZN10layer_norm31ln_parallel_residual_fwd_kernelINS_13Kernel_traitsIf6__halffS2_fjLj512ELj1ELj4ELj1ELj16ENS_18Kernel_traits_baseILj512EfS2_fS2_fjLj128EEEEELb0ELb0ELb1EEEvNS_9FwdParamsE,@function
        .size           _ZN10layer_norm31ln_parallel_residual_fwd_kernelINS_13Kernel_traitsIf6__halffS2_fjLj512ELj1ELj4ELj1ELj16ENS_18Kernel_traits_baseILj512EfS2_fS2_fjLj128EEEEELb0ELb0ELb1EEEvNS_9FwdParamsE,(.L_x_13597 - _ZN10layer_norm31ln_parallel_residual_fwd_kernelINS_13Kernel_traitsIf6__halffS2_fjLj512ELj1ELj4ELj1ELj16ENS_18Kernel_traits_baseILj512EfS2_fS2_fjLj128EEEEELb0ELb0ELb1EEEvNS_9FwdParamsE)
        .other          _ZN10layer_norm31ln_parallel_residual_fwd_kernelINS_13Kernel_traitsIf6__halffS2_fjLj512ELj1ELj4ELj1ELj16ENS_18Kernel_traits_baseILj512EfS2_fS2_fjLj128EEEEELb0ELb0ELb1EEEvNS_9FwdParamsE,@"STO_CUDA_ENTRY STV_DEFAULT"
_ZN10layer_norm31ln_parallel_residual_fwd_kernelINS_13Kernel_traitsIf6__halffS2_fjLj512ELj1ELj4ELj1ELj16ENS_18Kernel_traits_baseILj512EfS2_fS2_fjLj128EEEEELb0ELb0ELb1EEEvNS_9FwdParamsE:
.text._ZN10layer_norm31ln_parallel_residual_fwd_kernelINS_13Kernel_traitsIf6__halffS2_fjLj512ELj1ELj4ELj1ELj16ENS_18Kernel_traits_baseILj512EfS2_fS2_fjLj128EEEEELb0ELb0ELb1EEEvNS_9FwdParamsE:
        /* <DEDUP_REMOVED lines=57> */
.L_x_9460:
        /* <DEDUP_REMOVED lines=15> */
[----:B0----5:R0:W5:Y:S04]  /*0480*/  @P0 LDG.E.128 R68, [R84.64] ;  /* 0x0000000454440981 */ /* 0x021168000c1e1d00 */
        /* <DEDUP_REMOVED lines=9> */
.L_x_9425:
[----:B0----5:R-:W-:-:S05]  /*0520*/  HADD2.F32 R3, -RZ, R68.H0_H0 ;  /* 0x20000044ff037230 */ /* 0x021fca0000004100 */
[----:B------:R-:W-:-:S04]  /*0530*/  FADD.FTZ R80, R80, R3 ;  /* 0x0000000350507221 */ /* 0x000fc80000010000 */
[----:B------:R-:W-:Y:S02]  /*0540*/  @P1 FADD.FTZ R80, R72, R80 ;  /* 0x0000005048501221 */ /* 0x000fe40000010000 */
.L_x_9426:
[----:B------:R-:W-:Y:S01]  /*0550*/  HADD2.F32 R81, -RZ, R96.H1_H1 ;  /* 0x30000060ff517230 */ /* 0x000fe20000004100 */
[----:B------:R-:W-:Y:S05]  /*0560*/  @P2 BRA `(.L_x_9427) ;  /* 0x0000003000002947 */ /* 0x000fea0003800000 */
[----:B------:R-:W-:Y:S05]  /*0570*/  @!P1 BRA `(.L_x_9428) ;  /* 0x0000005000009947 */ /* 0x000fea0003800000 */
[----:B-----5:R-:W-:Y:S01]  /*0580*/  FADD.FTZ R81, R73, R81 ;  /* 0x0000005149517221 */ /* 0x020fe20000010000 */
[----:B------:R-:W-:Y:S05]  /*0590*/  BRA `(.L_x_9428) ;  /* 0x0000003000007947 */ /* 0x000fea0003800000 */
.L_x_9427:
[----:B-----5:R-:W-:-:S05]  /*05a0*/  HADD2.F32 R82, -RZ, R68.H1_H1 ;  /* 0x30000044ff527230 */ /* 0x020fca0000004100 */
[----:B------:R-:W-:-:S04]  /*05b0*/  FADD.FTZ R81, R81, R82 ;  /* 0x0000005251517221 */ /* 0x000fc80000010000 */
[----:B------:R-:W-:Y:S02]  /*05c0*/  @P1 FADD.FTZ R81, R73, R81 ;  /* 0x0000005149511221 */ /* 0x000fe40000010000 */
.L_x_9428:
[----:B------:R-:W-:Y:S01]  /*05d0*/  HADD2.F32 R82, -RZ, R97.H0_H0 ;  /* 0x20000061ff527230 */ /* 0x000fe20000004100 */
[----:B------:R-:W-:Y:S05]  /*05e0*/  @P2 BRA `(.L_x_9429) ;  /* 0x0000003000002947 */ /* 0x000fea0003800000 */
[----:B------:R-:W-:Y:S05]  /*05f0*/  @!P1 BRA `(.L_x_9430) ;  /* 0x0000005000009947 */ /* 0x000fea0003800000 */
[----:B-----5:R-:W-:Y:S01]  /*0600*/  FADD.FTZ R82, R74, R82 ;  /* 0x000000524a527221 */ /* 0x020fe20000010000 */
[----:B------:R-:W-:Y:S05]  /*0610*/  BRA `(.L_x_9430) ;  /* 0x0000003000007947 */ /* 0x000fea0003800000 */
.L_x_9429:
[----:B-----5:R-:W-:-:S05]  /*0620*/  HADD2.F32 R3, -RZ, R69.H0_H0 ;  /* 0x20000045ff037230 */ /* 0x020fca0000004100 */
[----:B------:R-:W-:-:S04]  /*0630*/  FADD.FTZ R82, R82, R3 ;  /* 0x0000000352527221 */ /* 0x000fc80000010000 */
[----:B------:R-:W-:Y:S02]  /*0640*/  @P1 FADD.FTZ R82, R74, R82 ;  /* 0x000000524a521221 */ /* 0x000fe40000010000 */
.L_x_9430:
[----:B------:R-:W-:Y:S01]  /*0650*/  HADD2.F32 R83, -RZ, R97.H1_H1 ;  /* 0x30000061ff537230 */ /* 0x000fe20000004100 */
[----:B------:R-:W-:Y:S05]  /*0660*/  @P2 BRA `(.L_x_9431) ;  /* 0x0000003000002947 */ /* 0x000fea0003800000 */
[----:B------:R-:W-:Y:S05]  /*0670*/  @!P1 BRA `(.L_x_9432) ;  /* 0x0000005000009947 */ /* 0x000fea0003800000 */
[----:B-----5:R-:W-:Y:S01]  /*0680*/  FADD.FTZ R83, R75, R83 ;  /* 0x000000534b537221 */ /* 0x020fe20000010000 */
[----:B------:R-:W-:Y:S05]  /*0690*/  BRA `(.L_x_9432) ;  /* 0x0000003000007947 */ /* 0x000fea0003800000 */
.L_x_9431:
[----:B-----5:R-:W-:-:S05]  /*06a0*/  HADD2.F32 R84, -RZ, R69.H1_H1 ;  /* 0x30000045ff547230 */ /* 0x020fca0000004100 */
[----:B------:R-:W-:-:S04]  /*06b0*/  FADD.FTZ R83, R83, R84 ;  /* 0x0000005453537221 */ /* 0x000fc80000010000 */
[----:B------:R-:W-:Y:S02]  /*06c0*/  @P1 FADD.FTZ R83, R75, R83 ;  /* 0x000000534b531221 */ /* 0x000fe40000010000 */
.L_x_9432:
[----:B------:R-:W-:Y:S01]  /*06d0*/  HADD2.F32 R96, -RZ, R98.H0_H0 ;  /* 0x20000062ff607230 */ /* 0x000fe20000004100 */
[----:B------:R-:W-:Y:S05]  /*06e0*/  @P2 BRA `(.L_x_9433) ;  /* 0x0000003000002947 */ /* 0x000fea0003800000 */
[----:B------:R-:W-:Y:S05]  /*06f0*/  @!P1 BRA `(.L_x_9434) ;  /* 0x0000005000009947 */ /* 0x000fea0003800000 */
[----:B-----5:R-:W-:Y:S01]  /*0700*/  FADD.FTZ R96, R76, R96 ;  /* 0x000000604c607221 */ /* 0x020fe20000010000 */
[----:B------:R-:W-:Y:S05]  /*0710*/  BRA `(.L_x_9434) ;  /* 0x0000003000007947 */ /* 0x000fea0003800000 */
.L_x_9433:
[----:B-----5:R-:W-:-:S05]  /*0720*/  HADD2.F32 R3, -RZ, R70.H0_H0 ;  /* 0x20000046ff037230 */ /* 0x020fca0000004100 */
[----:B------:R-:W-:-:S04]  /*0730*/  FADD.FTZ R96, R96, R3 ;  /* 0x0000000360607221 */ /* 0x000fc80000010000 */
[----:B------:R-:W-:Y:S02]  /*0740*/  @P1 FADD.FTZ R96, R76, R96 ;  /* 0x000000604c601221 */ /* 0x000fe40000010000 */
.L_x_9434:
[----:B------:R-:W-:Y:S01]  /*0750*/  HADD2.F32 R97, -RZ, R98.H1_H1 ;  /* 0x30000062ff617230 */ /* 0x000fe20000004100 */
[----:B------:R-:W-:Y:S05]  /*0760*/  @P2 BRA `(.L_x_9435) ;  /* 0x0000003000002947 */ /* 0x000fea0003800000 */
[----:B------:R-:W-:Y:S05]  /*0770*/  @!P1 BRA `(.L_x_9436) ;  /* 0x0000005000009947 */ /* 0x000fea0003800000 */
[----:B-----5:R-:W-:Y:S01]  /*0780*/  FADD.FTZ R97, R77, R97 ;  /* 0x000000614d617221 */ /* 0x020fe20000010000 */
[----:B------:R-:W-:Y:S05]  /*0790*/  BRA `(.L_x_9436) ;  /* 0x0000003000007947 */ /* 0x000fea0003800000 */
.L_x_9435:
[----:B-----5:R-:W-:-:S05]  /*07a0*/  HADD2.F32 R84, -RZ, R70.H1_H1 ;  /* 0x30000046ff547230 */ /* 0x020fca0000004100 */
[----:B------:R-:W-:-:S04]  /*07b0*/  FADD.FTZ R97, R97, R84 ;  /* 0x0000005461617221 */ /* 0x000fc80000010000 */
[----:B------:R-:W-:Y:S02]  /*07c0*/  @P1 FADD.FTZ R97, R77, R97 ;  /* 0x000000614d611221 */ /* 0x000fe40000010000 */
.L_x_9436:
[----:B------:R-:W-:Y:S01]  /*07d0*/  HADD2.F32 R98, -RZ, R99.H0_H0 ;  /* 0x20000063ff627230 */ /* 0x000fe20000004100 */
[----:B------:R-:W-:Y:S05]  /*07e0*/  @P2 BRA `(.L_x_9437) ;  /* 0x0000003000002947 */ /* 0x000fea0003800000 */
[----:B------:R-:W-:Y:S05]  /*07f0*/  @!P1 BRA `(.L_x_9438) ;  /* 0x0000005000009947 */ /* 0x000fea0003800000 */
[----:B-----5:R-:W-:Y:S01]  /*0800*/  FADD.FTZ R98, R78, R98 ;  /* 0x000000624e627221 */ /* 0x020fe20000010000 */
[----:B------:R-:W-:Y:S05]  /*0810*/  BRA `(.L_x_9438) ;  /* 0x0000003000007947 */ /* 0x000fea0003800000 */
.L_x_9437:
[----:B-----5:R-:W-:-:S05]  /*0820*/  HADD2.F32 R3, -RZ, R71.H0_H0 ;  /* 0x20000047ff037230 */ /* 0x020fca0000004100 */
[----:B------:R-:W-:-:S04]  /*0830*/  FADD.FTZ R98, R98, R3 ;  /* 0x0000000362627221 */ /* 0x000fc80000010000 */
[----:B------:R-:W-:Y:S02]  /*0840*/  @P1 FADD.FTZ R98, R78, R98 ;  /* 0x000000624e621221 */ /* 0x000fe40000010000 */
.L_x_9438:
[----:B------:R-:W-:Y:S01]  /*0850*/  HADD2.F32 R99, -RZ, R99.H1_H1 ;  /* 0x30000063ff637230 */ /* 0x000fe20000004100 */
[----:B------:R-:W-:Y:S05]  /*0860*/  @P2 BRA `(.L_x_9439) ;  /* 0x0000003000002947 */ /* 0x000fea0003800000 */
[----:B------:R-:W-:Y:S05]  /*0870*/  @!P1 BRA `(.L_x_9440) ;  /* 0x0000005000009947 */ /* 0x000fea0003800000 */
[----:B-----5:R-:W-:Y:S01]  /*0880*/  FADD.FTZ R99, R79, R99 ;  /* 0x000000634f637221 */ /* 0x020fe20000010000 */
[----:B------:R-:W-:Y:S05]  /*0890*/  BRA `(.L_x_9440) ;  /* 0x0000003000007947 */ /* 0x000fea0003800000 */
.L_x_9439:
[----:B-----5:R-:W-:-:S05]  /*08a0*/  HADD2.F32 R84, -RZ, R71.H1_H1 ;  /* 0x30000047ff547230 */ /* 0x020fca0000004100 */
[----:B------:R-:W-:-:S04]  /*08b0*/  FADD.FTZ R99, R99, R84 ;  /* 0x0000005463637221 */ /* 0x000fc80000010000 */
[----:B------:R-:W-:Y:S02]  /*08c0*/  @P1 FADD.FTZ R99, R79, R99 ;  /* 0x000000634f631221 */ /* 0x000fe40000010000 */
.L_x_9440:
        /* <DEDUP_REMOVED lines=19> */
.L_x_9441:
[----:B0----5:R-:W-:-:S05]  /*0a00*/  HADD2.F32 R3, -RZ, R68.H0_H0 ;  /* 0x20000044ff037230 */ /* 0x021fca0000004100 */
[----:B------:R-:W-:-:S04]  /*0a10*/  FADD.FTZ R88, R3, R88 ;  /* 0x0000005803587221 */ /* 0x000fc80000010000 */
[----:B------:R-:W-:Y:S02]  /*0a20*/  @P1 FADD.FTZ R88, R72, R88 ;  /* 0x0000005848581221 */ /* 0x000fe40000010000 */
.L_x_9442:
[----:B------:R-:W-:Y:S01]  /*0a30*/  HADD2.F32 R89, -RZ, R84.H1_H1 ;  /* 0x30000054ff597230 */ /* 0x000fe20000004100 */
[----:B------:R-:W-:Y:S05]  /*0a40*/  @P2 BRA `(.L_x_9443) ;  /* 0x0000003000002947 */ /* 0x000fea0003800000 */
[----:B------:R-:W-:Y:S05]  /*0a50*/  @!P1 BRA `(.L_x_9444) ;  /* 0x0000005000009947 */ /* 0x000fea0003800000 */
[----:B-----5:R-:W-:Y:S01]  /*0a60*/  FADD.FTZ R89, R73, R89 ;  /* 0x0000005949597221 */ /* 0x020fe20000010000 */
[----:B------:R-:W-:Y:S05]  /*0a70*/  BRA `(.L_x_9444) ;  /* 0x0000003000007947 */ /* 0x000fea0003800000 */
.L_x_9443:
[----:B-----5:R-:W-:-:S05]  /*0a80*/  HADD2.F32 R84, -RZ, R68.H1_H1 ;  /* 0x30000044ff547230 */ /* 0x020fca0000004100 */
[----:B------:R-:W-:-:S04]  /*0a90*/  FADD.FTZ R89, R84, R89 ;  /* 0x0000005954597221 */ /* 0x000fc80000010000 */
[----:B------:R-:W-:Y:S02]  /*0aa0*/  @P1 FADD.FTZ R89, R73, R89 ;  /* 0x0000005949591221 */ /* 0x000fe40000010000 */
.L_x_9444:
[----:B------:R-:W-:Y:S01]  /*0ab0*/  HADD2.F32 R90, -RZ, R85.H0_H0 ;  /* 0x20000055ff5a7230 */ /* 0x000fe20000004100 */
[----:B------:R-:W-:Y:S05]  /*0ac0*/  @P2 BRA `(.L_x_9445) ;  /* 0x0000003000002947 */ /* 0x000fea0003800000 */
[----:B------:R-:W-:Y:S05]  /*0ad0*/  @!P1 BRA `(.L_x_9446) ;  /* 0x0000005000009947 */ /* 0x000fea0003800000 */
[----:B-----5:R-:W-:Y:S01]  /*0ae0*/  FADD.FTZ R90, R74, R90 ;  /* 0x0000005a4a5a7221 */ /* 0x020fe20000010000 */
[----:B------:R-:W-:Y:S05]  /*0af0*/  BRA `(.L_x_9446) ;  /* 0x0000003000007947 */ /* 0x000fea0003800000 */
.L_x_9445:
[----:B-----5:R-:W-:-:S05]  /*0b00*/  HADD2.F32 R3, -RZ, R69.H0_H0 ;  /* 0x20000045ff037230 */ /* 0x020fca0000004100 */
[----:B------:R-:W-:-:S04]  /*0b10*/  FADD.FTZ R90, R3, R90 ;  /* 0x0000005a035a7221 */ /* 0x000fc80000010000 */
[----:B------:R-:W-:Y:S02]  /*0b20*/  @P1 FADD.FTZ R90, R74, R90 ;  /* 0x0000005a4a5a1221 */ /* 0x000fe40000010000 */
.L_x_9446:
[----:B------:R-:W-:Y:S01]  /*0b30*/  HADD2.F32 R91, -RZ, R85.H1_H1 ;  /* 0x30000055ff5b7230 */ /* 0x000fe20000004100 */
[----:B------:R-:W-:Y:S05]  /*0b40*/  @P2 BRA `(.L_x_9447) ;  /* 0x0000003000002947 */ /* 0x000fea0003800000 */
[----:B------:R-:W-:Y:S05]  /*0b50*/  @!P1 BRA `(.L_x_9448) ;  /* 0x0000005000009947 */ /* 0x000fea0003800000 */
[----:B-----5:R-:W-:Y:S01]  /*0b60*/  FADD.FTZ R91, R75, R91 ;  /* 0x0000005b4b5b7221 */ /* 0x020fe20000010000 */
[----:B------:R-:W-:Y:S05]  /*0b70*/  BRA `(.L_x_9448) ;  /* 0x0000003000007947 */ /* 0x000fea0003800000 */
.L_x_9447:
[----:B-----5:R-:W-:-:S05]  /*0b80*/  HADD2.F32 R84, -RZ, R69.H1_H1 ;  /* 0x30000045ff547230 */ /* 0x020fca0000004100 */
[----:B------:R-:W-:-:S04]  /*0b90*/  FADD.FTZ R91, R84, R91 ;  /* 0x0000005b545b7221 */ /* 0x000fc80000010000 */
[----:B------:R-:W-:Y:S02]  /*0ba0*/  @P1 FADD.FTZ R91, R75, R91 ;  /* 0x0000005b4b5b1221 */ /* 0x000fe40000010000 */
.L_x_9448:
[----:B------:R-:W-:Y:S01]  /*0bb0*/  HADD2.F32 R84, -RZ, R86.H0_H0 ;  /* 0x20000056ff547230 */ /* 0x000fe20000004100 */
[----:B------:R-:W-:Y:S05]  /*0bc0*/  @P2 BRA `(.L_x_9449) ;  /* 0x0000003000002947 */ /* 0x000fea0003800000 */
[----:B------:R-:W-:Y:S05]  /*0bd0*/  @!P1 BRA `(.L_x_9450) ;  /* 0x0000005000009947 */ /* 0x000fea0003800000 */
[----:B-----5:R-:W-:Y:S01]  /*0be0*/  FADD.FTZ R84, R76, R84 ;  /* 0x000000544c547221 */ /* 0x020fe20000010000 */
[----:B------:R-:W-:Y:S05]  /*0bf0*/  BRA `(.L_x_9450) ;  /* 0x0000003000007947 */ /* 0x000fea0003800000 */
.L_x_9449:
[----:B-----5:R-:W-:-:S05]  /*0c00*/  HADD2.F32 R3, -RZ, R70.H0_H0 ;  /* 0x20000046ff037230 */ /* 0x020fca0000004100 */
[----:B------:R-:W-:-:S04]  /*0c10*/  FADD.FTZ R84, R3, R84 ;  /* 0x0000005403547221 */ /* 0x000fc80000010000 */
[----:B------:R-:W-:Y:S02]  /*0c20*/  @P1 FADD.FTZ R84, R76, R84 ;  /* 0x000000544c541221 */ /* 0x000fe40000010000 */
.L_x_9450:
[----:B------:R-:W-:Y:S01]  /*0c30*/  HADD2.F32 R85, -RZ, R86.H1_H1 ;  /* 0x30000056ff557230 */ /* 0x000fe20000004100 */
[----:B------:R-:W-:Y:S05]  /*0c40*/  @P2 BRA `(.L_x_9451) ;  /* 0x0000003000002947 */ /* 0x000fea0003800000 */
[----:B------:R-:W-:Y:S05]  /*0c50*/  @!P1 BRA `(.L_x_9452) ;  /* 0x0000005000009947 */ /* 0x000fea0003800000 */
[----:B-----5:R-:W-:Y:S01]  /*0c60*/  FADD.FTZ R85, R77, R85 ;  /* 0x000000554d557221 */ /* 0x020fe20000010000 */
[----:B------:R-:W-:Y:S05]  /*0c70*/  BRA `(.L_x_9452) ;  /* 0x0000003000007947 */ /* 0x000fea0003800000 */
.L_x_9451:
[----:B-----5:R-:W-:-:S05]  /*0c80*/  HADD2.F32 R86, -RZ, R70.H1_H1 ;  /* 0x30000046ff567230 */ /* 0x020fca0000004100 */
[----:B------:R-:W-:-:S04]  /*0c90*/  FADD.FTZ R85, R86, R85 ;  /* 0x0000005556557221 */ /* 0x000fc80000010000 */
[----:B------:R-:W-:Y:S02]  /*0ca0*/  @P1 FADD.FTZ R85, R77, R85 ;  /* 0x000000554d551221 */ /* 0x000fe40000010000 */
.L_x_9452:
[----:B------:R-:W-:Y:S01]  /*0cb0*/  HADD2.F32 R86, -RZ, R87.H0_H0 ;  /* 0x20000057ff567230 */ /* 0x000fe20000004100 */
[----:B------:R-:W-:Y:S05]  /*0cc0*/  @P2 BRA `(.L_x_9453) ;  /* 0x0000003000002947 */ /* 0x000fea0003800000 */
[----:B------:R-:W-:Y:S05]  /*0cd0*/  @!P1 BRA `(.L_x_9454) ;  /* 0x0000005000009947 */ /* 0x000fea0003800000 */
[----:B-----5:R-:W-:Y:S01]  /*0ce0*/  FADD.FTZ R86, R78, R86 ;  /* 0x000000564e567221 */ /* 0x020fe20000010000 */
[----:B------:R-:W-:Y:S05]  /*0cf0*/  BRA `(.L_x_9454) ;  /* 0x0000003000007947 */ /* 0x000fea0003800000 */
.L_x_9453:
[----:B-----5:R-:W-:-:S05]  /*0d00*/  HADD2.F32 R3, -RZ, R71.H0_H0 ;  /* 0x20000047ff037230 */ /* 0x020fca0000004100 */
[----:B------:R-:W-:-:S04]  /*0d10*/  FADD.FTZ R86, R3, R86 ;  /* 0x0000005603567221 */ /* 0x000fc80000010000 */
[----:B------:R-:W-:Y:S02]  /*0d20*/  @P1 FADD.FTZ R86, R78, R86 ;  /* 0x000000564e561221 */ /* 0x000fe40000010000 */
.L_x_9454:
[----:B------:R-:W-:Y:S01]  /*0d30*/  HADD2.F32 R87, -RZ, R87.H1_H1 ;  /* 0x30000057ff577230 */ /* 0x000fe20000004100 */
[----:B------:R-:W-:Y:S05]  /*0d40*/  @P2 BRA `(.L_x_9455) ;  /* 0x0000003000002947 */ /* 0x000fea0003800000 */
[----:B------:R-:W-:Y:S05]  /*0d50*/  @!P1 BRA `(.L_x_9456) ;  /* 0x0000005000009947 */ /* 0x000fea0003800000 */
[----:B-----5:R-:W-:Y:S01]  /*0d60*/  FADD.FTZ R87, R79, R87 ;  /* 0x000000574f577221 */ /* 0x020fe20000010000 */
[----:B------:R-:W-:Y:S05]  /*0d70*/  BRA `(.L_x_9456) ;  /* 0x0000003000007947 */ /* 0x000fea0003800000 */
.L_x_9455:
[----:B-----5:R-:W-:-:S05]  /*0d80*/  HADD2.F32 R100, -RZ, R71.H1_H1 ;  /* 0x30000047ff647230 */ /* 0x020fca0000004100 */
[----:B------:R-:W-:-:S04]  /*0d90*/  FADD.FTZ R87, R100, R87 ;  /* 0x0000005764577221 */ /* 0x000fc80000010000 */
[----:B------:R-:W-:Y:S02]  /*0da0*/  @P1 FADD.FTZ R87, R79, R87 ;  /* 0x000000574f571221 */ /* 0x000fe40000010000 */
.L_x_9456:
        /* <DEDUP_REMOVED lines=23> */
.L_x_9461:
        /* <DEDUP_REMOVED lines=52> */
.L_x_9462:
        /* <DEDUP_REMOVED lines=40> */
[----:B------:R-:W-:Y:S01]  /*14e0*/  F2FP.PACK_AB R80, R81, R80 ;  /* 0x000000505150723e */ /* 0x000fe200000000ff */
[----:B------:R-:W-:-:S02]  /*14f0*/  FMUL.FTZ R112, R93, R116 ;  /* 0x000000745d707220 */ /* 0x000fc40000410000 */
[C---:B------:R-:W-:Y:S02]  /*1500*/  FMUL.FTZ R87, R93.reuse, R118 ;  /* 0x000000765d577220 */ /* 0x040fe40000410000 */
[----:B------:R-:W-:Y:S02]  /*1510*/  FMUL.FTZ R120, R93, R120 ;  /* 0x000000785d787220 */ /* 0x000fe40000410000 */
[----:B0-----:R-:W-:Y:S02]  /*1520*/  FFMA.FTZ R82, R40, R99, R8 ;  /* 0x0000006328527223 */ /* 0x001fe40000010008 */
[----:B------:R-:W-:Y:S02]  /*1530*/  FFMA.FTZ R83, R41, R112, R9 ;  /* 0x0000007029537223 */ /* 0x000fe40000010009 */
[----:B------:R-:W-:Y:S02]  /*1540*/  FFMA.FTZ R85, R42, R87, R10 ;  /* 0x000000572a557223 */ /* 0x000fe4000001000a */
[----:B------:R-:W-:Y:S01]  /*1550*/  FFMA.FTZ R116, R43, R120, R11 ;  /* 0x000000782b747223 */ /* 0x000fe2000001000b */
[----:B------:R-:W-:Y:S01]  /*1560*/  F2FP.PACK_AB R82, R83, R82 ;  /* 0x000000525352723e */ /* 0x000fe200000000ff */
[----:B------:R-:W-:-:S02]  /*1570*/  FFMA.FTZ R81, R38, R97, R6 ;  /* 0x0000006126517223 */ /* 0x000fc40000010006 */
[----:B------:R-:W-:Y:S01]  /*1580*/  FFMA.FTZ R114, R39, R110, R7 ;  /* 0x0000006e27727223 */ /* 0x000fe20000010007 */
[----:B------:R-:W-:Y:S01]  /*1590*/  F2FP.PACK_AB R83, R116, R85 ;  /* 0x000000557453723e */ /* 0x000fe200000000ff */
[C---:B------:R-:W-:Y:S01]  /*15a0*/  FMUL.FTZ R89, R93.reuse, R102 ;  /* 0x000000665d597220 */ /* 0x040fe20000410000 */
[----:B------:R-:W-:Y:S01]  /*15b0*/  IADD3.X R85, R94, c[0x0][0x20c], RZ, P0, !PT ;  /* 0x000083005e557a10 */ /* 0x000fe200007fe4ff */
[C---:B------:R-:W-:Y:S01]  /*15c0*/  FMUL.FTZ R96, R93.reuse, R96 ;  /* 0x000000605d607220 */ /* 0x040fe20000410000 */
[----:B------:R-:W-:Y:S01]  /*15d0*/  F2FP.PACK_AB R81, R114, R81 ;  /* 0x000000517251723e */ /* 0x000fe200000000ff */
        /* <DEDUP_REMOVED lines=13> */
[----:B0-----:R-:W-:Y:S01]  /*16b0*/  F2FP.PACK_AB R84, R90, R91 ;  /* 0x0000005b5a54723e */ /* 0x001fe200000000ff */
[----:B------:R-:W-:Y:S01]  /*16c0*/  FFMA.FTZ R102, R46, R95, R14 ;  /* 0x0000005f2e667223 */ /* 0x000fe2000001000e */
[----:B------:R-:W-:Y:S01]  /*16d0*/  F2FP.PACK_AB R80, R100, R99 ;  /* 0x000000636450723e */ /* 0x000fe200000000ff */
[----:B------:R-:W-:Y:S01]  /*16e0*/  FFMA.FTZ R81, R47, R98, R15 ;  /* 0x000000622f517223 */ /* 0x000fe2000001000f */
[----:B------:R-:W-:Y:S01]  /*16f0*/  F2FP.PACK_AB R86, R93, R86 ;  /* 0x000000565d56723e */ /* 0x000fe200000000ff */
[----:B------:R-:W-:Y:S01]  /*1700*/  FFMA.FTZ R97, R54, R97, R22 ;  /* 0x0000006136617223 */ /* 0x000fe20000010016 */
[----:B------:R-:W-:Y:S01]  /*1710*/  SHF.L.U32 R99, R92, 0x4, RZ ;  /* 0x000000045c637819 */ /* 0x000fe200000006ff */
[----:B------:R-:W-:Y:S01]  /*1720*/  FFMA.FTZ R110, R55, R110, R23 ;  /* 0x0000006e376e7223 */ /* 0x000fe20000010017 */
[----:B------:R-:W-:Y:S01]  /*1730*/  F2FP.PACK_AB R81, R81, R102 ;  /* 0x000000665151723e */ /* 0x000fe200000000ff */
[----:B------:R-:W-:Y:S01]  /*1740*/  FFMA.FTZ R82, R48, R101, R16 ;  /* 0x0000006530527223 */ /* 0x000fe20000010010 */
[----:B------:R-:W-:Y:S01]  /*1750*/  SHF.R.U32.HI R102, RZ, 0x1c, R92 ;  /* 0x0000001cff667819 */ /* 0x000fe2000001165c */
[----:B------:R-:W-:Y:S01]  /*1760*/  FFMA.FTZ R83, R49, R106, R17 ;  /* 0x0000006a31537223 */ /* 0x000fe20000010011 */
[----:B------:R-:W-:Y:S01]  /*1770*/  F2FP.PACK_AB R85, R110, R97 ;  /* 0x000000616e55723e */ /* 0x000fe200000000ff */
[----:B------:R-:W-:Y:S01]  /*1780*/  FFMA.FTZ R91, R50, R103, R18 ;  /* 0x00000067325b7223 */ /* 0x000fe20000010012 */
[----:B------:R-:W-:Y:S01]  /*1790*/  IADD3 R92, P0, R88, c[0x0][0x210], RZ ;  /* 0x00008400585c7a10 */ /* 0x000fe20007f1e0ff */
[----:B------:R-:W-:Y:S01]  /*17a0*/  FFMA.FTZ R100, R51, R108, R19 ;  /* 0x0000006c33647223 */ /* 0x000fe20000010013 */
[----:B------:R-:W-:Y:S01]  /*17b0*/  F2FP.PACK_AB R82, R83, R82 ;  /* 0x000000525352723e */ /* 0x000fe200000000ff */
[----:B------:R-:W-:-:S02]  /*17c0*/  FFMA.FTZ R90, R64, R101, R32 ;  /* 0x00000065405a7223 */ /* 0x000fc40000010020 */
[----:B------:R-:W-:Y:S01]  /*17d0*/  FFMA.FTZ R93, R65, R106, R33 ;  /* 0x0000006a415d7223 */ /* 0x000fe20000010021 */
[----:B------:R-:W-:Y:S01]  /*17e0*/  F2FP.PACK_AB R83, R100, R91 ;  /* 0x0000005b6453723e */ /* 0x000fe200000000ff */
[----:B------:R-:W-:Y:S01]  /*17f0*/  FFMA.FTZ R87, R58, R87, R26 ;  /* 0x000000573a577223 */ /* 0x000fe2000001001a */
[----:B------:R-:W-:Y:S01]  /*1800*/  IADD3 R100, P1, R99, c[0x0][0x208], RZ ;  /* 0x0000820063647a10 */ /* 0x000fe20007f3e0ff */
[----:B------:R-:W-:Y:S01]  /*1810*/  FFMA.FTZ R120, R59, R120, R27 ;  /* 0x000000783b787223 */ /* 0x000fe2000001001b */
[----:B------:R-:W-:Y:S01]  /*1820*/  F2FP.PACK_AB R90, R93, R90 ;  /* 0x0000005a5d5a723e */ /* 0x000fe200000000ff */
[----:B------:R-:W-:Y:S01]  /*1830*/  FFMA.FTZ R97, R62, R95, R30 ;  /* 0x0000005f3e617223 */ /* 0x000fe2000001001e */
[----:B------:R-:W-:Y:S01]  /*1840*/  IADD3.X R93, R94, c[0x0][0x214], RZ, P0, !PT ;  /* 0x000085005e5d7a10 */ /* 0x000fe200007fe4ff */
        /* <DEDUP_REMOVED lines=8> */
[----:B------:R-:W-:Y:S01]  /*18d0*/  IADD3 R96, P2, R99, c[0x0][0x210], RZ ;  /* 0x0000840063607a10 */ /* 0x000fe20007f5e0ff */
[----:B------:R0:W-:Y:S01]  /*18e0*/  STG.E.128 [R92.64], R84 ;  /* 0x000000545c007986 */ /* 0x0001e2000c101d04 */
[----:B------:R-:W-:Y:S01]  /*18f0*/  F2FP.PACK_AB R91, R108, R103 ;  /* 0x000000676c5b723e */ /* 0x000fe200000000ff */
[----:B------:R-:W-:Y:S01]  /*1900*/  IMAD R2, R3, c[0x0][0x160], R2 ;  /* 0x0000580003027a24 */ /* 0x000fe200078e0202 */
[----:B------:R-:W-:Y:S01]  /*1910*/  F2FP.PACK_AB R88, R95, R88 ;  /* 0x000000585f58723e */ /* 0x000fe200000000ff */
[----:B------:R0:W-:Y:S01]  /*1920*/  STG.E.128 [R100.64], R80 ;  /* 0x0000005064007986 */ /* 0x0001e2000c101d04 */
[----:B------:R-:W-:Y:S02]  /*1930*/  IADD3.X R97, R102, c[0x0][0x214], RZ, P2, !PT ;  /* 0x0000850066617a10 */ /* 0x000fe400017fe4ff */
[----:B------:R-:W-:-:S03]  /*1940*/  ISETP.GE.AND P0, PT, R2, c[0x0][0x164], PT ;  /* 0x0000590002007a0c */ /* 0x000fc60003f06270 */
[----:B------:R0:W-:Y:S10]  /*1950*/  STG.E.128 [R96.64], R88 ;  /* 0x0000005860007986 */ /* 0x0001f4000c101d04 */
[----:B0----5:R-:W-:Y:S01]  /*1960*/  @P0 CALL.REL.NOINC `(.L_x_9459) ;  /* 0x0000001000000944 */ /* 0x021fe20003c00000 */
[----:B------:R-:W-:Y:S05]  /*1970*/  BRA `(.L_x_9460) ;  /* 0xffffea1000007947 */ /* 0x000fea000383ffff */
.L_x_9459:
[----:B------:R-:W-:Y:S05]  /*1980*/  EXIT ;  /* 0x000000000000794d */ /* 0x000fea0003800000 */
.L_x_9457:
[----:B0-----:R-:W-:Y:S01]  /*1990*/  HFMA2.MMA R3, -RZ, RZ, 0, 1.847743988037109375e-06 ;  /* 0x0000001fff037435 */ /* 0x001fe200000001ff */
[----:B------:R-:W-:-:S02]  /*19a0*/  MOV R102, 0x1 ;  /* 0x0000000100667802 */ /* 0x000fc40000000f00 */
[----:B------:R-:W-:Y:S02]  /*19b0*/  MOV R104, 0xffffffff ;  /* 0xffffffff00687802 */ /* 0x000fe40000000f00 */
[----:B------:R-:W-:Y:S02]  /*19c0*/  MOV R100, 0x19e0 ;  /* 0x000019e000647802 */ /* 0x000fe40000000f00 */
[----:B-----5:R-:W-:Y:S05]  /*19d0*/  CALL.REL.NOINC `($__internal_57_$__cuda_sm70_shflsync_bfly_p) ;  /* 0x000005a000007944 */ /* 0x020fea0003c00000 */
[----:B01----:R-:W-:Y:S05]  /*19e0*/  BRA `(.L_x_9461) ;  /* 0xfffff53000007947 */ /* 0x003fea000383ffff */
.L_x_9458:
[----:B------:R-:W-:Y:S01]  /*19f0*/  HFMA2.MMA R102, -RZ, RZ, 0, 1.1920928955078125e-07 ;  /* 0x00000002ff667435 */ /* 0x000fe200000001ff */
[----:B0-----:R-:W-:Y:S02]  /*1a00*/  MOV R93, R106 ;  /* 0x0000006a005d7202 */ /* 0x001fe40000000f00 */
[----:B------:R-:W-:Y:S02]  /*1a10*/  MOV R3, 0x1f ;  /* 0x0000001f00037802 */ /* 0x000fe40000000f00 */
[----:B------:R-:W-:Y:S02]  /*1a20*/  MOV R104, 0xffffffff ;  /* 0xffffffff00687802 */ /* 0x000fe40000000f00 */
[----:B------:R-:W-:Y:S02]  /*1a30*/  MOV R100, 0x1a50 ;  /* 0x00001a5000647802 */ /* 0x000fe40000000f00 */
[----:B-----5:R-:W-:Y:S05]  /*1a40*/  CALL.REL.NOINC `($__internal_57_$__cuda_sm70_shflsync_bfly_p) ;  /* 0x0000053000007944 */ /* 0x020fea0003c00000 */
[----:B0-----:R-:W-:Y:S01]  /*1a50*/  HFMA2.MMA R102, -RZ, RZ, 0, 2.384185791015625e-07 ;  /* 0x00000004ff667435 */ /* 0x001fe200000001ff */
[----:B-1----:R-:W-:Y:S01]  /*1a60*/  FADD.FTZ R93, R106, R3 ;  /* 0x000000036a5d7221 */ /* 0x002fe20000010000 */
[----:B------:R-:W-:-:S02]  /*1a70*/  MOV R3, 0x1f ;  /* 0x0000001f00037802 */ /* 0x000fc40000000f00 */
[----:B------:R-:W-:Y:S02]  /*1a80*/  MOV R104, 0xffffffff ;  /* 0xffffffff00687802 */ /* 0x000fe40000000f00 */
[----:B------:R-:W-:Y:S02]  /*1a90*/  MOV R100, 0x1ab0 ;  /* 0x00001ab000647802 */ /* 0x000fe40000000f00 */
[----:B------:R-:W-:Y:S05]  /*1aa0*/  CALL.REL.NOINC `($__internal_57_$__cuda_sm70_shflsync_bfly_p) ;  /* 0x000004d000007944 */ /* 0x000fea0003c00000 */
[----:B0-----:R-:W-:Y:S01]  /*1ab0*/  HFMA2.MMA R102, -RZ, RZ, 0, 4.76837158203125e-07 ;  /* 0x00000008ff667435 */ /* 0x001fe200000001ff */
[----:B-1----:R-:W-:Y:S01]  /*1ac0*/  FADD.FTZ R93, R93, R3 ;  /* 0x000000035d5d7221 */ /* 0x002fe20000010000 */
[----:B------:R-:W-:Y:S02]  /*1ad0*/  MOV R3, 0x1f ;  /* 0x0000001f00037802 */ /* 0x000fe40000000f00 */
[----:B------:R-:W-:Y:S02]  /*1ae0*/  MOV R104, 0xffffffff ;  /* 0xffffffff00687802 */ /* 0x000fe40000000f00 */
[----:B------:R-:W-:Y:S02]  /*1af0*/  MOV R100, 0x1b10 ;  /* 0x00001b1000647802 */ /* 0x000fe40000000f00 */
[----:B------:R-:W-:Y:S05]  /*1b00*/  CALL.REL.NOINC `($__internal_57_$__cuda_sm70_shflsync_bfly_p) ;  /* 0x0000047000007944 */ /* 0x000fea0003c00000 */
[----:B0-----:R-:W-:Y:S01]  /*1b10*/  HFMA2.MMA R102, -RZ, RZ, 0, 9.5367431640625e-07 ;  /* 0x00000010ff667435 */ /* 0x001fe200000001ff */
[----:B-1----:R-:W-:Y:S01]  /*1b20*/  FADD.FTZ R93, R93, R3 ;  /* 0x000000035d5d7221 */ /* 0x002fe20000010000 */
[----:B------:R-:W-:-:S02]  /*1b30*/  MOV R3, 0x1f ;  /* 0x0000001f00037802 */ /* 0x000fc40000000f00 */
[----:B------:R-:W-:Y:S02]  /*1b40*/  MOV R104, 0xffffffff ;  /* 0xffffffff00687802 */ /* 0x000fe40000000f00 */
[----:B------:R-:W-:Y:S02]  /*1b50*/  MOV R100, 0x1b70 ;  /* 0x00001b7000647802 */ /* 0x000fe40000000f00 */
[----:B------:R-:W-:Y:S05]  /*1b60*/  CALL.REL.NOINC `($__internal_57_$__cuda_sm70_shflsync_bfly_p) ;  /* 0x0000041000007944 */ /* 0x000fea0003c00000 */
        /* <DEDUP_REMOVED lines=38> */
[----:B------:R-:W-:Y:S05]  /*1dd0*/  CALL.REL.NOINC `($__internal_57_$__cuda_sm70_shflsync_bfly_p) ;  /* 0x000001a000007944 */ /* 0x000fea0003c00000 */
[----:B0-----:R-:W-:Y:S01]  /*1de0*/  HFMA2.MMA R102, -RZ, RZ, 0, 1.1920928955078125e-07 ;  /* 0x00000002ff667435 */ /* 0x001fe200000001ff */
[----:B-1----:R-:W-:Y:S01]  /*1df0*/  FADD.FTZ R93, R93, R3 ;  /* 0x000000035d5d7221 */ /* 0x002fe20000010000 */
[----:B------:R-:W-:Y:S02]  /*1e00*/  MOV R3, 0x1f ;  /* 0x0000001f00037802 */ /* 0x000fe40000000f00 */
[----:B------:R-:W-:Y:S02]  /*1e10*/  MOV R104, 0xffffffff ;  /* 0xffffffff00687802 */ /* 0x000fe40000000f00 */
[----:B------:R-:W-:Y:S02]  /*1e20*/  MOV R100, 0x1e40 ;  /* 0x00001e4000647802 */ /* 0x000fe40000000f00 */
[----:B------:R-:W-:Y:S05]  /*1e30*/  CALL.REL.NOINC `($__internal_57_$__cuda_sm70_shflsync_bfly_p) ;  /* 0x0000014000007944 */ /* 0x000fea0003c00000 */
        /* <DEDUP_REMOVED lines=18> */
[----:B01----:R-:W-:Y:S01]  /*1f60*/  MOV R104, R3 ;  /* 0x0000000300687202 */ /* 0x003fe20000000f00 */
[----:B------:R-:W-:Y:S05]  /*1f70*/  BRA `(.L_x_9462) ;  /* 0xfffff2e000007947 */ /* 0x000fea000383ffff */
        .weak           $__internal_57_$__cuda_sm70_shflsync_bfly_p
        .type           $__internal_57_$__cuda_sm70_shflsync_bfly_p,@function
        .size           $__internal_57_$__cuda_sm70_shflsync_bfly_p,(.L_x_13597 - $__internal_57_$__cuda_sm70_shflsync_bfly_p)
$__internal_57_$__cuda_sm70_shflsync_bfly_p:
[----:B------:R-:W-:Y:S01]  /*1f80*/  HFMA2.MMA R101, -RZ, RZ, 0, 0 ;  /* 0x00000000ff657435 */ /* 0x000fe200000001ff */
[----:B------:R-:W-:Y:S04]  /*1f90*/  WARPSYNC R104 ;  /* 0x0000006800007348 */ /* 0x000fe80003800000 */
[----:B------:R0:W1:Y:S01]  /*1fa0*/  SHFL.BFLY PT, R3, R93, R102, R3 ;  /* 0x0c0000665d037389 */ /* 0x00006200000e0003 */
[----:B------:R-:W-:Y:S05]  /*1fb0*/  RET.REL.NODEC R100 `(_ZN10layer_norm31ln_parallel_residual_fwd_kernelINS_13Kernel_traitsIf6__halffS2_fjLj512ELj1ELj4ELj1ELj16ENS_18Kernel_traits_baseILj512EfS2_fS2_fjLj128EEEEELb0ELb0ELb1EEEvNS_9FwdParamsE) ;  /* 0xffffe04064007950 */ /* 0x000fea0003c3ffff */
.L_x_9463:
        /* <DEDUP_REMOVED lines=12> */
.L_x_13597:


//--------------------- .text._ZN10layer_norm31ln_parallel_residual_fwd_kernelINS_13Kernel_traitsIf6__halffS2_fjLj512ELj1ELj4ELj1ELj16ENS_18Kernel_traits_baseILj512EfS2_fS2_fjLj128EEEEELb0ELb1ELb0EEEvNS_9FwdParamsE --------------------------
	.section	.text._ZN10layer_norm31ln_parallel_residual_fwd_kernelINS_13Kernel_traitsIf6__halffS2_fjLj512ELj1ELj4ELj1ELj16ENS_18Kernel_traits_baseILj512EfS2_fS2_fjLj128EEEEELb0ELb1ELb0EEEvNS_9FwdParamsE,"ax",@progbits
	.sectioninfo	@"SHI_REGISTERS=80"
	.align	128
        .global         _ZN10layer_norm31ln_parallel_residual_fwd_kernelINS_13Kernel_traitsIf6__halffS2_fjLj512ELj1ELj4ELj1ELj16ENS_18Kernel_traits_baseILj512EfS2_fS2_fjLj128EEEEELb0ELb1ELb0EEEvNS_9FwdParamsE
        .type           _ZN10layer_norm31ln_parallel_residual_fwd_kernelINS_13Kernel_traitsIf6__halffS2_fjLj512ELj1ELj4ELj1ELj16ENS_18Kernel_traits_baseILj512EfS2_fS2_fjLj128EEEEELb0ELb1ELb0EEEvNS_9FwdParamsE,@function
        .size           _ZN10layer_norm31ln_parallel_residual_fwd_kernelINS_13Kernel_traitsIf6__halffS2_fjLj512ELj1ELj4ELj1ELj16ENS_18Kernel_traits_baseILj512EfS2_fS2_fjLj128EEEEELb0ELb1ELb0EEEvNS_9FwdParamsE,(.L_x_13598 - _ZN10layer_norm31ln_parallel_residual_fwd_kernelINS_13Kernel_traitsIf6__halffS2_fjLj512ELj1ELj4ELj1ELj16ENS_18Kernel_traits_baseILj512EfS2_fS2_fjLj128EEEEELb0ELb1ELb0EEEvNS_9FwdParamsE)
        .other          _ZN10layer_norm31ln_parallel_residual_fwd_kernelINS_13Kernel_traitsIf6__halffS2_fjLj512ELj1ELj4ELj1ELj16ENS_18Kernel_traits_baseILj512EfS2_fS2_fjLj128EEEEELb0ELb1ELb0EEEvNS_9FwdParamsE,@"STO_CUDA_ENTRY STV_DEFAULT"
_ZN10layer_norm31ln_parallel_residual_fwd_kernelINS_13Kernel_traitsIf6__halffS2_fjLj512ELj1ELj4ELj1ELj16ENS_18Kernel_traits_baseILj512EfS2_fS2_fjLj128EEEEELb0ELb1ELb0EEEvNS_9FwdParamsE:
.text._ZN10layer_norm31ln_parallel_residual_fwd_kernelINS_13Kernel_traitsIf6__halffS2_fjLj512ELj1ELj4ELj1ELj16ENS_18Kernel_traits_baseILj512EfS2_fS2_fjLj128EEEEELb0ELb1ELb0EEEvNS_9FwdParamsE:
        /* <DEDUP_REMOVED lines=32> */
.L_x_9465:
[----:B------:R-:W-:Y:S05]  /*0200*/  BSYNC B0 ;  /* 0x0000000000007941 */ /* 0x000fea0003800000 */
.L_x_9464:
        /* <DEDUP_REMOVED lines=16> */
.L_x_9467:
[----:B------:R-:W-:Y:S05]  /*0310*/  BSYNC B0 ;  /* 0x0000000000007941 */ /* 0x000fea0003800000 */
.L_x_9466:
[----:B------:R-:W-:Y:S05]  /*0320*/  @P1 EXIT ;  /* 0x000000000000194d */ /* 0x000fea0003800000 */
[----:B------:R-:W-:Y:S02]  /*0330*/  ULDC.U8 UR6, c[0x0][0x1f0] ;  /* 0x00007c0000067ab9 */ /* 0x000fe40000000000 */
.L_x_9511:
        /* <DEDUP_REMOVED lines=22> */
[----:B0-----:R1:W5:Y:S01]  /*04a0*/  @P1 LDG.E.128 R36, [R66.64] ;  /* 0x0000000442241981 */ /* 0x001362000c1e1d00 */
[----:B------:R-:W-:-:S04]  /*04b0*/  ISETP.NE.U32.AND P1, PT, RZ, c[0x0][0x178], PT ;  /* 0x00005e00ff007a0c */ /* 0x000fc80003f25070 */
[----:B------:R-:W-:Y:S01]  /*04c0*/  ISETP.NE.AND.EX P1, PT, RZ, c[0x0][0x17c], PT, P1 ;  /* 0x00005f00ff007a0c */ /* 0x000fe20003f25310 */
[----:B--2---:R-:W-:-:S12]  /*04d0*/  HADD2.F32 R48, -RZ, R52.H0_H0 ;  /* 0x20000034ff307230 */ /* 0x004fd80000004100 */
[----:B------:R-:W-:Y:S05]  /*04e0*/  @P1 BRA `(.L_x_9470) ;  /* 0x0000003000001947 */ /* 0x000fea0003800000 */
[----:B-1----:R-:W-:Y:S05]  /*04f0*/  @!P0 BRA `(.L_x_9471) ;  /* 0x0000005000008947 */ /* 0x002fea0003800000 */
[----:B-----5:R-:W-:Y:S01]  /*0500*/  FADD.FTZ R48, R40, R48 ;  /* 0x0000003028307221 */ /* 0x020fe20000010000 */
[----:B------:R-:W-:Y:S05]  /*0510*/  BRA `(.L_x_9471) ;  /* 0x0000003000007947 */ /* 0x000fea0003800000 */
.L_x_9470:
[----:B-1---5:R-:W-:-:S05]  /*0520*/  HADD2.F32 R49, -RZ, R36.H0_H0 ;  /* 0x20000024ff317230 */ /* 0x022fca0000004100 */
[----:B------:R-:W-:-:S04]  /*0530*/  FADD.FTZ R48, R49, R48 ;  /* 0x0000003031307221 */ /* 0x000fc80000010000 */
[----:B------:R-:W-:Y:S02]  /*0540*/  @P0 FADD.FTZ R48, R40, R48 ;  /* 0x0000003028300221 */ /* 0x000fe40000010000 */
.L_x_9471:
[----:B------:R-:W-:Y:S01]  /*0550*/  HADD2.F32 R49, -RZ, R52.H1_H1 ;  /* 0x30000034ff317230 */ /* 0x000fe20000004100 */
[----:B------:R-:W-:Y:S05]  /*0560*/  @P1 BRA `(.L_x_9472) ;  /* 0x0000003000001947 */ /* 0x000fea0003800000 */
[----:B------:R-:W-:Y:S05]  /*0570*/  @!P0 BRA `(.L_x_9473) ;  /* 0x0000005000008947 */ /* 0x000fea0003800000 */
[----:B-----5:R-:W-:Y:S01]  /*0580*/  FADD.FTZ R49, R41, R49 ;  /* 0x0000003129317221 */ /* 0x020fe20000010000 */
[----:B------:R-:W-:Y:S05]  /*0590*/  BRA `(.L_x_9473) ;  /* 0x0000003000007947 */ /* 0x000fea0003800000 */
.L_x_9472:
[----:B-----5:R-:W-:-:S05]  /*05a0*/  HADD2.F32 R50, -RZ, R36.H1_H1 ;  /* 0x30000024ff327230 */ /* 0x020fca0000004100 */
[----:B------:R-:W-:-:S04]  /*05b0*/  FADD.FTZ R49, R50, R49 ;  /* 0x0000003132317221 */ /* 0x000fc80000010000 */
[----:B------:R-:W-:Y:S02]  /*05c0*/  @P0 FADD.FTZ R49, R41, R49 ;  /* 0x0000003129310221 */ /* 0x000fe40000010000 */
.L_x_9473:
[----:B------:R-:W-:Y:S01]  /*05d0*/  HADD2.F32 R50, -RZ, R53.H0_H0 ;  /* 0x20000035ff327230 */ /* 0x000fe20000004100 */
[----:B------:R-:W-:Y:S05]  /*05e0*/  @P1 BRA `(.L_x_9474) ;  /* 0x0000003000001947 */ /* 0x000fea0003800000 */
[----:B------:R-:W-:Y:S05]  /*05f0*/  @!P0 BRA `(.L_x_9475) ;  /* 0x0000005000008947 */ /* 0x000fea0003800000 */
[----:B-----5:R-:W-:Y:S01]  /*0600*/  FADD.FTZ R50, R42, R50 ;  /* 0x000000322a327221 */ /* 0x020fe20000010000 */
[----:B------:R-:W-:Y:S05]  /*0610*/  BRA `(.L_x_9475) ;  /* 0x0000003000007947 */ /* 0x000fea0003800000 */
.L_x_9474:
[----:B-----5:R-:W-:-:S05]  /*0620*/  HADD2.F32 R51, -RZ, R37.H0_H0 ;  /* 0x20000025ff337230 */ /* 0x020fca0000004100 */
[----:B------:R-:W-:-:S04]  /*0630*/  FADD.FTZ R50, R51, R50 ;  /* 0x0000003233327221 */ /* 0x000fc80000010000 */
[----:B------:R-:W-:Y:S02]  /*0640*/  @P0 FADD.FTZ R50, R42, R50 ;  /* 0x000000322a320221 */ /* 0x000fe40000010000 */
.L_x_9475:
[----:B------:R-:W-:Y:S01]  /*0650*/  HADD2.F32 R51, -RZ, R53.H1_H1 ;  /* 0x30000035ff337230 */ /* 0x000fe20000004100 */
[----:B------:R-:W-:Y:S05]  /*0660*/  @P1 BRA `(.L_x_9476) ;  /* 0x0000003000001947 */ /* 0x000fea0003800000 */
[----:B------:R-:W-:Y:S05]  /*0670*/  @!P0 BRA `(.L_x_9477) ;  /* 0x0000005000008947 */ /* 0x000fea0003800000 */
[----:B-----5:R-:W-:Y:S01]  /*0680*/  FADD.FTZ R51, R43, R51 ;  /* 0x000000332b337221 */ /* 0x020fe20000010000 */
[----:B------:R-:W-:Y:S05]  /*0690*/  BRA `(.L_x_9477) ;  /* 0x0000003000007947 */ /* 0x000fea0003800000 */
.L_x_9476:
[----:B-----5:R-:W-:-:S05]  /*06a0*/  HADD2.F32 R52, -RZ, R37.H1_H1 ;  /* 0x30000025ff347230 */ /* 0x020fca0000004100 */
[----:B------:R-:W-:-:S04]  /*06b0*/  FADD.FTZ R51, R52, R51 ;  /* 0x0000003334337221 */ /* 0x000fc80000010000 */
[----:B------:R-:W-:Y:S02]  /*06c0*/  @P0 FADD.FTZ R51, R43, R51 ;  /* 0x000000332b330221 */ /* 0x000fe40000010000 */
.L_x_9477:
[----:B------:R-:W-:Y:S01]  /*06d0*/  HADD2.F32 R52, -RZ, R54.H0_H0 ;  /* 0x20000036ff347230 */ /* 0x000fe20000004100 */
[----:B------:R-:W-:Y:S05]  /*06e0*/  @P1 BRA `(.L_x_9478) ;  /* 0x0000003000001947 */ /* 0x000fea0003800000 */
[----:B------:R-:W-:Y:S05]  /*06f0*/  @!P0 BRA `(.L_x_9479) ;  /* 0x0000005000008947 */ /* 0x000fea0003800000 */
[----:B-----5:R-:W-:Y:S01]  /*0700*/  FADD.FTZ R52, R44, R52 ;  /* 0x000000342c347221 */ /* 0x020fe20000010000 */
[----:B------:R-:W-:Y:S05]  /*0710*/  BRA `(.L_x_9479) ;  /* 0x0000003000007947 */ /* 0x000fea0003800000 */
.L_x_9478:
[----:B-----5:R-:W-:-:S05]  /*0720*/  HADD2.F32 R53, -RZ, R38.H0_H0 ;  /* 0x20000026ff357230 */ /* 0x020fca0000004100 */
[----:B------:R-:W-:-:S04]  /*0730*/  FADD.FTZ R52, R53, R52 ;  /* 0x0000003435347221 */ /* 0x000fc80000010000 */
[----:B------:R-:W-:Y:S02]  /*0740*/  @P0 FADD.FTZ R52, R44, R52 ;  /* 0x000000342c340221 */ /* 0x000fe40000010000 */
.L_x_9479:
[----:B------:R-:W-:Y:S01]  /*0750*/  HADD2.F32 R53, -RZ, R54.H1_H1 ;  /* 0x30000036ff357230 */ /* 0x000fe20000004100 */
[----:B------:R-:W-:Y:S05]  /*0760*/  @P1 BRA `(.L_x_9480) ;  /* 0x0000003000001947 */ /* 0x000fea0003800000 */
[----:B------:R-:W-:Y:S05]  /*0770*/  @!P0 BRA `(.L_x_9481) ;  /* 0x0000005000008947 */ /* 0x000fea0003800000 */
[----:B-----5:R-:W-:Y:S01]  /*0780*/  FADD.FTZ R53, R45, R53 ;  /* 0x000000352d357221 */ /* 0x020fe20000010000 */
[----:B------:R-:W-:Y:S05]  /*0790*/  BRA `(.L_x_9481) ;  /* 0x0000003000007947 */ /* 0x000fea0003800000 */
.L_x_9480:
[----:B-----5:R-:W-:-:S05]  /*07a0*/  HADD2.F32 R54, -RZ, R38.H1_H1 ;  /* 0x30000026ff367230 */ /* 0x020fca0000004100 */
[----:B------:R-:W-:-:S04]  /*07b0*/  FADD.FTZ R53, R54, R53 ;  /* 0x0000003536357221 */ /* 0x000fc80000010000 */
[----:B------:R-:W-:Y:S02]  /*07c0*/  @P0 FADD.FTZ R53, R45, R53 ;  /* 0x000000352d350221 */ /* 0x000fe40000010000 */
.L_x_9481:
[----:B------:R-:W-:Y:S01]  /*07d0*/  HADD2.F32 R54, -RZ, R55.H0_H0 ;  /* 0x20000037ff367230 */ /* 0x000fe20000004100 */
[----:B------:R-:W-:Y:S05]  /*07e0*/  @P1 BRA `(.L_x_9482) ;  /* 0x0000003000001947 */ /* 0x000fea0003800000 */
[----:B------:R-:W-:Y:S05]  /*07f0*/  @!P0 BRA `(.L_x_9483) ;  /* 0x0000005000008947 */ /* 0x000fea0003800000 */
[----:B-----5:R-:W-:Y:S01]  /*0800*/  FADD.FTZ R54, R46, R54 ;  /* 0x000000362e367221 */ /* 0x020fe20000010000 */
[----:B------:R-:W-:Y:S05]  /*0810*/  BRA `(.L_x_9483) ;  /* 0x0000003000007947 */ /* 0x000fea0003800000 */
.L_x_9482:
[----:B-----5:R-:W-:-:S05]  /*0820*/  HADD2.F32 R65, -RZ, R39.H0_H0 ;  /* 0x20000027ff417230 */ /* 0x020fca0000004100 */
[----:B------:R-:W-:-:S04]  /*0830*/  FADD.FTZ R54, R65, R54 ;  /* 0x0000003641367221 */ /* 0x000fc80000010000 */
[----:B------:R-:W-:Y:S02]  /*0840*/  @P0 FADD.FTZ R54, R46, R54 ;  /* 0x000000362e360221 */ /* 0x000fe40000010000 */
.L_x_9483:
[----:B------:R-:W-:Y:S01]  /*0850*/  HADD2.F32 R55, -RZ, R55.H1_H1 ;  /* 0x30000037ff377230 */ /* 0x000fe20000004100 */
[----:B------:R-:W-:Y:S05]  /*0860*/  @P1 BRA `(.L_x_9484) ;  /* 0x0000003000001947 */ /* 0x000fea0003800000 */
[----:B------:R-:W-:Y:S05]  /*0870*/  @!P0 BRA `(.L_x_9485) ;  /* 0x0000005000008947 */ /* 0x000fea0003800000 */
[----:B-----5:R-:W-:Y:S01]  /*0880*/  FADD.FTZ R55, R47, R55 ;  /* 0x000000372f377221 */ /* 0x020fe20000010000 */
[----:B------:R-:W-:Y:S05]  /*0890*/  BRA `(.L_x_9485) ;  /* 0x0000003000007947 */ /* 0x000fea0003800000 */
.L_x_9484:
[----:B-----5:R-:W-:-:S05]  /*08a0*/  HADD2.F32 R66, -RZ, R39.H1_H1 ;  /* 0x30000027ff427230 */ /* 0x020fca0000004100 */
[----:B------:R-:W-:-:S04]  /*08b0*/  FADD.FTZ R55, R66, R55 ;  /* 0x0000003742377221 */ /* 0x000fc80000010000 */
[----:B------:R-:W-:Y:S02]  /*08c0*/  @P0 FADD.FTZ R55, R47, R55 ;  /* 0x000000372f370221 */ /* 0x000fe40000010000 */
.L_x_9485:
[C---:B------:R-:W-:Y:S02]  /*08d0*/  LEA R66, P0, R0.reuse, c[0x0][0x188], 0x5 ;  /* 0x0000620000427a11 */ /* 0x040fe400078028ff */
[C---:B------:R-:W-:Y:S02]  /*08e0*/  IADD3 R65, R0.reuse, 0x20, RZ ;  /* 0x0000002000417810 */ /* 0x040fe40007ffe0ff */
[----:B------:R-:W-:-:S05]  /*08f0*/  LEA.HI.X R67, R0, c[0x0][0x18c], RZ, 0x5, P0 ;  /* 0x0000630000437a11 */ /* 0x000fca00000f2cff */
[----:B------:R0:W-:Y:S04]  /*0900*/  STG.E.128 [R66.64], R48 ;  /* 0x0000003042007986 */ /* 0x0001e8000c101d04 */
[----:B------:R0:W-:Y:S02]  /*0910*/  STG.E.128 [R66.64+0x10], R52 ;  /* 0x0000103442007986 */ /* 0x0001e4000c101d04 */
.L_x_9469:
[----:B------:R-:W-:Y:S05]  /*0920*/  BSYNC B0 ;  /* 0x0000000000007941 */ /* 0x000fea0003800000 */
.L_x_9468:
        /* <DEDUP_REMOVED lines=11> */
[----:B0-----:R-:W-:-:S03]  /*09e0*/  @P1 LEA R66, P4, R65, c[0x0][0x178], 0x4 ;  /* 0x00005e0041421a11 */ /* 0x001fc600078820ff */
        /* <DEDUP_REMOVED lines=11> */
.L_x_9488:
[----:B0----5:R-:W-:-:S05]  /*0aa0*/  HADD2.F32 R57, -RZ, R36.H0_H0 ;  /* 0x20000024ff397230 */ /* 0x021fca0000004100 */
[----:B------:R-:W-:-:S04]  /*0ab0*/  FADD.FTZ R56, R57, R56 ;  /* 0x0000003839387221 */ /* 0x000fc80000010000 */
[----:B------:R-:W-:Y:S02]  /*0ac0*/  @P0 FADD.FTZ R56, R40, R56 ;  /* 0x0000003828380221 */ /* 0x000fe40000010000 */
.L_x_9489:
[----:B------:R-:W-:Y:S01]  /*0ad0*/  HADD2.F32 R57, -RZ, R60.H1_H1 ;  /* 0x3000003cff397230 */ /* 0x000fe20000004100 */
[----:B------:R-:W-:Y:S05]  /*0ae0*/  @P1 BRA `(.L_x_9490) ;  /* 0x0000003000001947 */ /* 0x000fea0003800000 */
[----:B------:R-:W-:Y:S05]  /*0af0*/  @!P0 BRA `(.L_x_9491) ;  /* 0x0000005000008947 */ /* 0x000fea0003800000 */
[----:B-----5:R-:W-:Y:S01]  /*0b00*/  FADD.FTZ R57, R41, R57 ;  /* 0x0000003929397221 */ /* 0x020fe20000010000 */
[----:B------:R-:W-:Y:S05]  /*0b10*/  BRA `(.L_x_9491) ;  /* 0x0000003000007947 */ /* 0x000fea0003800000 */
.L_x_9490:
[----:B-----5:R-:W-:-:S05]  /*0b20*/  HADD2.F32 R58, -RZ, R36.H1_H1 ;  /* 0x30000024ff3a7230 */ /* 0x020fca0000004100 */
[----:B------:R-:W-:-:S04]  /*0b30*/  FADD.FTZ R57, R58, R57 ;  /* 0x000000393a397221 */ /* 0x000fc80000010000 */
[----:B------:R-:W-:Y:S02]  /*0b40*/  @P0 FADD.FTZ R57, R41, R57 ;  /* 0x0000003929390221 */ /* 0x000fe40000010000 */
.L_x_9491:
[----:B------:R-:W-:Y:S01]  /*0b50*/  HADD2.F32 R58, -RZ, R61.H0_H0 ;  /* 0x2000003dff3a7230 */ /* 0x000fe20000004100 */
[----:B------:R-:W-:Y:S05]  /*0b60*/  @P1 BRA `(.L_x_9492) ;  /* 0x0000003000001947 */ /* 0x000fea0003800000 */
[----:B------:R-:W-:Y:S05]  /*0b70*/  @!P0 BRA `(.L_x_9493) ;  /* 0x0000005000008947 */ /* 0x000fea0003800000 */
[----:B-----5:R-:W-:Y:S01]  /*0b80*/  FADD.FTZ R58, R42, R58 ;  /* 0x0000003a2a3a7221 */ /* 0x020fe20000010000 */
[----:B------:R-:W-:Y:S05]  /*0b90*/  BRA `(.L_x_9493) ;  /* 0x0000003000007947 */ /* 0x000fea0003800000 */
.L_x_9492:
[----:B-----5:R-:W-:-:S05]  /*0ba0*/  HADD2.F32 R59, -RZ, R37.H0_H0 ;  /* 0x20000025ff3b7230 */ /* 0x020fca0000004100 */
[----:B------:R-:W-:-:S04]  /*0bb0*/  FADD.FTZ R58, R59, R58 ;  /* 0x0000003a3b3a7221 */ /* 0x000fc80000010000 */
[----:B------:R-:W-:Y:S02]  /*0bc0*/  @P0 FADD.FTZ R58, R42, R58 ;  /* 0x0000003a2a3a0221 */ /* 0x000fe40000010000 */
.L_x_9493:
[----:B------:R-:W-:Y:S01]  /*0bd0*/  HADD2.F32 R59, -RZ, R61.H1_H1 ;  /* 0x3000003dff3b7230 */ /* 0x000fe20000004100 */
[----:B------:R-:W-:Y:S05]  /*0be0*/  @P1 BRA `(.L_x_9494) ;  /* 0x0000003000001947 */ /* 0x000fea0003800000 */
[----:B------:R-:W-:Y:S05]  /*0bf0*/  @!P0 BRA `(.L_x_9495) ;  /* 0x0000005000008947 */ /* 0x000fea0003800000 */
[----:B-----5:R-:W-:Y:S01]  /*0c00*/  FADD.FTZ R59, R43, R59 ;  /* 0x0000003b2b3b7221 */ /* 0x020fe20000010000 */
[----:B------:R-:W-:Y:S05]  /*0c10*/  BRA `(.L_x_9495) ;  /* 0x0000003000007947 */ /* 0x000fea0003800000 */
.L_x_9494:
[----:B-----5:R-:W-:-:S05]  /*0c20*/  HADD2.F32 R60, -RZ, R37.H1_H1 ;  /* 0x30000025ff3c7230 */ /* 0x020fca0000004100 */
[----:B------:R-:W-:-:S04]  /*0c30*/  FADD.FTZ R59, R60, R59 ;  /* 0x0000003b3c3b7221 */ /* 0x000fc80000010000 */
[----:B------:R-:W-:Y:S02]  /*0c40*/  @P0 FADD.FTZ R59, R43, R59 ;  /* 0x0000003b2b3b0221 */ /* 0x000fe40000010000 */
.L_x_9495:
[----:B------:R-:W-:Y:S01]  /*0c50*/  HADD2.F32 R60, -RZ, R62.H0_H0 ;  /* 0x2000003eff3c7230 */ /* 0x000fe20000004100 */
[----:B------:R-:W-:Y:S05]  /*0c60*/  @P1 BRA `(.L_x_9496) ;  /* 0x0000003000001947 */ /* 0x000fea0003800000 */
[----:B------:R-:W-:Y:S05]  /*0c70*/  @!P0 BRA `(.L_x_9497) ;  /* 0x0000005000008947 */ /* 0x000fea0003800000 */
[----:B-----5:R-:W-:Y:S01]  /*0c80*/  FADD.FTZ R60, R44, R60 ;  /* 0x0000003c2c3c7221 */ /* 0x020fe20000010000 */
[----:B------:R-:W-:Y:S05]  /*0c90*/  BRA `(.L_x_9497) ;  /* 0x0000003000007947 */ /* 0x000fea0003800000 */
.L_x_9496:
[----:B-----5:R-:W-:-:S05]  /*0ca0*/  HADD2.F32 R61, -RZ, R38.H0_H0 ;  /* 0x20000026ff3d7230 */ /* 0x020fca0000004100 */
[----:B------:R-:W-:-:S04]  /*0cb0*/  FADD.FTZ R60, R61, R60 ;  /* 0x0000003c3d3c7221 */ /* 0x000fc80000010000 */
[----:B------:R-:W-:Y:S02]  /*0cc0*/  @P0 FADD.FTZ R60, R44, R60 ;  /* 0x0000003c2c3c0221 */ /* 0x000fe40000010000 */
.L_x_9497:
[----:B------:R-:W-:Y:S01]  /*0cd0*/  HADD2.F32 R61, -RZ, R62.H1_H1 ;  /* 0x3000003eff3d7230 */ /* 0x000fe20000004100 */
[----:B------:R-:W-:Y:S05]  /*0ce0*/  @P1 BRA `(.L_x_9498) ;  /* 0x0000003000001947 */ /* 0x000fea0003800000 */
[----:B------:R-:W-:Y:S05]  /*0cf0*/  @!P0 BRA `(.L_x_9499) ;  /* 0x0000005000008947 */ /* 0x000fea0003800000 */
[----:B-----5:R-:W-:Y:S01]  /*0d00*/  FADD.FTZ R61, R45, R61 ;  /* 0x0000003d2d3d7221 */ /* 0x020fe20000010000 */
[----:B------:R-:W-:Y:S05]  /*0d10*/  BRA `(.L_x_9499) ;  /* 0x0000003000007947 */ /* 0x000fea0003800000 */
.L_x_9498:
[----:B-----5:R-:W-:-:S05]  /*0d20*/  HADD2.F32 R62, -RZ, R38.H1_H1 ;  /* 0x30000026ff3e7230 */ /* 0x020fca0000004100 */
[----:B------:R-:W-:-:S04]  /*0d30*/  FADD.FTZ R61, R62, R61 ;  /* 0x0000003d3e3d7221 */ /* 0x000fc80000010000 */
[----:B------:R-:W-:Y:S02]  /*0d40*/  @P0 FADD.FTZ R61, R45, R61 ;  /* 0x0000003d2d3d0221 */ /* 0x000fe40000010000 */
.L_x_9499:
[----:B------:R-:W-:Y:S01]  /*0d50*/  HADD2.F32 R62, -RZ, R63.H0_H0 ;  /* 0x2000003fff3e7230 */ /* 0x000fe20000004100 */
[----:B------:R-:W-:Y:S05]  /*0d60*/  @P1 BRA `(.L_x_9500) ;  /* 0x0000003000001947 */ /* 0x000fea0003800000 */
[----:B------:R-:W-:Y:S05]  /*0d70*/  @!P0 BRA `(.L_x_9501) ;  /* 0x0000005000008947 */ /* 0x000fea0003800000 */
[----:B-----5:R-:W-:Y:S01]  /*0d80*/  FADD.FTZ R62, R46, R62 ;  /* 0x0000003e2e3e7221 */ /* 0x020fe20000010000 */
[----:B------:R-:W-:Y:S05]  /*0d90*/  BRA `(.L_x_9501) ;  /* 0x0000003000007947 */ /* 0x000fea0003800000 */
.L_x_9500:
[----:B-----5:R-:W-:-:S05]  /*0da0*/  HADD2.F32 R67, -RZ, R39.H0_H0 ;  /* 0x20000027ff437230 */ /* 0x020fca0000004100 */
[----:B------:R-:W-:-:S04]  /*0db0*/  FADD.FTZ R62, R67, R62 ;  /* 0x0000003e433e7221 */ /* 0x000fc80000010000 */
[----:B------:R-:W-:Y:S02]  /*0dc0*/  @P0 FADD.FTZ R62, R46, R62 ;  /* 0x0000003e2e3e0221 */ /* 0x000fe40000010000 */
.L_x_9501:
[----:B------:R-:W-:Y:S01]  /*0dd0*/  HADD2.F32 R63, -RZ, R63.H1_H1 ;  /* 0x3000003fff3f7230 */ /* 0x000fe20000004100 */
[----:B------:R-:W-:Y:S05]  /*0de0*/  @P1 BRA `(.L_x_9502) ;  /* 0x0000003000001947 */ /* 0x000fea0003800000 */
[----:B------:R-:W-:Y:S05]  /*0df0*/  @!P0 BRA `(.L_x_9503) ;  /* 0x0000005000008947 */ /* 0x000fea0003800000 */
[----:B-----5:R-:W-:Y:S01]  /*0e00*/  FADD.FTZ R63, R47, R63 ;  /* 0x0000003f2f3f7221 */ /* 0x020fe20000010000 */
[----:B------:R-:W-:Y:S05]  /*0e10*/  BRA `(.L_x_9503) ;  /* 0x0000003000007947 */ /* 0x000fea0003800000 */
.L_x_9502:
[----:B-----5:R-:W-:-:S05]  /*0e20*/  HADD2.F32 R66, -RZ, R39.H1_H1 ;  /* 0x30000027ff427230 */ /* 0x020fca0000004100 */
[----:B------:R-:W-:-:S04]  /*0e30*/  FADD.FTZ R63, R66, R63 ;  /* 0x0000003f423f7221 */ /* 0x000fc80000010000 */
[----:B------:R-:W-:Y:S02]  /*0e40*/  @P0 FADD.FTZ R63, R47, R63 ;  /* 0x0000003f2f3f0221 */ /* 0x000fe40000010000 */
.L_x_9503:
[----:B------:R-:W-:-:S04]  /*0e50*/  LEA R66, P0, R65, c[0x0][0x188], 0x5 ;  /* 0x0000620041427a11 */ /* 0x000fc800078028ff */
[----:B------:R-:W-:-:S05]  /*0e60*/  LEA.HI.X R67, R65, c[0x0][0x18c], RZ, 0x5, P0 ;  /* 0x0000630041437a11 */ /* 0x000fca00000f2cff */
[----:B------:R0:W-:Y:S04]  /*0e70*/  STG.E.128 [R66.64], R56 ;  /* 0x0000003842007986 */ /* 0x0001e8000c101d04 */
[----:B------:R0:W-:Y:S02]  /*0e80*/  STG.E.128 [R66.64+0x10], R60 ;  /* 0x0000103c42007986 */ /* 0x0001e4000c101d04 */
.L_x_9487:
[----:B------:R-:W-:Y:S05]  /*0e90*/  BSYNC B0 ;  /* 0x0000000000007941 */ /* 0x000fea0003800000 */
.L_x_9486:
        /* <DEDUP_REMOVED lines=21> */
.L_x_9512:
        /* <DEDUP_REMOVED lines=53> */
.L_x_9513:
        /* <DEDUP_REMOVED lines=25> */
[----:B------:R-:W-:Y:S01]  /*14d0*/  F2FP.PACK_AB R64, R65, R64 ;  /* 0x000000404140723e */ /* 0x000fe200000000ff */
        /* <DEDUP_REMOVED lines=11> */
[--C-:B------:R-:W-:Y:S02]  /*1590*/  FADD.FTZ R73, R54, -R69.reuse ;  /* 0x8000004536497221 */ /* 0x100fe40000010000 */
[----:B------:R-:W-:Y:S01]  /*15a0*/  FADD.FTZ R75, R55, -R69 ;  /* 0x80000045374b7221 */ /* 0x000fe20000010000 */
[----:B------:R-:W-:Y:S01]  /*15b0*/  F2FP.PACK_AB R66, R70, R71 ;  /* 0x000000474642723e */ /* 0x000fe200000000ff */
[----:B------:R-:W-:Y:S01]  /*15c0*/  HFMA2.MMA R71, -RZ, RZ, 0, 9.5367431640625e-07 ;  /* 0x00000010ff477435 */ /* 0x000fe200000001ff */
[C---:B------:R-:W-:Y:S02]  /*15d0*/  FMUL.FTZ R73, R68.reuse, R73 ;  /* 0x0000004944497220 */ /* 0x040fe40000410000 */
[----:B------:R-:W-:-:S02]  /*15e0*/  FMUL.FTZ R72, R68, R75 ;  /* 0x0000004b44487220 */ /* 0x000fc40000410000 */
[----:B------:R-:W-:Y:S02]  /*15f0*/  FFMA.FTZ R67, R18, R73, R10 ;  /* 0x0000004912437223 */ /* 0x000fe4000001000a */
[----:B------:R-:W-:-:S03]  /*1600*/  FFMA.FTZ R72, R19, R72, R11 ;  /* 0x0000004813487223 */ /* 0x000fc6000001000b */
[C---:B------:R-:W-:Y:S01]  /*1610*/  IMAD.WIDE.U32 R70, R0.reuse, R71, c[0x0][0x208] ;  /* 0x0000820000467625 */ /* 0x040fe200078e0047 */
[----:B------:R-:W-:Y:S02]  /*1620*/  IADD3 R0, R0, 0x20, RZ ;  /* 0x0000002000007810 */ /* 0x000fe40007ffe0ff */
[----:B------:R-:W-:-:S05]  /*1630*/  F2FP.PACK_AB R67, R72, R67 ;  /* 0x000000434843723e */ /* 0x000fca00000000ff */
[----:B------:R0:W-:Y:S02]  /*1640*/  STG.E.128 [R70.64], R64 ;  /* 0x0000004046007986 */ /* 0x0001e4000c101d04 */
.L_x_9507:
[----:B------:R-:W-:Y:S05]  /*1650*/  BSYNC B0 ;  /* 0x0000000000007941 */ /* 0x000fea0003800000 */
.L_x_9506:
        /* <DEDUP_REMOVED lines=31> */
[----:B------:R-:W-:-:S05]  /*1850*/  F2FP.PACK_AB R66, R70, R73 ;  /* 0x000000494642723e */ /* 0x000fca00000000ff */
[----:B------:R0:W-:Y:S02]  /*1860*/  STG.E.128 [R68.64], R64 ;  /* 0x0000004044007986 */ /* 0x0001e4000c101d04 */
.L_x_9509:
[----:B------:R-:W-:Y:S05]  /*1870*/  BSYNC B0 ;  /* 0x0000000000007941 */ /* 0x000fea0003800000 */
.L_x_9508:
[----:B------:R-:W-:-:S10]  /*1880*/  HFMA2.MMA R0, -RZ, RZ, 0, 2.384185791015625e-07 ;  /* 0x00000004ff007435 */ /* 0x000fd400000001ff */
[----:B------:R-:W-:-:S05]  /*1890*/  IMAD R3, R0, c[0x0][0x160], R3 ;  /* 0x0000580000037a24 */ /* 0x000fca00078e0203 */
[----:B------:R-:W-:-:S13]  /*18a0*/  ISETP.GE.AND P0, PT, R3, c[0x0][0x164], PT ;  /* 0x0000590003007a0c */ /* 0x000fda0003f06270 */
[----:B01---5:R-:W-:Y:S01]  /*18b0*/  @P0 CALL.REL.NOINC `(.L_x_9510) ;  /* 0x0000001000000944 */ /* 0x023fe20003c00000 */
[----:B------:R-:W-:Y:S05]  /*18c0*/  BRA `(.L_x_9511) ;  /* 0xffffea7000007947 */ /* 0x000fea000383ffff */
.L_x_9510:
[----:B------:R-:W-:Y:S05]  /*18d0*/  EXIT ;  /* 0x000000000000794d */ /* 0x000fea0003800000 */
.L_x_9504:
[----:B------:R-:W-:Y:S01]  /*18e0*/  HFMA2.MMA R69, -RZ, RZ, 0, 1.847743988037109375e-06 ;  /* 0x0000001fff457435 */ /* 0x000fe200000001ff */
[----:B------:R-:W-:Y:S02]  /*18f0*/  MOV R70, 0x1 ;  /* 0x0000000100467802 */ /* 0x000fe40000000f00 */
[----:B------:R-:W-:Y:S02]  /*1900*/  MOV R68, 0xffffffff ;  /* 0xffffffff00447802 */ /* 0x000fe40000000f00 */
[----:B------:R-:W-:Y:S02]  /*1910*/  MOV R66, 0x1930 ;  /* 0x0000193000427802 */ /* 0x000fe40000000f00 */
[----:B-----5:R-:W-:Y:S05]  /*1920*/  CALL.REL.NOINC `($__internal_58_$__cuda_sm70_shflsync_bfly_p) ;  /* 0x000005a000007944 */ /* 0x020fea0003c00000 */
[----:B01----:R-:W-:Y:S05]  /*1930*/  BRA `(.L_x_9512) ;  /* 0xfffff6b000007947 */ /* 0x003fea000383ffff */
.L_x_9505:
[----:B------:R-:W-:Y:S01]  /*1940*/  HFMA2.MMA R70, -RZ, RZ, 0, 1.1920928955078125e-07 ;  /* 0x00000002ff467435 */ /* 0x000fe200000001ff */
[----:B------:R-:W-:Y:S02]  /*1950*/  MOV R69, 0x1f ;  /* 0x0000001f00457802 */ /* 0x000fe40000000f00 */
[----:B------:R-:W-:Y:S02]  /*1960*/  MOV R68, 0xffffffff ;  /* 0xffffffff00447802 */ /* 0x000fe40000000f00 */
[----:B------:R-:W-:-:S02]  /*1970*/  MOV R66, 0x1990 ;  /* 0x0000199000427802 */ /* 0x000fc40000000f00 */
[----:B-----5:R-:W-:Y:S05]  /*1980*/  CALL.REL.NOINC `($__internal_58_$__cuda_sm70_shflsync_bfly_p) ;  /* 0x0000054000007944 */ /* 0x020fea0003c00000 */
[----:B0-----:R-:W-:Y:S01]  /*1990*/  HFMA2.MMA R70, -RZ, RZ, 0, 2.384185791015625e-07 ;  /* 0x00000004ff467435 */ /* 0x001fe200000001ff */
[----:B-1----:R-:W-:Y:S01]  /*19a0*/  FADD.FTZ R65, R65, R68 ;  /* 0x0000004441417221 */ /* 0x002fe20000010000 */
[----:B------:R-:W-:-:S02]  /*19b0*/  MOV R69, 0x1f ;  /* 0x0000001f00457802 */ /* 0x000fc40000000f00 */
[----:B------:R-:W-:Y:S02]  /*19c0*/  MOV R68, 0xffffffff ;  /* 0xffffffff00447802 */ /* 0x000fe40000000f00 */
[----:B------:R-:W-:Y:S02]  /*19d0*/  MOV R66, 0x19f0 ;  /* 0x000019f000427802 */ /* 0x000fe40000000f00 */
[----:B------:R-:W-:Y:S05]  /*19e0*/  CALL.REL.NOINC `($__internal_58_$__cuda_sm70_shflsync_bfly_p) ;  /* 0x000004e000007944 */ /* 0x000fea0003c00000 */
[----:B0-----:R-:W-:Y:S01]  /*19f0*/  HFMA2.MMA R70, -RZ, RZ, 0, 4.76837158203125e-07 ;  /* 0x00000008ff467435 */ /* 0x001fe200000001ff */
[----:B-1----:R-:W-:Y:S01]  /*1a00*/  FADD.FTZ R65, R65, R68 ;  /* 0x0000004441417221 */ /* 0x002fe20000010000 */
[----:B------:R-:W-:Y:S02]  /*1a10*/  MOV R69, 0x1f ;  /* 0x0000001f00457802 */ /* 0x000fe40000000f00 */
[----:B------:R-:W-:Y:S02]  /*1a20*/  MOV R68, 0xffffffff ;  /* 0xffffffff00447802 */ /* 0x000fe40000000f00 */
[----:B------:R-:W-:Y:S02]  /*1a30*/  MOV R66, 0x1a50 ;  /* 0x00001a5000427802 */ /* 0x000fe40000000f00 */
[----:B------:R-:W-:Y:S05]  /*1a40*/  CALL.REL.NOINC `($__internal_58_$__cuda_sm70_shflsync_bfly_p) ;  /* 0x0000048000007944 */ /* 0x000fea0003c00000 */
[----:B0-----:R-:W-:Y:S01]  /*1a50*/  HFMA2.MMA R70, -RZ, RZ, 0, 9.5367431640625e-07 ;  /* 0x00000010ff467435 */ /* 0x001fe200000001ff */
[----:B-1----:R-:W-:Y:S01]  /*1a60*/  FADD.FTZ R65, R65, R68 ;  /* 0x0000004441417221 */ /* 0x002fe20000010000 */
[----:B------:R-:W-:-:S02]  /*1a70*/  MOV R69, 0x1f ;  /* 0x0000001f00457802 */ /* 0x000fc40000000f00 */
[----:B------:R-:W-:Y:S02]  /*1a80*/  MOV R68, 0xffffffff ;  /* 0xffffffff00447802 */ /* 0x000fe40000000f00 */
[----:B------:R-:W-:Y:S02]  /*1a90*/  MOV R66, 0x1ab0 ;  /* 0x00001ab000427802 */ /* 0x000fe40000000f00 */
[----:B------:R-:W-:Y:S05]  /*1aa0*/  CALL.REL.NOINC `($__internal_58_$__cuda_sm70_shflsync_bfly_p) ;  /* 0x0000042000007944 */ /* 0x000fea0003c00000 */
        /* <DEDUP_REMOVED lines=39> */
[----:B------:R-:W-:Y:S05]  /*1d20*/  CALL.REL.NOINC `($__internal_58_$__cuda_sm70_shflsync_bfly_p) ;  /* 0x000001a000007944 */ /* 0x000fea0003c00000 */
[----:B0-----:R-:W-:Y:S01]  /*1d30*/  HFMA2.MMA R70, -RZ, RZ, 0, 1.1920928955078125e-07 ;  /* 0x00000002ff467435 */ /* 0x001fe200000001ff */
[----:B-1----:R-:W-:Y:S01]  /*1d40*/  FADD.FTZ R65, R65, R68 ;  /* 0x0000004441417221 */ /* 0x002fe20000010000 */
[----:B------:R-:W-:Y:S02]  /*1d50*/  MOV R69, 0x1f ;  /* 0x0000001f00457802 */ /* 0x000fe40000000f00 */
[----:B------:R-:W-:Y:S02]  /*1d60*/  MOV R68, 0xffffffff ;  /* 0xffffffff00447802 */ /* 0x000fe40000000f00 */
[----:B------:R-:W-:Y:S02]  /*1d70*/  MOV R66, 0x1d90 ;  /* 0x00001d9000427802 */ /* 0x000fe40000000f00 */
[----:B------:R-:W-:Y:S05]  /*1d80*/  CALL.REL.NOINC `($__internal_58_$__cuda_sm70_shflsync_bfly_p) ;  /* 0x0000014000007944 */ /* 0x000fea0003c00000 */
[----:B0-----:R-:W-:Y:S01]  /*1d90*/  HFMA2.MMA R70, -RZ, RZ, 0, 2.384185791015625e-07 ;  /* 0x00000004ff467435 */ /* 0x001fe200000001ff */
[----:B-1----:R-:W-:Y:S01]  /*1da0*/  FADD.FTZ R65, R65, R68 ;  /* 0x0000004441417221 */ /* 0x002fe20000010000 */
[----:B------:R-:W-:Y:S02]  /*1db0*/  MOV R69, 0x1f ;  /* 0x0000001f00457802 */ /* 0x000fe40000000f00 */
[----:B------:R-:W-:-:S02]  /*1dc0*/  MOV R68, 0xffffffff ;  /* 0xffffffff00447802 */ /* 0x000fc40000000f00 */
        /* <DEDUP_REMOVED lines=8> */
[----:B-1----:R-:W-:Y:S01]  /*1e50*/  FADD.FTZ R71, R65, R68 ;  /* 0x0000004441477221 */ /* 0x002fe20000010000 */
[----:B0-----:R-:W-:Y:S01]  /*1e60*/  HFMA2.MMA R70, -RZ, RZ, 0, 9.5367431640625e-07 ;  /* 0x00000010ff467435 */ /* 0x001fe200000001ff */
[----:B------:R-:W-:Y:S02]  /*1e70*/  MOV R69, 0x1f ;  /* 0x0000001f00457802 */ /* 0x000fe40000000f00 */
[----:B------:R-:W-:-:S02]  /*1e80*/  MOV R68, 0xffffffff ;  /* 0xffffffff00447802 */ /* 0x000fc40000000f00 */
[----:B------:R-:W-:Y:S02]  /*1e90*/  MOV R65, R71 ;  /* 0x0000004700417202 */ /* 0x000fe40000000f00 */
[----:B------:R-:W-:Y:S02]  /*1ea0*/  MOV R66, 0x1ec0 ;  /* 0x00001ec000427802 */ /* 0x000fe40000000f00 */
[----:B------:R-:W-:Y:S05]  /*1eb0*/  CALL.REL.NOINC `($__internal_58_$__cuda_sm70_shflsync_bfly_p) ;  /* 0x0000001000007944 */ /* 0x000fea0003c00000 */
[----:B01----:R-:W-:Y:S05]  /*1ec0*/  BRA `(.L_x_9513) ;  /* 0xfffff47000007947 */ /* 0x003fea000383ffff */
        .weak           $__internal_58_$__cuda_sm70_shflsync_bfly_p
        .type           $__internal_58_$__cuda_sm70_shflsync_bfly_p,@function
        .size           $__internal_58_$__cuda_sm70_shflsync_bfly_p,(.L_x_13598 - $__internal_58_$__cuda_sm70_shflsync_bfly_p)
$__internal_58_$__cuda_sm70_shflsync_bfly_p:
[----:B------:R-:W-:Y:S01]  /*1ed0*/  HFMA2.MMA R67, -RZ, RZ, 0, 0 ;  /* 0x00000000ff437435 */ /* 0x000fe200000001ff */
[----:B------:R-:W-:Y:S04]  /*1ee0*/  WARPSYNC R68 ;  /* 0x0000004400007348 */ /* 0x000fe80003800000 */
[----:B------:R0:W1:Y:S01]  /*1ef0*/  SHFL.BFLY PT, R68, R65, R70, R69 ;  /* 0x0c00004641447389 */ /* 0x00006200000e0045 */
[----:B------:R-:W-:Y:S05]  /*1f00*/  RET.REL.NODEC R66 `(_ZN10layer_norm31ln_parallel_residual_fwd_kernelINS_13Kernel_traitsIf6__halffS2_fjLj512ELj1ELj4ELj1ELj16ENS_18Kernel_traits_baseILj512EfS2_fS2_fjLj128EEEEELb0ELb1ELb0EEEvNS_9FwdParamsE) ;  /* 0xffffe0f042007950 */ /* 0x000fea0003c3ffff */
.L_x_9514:
        /* <DEDUP_REMOVED lines=15> */
.L_x_13598:


//--------------------- .text._ZN10layer_norm31ln_parallel_residual_fwd_kernelINS_13Kernel_traitsIf6__halffS2_fjLj512ELj1ELj4ELj1ELj16ENS_18Kernel_traits_baseILj512EfS2_fS2_fjLj128EEEEELb0ELb1ELb1EEEvNS_9FwdParamsE --------------------------
	.section	.text._ZN10layer_norm31ln_parallel_residual_fwd_kernelINS_13Kernel_traitsIf6__halffS2_fjLj512ELj1ELj4ELj1ELj16ENS_18Kernel_traits_baseILj512EfS2_fS2_fjLj128EEEEELb0ELb1ELb1EEEvNS_9FwdParamsE,"ax",@progbits
	.sectioninfo	@"SHI_REGISTERS=80"
	.align	128
        .global         _ZN10layer_norm31ln_parallel_residual_fwd_kernelINS_13Kernel_traitsIf6__halffS2_fjLj512ELj1ELj4ELj1ELj16ENS_18Kernel_traits_baseILj512EfS2_fS2_fjLj128EEEEELb0ELb1ELb1EEEvNS_9FwdParamsE
        .type           _ZN10layer_norm31ln_parallel_residual_fwd_kernelINS_13Kernel_traitsIf6__halffS2_fjLj512ELj1ELj4ELj1ELj16ENS_18Kernel_traits_baseILj512EfS2_fS2_fjLj128EEEEELb0ELb1ELb1EEEvNS_9FwdParamsE,@function
        .size           _ZN10layer_norm31ln_parallel_residual_fwd_kernelINS_13Kernel_traitsIf6__halffS2_fjLj512ELj1ELj4ELj1ELj16ENS_18Kernel_traits_baseILj512EfS2_fS2_fjLj128EEEEELb0ELb1ELb1EEEvNS_9FwdParamsE,(.L_x_13599 - _ZN10layer_norm31ln_parallel_residual_fwd_kernelINS_13Kernel_traitsIf6__halffS2_fjLj512ELj1ELj4ELj1ELj16ENS_18Kernel_traits_baseILj512EfS2_fS2_fjLj128EEEEELb0ELb1ELb1EEEvNS_9FwdParamsE)
        .other          _ZN10layer_norm31ln_parallel_residual_fwd_kernelINS_13Kernel_traitsIf6__halffS2_fjLj512ELj1ELj4ELj1ELj16ENS_18Kernel_traits_baseILj512EfS2_fS2_fjLj128EEEEELb0ELb1ELb1EEEvNS_9FwdParamsE,@"STO_CUDA_ENTRY STV_DEFAULT"
_ZN10layer_norm31ln_parallel_residual_fwd_kernelINS_13Kernel_traitsIf6__halffS2_fjLj512ELj1ELj4ELj1ELj16ENS_18Kernel_traits_baseILj512EfS2_fS2_fjLj128EEEEELb0ELb1ELb1EEEvNS_9FwdParamsE:
.text._ZN10layer_norm31ln_parallel_residual_fwd_kernelINS_13Kernel_traitsIf6__halffS2_fjLj512ELj1ELj4ELj1ELj16ENS_18Kernel_traits_baseILj512EfS2_fS2_fjLj128EEEEELb0ELb1ELb1EEEvNS_9FwdParamsE:
        /* <DEDUP_REMOVED lines=34> */
.L_x_9550:
        /* <DEDUP_REMOVED lines=25> */
.L_x_9515:
[----:B0----5:R-:W-:-:S05]  /*03b0*/  HADD2.F32 R49, -RZ, R36.H0_H0 ;  /* 0x20000024ff317230 */ /* 0x021fca0000004100 */
[----:B------:R-:W-:-:S04]  /*03c0*/  FADD.FTZ R48, R48, R49 ;  /* 0x0000003130307221 */ /* 0x000fc80000010000 */
[----:B------:R-:W-:Y:S02]  /*03d0*/  @P1 FADD.FTZ R48, R40, R48 ;  /* 0x0000003028301221 */ /* 0x000fe40000010000 */
.L_x_9516:
[----:B------:R-:W-:Y:S01]  /*03e0*/  HADD2.F32 R49, -RZ, R52.H1_H1 ;  /* 0x30000034ff317230 */ /* 0x000fe20000004100 */
[----:B------:R-:W-:Y:S05]  /*03f0*/  @P2 BRA `(.L_x_9517) ;  /* 0x0000003000002947 */ /* 0x000fea0003800000 */
[----:B------:R-:W-:Y:S05]  /*0400*/  @!P1 BRA `(.L_x_9518) ;  /* 0x0000005000009947 */ /* 0x000fea0003800000 */
[----:B-----5:R-:W-:Y:S01]  /*0410*/  FADD.FTZ R49, R41, R49 ;  /* 0x0000003129317221 */ /* 0x020fe20000010000 */
[----:B------:R-:W-:Y:S05]  /*0420*/  BRA `(.L_x_9518) ;  /* 0x0000003000007947 */ /* 0x000fea0003800000 */
.L_x_9517:
[----:B-----5:R-:W-:-:S05]  /*0430*/  HADD2.F32 R50, -RZ, R36.H1_H1 ;  /* 0x30000024ff327230 */ /* 0x020fca0000004100 */
[----:B------:R-:W-:-:S04]  /*0440*/  FADD.FTZ R49, R49, R50 ;  /* 0x0000003231317221 */ /* 0x000fc80000010000 */
[----:B------:R-:W-:Y:S02]  /*0450*/  @P1 FADD.FTZ R49, R41, R49 ;  /* 0x0000003129311221 */ /* 0x000fe40000010000 */
.L_x_9518:
[----:B------:R-:W-:Y:S01]  /*0460*/  HADD2.F32 R50, -RZ, R53.H0_H0 ;  /* 0x20000035ff327230 */ /* 0x000fe20000004100 */
[----:B------:R-:W-:Y:S05]  /*0470*/  @P2 BRA `(.L_x_9519) ;  /* 0x0000003000002947 */ /* 0x000fea0003800000 */
[----:B------:R-:W-:Y:S05]  /*0480*/  @!P1 BRA `(.L_x_9520) ;  /* 0x0000005000009947 */ /* 0x000fea0003800000 */
[----:B-----5:R-:W-:Y:S01]  /*0490*/  FADD.FTZ R50, R42, R50 ;  /* 0x000000322a327221 */ /* 0x020fe20000010000 */
[----:B------:R-:W-:Y:S05]  /*04a0*/  BRA `(.L_x_9520) ;  /* 0x0000003000007947 */ /* 0x000fea0003800000 */
.L_x_9519:
[----:B-----5:R-:W-:-:S05]  /*04b0*/  HADD2.F32 R51, -RZ, R37.H0_H0 ;  /* 0x20000025ff337230 */ /* 0x020fca0000004100 */
[----:B------:R-:W-:-:S04]  /*04c0*/  FADD.FTZ R50, R50, R51 ;  /* 0x0000003332327221 */ /* 0x000fc80000010000 */
[----:B------:R-:W-:Y:S02]  /*04d0*/  @P1 FADD.FTZ R50, R42, R50 ;  /* 0x000000322a321221 */ /* 0x000fe40000010000 */
.L_x_9520:
[----:B------:R-:W-:Y:S01]  /*04e0*/  HADD2.F32 R51, -RZ, R53.H1_H1 ;  /* 0x30000035ff337230 */ /* 0x000fe20000004100 */
[----:B------:R-:W-:Y:S05]  /*04f0*/  @P2 BRA `(.L_x_9521) ;  /* 0x0000003000002947 */ /* 0x000fea0003800000 */
[----:B------:R-:W-:Y:S05]  /*0500*/  @!P1 BRA `(.L_x_9522) ;  /* 0x0000005000009947 */ /* 0x000fea0003800000 */
[----:B-----5:R-:W-:Y:S01]  /*0510*/  FADD.FTZ R51, R43, R51 ;  /* 0x000000332b337221 */ /* 0x020fe20000010000 */
[----:B------:R-:W-:Y:S05]  /*0520*/  BRA `(.L_x_9522) ;  /* 0x0000003000007947 */ /* 0x000fea0003800000 */
.L_x_9521:
[----:B-----5:R-:W-:-:S05]  /*0530*/  HADD2.F32 R52, -RZ, R37.H1_H1 ;  /* 0x30000025ff347230 */ /* 0x020fca0000004100 */
[----:B------:R-:W-:-:S04]  /*0540*/  FADD.FTZ R51, R51, R52 ;  /* 0x0000003433337221 */ /* 0x000fc80000010000 */
[----:B------:R-:W-:Y:S02]  /*0550*/  @P1 FADD.FTZ R51, R43, R51 ;  /* 0x000000332b331221 */ /* 0x000fe40000010000 */
.L_x_9522:
[----:B------:R-:W-:Y:S01]  /*0560*/  HADD2.F32 R52, -RZ, R54.H0_H0 ;  /* 0x20000036ff347230 */ /* 0x000fe20000004100 */
[----:B------:R-:W-:Y:S05]  /*0570*/  @P2 BRA `(.L_x_9523) ;  /* 0x0000003000002947 */ /* 0x000fea0003800000 */
[----:B------:R-:W-:Y:S05]  /*0580*/  @!P1 BRA `(.L_x_9524) ;  /* 0x0000005000009947 */ /* 0x000fea0003800000 */
[----:B-----5:R-:W-:Y:S01]  /*0590*/  FADD.FTZ R52, R44, R52 ;  /* 0x000000342c347221 */ /* 0x020fe20000010000 */
[----:B------:R-:W-:Y:S05]  /*05a0*/  BRA `(.L_x_9524) ;  /* 0x0000003000007947 */ /* 0x000fea0003800000 */
.L_x_9523:
[----:B-----5:R-:W-:-:S05]  /*05b0*/  HADD2.F32 R53, -RZ, R38.H0_H0 ;  /* 0x20000026ff357230 */ /* 0x020fca0000004100 */
[----:B------:R-:W-:-:S04]  /*05c0*/  FADD.FTZ R52, R52, R53 ;  /* 0x0000003534347221 */ /* 0x000fc80000010000 */
[----:B------:R-:W-:Y:S02]  /*05d0*/  @P1 FADD.FTZ R52, R44, R52 ;  /* 0x000000342c341221 */ /* 0x000fe40000010000 */
.L_x_9524:
[----:B------:R-:W-:Y:S01]  /*05e0*/  HADD2.F32 R53, -RZ, R54.H1_H1 ;  /* 0x30000036ff357230 */ /* 0x000fe20000004100 */
[----:B------:R-:W-:Y:S05]  /*05f0*/  @P2 BRA `(.L_x_9525) ;  /* 0x0000003000002947 */ /* 0x000fea0003800000 */
[----:B------:R-:W-:Y:S05]  /*0600*/  @!P1 BRA `(.L_x_9526) ;  /* 0x0000005000009947 */ /* 0x000fea0003800000 */
[----:B-----5:R-:W-:Y:S01]  /*0610*/  FADD.FTZ R53, R45, R53 ;  /* 0x000000352d357221 */ /* 0x020fe20000010000 */
[----:B------:R-:W-:Y:S05]  /*0620*/  BRA `(.L_x_9526) ;  /* 0x0000003000007947 */ /* 0x000fea0003800000 */
.L_x_9525:
[----:B-----5:R-:W-:-:S05]  /*0630*/  HADD2.F32 R54, -RZ, R38.H1_H1 ;  /* 0x30000026ff367230 */ /* 0x020fca0000004100 */
[----:B------:R-:W-:-:S04]  /*0640*/  FADD.FTZ R53, R53, R54 ;  /* 0x0000003635357221 */ /* 0x000fc80000010000 */
[----:B------:R-:W-:Y:S02]  /*0650*/  @P1 FADD.FTZ R53, R45, R53 ;  /* 0x000000352d351221 */ /* 0x000fe40000010000 */
.L_x_9526:
[----:B------:R-:W-:Y:S01]  /*0660*/  HADD2.F32 R54, -RZ, R55.H0_H0 ;  /* 0x20000037ff367230 */ /* 0x000fe20000004100 */
[----:B------:R-:W-:Y:S05]  /*0670*/  @P2 BRA `(.L_x_9527) ;  /* 0x0000003000002947 */ /* 0x000fea0003800000 */
[----:B------:R-:W-:Y:S05]  /*0680*/  @!P1 BRA `(.L_x_9528) ;  /* 0x0000005000009947 */ /* 0x000fea0003800000 */
[----:B-----5:R-:W-:Y:S01]  /*0690*/  FADD.FTZ R54, R46, R54 ;  /* 0x000000362e367221 */ /* 0x020fe20000010000 */
[----:B------:R-:W-:Y:S05]  /*06a0*/  BRA `(.L_x_9528) ;  /* 0x0000003000007947 */ /* 0x000fea0003800000 */
.L_x_9527:
[----:B-----5:R-:W-:-:S05]  /*06b0*/  HADD2.F32 R57, -RZ, R39.H0_H0 ;  /* 0x20000027ff397230 */ /* 0x020fca0000004100 */
[----:B------:R-:W-:-:S04]  /*06c0*/  FADD.FTZ R54, R54, R57 ;  /* 0x0000003936367221 */ /* 0x000fc80000010000 */
[----:B------:R-:W-:Y:S02]  /*06d0*/  @P1 FADD.FTZ R54, R46, R54 ;  /* 0x000000362e361221 */ /* 0x000fe40000010000 */
.L_x_9528:
[----:B------:R-:W-:Y:S01]  /*06e0*/  HADD2.F32 R55, -RZ, R55.H1_H1 ;  /* 0x30000037ff377230 */ /* 0x000fe20000004100 */
[----:B------:R-:W-:Y:S05]  /*06f0*/  @P2 BRA `(.L_x_9529) ;  /* 0x0000003000002947 */ /* 0x000fea0003800000 */
[----:B------:R-:W-:Y:S05]  /*0700*/  @!P1 BRA `(.L_x_9530) ;  /* 0x0000005000009947 */ /* 0x000fea0003800000 */
[----:B-----5:R-:W-:Y:S01]  /*0710*/  FADD.FTZ R55, R47, R55 ;  /* 0x000000372f377221 */ /* 0x020fe20000010000 */
[----:B------:R-:W-:Y:S05]  /*0720*/  BRA `(.L_x_9530) ;  /* 0x0000003000007947 */ /* 0x000fea0003800000 */
.L_x_9529:
[----:B-----5:R-:W-:-:S05]  /*0730*/  HADD2.F32 R58, -RZ, R39.H1_H1 ;  /* 0x30000027ff3a7230 */ /* 0x020fca0000004100 */
[----:B------:R-:W-:-:S04]  /*0740*/  FADD.FTZ R55, R55, R58 ;  /* 0x0000003a37377221 */ /* 0x000fc80000010000 */
[----:B------:R-:W-:Y:S02]  /*0750*/  @P1 FADD.FTZ R55, R47, R55 ;  /* 0x000000372f371221 */ /* 0x000fe40000010000 */
.L_x_9530:
        /* <DEDUP_REMOVED lines=19> */
.L_x_9531:
[----:B0----5:R-:W-:-:S05]  /*0890*/  HADD2.F32 R57, -RZ, R36.H0_H0 ;  /* 0x20000024ff397230 */ /* 0x021fca0000004100 */
[----:B------:R-:W-:-:S04]  /*08a0*/  FADD.FTZ R56, R57, R56 ;  /* 0x0000003839387221 */ /* 0x000fc80000010000 */
[----:B------:R-:W-:Y:S02]  /*08b0*/  @P1 FADD.FTZ R56, R40, R56 ;  /* 0x0000003828381221 */ /* 0x000fe40000010000 */
.L_x_9532:
[----:B------:R-:W-:Y:S01]  /*08c0*/  HADD2.F32 R57, -RZ, R60.H1_H1 ;  /* 0x3000003cff397230 */ /* 0x000fe20000004100 */
[----:B------:R-:W-:Y:S05]  /*08d0*/  @P2 BRA `(.L_x_9533) ;  /* 0x0000003000002947 */ /* 0x000fea0003800000 */
[----:B------:R-:W-:Y:S05]  /*08e0*/  @!P1 BRA `(.L_x_9534) ;  /* 0x0000005000009947 */ /* 0x000fea0003800000 */
[----:B-----5:R-:W-:Y:S01]  /*08f0*/  FADD.FTZ R57, R41, R57 ;  /* 0x0000003929397221 */ /* 0x020fe20000010000 */
[----:B------:R-:W-:Y:S05]  /*0900*/  BRA `(.L_x_9534) ;  /* 0x0000003000007947 */ /* 0x000fea0003800000 */
.L_x_9533:
[----:B-----5:R-:W-:-:S05]  /*0910*/  HADD2.F32 R58, -RZ, R36.H1_H1 ;  /* 0x30000024ff3a7230 */ /* 0x020fca0000004100 */
[----:B------:R-:W-:-:S04]  /*0920*/  FADD.FTZ R57, R58, R57 ;  /* 0x000000393a397221 */ /* 0x000fc80000010000 */
[----:B------:R-:W-:Y:S02]  /*0930*/  @P1 FADD.FTZ R57, R41, R57 ;  /* 0x0000003929391221 */ /* 0x000fe40000010000 */
.L_x_9534:
[----:B------:R-:W-:Y:S01]  /*0940*/  HADD2.F32 R58, -RZ, R61.H0_H0 ;  /* 0x2000003dff3a7230 */ /* 0x000fe20000004100 */
[----:B------:R-:W-:Y:S05]  /*0950*/  @P2 BRA `(.L_x_9535) ;  /* 0x0000003000002947 */ /* 0x000fea0003800000 */
[----:B------:R-:W-:Y:S05]  /*0960*/  @!P1 BRA `(.L_x_9536) ;  /* 0x0000005000009947 */ /* 0x000fea0003800000 */
[----:B-----5:R-:W-:Y:S01]  /*0970*/  FADD.FTZ R58, R42, R58 ;  /* 0x0000003a2a3a7221 */ /* 0x020fe20000010000 */
[----:B------:R-:W-:Y:S05]  /*0980*/  BRA `(.L_x_9536) ;  /* 0x0000003000007947 */ /* 0x000fea0003800000 */
.L_x_9535:
[----:B-----5:R-:W-:-:S05]  /*0990*/  HADD2.F32 R59, -RZ, R37.H0_H0 ;  /* 0x20000025ff3b7230 */ /* 0x020fca0000004100 */
[----:B------:R-:W-:-:S04]  /*09a0*/  FADD.FTZ R58, R59, R58 ;  /* 0x0000003a3b3a7221 */ /* 0x000fc80000010000 */
[----:B------:R-:W-:Y:S02]  /*09b0*/  @P1 FADD.FTZ R58, R42, R58 ;  /* 0x0000003a2a3a1221 */ /* 0x000fe40000010000 */
.L_x_9536:
[----:B------:R-:W-:Y:S01]  /*09c0*/  HADD2.F32 R59, -RZ, R61.H1_H1 ;  /* 0x3000003dff3b7230 */ /* 0x000fe20000004100 */
[----:B------:R-:W-:Y:S05]  /*09d0*/  @P2 BRA `(.L_x_9537) ;  /* 0x0000003000002947 */ /* 0x000fea0003800000 */
[----:B------:R-:W-:Y:S05]  /*09e0*/  @!P1 BRA `(.L_x_9538) ;  /* 0x0000005000009947 */ /* 0x000fea0003800000 */
[----:B-----5:R-:W-:Y:S01]  /*09f0*/  FADD.FTZ R59, R43, R59 ;  /* 0x0000003b2b3b7221 */ /* 0x020fe20000010000 */
[----:B------:R-:W-:Y:S05]  /*0a00*/  BRA `(.L_x_9538) ;  /* 0x0000003000007947 */ /* 0x000fea0003800000 */
.L_x_9537:
[----:B-----5:R-:W-:-:S05]  /*0a10*/  HADD2.F32 R60, -RZ, R37.H1_H1 ;  /* 0x30000025ff3c7230 */ /* 0x020fca0000004100 */
[----:B------:R-:W-:-:S04]  /*0a20*/  FADD.FTZ R59, R60, R59 ;  /* 0x0000003b3c3b7221 */ /* 0x000fc80000010000 */
[----:B------:R-:W-:Y:S02]  /*0a30*/  @P1 FADD.FTZ R59, R43, R59 ;  /* 0x0000003b2b3b1221 */ /* 0x000fe40000010000 */
.L_x_9538:
[----:B------:R-:W-:Y:S01]  /*0a40*/  HADD2.F32 R60, -RZ, R62.H0_H0 ;  /* 0x2000003eff3c7230 */ /* 0x000fe20000004100 */
[----:B------:R-:W-:Y:S05]  /*0a50*/  @P2 BRA `(.L_x_9539) ;  /* 0x0000003000002947 */ /* 0x000fea0003800000 */
[----:B------:R-:W-:Y:S05]  /*0a60*/  @!P1 BRA `(.L_x_9540) ;  /* 0x0000005000009947 */ /* 0x000fea0003800000 */
[----:B-----5:R-:W-:Y:S01]  /*0a70*/  FADD.FTZ R60, R44, R60 ;  /* 0x0000003c2c3c7221 */ /* 0x020fe20000010000 */
[----:B------:R-:W-:Y:S05]  /*0a80*/  BRA `(.L_x_9540) ;  /* 0x0000003000007947 */ /* 0x000fea0003800000 */
.L_x_9539:
[----:B-----5:R-:W-:-:S05]  /*0a90*/  HADD2.F32 R61, -RZ, R38.H0_H0 ;  /* 0x20000026ff3d7230 */ /* 0x020fca0000004100 */
[----:B------:R-:W-:-:S04]  /*0aa0*/  FADD.FTZ R60, R61, R60 ;  /* 0x0000003c3d3c7221 */ /* 0x000fc80000010000 */
[----:B------:R-:W-:Y:S02]  /*0ab0*/  @P1 FADD.FTZ R60, R44, R60 ;  /* 0x0000003c2c3c1221 */ /* 0x000fe40000010000 */
.L_x_9540:
[----:B------:R-:W-:Y:S01]  /*0ac0*/  HADD2.F32 R61, -RZ, R62.H1_H1 ;  /* 0x3000003eff3d7230 */ /* 0x000fe20000004100 */
[----:B------:R-:W-:Y:S05]  /*0ad0*/  @P2 BRA `(.L_x_9541) ;  /* 0x0000003000002947 */ /* 0x000fea0003800000 */
[----:B------:R-:W-:Y:S05]  /*0ae0*/  @!P1 BRA `(.L_x_9542) ;  /* 0x0000005000009947 */ /* 0x000fea0003800000 */
[----:B-----5:R-:W-:Y:S01]  /*0af0*/  FADD.FTZ R61, R45, R61 ;  /* 0x0000003d2d3d7221 */ /* 0x020fe20000010000 */
[----:B------:R-:W-:Y:S05]  /*0b00*/  BRA `(.L_x_9542) ;  /* 0x0000003000007947 */ /* 0x000fea0003800000 */
.L_x_9541:
[----:B-----5:R-:W-:-:S05]  /*0b10*/  HADD2.F32 R62, -RZ, R38.H1_H1 ;  /* 0x30000026ff3e7230 */ /* 0x020fca0000004100 */
[----:B------:R-:W-:-:S04]  /*0b20*/  FADD.FTZ R61, R62, R61 ;  /* 0x0000003d3e3d7221 */ /* 0x000fc80000010000 */
[----:B------:R-:W-:Y:S02]  /*0b30*/  @P1 FADD.FTZ R61, R45, R61 ;  /* 0x0000003d2d3d1221 */ /* 0x000fe40000010000 */
.L_x_9542:
[----:B------:R-:W-:Y:S01]  /*0b40*/  HADD2.F32 R62, -RZ, R63.H0_H0 ;  /* 0x2000003fff3e7230 */ /* 0x000fe20000004100 */
[----:B------:R-:W-:Y:S05]  /*0b50*/  @P2 BRA `(.L_x_9543) ;  /* 0x0000003000002947 */ /* 0x000fea0003800000 */
[----:B------:R-:W-:Y:S05]  /*0b60*/  @!P1 BRA `(.L_x_9544) ;  /* 0x0000005000009947 */ /* 0x000fea0003800000 */
[----:B-----5:R-:W-:Y:S01]  /*0b70*/  FADD.FTZ R62, R46, R62 ;  /* 0x0000003e2e3e7221 */ /* 0x020fe20000010000 */
[----:B------:R-:W-:Y:S05]  /*0b80*/  BRA `(.L_x_9544) ;  /* 0x0000003000007947 */ /* 0x000fea0003800000 */
.L_x_9543:
[----:B-----5:R-:W-:-:S05]  /*0b90*/  HADD2.F32 R65, -RZ, R39.H0_H0 ;  /* 0x20000027ff417230 */ /* 0x020fca0000004100 */
[----:B------:R-:W-:-:S04]  /*0ba0*/  FADD.FTZ R62, R65, R62 ;  /* 0x0000003e413e7221 */ /* 0x000fc80000010000 */
[----:B------:R-:W-:Y:S02]  /*0bb0*/  @P1 FADD.FTZ R62, R46, R62 ;  /* 0x0000003e2e3e1221 */ /* 0x000fe40000010000 */
.L_x_9544:
[----:B------:R-:W-:Y:S01]  /*0bc0*/  HADD2.F32 R63, -RZ, R63.H1_H1 ;  /* 0x3000003fff3f7230 */ /* 0x000fe20000004100 */
[----:B------:R-:W-:Y:S05]  /*0bd0*/  @P2 BRA `(.L_x_9545) ;  /* 0x0000003000002947 */ /* 0x000fea0003800000 */
[----:B------:R-:W-:Y:S05]  /*0be0*/  @!P1 BRA `(.L_x_9546) ;  /* 0x0000005000009947 */ /* 0x000fea0003800000 */
[----:B-----5:R-:W-:Y:S01]  /*0bf0*/  FADD.FTZ R63, R47, R63 ;  /* 0x0000003f2f3f7221 */ /* 0x020fe20000010000 */
[----:B------:R-:W-:Y:S05]  /*0c00*/  BRA `(.L_x_9546) ;  /* 0x0000003000007947 */ /* 0x000fea0003800000 */
.L_x_9545:
[----:B-----5:R-:W-:-:S05]  /*0c10*/  HADD2.F32 R66, -RZ, R39.H1_H1 ;  /* 0x30000027ff427230 */ /* 0x020fca0000004100 */
[----:B------:R-:W-:-:S04]  /*0c20*/  FADD.FTZ R63, R66, R63 ;  /* 0x0000003f423f7221 */ /* 0x000fc80000010000 */
[----:B------:R-:W-:Y:S02]  /*0c30*/  @P1 FADD.FTZ R63, R47, R63 ;  /* 0x0000003f2f3f1221 */ /* 0x000fe40000010000 */
.L_x_9546:
        /* <DEDUP_REMOVED lines=23> */
.L_x_9551:
        /* <DEDUP_REMOVED lines=52> */
.L_x_9552:
        /* <DEDUP_REMOVED lines=34> */
[----:B------:R-:W-:Y:S01]  /*1310*/  F2FP.PACK_AB R51, R48, R51 ;  /* 0x000000333033723e */ /* 0x000fe200000000ff */
        /* <DEDUP_REMOVED lines=22> */
[C---:B------:R-:W-:Y:S01]  /*1480*/  FMUL.FTZ R52, R66.reuse, R59 ;  /* 0x0000003b42347220 */ /* 0x040fe20000410000 */
[C---:B------:R-:W-:Y:S01]  /*1490*/  LEA R58, P0, R3.reuse, c[0x0][0x208], 0x4 ;  /* 0x00008200033a7a11 */ /* 0x040fe200078020ff */
[----:B------:R-:W-:Y:S01]  /*14a0*/  FMUL.FTZ R69, R66, R69 ;  /* 0x0000004542457220 */ /* 0x000fe20000410000 */
[----:B------:R-:W-:Y:S01]  /*14b0*/  F2FP.PACK_AB R54, R56, R71 ;  /* 0x000000473836723e */ /* 0x000fe200000000ff */
        /* <DEDUP_REMOVED lines=17> */
[----:B01---5:R-:W-:Y:S01]  /*15d0*/  @P0 CALL.REL.NOINC `(.L_x_9549) ;  /* 0x0000001000000944 */ /* 0x023fe20003c00000 */
[----:B------:R-:W-:Y:S05]  /*15e0*/  BRA `(.L_x_9550) ;  /* 0xffffec3000007947 */ /* 0x000fea000383ffff */
.L_x_9549:
[----:B------:R-:W-:Y:S05]  /*15f0*/  EXIT ;  /* 0x000000000000794d */ /* 0x000fea0003800000 */
.L_x_9547:
[----:B0-----:R-:W-:Y:S01]  /*1600*/  HFMA2.MMA R68, -RZ, RZ, 0, 1.847743988037109375e-06 ;  /* 0x0000001fff447435 */ /* 0x001fe200000001ff */
[----:B------:R-:W-:-:S02]  /*1610*/  MOV R69, 0x1 ;  /* 0x0000000100457802 */ /* 0x000fc40000000f00 */
[----:B------:R-:W-:Y:S02]  /*1620*/  MOV R65, 0xffffffff ;  /* 0xffffffff00417802 */ /* 0x000fe40000000f00 */
[----:B------:R-:W-:Y:S02]  /*1630*/  MOV R66, 0x1650 ;  /* 0x0000165000427802 */ /* 0x000fe40000000f00 */
[----:B-----5:R-:W-:Y:S05]  /*1640*/  CALL.REL.NOINC `($__internal_59_$__cuda_sm70_shflsync_bfly_p) ;  /* 0x0000058000007944 */ /* 0x020fea0003c00000 */
[----:B01----:R-:W-:Y:S05]  /*1650*/  BRA `(.L_x_9551) ;  /* 0xfffff75000007947 */ /* 0x003fea000383ffff */
.L_x_9548:
[----:B------:R-:W-:Y:S01]  /*1660*/  HFMA2.MMA R69, -RZ, RZ, 0, 1.1920928955078125e-07 ;  /* 0x00000002ff457435 */ /* 0x000fe200000001ff */
[----:B------:R-:W-:Y:S02]  /*1670*/  MOV R68, 0x1f ;  /* 0x0000001f00447802 */ /* 0x000fe40000000f00 */
[----:B------:R-:W-:Y:S02]  /*1680*/  MOV R65, 0xffffffff ;  /* 0xffffffff00417802 */ /* 0x000fe40000000f00 */
[----:B------:R-:W-:Y:S02]  /*1690*/  MOV R66, 0x16b0 ;  /* 0x000016b000427802 */ /* 0x000fe40000000f00 */
[----:B-----5:R-:W-:Y:S05]  /*16a0*/  CALL.REL.NOINC `($__internal_59_$__cuda_sm70_shflsync_bfly_p) ;  /* 0x0000052000007944 */ /* 0x020fea0003c00000 */
[----:B0-----:R-:W-:Y:S01]  /*16b0*/  HFMA2.MMA R69, -RZ, RZ, 0, 2.384185791015625e-07 ;  /* 0x00000004ff457435 */ /* 0x001fe200000001ff */
[----:B-1----:R-:W-:Y:S01]  /*16c0*/  FADD.FTZ R70, R70, R65 ;  /* 0x0000004146467221 */ /* 0x002fe20000010000 */
[----:B------:R-:W-:Y:S02]  /*16d0*/  MOV R68, 0x1f ;  /* 0x0000001f00447802 */ /* 0x000fe40000000f00 */
[----:B------:R-:W-:-:S02]  /*16e0*/  MOV R65, 0xffffffff ;  /* 0xffffffff00417802 */ /* 0x000fc40000000f00 */
[----:B------:R-:W-:Y:S02]  /*16f0*/  MOV R66, 0x1710 ;  /* 0x0000171000427802 */ /* 0x000fe40000000f00 */
[----:B------:R-:W-:Y:S05]  /*1700*/  CALL.REL.NOINC `($__internal_59_$__cuda_sm70_shflsync_bfly_p) ;  /* 0x000004c000007944 */ /* 0x000fea0003c00000 */
[----:B0-----:R-:W-:Y:S01]  /*1710*/  HFMA2.MMA R69, -RZ, RZ, 0, 4.76837158203125e-07 ;  /* 0x00000008ff457435 */ /* 0x001fe200000001ff */
[----:B-1----:R-:W-:Y:S01]  /*1720*/  FADD.FTZ R70, R70, R65 ;  /* 0x0000004146467221 */ /* 0x002fe20000010000 */
[----:B------:R-:W-:Y:S02]  /*1730*/  MOV R68, 0x1f ;  /* 0x0000001f00447802 */ /* 0x000fe40000000f00 */
[----:B------:R-:W-:Y:S02]  /*1740*/  MOV R65, 0xffffffff ;  /* 0xffffffff00417802 */ /* 0x000fe40000000f00 */
[----:B------:R-:W-:Y:S02]  /*1750*/  MOV R66, 0x1770 ;  /* 0x0000177000427802 */ /* 0x000fe40000000f00 */
[----:B------:R-:W-:Y:S05]  /*1760*/  CALL.REL.NOINC `($__internal_59_$__cuda_sm70_shflsync_bfly_p) ;  /* 0x0000046000007944 */ /* 0x000fea0003c00000 */
[----:B0-----:R-:W-:Y:S01]  /*1770*/  HFMA2.MMA R69, -RZ, RZ, 0, 9.5367431640625e-07 ;  /* 0x00000010ff457435 */ /* 0x001fe200000001ff */
[----:B-1----:R-:W-:Y:S01]  /*1780*/  FADD.FTZ R70, R70, R65 ;  /* 0x0000004146467221 */ /* 0x002fe20000010000 */
[----:B------:R-:W-:Y:S02]  /*1790*/  MOV R68, 0x1f ;  /* 0x0000001f00447802 */ /* 0x000fe40000000f00 */
[----:B------:R-:W-:-:S02]  /*17a0*/  MOV R65, 0xffffffff ;  /* 0xffffffff00417802 */ /* 0x000fc40000000f00 */
[----:B------:R-:W-:Y:S02]  /*17b0*/  MOV R66, 0x17d0 ;  /* 0x000017d000427802 */ /* 0x000fe40000000f00 */
[----:B------:R-:W-:Y:S05]  /*17c0*/  CALL.REL.NOINC `($__internal_59_$__cuda_sm70_shflsync_bfly_p) ;  /* 0x0000040000007944 */ /* 0x000fea0003c00000 */
        /* <DEDUP_REMOVED lines=38> */
[----:B------:R-:W-:Y:S05]  /*1a30*/  CALL.REL.NOINC `($__internal_59_$__cuda_sm70_shflsync_bfly_p) ;  /* 0x0000019000007944 */ /* 0x000fea0003c00000 */
[----:B0-----:R-:W-:Y:S01]  /*1a40*/  HFMA2.MMA R69, -RZ, RZ, 0, 1.1920928955078125e-07 ;  /* 0x00000002ff457435 */ /* 0x001fe200000001ff */
[----:B-1----:R-:W-:Y:S01]  /*1a50*/  FADD.FTZ R70, R70, R65 ;  /* 0x0000004146467221 */ /* 0x002fe20000010000 */
[----:B------:R-:W-:Y:S02]  /*1a60*/  MOV R68, 0x1f ;  /* 0x0000001f00447802 */ /* 0x000fe40000000f00 */
[----:B------:R-:W-:Y:S02]  /*1a70*/  MOV R65, 0xffffffff ;  /* 0xffffffff00417802 */ /* 0x000fe40000000f00 */
[----:B------:R-:W-:Y:S02]  /*1a80*/  MOV R66, 0x1aa0 ;  /* 0x00001aa000427802 */ /* 0x000fe40000000f00 */
[----:B------:R-:W-:Y:S05]  /*1a90*/  CALL.REL.NOINC `($__internal_59_$__cuda_sm70_shflsync_bfly_p) ;  /* 0x0000013000007944 */ /* 0x000fea0003c00000 */
[----:B0-----:R-:W-:Y:S01]  /*1aa0*/  HFMA2.MMA R69, -RZ, RZ, 0, 2.384185791015625e-07 ;  /* 0x00000004ff457435 */ /* 0x001fe200000001ff */
[----:B-1----:R-:W-:Y:S01]  /*1ab0*/  FADD.FTZ R70, R70, R65 ;  /* 0x0000004146467221 */ /* 0x002fe20000010000 */
[----:B------:R-:W-:-:S02]  /*1ac0*/  MOV R68, 0x1f ;  /* 0x0000001f00447802 */ /* 0x000fc40000000f00 */
[----:B------:R-:W-:Y:S02]  /*1ad0*/  MOV R65, 0xffffffff ;  /* 0xffffffff00417802 */ /* 0x000fe40000000f00 */
        /* <DEDUP_REMOVED lines=10> */
[----:B------:R-:W-:-:S02]  /*1b80*/  MOV R68, 0x1f ;  /* 0x0000001f00447802 */ /* 0x000fc40000000f00 */
[----:B------:R-:W-:Y:S02]  /*1b90*/  MOV R65, 0xffffffff ;  /* 0xffffffff00417802 */ /* 0x000fe40000000f00 */
[----:B------:R-:W-:Y:S02]  /*1ba0*/  MOV R66, 0x1bc0 ;  /* 0x00001bc000427802 */ /* 0x000fe40000000f00 */
[----:B------:R-:W-:Y:S05]  /*1bb0*/  CALL.REL.NOINC `($__internal_59_$__cuda_sm70_shflsync_bfly_p) ;  /* 0x0000001000007944 */ /* 0x000fea0003c00000 */
[----:B01----:R-:W-:Y:S05]  /*1bc0*/  BRA `(.L_x_9552) ;  /* 0xfffff52000007947 */ /* 0x003fea000383ffff */
        .weak           $__internal_59_$__cuda_sm70_shflsync_bfly_p
        .type           $__internal_59_$__cuda_sm70_shflsync_bfly_p,@function
        .size           $__internal_59_$__cuda_sm70_shflsync_bfly_p,(.L_x_13599 - $__internal_59_$__cuda_sm70_shflsync_bfly_p)
$__internal_59_$__cuda_sm70_shflsync_bfly_p:
[----:B------:R-:W-:Y:S01]  /*1bd0*/  HFMA2.MMA R67, -RZ, RZ, 0, 0 ;  /* 0x00000000ff437435 */ /* 0x000fe200000001ff */
[----:B------:R-:W-:Y:S04]  /*1be0*/  WARPSYNC R65 ;  /* 0x0000004100007348 */ /* 0x000fe80003800000 */
[----:B------:R0:W1:Y:S01]  /*1bf0*/  SHFL.BFLY PT, R65, R70, R69, R68 ;  /* 0x0c00004546417389 */ /* 0x00006200000e0044 */
[----:B------:R-:W-:Y:S05]  /*1c00*/  RET.REL.NODEC R66 `(_ZN10layer_norm31ln_parallel_residual_fwd_kernelINS_13Kernel_traitsIf6__halffS2_fjLj512ELj1ELj4ELj1ELj16ENS_18Kernel_traits_baseILj512EfS2_fS2_fjLj128EEEEELb0ELb1ELb1EEEvNS_9FwdParamsE) ;  /* 0xffffe3f042007950 */ /* 0x000fea0003c3ffff */
.L_x_9553:
        /* <DEDUP_REMOVED lines=15> */
.L_x_13599:


//--------------------- .text._ZN10layer_norm31ln_parallel_residual_fwd_kernelINS_13Kernel_traitsIf6__halffS2_fjLj512ELj1ELj4ELj1ELj16ENS_18Kernel_traits_baseILj512EfS2_fS2_fjLj128EEEEELb1ELb0ELb0EEEvNS_9FwdParamsE --------------------------
	.section	.text._ZN10layer_norm31ln_parallel_residual_fwd_kernelINS_13Kernel_traitsIf6__halffS2_fjLj512ELj1ELj4ELj1ELj16ENS_18Kernel_traits_baseILj512EfS2_fS2_fjLj128EEEEELb1ELb0ELb0EEEvNS_9FwdParamsE,"ax",@progbits
	.sectioninfo	@"SHI_REGISTERS=136"
	.align	128
        .global         _ZN10layer_norm31ln_parallel_residual_fwd_kernelINS_13Kernel_traitsIf6__halffS2_fjLj512ELj1ELj4ELj1ELj16ENS_18Kernel_traits_baseILj512EfS2_fS2_fjLj128EEEEELb1ELb0ELb0EEEvNS_9FwdParamsE
        .type           _ZN10layer_norm31ln_parallel_residual_fwd_kernelINS_13Kernel_traitsIf6__halffS2_fjLj512ELj1ELj4ELj1ELj16ENS_18Kernel_traits_baseILj512EfS2_fS2_fjLj128EEEEELb1ELb0ELb0EEEvNS_9FwdParamsE,@function
        .size           _ZN10layer_norm31ln_parallel_residual_fwd_kernelINS_13Kernel_traitsIf6__halffS2_fjLj512ELj1ELj4ELj1ELj16ENS_18Kernel_traits_baseILj512EfS2_fS2_fjLj128EEEEELb1ELb0ELb0EEEvNS_9FwdParamsE,(.L_x_13600 - _ZN10layer_norm31ln_parallel_residual_fwd_kernelINS_13Kernel_traitsIf6__halffS2_fjLj512ELj1ELj4ELj1ELj16ENS_18Kernel_traits_baseILj512EfS2_fS2_fjLj128EEEEELb1ELb0ELb0EEEvNS_9FwdParamsE)
        .other          _ZN10layer_norm31ln_parallel_residual_fwd_kernelINS_13Kernel_traitsIf6__halffS2_fjLj512ELj1ELj4ELj1ELj16ENS_18Kernel_traits_baseILj512EfS2_fS2_fjLj128EEEEELb1ELb0ELb0EEEvNS_9FwdParamsE,@"STO_CUDA_ENTRY STV_DEFAULT"
_ZN10layer_norm31ln_parallel_residual_fwd_kernelINS_13Kernel_traitsIf6__halffS2_fjLj512ELj1ELj4ELj1ELj16ENS_18Kernel_traits_baseILj512EfS2_fS2_fjLj128EEEEELb1ELb0ELb0EEEvNS_9FwdParamsE:
.text._ZN10layer_norm31ln_parallel_residual_fwd_kernelINS_13Kernel_traitsIf6__halffS2_fjLj512ELj1ELj4ELj1ELj16ENS_18Kernel_traits_baseILj512EfS2_fS2_fjLj128EEEEELb1ELb0ELb0EEEvNS_9FwdParamsE:
        /* <DEDUP_REMOVED lines=11> */
[----:B------:R-:W-:Y:S01]  /*00b0*/  MOV R4, c[0x0][0x168] ;  /* 0x00005a0000047a02 */ /* 0x000fe20000000f00 */
[----:B------:R-:W-:Y:S02]  /*00c0*/  BSSY B0, `(.L_x_9554) ;  /* 0x0000041000007945 */ /* 0x000fe40003800000 */
[----:B------:R-:W0:Y:S01]  /*00d0*/  S2R R101, SR_TID.X ;  /* 0x0000000000657919 */ /* 0x000e220000002100 */
[----:B------:R-:W-:-:S03]  /*00e0*/  SHF.R.S32.HI R4, RZ, 0x1f, R4 ;  /* 0x0000001fff047819 */ /* 0x000fc60000011404 */
[----:B------:R-:W1:Y:S01]  /*00f0*/  S2R R5, SR_CTAID.X ;  /* 0x0000000000057919 */ /* 0x000e620000002500 */
[----:B------:R-:W-:Y:S02]  /*0100*/  LEA.HI R4, R4, c[0x0][0x168], RZ, 0x3 ;  /* 0x00005a0004047a11 */ /* 0x000fe400078f18ff */
        /* <DEDUP_REMOVED lines=60> */
.L_x_9555:
[----:B------:R-:W-:Y:S05]  /*04d0*/  BSYNC B0 ;  /* 0x0000000000007941 */ /* 0x000fea0003800000 */
.L_x_9554:
        /* <DEDUP_REMOVED lines=32> */
.L_x_9557:
[----:B------:R-:W-:Y:S05]  /*06e0*/  BSYNC B0 ;  /* 0x0000000000007941 */ /* 0x000fea0003800000 */
.L_x_9556:
[----:B------:R-:W-:Y:S01]  /*06f0*/  ISETP.GE.AND P0, PT, R100, c[0x0][0x164], PT ;  /* 0x0000590064007a0c */ /* 0x000fe20003f06270 */
[----:B------:R-:W-:Y:S01]  /*0700*/  UIADD3 UR26, UR5, -0x695add53, URZ ;  /* 0x96a522ad051a7890 */ /* 0x000fe2000fffe03f */
[----:B------:R-:W-:Y:S01]  /*0710*/  @P2 IADD3.X R69, RZ, R71, RZ, P3, !PT ;  /* 0x00000047ff452210 */ /* 0x000fe20001ffe4ff */
[----:B------:R-:W-:-:S02]  /*0720*/  UIADD3 UR24, UR5, -0x24c28bd8, URZ ;  /* 0xdb3d742805187890 */ /* 0x000fc4000fffe03f */
[----:B------:R-:W-:Y:S01]  /*0730*/  UIADD3 UR22, UR5, 0x1fd5c5a3, URZ ;  /* 0x1fd5c5a305167890 */ /* 0x000fe2000fffe03f */
[----:B------:R-:W-:-:S07]  /*0740*/  SHF.R.U64 R124, R68, 0x2, R69 ;  /* 0x00000002447c7819 */ /* 0x000fce0000001245 */
        /* <DEDUP_REMOVED lines=65> */
.L_x_9827:
        /* <DEDUP_REMOVED lines=37> */
.L_x_9562:
[----:B0-----:R-:W-:Y:S02]  /*0db0*/  IMAD.MOV.U32 R69, RZ, RZ, R0 ;  /* 0x000000ffff457224 */ /* 0x001fe400078e0000 */
.L_x_9563:
[----:B------:R-:W-:Y:S05]  /*0dc0*/  BSYNC B2 ;  /* 0x0000000000027941 */ /* 0x000fea0003800000 */
.L_x_9561:
        /* <DEDUP_REMOVED lines=16> */
.L_x_9567:
[----:B------:R-:W-:Y:S05]  /*0ed0*/  BSYNC B3 ;  /* 0x0000000000037941 */ /* 0x000fea0003800000 */
.L_x_9566:
        /* <DEDUP_REMOVED lines=43> */
.L_x_9565:
[----:B------:R-:W-:Y:S05]  /*1190*/  BSYNC B2 ;  /* 0x0000000000027941 */ /* 0x000fea0003800000 */
.L_x_9564:
        /* <DEDUP_REMOVED lines=16> */
.L_x_9568:
        /* <DEDUP_REMOVED lines=12> */
.L_x_9571:
[----:B------:R-:W-:Y:S02]  /*1360*/  IMAD.MOV.U32 R69, RZ, RZ, R0 ;  /* 0x000000ffff457224 */ /* 0x000fe400078e0000 */
.L_x_9572:
[----:B------:R-:W-:Y:S05]  /*1370*/  BSYNC B2 ;  /* 0x0000000000027941 */ /* 0x000fea0003800000 */
.L_x_9570:
        /* <DEDUP_REMOVED lines=16> */
.L_x_9576:
[----:B------:R-:W-:Y:S05]  /*1480*/  BSYNC B3 ;  /* 0x0000000000037941 */ /* 0x000fea0003800000 */
.L_x_9575:
        /* <DEDUP_REMOVED lines=43> */
.L_x_9574:
[----:B------:R-:W-:Y:S05]  /*1740*/  BSYNC B2 ;  /* 0x0000000000027941 */ /* 0x000fea0003800000 */
.L_x_9573:
        /* <DEDUP_REMOVED lines=9> */
.L_x_9569:
        /* <DEDUP_REMOVED lines=12> */
.L_x_9578:
[----:B------:R-:W-:Y:S02]  /*18a0*/  IMAD.MOV.U32 R70, RZ, RZ, R0 ;  /* 0x000000ffff467224 */ /* 0x000fe400078e0000 */
.L_x_9579:
[----:B------:R-:W-:Y:S05]  /*18b0*/  BSYNC B2 ;  /* 0x0000000000027941 */ /* 0x000fea0003800000 */
.L_x_9577:
        /* <DEDUP_REMOVED lines=16> */
.L_x_9583:
[----:B------:R-:W-:Y:S05]  /*19c0*/  BSYNC B3 ;  /* 0x0000000000037941 */ /* 0x000fea0003800000 */
.L_x_9582:
        /* <DEDUP_REMOVED lines=44> */
.L_x_9581:
[----:B------:R-:W-:Y:S05]  /*1c90*/  BSYNC B2 ;  /* 0x0000000000027941 */ /* 0x000fea0003800000 */
.L_x_9580:
        /* <DEDUP_REMOVED lines=13> */
.L_x_9584:
        /* <DEDUP_REMOVED lines=12> */
.L_x_9587:
[----:B------:R-:W-:Y:S02]  /*1e30*/  IMAD.MOV.U32 R70, RZ, RZ, R0 ;  /* 0x000000ffff467224 */ /* 0x000fe400078e0000 */
.L_x_9588:
[----:B------:R-:W-:Y:S05]  /*1e40*/  BSYNC B2 ;  /* 0x0000000000027941 */ /* 0x000fea0003800000 */
.L_x_9586:
        /* <DEDUP_REMOVED lines=16> */
.L_x_9592:
[----:B------:R-:W-:Y:S05]  /*1f50*/  BSYNC B3 ;  /* 0x0000000000037941 */ /* 0x000fea0003800000 */
.L_x_9591:
        /* <DEDUP_REMOVED lines=44> */
.L_x_9590:
[----:B------:R-:W-:Y:S05]  /*2220*/  BSYNC B2 ;  /* 0x0000000000027941 */ /* 0x000fea0003800000 */
.L_x_9589:
        /* <DEDUP_REMOVED lines=9> */
.L_x_9585:
        /* <DEDUP_REMOVED lines=12> */
.L_x_9594:
[----:B------:R-:W-:Y:S02]  /*2380*/  IMAD.MOV.U32 R71, RZ, RZ, R0 ;  /* 0x000000ffff477224 */ /* 0x000fe400078e0000 */
.L_x_9595:
[----:B------:R-:W-:Y:S05]  /*2390*/  BSYNC B2 ;  /* 0x0000000000027941 */ /* 0x000fea0003800000 */
.L_x_9593:
        /* <DEDUP_REMOVED lines=16> */
.L_x_9599:
[----:B------:R-:W-:Y:S05]  /*24a0*/  BSYNC B3 ;  /* 0x0000000000037941 */ /* 0x000fea0003800000 */
.L_x_9598:
        /* <DEDUP_REMOVED lines=44> */
.L_x_9597:
[----:B------:R-:W-:Y:S05]  /*2770*/  BSYNC B2 ;  /* 0x0000000000027941 */ /* 0x000fea0003800000 */
.L_x_9596:
        /* <DEDUP_REMOVED lines=13> */
.L_x_9600:
        /* <DEDUP_REMOVED lines=12> */
.L_x_9603:
[----:B------:R-:W-:Y:S02]  /*2910*/  IMAD.MOV.U32 R71, RZ, RZ, R0 ;  /* 0x000000ffff477224 */ /* 0x000fe400078e0000 */
.L_x_9604:
[----:B------:R-:W-:Y:S05]  /*2920*/  BSYNC B2 ;  /* 0x0000000000027941 */ /* 0x000fea0003800000 */
.L_x_9602:
        /* <DEDUP_REMOVED lines=16> */
.L_x_9608:
[----:B------:R-:W-:Y:S05]  /*2a30*/  BSYNC B3 ;  /* 0x0000000000037941 */ /* 0x000fea0003800000 */
.L_x_9607:
        /* <DEDUP_REMOVED lines=43> */
.L_x_9606:
[----:B------:R-:W-:Y:S05]  /*2cf0*/  BSYNC B2 ;  /* 0x0000000000027941 */ /* 0x000fea0003800000 */
.L_x_9605:
        /* <DEDUP_REMOVED lines=9> */
.L_x_9601:
        /* <DEDUP_REMOVED lines=12> */
.L_x_9610:
[----:B------:R-:W-:Y:S02]  /*2e50*/  MOV R84, R0 ;  /* 0x0000000000547202 */ /* 0x000fe40000000f00 */
.L_x_9611:
[----:B------:R-:W-:Y:S05]  /*2e60*/  BSYNC B2 ;  /* 0x0000000000027941 */ /* 0x000fea0003800000 */
.L_x_9609:
        /* <DEDUP_REMOVED lines=16> */
.L_x_9615:
[----:B------:R-:W-:Y:S05]  /*2f70*/  BSYNC B3 ;  /* 0x0000000000037941 */ /* 0x000fea0003800000 */
.L_x_9614:
        /* <DEDUP_REMOVED lines=44> */
.L_x_9613:
[----:B------:R-:W-:Y:S05]  /*3240*/  BSYNC B2 ;  /* 0x0000000000027941 */ /* 0x000fea0003800000 */
.L_x_9612:
        /* <DEDUP_REMOVED lines=13> */
.L_x_9616:
        /* <DEDUP_REMOVED lines=12> */
.L_x_9619:
[----:B------:R-:W-:Y:S02]  /*33e0*/  MOV R84, R0 ;  /* 0x0000000000547202 */ /* 0x000fe40000000f00 */
.L_x_9620:
[----:B------:R-:W-:Y:S05]  /*33f0*/  BSYNC B2 ;  /* 0x0000000000027941 */ /* 0x000fea0003800000 */
.L_x_9618:
        /* <DEDUP_REMOVED lines=16> */
.L_x_9624:
[----:B------:R-:W-:Y:S05]  /*3500*/  BSYNC B3 ;  /* 0x0000000000037941 */ /* 0x000fea0003800000 */
.L_x_9623:
        /* <DEDUP_REMOVED lines=44> */
.L_x_9622:
[----:B------:R-:W-:Y:S05]  /*37d0*/  BSYNC B2 ;  /* 0x0000000000027941 */ /* 0x000fea0003800000 */
.L_x_9621:
        /* <DEDUP_REMOVED lines=9> */
.L_x_9617:
        /* <DEDUP_REMOVED lines=12> */
.L_x_9626:
[----:B------:R-:W-:Y:S02]  /*3930*/  IMAD.MOV.U32 R85, RZ, RZ, R0 ;  /* 0x000000ffff557224 */ /* 0x000fe400078e0000 */
.L_x_9627:
[----:B------:R-:W-:Y:S05]  /*3940*/  BSYNC B2 ;  /* 0x0000000000027941 */ /* 0x000fea0003800000 */
.L_x_9625:
        /* <DEDUP_REMOVED lines=16> */
.L_x_9631:
[----:B------:R-:W-:Y:S05]  /*3a50*/  BSYNC B3 ;  /* 0x0000000000037941 */ /* 0x000fea0003800000 */
.L_x_9630:
        /* <DEDUP_REMOVED lines=44> */
.L_x_9629:
[----:B------:R-:W-:Y:S05]  /*3d20*/  BSYNC B2 ;  /* 0x0000000000027941 */ /* 0x000fea0003800000 */
.L_x_9628:
        /* <DEDUP_REMOVED lines=12> */
.L_x_9632:
        /* <DEDUP_REMOVED lines=12> */
.L_x_9635:
[----:B------:R-:W-:Y:S02]  /*3eb0*/  IMAD.MOV.U32 R85, RZ, RZ, R0 ;  /* 0x000000ffff557224 */ /* 0x000fe400078e0000 */
.L_x_9636:
[----:B------:R-:W-:Y:S05]  /*3ec0*/  BSYNC B2 ;  /* 0x0000000000027941 */ /* 0x000fea0003800000 */
.L_x_9634:
        /* <DEDUP_REMOVED lines=16> */
.L_x_9640:
[----:B------:R-:W-:Y:S05]  /*3fd0*/  BSYNC B3 ;  /* 0x0000000000037941 */ /* 0x000fea0003800000 */
.L_x_9639:
        /* <DEDUP_REMOVED lines=44> */
.L_x_9638:
[----:B------:R-:W-:Y:S05]  /*42a0*/  BSYNC B2 ;  /* 0x0000000000027941 */ /* 0x000fea0003800000 */
.L_x_9637:
        /* <DEDUP_REMOVED lines=9> */
.L_x_9633:
        /* <DEDUP_REMOVED lines=12> */
.L_x_9642:
[----:B------:R-:W-:Y:S02]  /*4400*/  IMAD.MOV.U32 R94, RZ, RZ, R0 ;  /* 0x000000ffff5e7224 */ /* 0x000fe400078e0000 */
.L_x_9643:
[----:B------:R-:W-:Y:S05]  /*4410*/  BSYNC B2 ;  /* 0x0000000000027941 */ /* 0x000fea0003800000 */
.L_x_9641:
        /* <DEDUP_REMOVED lines=16> */
.L_x_9647:
[----:B------:R-:W-:Y:S05]  /*4520*/  BSYNC B3 ;  /* 0x0000000000037941 */ /* 0x000fea0003800000 */
.L_x_9646:
        /* <DEDUP_REMOVED lines=44> */
.L_x_9645:
[----:B------:R-:W-:Y:S05]  /*47f0*/  BSYNC B2 ;  /* 0x0000000000027941 */ /* 0x000fea0003800000 */
.L_x_9644:
        /* <DEDUP_REMOVED lines=12> */
.L_x_9648:
        /* <DEDUP_REMOVED lines=12> */
.L_x_9651:
[----:B------:R-:W-:Y:S02]  /*4980*/  IMAD.MOV.U32 R86, RZ, RZ, R0 ;  /* 0x000000ffff567224 */ /* 0x000fe400078e0000 */
.L_x_9652:
[----:B------:R-:W-:Y:S05]  /*4990*/  BSYNC B2 ;  /* 0x0000000000027941 */ /* 0x000fea0003800000 */
.L_x_9650:
        /* <DEDUP_REMOVED lines=16> */
.L_x_9656:
[----:B------:R-:W-:Y:S05]  /*4aa0*/  BSYNC B3 ;  /* 0x0000000000037941 */ /* 0x000fea0003800000 */
.L_x_9655:
        /* <DEDUP_REMOVED lines=44> */
.L_x_9654:
[----:B------:R-:W-:Y:S05]  /*4d70*/  BSYNC B2 ;  /* 0x0000000000027941 */ /* 0x000fea0003800000 */
.L_x_9653:
        /* <DEDUP_REMOVED lines=9> */
.L_x_9649:
        /* <DEDUP_REMOVED lines=12> */
.L_x_9658:
[----:B------:R-:W-:Y:S02]  /*4ed0*/  MOV R94, R0 ;  /* 0x00000000005e7202 */ /* 0x000fe40000000f00 */
.L_x_9659:
[----:B------:R-:W-:Y:S05]  /*4ee0*/  BSYNC B2 ;  /* 0x0000000000027941 */ /* 0x000fea0003800000 */
.L_x_9657:
        /* <DEDUP_REMOVED lines=16> */
.L_x_9663:
[----:B------:R-:W-:Y:S05]  /*4ff0*/  BSYNC B3 ;  /* 0x0000000000037941 */ /* 0x000fea0003800000 */
.L_x_9662:
        /* <DEDUP_REMOVED lines=43> */
[----:B------:R-:W-:-:S06]  /*52b0*/  HFMA2.MMA R96, -RZ, RZ, 0, 0 ;  /* 0x00000000ff607435 */ /* 0x000fcc00000001ff */
.L_x_9661:
[----:B------:R-:W-:Y:S05]  /*52c0*/  BSYNC B2 ;  /* 0x0000000000027941 */ /* 0x000fea0003800000 */
.L_x_9660:
        /* <DEDUP_REMOVED lines=12> */
.L_x_9664:
        /* <DEDUP_REMOVED lines=12> */
.L_x_9667:
[----:B------:R-:W-:Y:S02]  /*5450*/  MOV R94, R0 ;  /* 0x00000000005e7202 */ /* 0x000fe40000000f00 */
.L_x_9668:
[----:B------:R-:W-:Y:S05]  /*5460*/  BSYNC B2 ;  /* 0x0000000000027941 */ /* 0x000fea0003800000 */
.L_x_9666:
        /* <DEDUP_REMOVED lines=16> */
.L_x_9672:
[----:B------:R-:W-:Y:S05]  /*5570*/  BSYNC B3 ;  /* 0x0000000000037941 */ /* 0x000fea0003800000 */
.L_x_9671:
        /* <DEDUP_REMOVED lines=44> */
.L_x_9670:
[----:B------:R-:W-:Y:S05]  /*5840*/  BSYNC B2 ;  /* 0x0000000000027941 */ /* 0x000fea0003800000 */
.L_x_9669:
        /* <DEDUP_REMOVED lines=9> */
.L_x_9665:
        /* <DEDUP_REMOVED lines=12> */
.L_x_9674:
[----:B------:R-:W-:Y:S02]  /*59a0*/  IMAD.MOV.U32 R94, RZ, RZ, R0 ;  /* 0x000000ffff5e7224 */ /* 0x000fe400078e0000 */
.L_x_9675:
[----:B------:R-:W-:Y:S05]  /*59b0*/  BSYNC B2 ;  /* 0x0000000000027941 */ /* 0x000fea0003800000 */
.L_x_9673:
        /* <DEDUP_REMOVED lines=16> */
.L_x_9679:
[----:B------:R-:W-:Y:S05]  /*5ac0*/  BSYNC B3 ;  /* 0x0000000000037941 */ /* 0x000fea0003800000 */
.L_x_9678:
        /* <DEDUP_REMOVED lines=44> */
.L_x_9677:
[----:B------:R-:W-:Y:S05]  /*5d90*/  BSYNC B2 ;  /* 0x0000000000027941 */ /* 0x000fea0003800000 */
.L_x_9676:
        /* <DEDUP_REMOVED lines=12> */
.L_x_9680:
        /* <DEDUP_REMOVED lines=12> */
.L_x_9683:
[----:B------:R-:W-:Y:S02]  /*5f20*/  IMAD.MOV.U32 R94, RZ, RZ, R0 ;  /* 0x000000ffff5e7224 */ /* 0x000fe400078e0000 */
.L_x_9684:
[----:B------:R-:W-:Y:S05]  /*5f30*/  BSYNC B2 ;  /* 0x0000000000027941 */ /* 0x000fea0003800000 */
.L_x_9682:
        /* <DEDUP_REMOVED lines=16> */
.L_x_9688:
[----:B------:R-:W-:Y:S05]  /*6040*/  BSYNC B3 ;  /* 0x0000000000037941 */ /* 0x000fea0003800000 */
.L_x_9687:
        /* <DEDUP_REMOVED lines=44> */
.L_x_9686:
[----:B------:R-:W-:Y:S05]  /*6310*/  BSYNC B2 ;  /* 0x0000000000027941 */ /* 0x000fea0003800000 */
.L_x_9685:
        /* <DEDUP_REMOVED lines=9> */
.L_x_9681:
        /* <DEDUP_REMOVED lines=51> */
.L_x_9689:
[----:B------:R-:W-:Y:S02]  /*66e0*/  IADD3 R93, R103, 0x20, RZ ;  /* 0x00000020675d7810 */ /* 0x000fe40007ffe0ff */
.L_x_9560:
[----:B------:R-:W-:Y:S05]  /*66f0*/  BSYNC B1 ;  /* 0x0000000000017941 */ /* 0x000fea0003800000 */
.L_x_9559:
        /* <DEDUP_REMOVED lines=30> */
.L_x_9693:
[----:B0-----:R-:W-:Y:S02]  /*68e0*/  IMAD.MOV.U32 R81, RZ, RZ, R0 ;  /* 0x000000ffff517224 */ /* 0x001fe400078e0000 */
.L_x_9694:
[----:B------:R-:W-:Y:S05]  /*68f0*/  BSYNC B2 ;  /* 0x0000000000027941 */ /* 0x000fea0003800000 */
.L_x_9692:
        /* <DEDUP_REMOVED lines=16> */
.L_x_9698:
[----:B------:R-:W-:Y:S05]  /*6a00*/  BSYNC B3 ;  /* 0x0000000000037941 */ /* 0x000fea0003800000 */
.L_x_9697:
        /* <DEDUP_REMOVED lines=43> */
.L_x_9696:
[----:B------:R-:W-:Y:S05]  /*6cc0*/  BSYNC B2 ;  /* 0x0000000000027941 */ /* 0x000fea0003800000 */
.L_x_9695:
        /* <DEDUP_REMOVED lines=16> */
.L_x_9699:
        /* <DEDUP_REMOVED lines=12> */
.L_x_9702:
[----:B------:R-:W-:Y:S02]  /*6e90*/  IMAD.MOV.U32 R81, RZ, RZ, R0 ;  /* 0x000000ffff517224 */ /* 0x000fe400078e0000 */
.L_x_9703:
[----:B------:R-:W-:Y:S05]  /*6ea0*/  BSYNC B2 ;  /* 0x0000000000027941 */ /* 0x000fea0003800000 */
.L_x_9701:
        /* <DEDUP_REMOVED lines=16> */
.L_x_9707:
[----:B------:R-:W-:Y:S05]  /*6fb0*/  BSYNC B3 ;  /* 0x0000000000037941 */ /* 0x000fea0003800000 */
.L_x_9706:
        /* <DEDUP_REMOVED lines=44> */
.L_x_9705:
[----:B------:R-:W-:Y:S05]  /*7280*/  BSYNC B2 ;  /* 0x0000000000027941 */ /* 0x000fea0003800000 */
.L_x_9704:
        /* <DEDUP_REMOVED lines=9> */
.L_x_9700:
        /* <DEDUP_REMOVED lines=12> */
.L_x_9709:
[----:B------:R-:W-:Y:S02]  /*73e0*/  IMAD.MOV.U32 R82, RZ, RZ, R0 ;  /* 0x000000ffff527224 */ /* 0x000fe400078e0000 */
.L_x_9710:
[----:B------:R-:W-:Y:S05]  /*73f0*/  BSYNC B2 ;  /* 0x0000000000027941 */ /* 0x000fea0003800000 */
.L_x_9708:
        /* <DEDUP_REMOVED lines=16> */
.L_x_9714:
[----:B------:R-:W-:Y:S05]  /*7500*/  BSYNC B3 ;  /* 0x0000000000037941 */ /* 0x000fea0003800000 */
.L_x_9713:
        /* <DEDUP_REMOVED lines=44> */
.L_x_9712:
[----:B------:R-:W-:Y:S05]  /*77d0*/  BSYNC B2 ;  /* 0x0000000000027941 */ /* 0x000fea0003800000 */
.L_x_9711:
        /* <DEDUP_REMOVED lines=13> */
.L_x_9715:
        /* <DEDUP_REMOVED lines=12> */
.L_x_9718:
[----:B------:R-:W-:Y:S02]  /*7970*/  IMAD.MOV.U32 R82, RZ, RZ, R0 ;  /* 0x000000ffff527224 */ /* 0x000fe400078e0000 */
.L_x_9719:
[----:B------:R-:W-:Y:S05]  /*7980*/  BSYNC B2 ;  /* 0x0000000000027941 */ /* 0x000fea0003800000 */
.L_x_9717:
        /* <DEDUP_REMOVED lines=16> */
.L_x_9723:
[----:B------:R-:W-:Y:S05]  /*7a90*/  BSYNC B3 ;  /* 0x0000000000037941 */ /* 0x000fea0003800000 */
.L_x_9722:
        /* <DEDUP_REMOVED lines=44> */
.L_x_9721:
[----:B------:R-:W-:Y:S05]  /*7d60*/  BSYNC B2 ;  /* 0x0000000000027941 */ /* 0x000fea0003800000 */
.L_x_9720:
        /* <DEDUP_REMOVED lines=9> */
.L_x_9716:
        /* <DEDUP_REMOVED lines=12> */
.L_x_9725:
[----:B------:R-:W-:Y:S02]  /*7ec0*/  IMAD.MOV.U32 R83, RZ, RZ, R0 ;  /* 0x000000ffff537224 */ /* 0x000fe400078e0000 */
.L_x_9726:
[----:B------:R-:W-:Y:S05]  /*7ed0*/  BSYNC B2 ;  /* 0x0000000000027941 */ /* 0x000fea0003800000 */
.L_x_9724:
        /* <DEDUP_REMOVED lines=16> */
.L_x_9730:
[----:B------:R-:W-:Y:S05]  /*7fe0*/  BSYNC B3 ;  /* 0x0000000000037941 */ /* 0x000fea0003800000 */
.L_x_9729:
        /* <DEDUP_REMOVED lines=44> */
.L_x_9728:
[----:B------:R-:W-:Y:S05]  /*82b0*/  BSYNC B2 ;  /* 0x0000000000027941 */ /* 0x000fea0003800000 */
.L_x_9727:
        /* <DEDUP_REMOVED lines=13> */
.L_x_9731:
        /* <DEDUP_REMOVED lines=12> */
.L_x_9734:
[----:B------:R-:W-:Y:S02]  /*8450*/  IMAD.MOV.U32 R83, RZ, RZ, R0 ;  /* 0x000000ffff537224 */ /* 0x000fe400078e0000 */
.L_x_9735:
[----:B------:R-:W-:Y:S05]  /*8460*/  BSYNC B2 ;  /* 0x0000000000027941 */ /* 0x000fea0003800000 */
.L_x_9733:
        /* <DEDUP_REMOVED lines=16> */
.L_x_9739:
[----:B------:R-:W-:Y:S05]  /*8570*/  BSYNC B3 ;  /* 0x0000000000037941 */ /* 0x000fea0003800000 */
.L_x_9738:
        /* <DEDUP_REMOVED lines=44> */
.L_x_9737:
[----:B------:R-:W-:Y:S05]  /*8840*/  BSYNC B2 ;  /* 0x0000000000027941 */ /* 0x000fea0003800000 */
.L_x_9736:
        /* <DEDUP_REMOVED lines=9> */
.L_x_9732:
        /* <DEDUP_REMOVED lines=12> */
.L_x_9741:
[----:B------:R-:W-:Y:S02]  /*89a0*/  IMAD.MOV.U32 R88, RZ, RZ, R0 ;  /* 0x000000ffff587224 */ /* 0x000fe400078e0000 */
.L_x_9742:
[----:B------:R-:W-:Y:S05]  /*89b0*/  BSYNC B2 ;  /* 0x0000000000027941 */ /* 0x000fea0003800000 */
.L_x_9740:
        /* <DEDUP_REMOVED lines=16> */
.L_x_9746:
[----:B------:R-:W-:Y:S05]  /*8ac0*/  BSYNC B3 ;  /* 0x0000000000037941 */ /* 0x000fea0003800000 */
.L_x_9745:
        /* <DEDUP_REMOVED lines=44> */
.L_x_9744:
[----:B------:R-:W-:Y:S05]  /*8d90*/  BSYNC B2 ;  /* 0x0000000000027941 */ /* 0x000fea0003800000 */
.L_x_9743:
        /* <DEDUP_REMOVED lines=13> */
.L_x_9747:
        /* <DEDUP_REMOVED lines=12> */
.L_x_9750:
[----:B------:R-:W-:Y:S02]  /*8f30*/  IMAD.MOV.U32 R88, RZ, RZ, R0 ;  /* 0x000000ffff587224 */ /* 0x000fe400078e0000 */
.L_x_9751:
[----:B------:R-:W-:Y:S05]  /*8f40*/  BSYNC B2 ;  /* 0x0000000000027941 */ /* 0x000fea0003800000 */
.L_x_9749:
        /* <DEDUP_REMOVED lines=16> */
.L_x_9755:
[----:B------:R-:W-:Y:S05]  /*9050*/  BSYNC B3 ;  /* 0x0000000000037941 */ /* 0x000fea0003800000 */
.L_x_9754:
        /* <DEDUP_REMOVED lines=44> */
.L_x_9753:
[----:B------:R-:W-:Y:S05]  /*9320*/  BSYNC B2 ;  /* 0x0000000000027941 */ /* 0x000fea0003800000 */
.L_x_9752:
        /* <DEDUP_REMOVED lines=9> */
.L_x_9748:
        /* <DEDUP_REMOVED lines=12> */
.L_x_9757:
[----:B------:R-:W-:Y:S02]  /*9480*/  IMAD.MOV.U32 R89, RZ, RZ, R0 ;  /* 0x000000ffff597224 */ /* 0x000fe400078e0000 */
.L_x_9758:
[----:B------:R-:W-:Y:S05]  /*9490*/  BSYNC B2 ;  /* 0x0000000000027941 */ /* 0x000fea0003800000 */
.L_x_9756:
        /* <DEDUP_REMOVED lines=16> */
.L_x_9762:
[----:B------:R-:W-:Y:S05]  /*95a0*/  BSYNC B3 ;  /* 0x0000000000037941 */ /* 0x000fea0003800000 */
.L_x_9761:
        /* <DEDUP_REMOVED lines=44> */
.L_x_9760:
[----:B------:R-:W-:Y:S05]  /*9870*/  BSYNC B2 ;  /* 0x0000000000027941 */ /* 0x000fea0003800000 */
.L_x_9759:
        /* <DEDUP_REMOVED lines=12> */
.L_x_9763:
        /* <DEDUP_REMOVED lines=12> */
.L_x_9766:
[----:B------:R-:W-:Y:S02]  /*9a00*/  IMAD.MOV.U32 R89, RZ, RZ, R0 ;  /* 0x000000ffff597224 */ /* 0x000fe400078e0000 */
.L_x_9767:
[----:B------:R-:W-:Y:S05]  /*9a10*/  BSYNC B2 ;  /* 0x0000000000027941 */ /* 0x000fea0003800000 */
.L_x_9765:
        /* <DEDUP_REMOVED lines=16> */
.L_x_9771:
[----:B------:R-:W-:Y:S05]  /*9b20*/  BSYNC B3 ;  /* 0x0000000000037941 */ /* 0x000fea0003800000 */
.L_x_9770:
        /* <DEDUP_REMOVED lines=44> */
.L_x_9769:
[----:B------:R-:W-:Y:S05]  /*9df0*/  BSYNC B2 ;  /* 0x0000000000027941 */ /* 0x000fea0003800000 */
.L_x_9768:
        /* <DEDUP_REMOVED lines=9> */
.L_x_9764:
        /* <DEDUP_REMOVED lines=12> */
.L_x_9773:
[----:B------:R-:W-:Y:S02]  /*9f50*/  IMAD.MOV.U32 R95, RZ, RZ, R0 ;  /* 0x000000ffff5f7224 */ /* 0x000fe400078e0000 */
.L_x_9774:
[----:B------:R-:W-:Y:S05]  /*9f60*/  BSYNC B2 ;  /* 0x0000000000027941 */ /* 0x000fea0003800000 */
.L_x_9772:
        /* <DEDUP_REMOVED lines=16> */
.L_x_9778:
[----:B------:R-:W-:Y:S05]  /*a070*/  BSYNC B3 ;  /* 0x0000000000037941 */ /* 0x000fea0003800000 */
.L_x_9777:
        /* <DEDUP_REMOVED lines=43> */
[----:B------:R-:W-:Y:S02]  /*a330*/  MOV R118, R98 ;  /* 0x0000006200767202 */ /* 0x000fe40000000f00 */
.L_x_9776:
[----:B------:R-:W-:Y:S05]  /*a340*/  BSYNC B2 ;  /* 0x0000000000027941 */ /* 0x000fea0003800000 */
.L_x_9775:
        /* <DEDUP_REMOVED lines=12> */
.L_x_9779:
        /* <DEDUP_REMOVED lines=12> */
.L_x_9782:
[----:B------:R-:W-:Y:S02]  /*a4d0*/  IMAD.MOV.U32 R90, RZ, RZ, R0 ;  /* 0x000000ffff5a7224 */ /* 0x000fe400078e0000 */
.L_x_9783:
[----:B------:R-:W-:Y:S05]  /*a4e0*/  BSYNC B2 ;  /* 0x0000000000027941 */ /* 0x000fea0003800000 */
.L_x_9781:
        /* <DEDUP_REMOVED lines=16> */
.L_x_9787:
[----:B------:R-:W-:Y:S05]  /*a5f0*/  BSYNC B3 ;  /* 0x0000000000037941 */ /* 0x000fea0003800000 */
.L_x_9786:
        /* <DEDUP_REMOVED lines=44> */
.L_x_9785:
[----:B------:R-:W-:Y:S05]  /*a8c0*/  BSYNC B2 ;  /* 0x0000000000027941 */ /* 0x000fea0003800000 */
.L_x_9784:
        /* <DEDUP_REMOVED lines=9> */
.L_x_9780:
        /* <DEDUP_REMOVED lines=12> */
.L_x_9789:
[----:B------:R-:W-:Y:S02]  /*aa20*/  IMAD.MOV.U32 R95, RZ, RZ, R0 ;  /* 0x000000ffff5f7224 */ /* 0x000fe400078e0000 */
.L_x_9790:
[----:B------:R-:W-:Y:S05]  /*aa30*/  BSYNC B2 ;  /* 0x0000000000027941 */ /* 0x000fea0003800000 */
.L_x_9788:
        /* <DEDUP_REMOVED lines=16> */
.L_x_9794:
[----:B------:R-:W-:Y:S05]  /*ab40*/  BSYNC B3 ;  /* 0x0000000000037941 */ /* 0x000fea0003800000 */
.L_x_9793:
        /* <DEDUP_REMOVED lines=44> */
.L_x_9792:
[----:B------:R-:W-:Y:S05]  /*ae10*/  BSYNC B2 ;  /* 0x0000000000027941 */ /* 0x000fea0003800000 */
.L_x_9791:
        /* <DEDUP_REMOVED lines=12> */
.L_x_9795:
        /* <DEDUP_REMOVED lines=12> */
.L_x_9798:
[----:B------:R-:W-:Y:S02]  /*afa0*/  IMAD.MOV.U32 R95, RZ, RZ, R0 ;  /* 0x000000ffff5f7224 */ /* 0x000fe400078e0000 */
.L_x_9799:
[----:B------:R-:W-:Y:S05]  /*afb0*/  BSYNC B2 ;  /* 0x0000000000027941 */ /* 0x000fea0003800000 */
.L_x_9797:
        /* <DEDUP_REMOVED lines=16> */
.L_x_9803:
[----:B------:R-:W-:Y:S05]  /*b0c0*/  BSYNC B3 ;  /* 0x0000000000037941 */ /* 0x000fea0003800000 */
.L_x_9802:
        /* <DEDUP_REMOVED lines=44> */
.L_x_9801:
[----:B------:R-:W-:Y:S05]  /*b390*/  BSYNC B2 ;  /* 0x0000000000027941 */ /* 0x000fea0003800000 */
.L_x_9800:
        /* <DEDUP_REMOVED lines=9> */
.L_x_9796:
        /* <DEDUP_REMOVED lines=12> */
.L_x_9805:
[----:B------:R-:W-:Y:S02]  /*b4f0*/  IMAD.MOV.U32 R95, RZ, RZ, R0 ;  /* 0x000000ffff5f7224 */ /* 0x000fe400078e0000 */
.L_x_9806:
[----:B------:R-:W-:Y:S05]  /*b500*/  BSYNC B2 ;  /* 0x0000000000027941 */ /* 0x000fea0003800000 */
.L_x_9804:
        /* <DEDUP_REMOVED lines=16> */
.L_x_9810:
[----:B------:R-:W-:Y:S05]  /*b610*/  BSYNC B3 ;  /* 0x0000000000037941 */ /* 0x000fea0003800000 */
.L_x_9809:
        /* <DEDUP_REMOVED lines=43> */
.L_x_9808:
[----:B------:R-:W-:Y:S05]  /*b8d0*/  BSYNC B2 ;  /* 0x0000000000027941 */ /* 0x000fea0003800000 */
.L_x_9807:
        /* <DEDUP_REMOVED lines=12> */
.L_x_9811:
        /* <DEDUP_REMOVED lines=12> */
.L_x_9814:
[----:B------:R-:W-:Y:S02]  /*ba60*/  MOV R95, R0 ;  /* 0x00000000005f7202 */ /* 0x000fe40000000f00 */
.L_x_9815:
[----:B------:R-:W-:Y:S05]  /*ba70*/  BSYNC B2 ;  /* 0x0000000000027941 */ /* 0x000fea0003800000 */
.L_x_9813:
        /* <DEDUP_REMOVED lines=16> */
.L_x_9819:
[----:B------:R-:W-:Y:S05]  /*bb80*/  BSYNC B3 ;  /* 0x0000000000037941 */ /* 0x000fea0003800000 */
.L_x_9818:
        /* <DEDUP_REMOVED lines=44> */
.L_x_9817:
[----:B------:R-:W-:Y:S05]  /*be50*/  BSYNC B2 ;  /* 0x0000000000027941 */ /* 0x000fea0003800000 */
.L_x_9816:
        /* <DEDUP_REMOVED lines=9> */
.L_x_9812:
        /* <DEDUP_REMOVED lines=51> */
.L_x_9691:
[----:B------:R-:W-:Y:S05]  /*c220*/  BSYNC B1 ;  /* 0x0000000000017941 */ /* 0x000fea0003800000 */
.L_x_9690:
        /* <DEDUP_REMOVED lines=22> */
.L_x_9828:
        /* <DEDUP_REMOVED lines=54> */
.L_x_9829:
        /* <DEDUP_REMOVED lines=9> */
[----:B------:R-:W-:Y:S01]  /*c780*/  @!P1 MOV R95, 0x4 ;  /* 0x00000004005f9802 */ /* 0x000fe20000000f00 */
[----:B------:R-:W-:Y:S01]  /*c790*/  @!P1 IMAD.WIDE R96, R100, R97, c[0x0][0x1a8] ;  /* 0x00006a0064609625 */ /* 0x000fe200078e0261 */
[----:B------:R-:W-:-:S03]  /*c7a0*/  FSEL R121, R92, RZ, !P0 ;  /* 0x000000ff5c797208 */ /* 0x000fc60004000000 */
        /* <DEDUP_REMOVED lines=44> */
[----:B------:R-:W-:Y:S01]  /*ca70*/  IMAD.MOV.U32 R132, RZ, RZ, 0x10 ;  /* 0x00000010ff847424 */ /* 0x000fe200078e00ff */
[----:B------:R-:W-:-:S02]  /*ca80*/  F2FP.PACK_AB R99, R130, R99 ;  /* 0x000000638263723e */ /* 0x000fc400000000ff */
[----:B------:R-:W-:Y:S01]  /*ca90*/  F2FP.PACK_AB R96, R125, R96 ;  /* 0x000000607d60723e */ /* 0x000fe200000000ff */
[----:B------:R-:W-:-:S04]  /*caa0*/  IMAD.WIDE.U32 R126, R103, R132, c[0x0][0x208] ;  /* 0x00008200677e7625 */ /* 0x000fc800078e0084 */
[C---:B------:R-:W-:Y:S01]  /*cab0*/  IMAD.WIDE.U32 R128, R103.reuse, R132, c[0x0][0x210] ;  /* 0x0000840067807625 */ /* 0x040fe200078e0084 */
[----:B------:R0:W-:Y:S01]  /*cac0*/  STG.E.128 [R126.64], R92 ;  /* 0x0000005c7e007986 */ /* 0x0001e2000c101d06 */
[----:B------:R-:W-:-:S03]  /*cad0*/  IADD3 R103, R103, 0x20, RZ ;  /* 0x0000002067677810 */ /* 0x000fc60007ffe0ff */
[----:B------:R0:W-:Y:S04]  /*cae0*/  STG.E.128 [R128.64], R96 ;  /* 0x0000006080007986 */ /* 0x0001e8000c101d06 */
.L_x_9823:
[----:B------:R-:W-:Y:S05]  /*caf0*/  BSYNC B1 ;  /* 0x0000000000017941 */ /* 0x000fea0003800000 */
.L_x_9822:
        /* <DEDUP_REMOVED lines=26> */
[----:B------:R-:W-:Y:S02]  /*cca0*/  FMUL.FTZ R131, R120, R131 ;  /* 0x0000008378837220 */ /* 0x000fe40000410000 */
[----:B------:R-:W-:Y:S01]  /*ccb0*/  FFMA.FTZ R125, R59, R130, R43 ;  /* 0x000000823b7d7223 */ /* 0x000fe2000001002b */
[----:B------:R-:W-:Y:S01]  /*ccc0*/  F2FP.PACK_AB R94, R121, R96 ;  /* 0x00000060795e723e */ /* 0x000fe200000000ff */
        /* <DEDUP_REMOVED lines=16> */
[----:B------:R-:W-:Y:S01]  /*cdd0*/  IMAD.WIDE.U32 R126, R103, R132, c[0x0][0x210] ;  /* 0x00008400677e7625 */ /* 0x000fe200078e0084 */
[----:B------:R0:W-:Y:S04]  /*cde0*/  STG.E.128 [R120.64], R92 ;  /* 0x0000005c78007986 */ /* 0x0001e8000c101d06 */
[----:B------:R0:W-:Y:S02]  /*cdf0*/  STG.E.128 [R126.64], R96 ;  /* 0x000000607e007986 */ /* 0x0001e4000c101d06 */
.L_x_9825:
[----:B------:R-:W-:Y:S05]  /*ce00*/  BSYNC B1 ;  /* 0x0000000000017941 */ /* 0x000fea0003800000 */
.L_x_9824:
[----:B0-----:R-:W-:-:S04]  /*ce10*/  IMAD.MOV.U32 R93, RZ, RZ, 0x4 ;  /* 0x00000004ff5d7424 */ /* 0x001fc800078e00ff */
[----:B------:R-:W-:-:S05]  /*ce20*/  IMAD R100, R93, c[0x0][0x160], R100 ;  /* 0x000058005d647a24 */ /* 0x000fca00078e0264 */
[----:B------:R-:W-:-:S13]  /*ce30*/  ISETP.GE.AND P0, PT, R100, c[0x0][0x164], PT ;  /* 0x0000590064007a0c */ /* 0x000fda0003f06270 */
[----:B-1---5:R-:W-:Y:S01]  /*ce40*/  @P0 CALL.REL.NOINC `(.L_x_9826) ;  /* 0x0000001000000944 */ /* 0x022fe20003c00000 */
[----:B------:R-:W-:Y:S05]  /*ce50*/  BRA `(.L_x_9827) ;  /* 0xffff3d0000007947 */ /* 0x000fea000383ffff */
.L_x_9826:
[----:B------:R-:W-:Y:S05]  /*ce60*/  BSYNC B0 ;  /* 0x0000000000007941 */ /* 0x000fea0003800000 */
.L_x_9558:
[----:B------:R-:W-:Y:S05]  /*ce70*/  EXIT ;  /* 0x000000000000794d */ /* 0x000fea0003800000 */
.L_x_9820:
[----:B------:R-:W-:Y:S01]  /*ce80*/  HFMA2.MMA R120, -RZ, RZ, 0, 5.9604644775390625e-08 ;  /* 0x00000001ff787435 */ /* 0x000fe200000001ff */
[----:B------:R-:W-:Y:S01]  /*ce90*/  IMAD.MOV.U32 R97, RZ, RZ, 0x1f ;  /* 0x0000001fff617424 */ /* 0x000fe200078e00ff */
[----:B------:R-:W-:Y:S01]  /*cea0*/  MOV R94, 0xced0 ;  /* 0x0000ced0005e7802 */ /* 0x000fe20000000f00 */
[----:B------:R-:W-:-:S03]  /*ceb0*/  IMAD.MOV.U32 R126, RZ, RZ, -0x1 ;  /* 0xffffffffff7e7424 */ /* 0x000fc600078e00ff */
[----:B-----5:R-:W-:Y:S05]  /*cec0*/  CALL.REL.NOINC `($__internal_60_$__cuda_sm70_shflsync_bfly_p) ;  /* 0x000005d000007944 */ /* 0x020fea0003c00000 */
[----:B-1----:R-:W-:Y:S01]  /*ced0*/  IMAD.MOV.U32 R92, RZ, RZ, R97 ;  /* 0x000000ffff5c7224 */ /* 0x002fe200078e0061 */
[----:B0-----:R-:W-:Y:S05]  /*cee0*/  BRA `(.L_x_9828) ;  /* 0xfffff4a000007947 */ /* 0x001fea000383ffff */
.L_x_9821:
[----:B------:R-:W-:Y:S01]  /*cef0*/  IMAD.MOV.U32 R120, RZ, RZ, 0x2 ;  /* 0x00000002ff787424 */ /* 0x000fe200078e00ff */
[----:B------:R-:W-:Y:S01]  /*cf00*/  MOV R97, 0x1f ;  /* 0x0000001f00617802 */ /* 0x000fe20000000f00 */
[----:B------:R-:W-:Y:S01]  /*cf10*/  IMAD.MOV.U32 R126, RZ, RZ, -0x1 ;  /* 0xffffffffff7e7424 */ /* 0x000fe200078e00ff */
[----:B------:R-:W-:Y:S02]  /*cf20*/  MOV R94, 0xcf40 ;  /* 0x0000cf40005e7802 */ /* 0x000fe40000000f00 */
[----:B-----5:R-:W-:Y:S05]  /*cf30*/  CALL.REL.NOINC `($__internal_60_$__cuda_sm70_shflsync_bfly_p) ;  /* 0x0000056000007944 */ /* 0x020fea0003c00000 */
[----:B01----:R-:W-:Y:S01]  /*cf40*/  FADD.FTZ R93, R93, R97 ;  /* 0x000000615d5d7221 */ /* 0x003fe20000010000 */
[----:B------:R-:W-:Y:S01]  /*cf50*/  MOV R94, 0xcfa0 ;  /* 0x0000cfa0005e7802 */ /* 0x000fe20000000f00 */
[----:B------:R-:W-:Y:S02]  /*cf60*/  IMAD.MOV.U32 R120, RZ, RZ, 0x4 ;  /* 0x00000004ff787424 */ /* 0x000fe400078e00ff */
[----:B------:R-:W-:-:S02]  /*cf70*/  IMAD.MOV.U32 R97, RZ, RZ, 0x1f ;  /* 0x0000001fff617424 */ /* 0x000fc400078e00ff */
[----:B------:R-:W-:Y:S02]  /*cf80*/  IMAD.MOV.U32 R126, RZ, RZ, -0x1 ;  /* 0xffffffffff7e7424 */ /* 0x000fe400078e00ff */
[----:B------:R-:W-:Y:S05]  /*cf90*/  CALL.REL.NOINC `($__internal_60_$__cuda_sm70_shflsync_bfly_p) ;  /* 0x0000050000007944 */ /* 0x000fea0003c00000 */
[----:B0-----:R-:W-:Y:S01]  /*cfa0*/  HFMA2.MMA R120, -RZ, RZ, 0, 4.76837158203125e-07 ;  /* 0x00000008ff787435 */ /* 0x001fe200000001ff */
[----:B-1----:R-:W-:Y:S01]  /*cfb0*/  FADD.FTZ R93, R93, R97 ;  /* 0x000000615d5d7221 */ /* 0x002fe20000010000 */
[----:B------:R-:W-:Y:S01]  /*cfc0*/  MOV R94, 0xd000 ;  /* 0x0000d000005e7802 */ /* 0x000fe20000000f00 */
[----:B------:R-:W-:Y:S02]  /*cfd0*/  IMAD.MOV.U32 R97, RZ, RZ, 0x1f ;  /* 0x0000001fff617424 */ /* 0x000fe400078e00ff */
[----:B------:R-:W-:Y:S02]  /*cfe0*/  IMAD.MOV.U32 R126, RZ, RZ, -0x1 ;  /* 0xffffffffff7e7424 */ /* 0x000fe400078e00ff */
[----:B------:R-:W-:Y:S05]  /*cff0*/  CALL.REL.NOINC `($__internal_60_$__cuda_sm70_shflsync_bfly_p) ;  /* 0x000004a000007944 */ /* 0x000fea0003c00000 */
[----:B01----:R-:W-:Y:S01]  /*d000*/  FADD.FTZ R93, R93, R97 ;  /* 0x000000615d5d7221 */ /* 0x003fe20000010000 */
[----:B------:R-:W-:Y:S01]  /*d010*/  MOV R126, 0xffffffff ;  /* 0xffffffff007e7802 */ /* 0x000fe20000000f00 */
[----:B------:R-:W-:Y:S01]  /*d020*/  IMAD.MOV.U32 R120, RZ, RZ, 0x10 ;  /* 0x00000010ff787424 */ /* 0x000fe200078e00ff */
[----:B------:R-:W-:Y:S01]  /*d030*/  MOV R94, 0xd060 ;  /* 0x0000d060005e7802 */ /* 0x000fe20000000f00 */
[----:B------:R-:W-:Y:S02]  /*d040*/  IMAD.MOV.U32 R97, RZ, RZ, 0x1f ;  /* 0x0000001fff617424 */ /* 0x000fe400078e00ff */
[----:B------:R-:W-:Y:S05]  /*d050*/  CALL.REL.NOINC `($__internal_60_$__cuda_sm70_shflsync_bfly_p) ;  /* 0x0000044000007944 */ /* 0x000fea0003c00000 */
        /* <DEDUP_REMOVED lines=41> */
[----:B------:R-:W-:Y:S05]  /*d2f0*/  CALL.REL.NOINC `($__internal_60_$__cuda_sm70_shflsync_bfly_p) ;  /* 0x000001a000007944 */ /* 0x000fea0003c00000 */
[----:B0-----:R-:W-:Y:S01]  /*d300*/  HFMA2.MMA R120, -RZ, RZ, 0, 1.1920928955078125e-07 ;  /* 0x00000002ff787435 */ /* 0x001fe200000001ff */
        /* <DEDUP_REMOVED lines=11> */
[----:B01----:R-:W-:Y:S01]  /*d3c0*/  FADD.FTZ R93, R93, R97 ;  /* 0x000000615d5d7221 */ /* 0x003fe20000010000 */
[----:B------:R-:W-:Y:S01]  /*d3d0*/  MOV R94, 0xd420 ;  /* 0x0000d420005e7802 */ /* 0x000fe20000000f00 */
[----:B------:R-:W-:-:S02]  /*d3e0*/  IMAD.MOV.U32 R120, RZ, RZ, 0x8 ;  /* 0x00000008ff787424 */ /* 0x000fc400078e00ff */
[----:B------:R-:W-:Y:S02]  /*d3f0*/  IMAD.MOV.U32 R97, RZ, RZ, 0x1f ;  /* 0x0000001fff617424 */ /* 0x000fe400078e00ff */
[----:B------:R-:W-:Y:S02]  /*d400*/  IMAD.MOV.U32 R126, RZ, RZ, -0x1 ;  /* 0xffffffffff7e7424 */ /* 0x000fe400078e00ff */
[----:B------:R-:W-:Y:S05]  /*d410*/  CALL.REL.NOINC `($__internal_60_$__cuda_sm70_shflsync_bfly_p) ;  /* 0x0000008000007944 */ /* 0x000fea0003c00000 */
[----:B-1----:R-:W-:Y:S01]  /*d420*/  FADD.FTZ R98, R93, R97 ;  /* 0x000000615d627221 */ /* 0x002fe20000010000 */
[----:B------:R-:W-:Y:S01]  /*d430*/  HFMA2.MMA R97, -RZ, RZ, 0, 1.847743988037109375e-06 ;  /* 0x0000001fff617435 */ /* 0x000fe200000001ff */
[----:B0-----:R-:W-:Y:S01]  /*d440*/  IMAD.MOV.U32 R120, RZ, RZ, 0x10 ;  /* 0x00000010ff787424 */ /* 0x001fe200078e00ff */
[----:B------:R-:W-:Y:S01]  /*d450*/  MOV R94, 0xd490 ;  /* 0x0000d490005e7802 */ /* 0x000fe20000000f00 */
[----:B------:R-:W-:Y:S02]  /*d460*/  IMAD.MOV.U32 R126, RZ, RZ, -0x1 ;  /* 0xffffffffff7e7424 */ /* 0x000fe400078e00ff */
[----:B------:R-:W-:Y:S02]  /*d470*/  IMAD.MOV.U32 R93, RZ, RZ, R98 ;  /* 0x000000ffff5d7224 */ /* 0x000fe400078e0062 */
[----:B------:R-:W-:Y:S05]  /*d480*/  CALL.REL.NOINC `($__internal_60_$__cuda_sm70_shflsync_bfly_p) ;  /* 0x0000001000007944 */ /* 0x000fea0003c00000 */
[----:B01----:R-:W-:Y:S05]  /*d490*/  BRA `(.L_x_9829) ;  /* 0xfffff25000007947 */ /* 0x003fea000383ffff */
        .weak           $__internal_60_$__cuda_sm70_shflsync_bfly_p
        .type           $__internal_60_$__cuda_sm70_shflsync_bfly_p,@function
        .size           $__internal_60_$__cuda_sm70_shflsync_bfly_p,(.L_x_13600 - $__internal_60_$__cuda_sm70_shflsync_bfly_p)
$__internal_60_$__cuda_sm70_shflsync_bfly_p:
[----:B------:R-:W-:Y:S01]  /*d4a0*/  IMAD.MOV.U32 R95, RZ, RZ, 0x0 ;  /* 0x00000000ff5f7424 */ /* 0x000fe200078e00ff */
[----:B------:R-:W-:Y:S04]  /*d4b0*/  WARPSYNC R126 ;  /* 0x0000007e00007348 */ /* 0x000fe80003800000 */
[----:B------:R0:W1:Y:S01]  /*d4c0*/  SHFL.BFLY PT, R97, R93, R120, R97 ;  /* 0x0c0000785d617389 */ /* 0x00006200000e0061 */
[----:B------:R-:W-:Y:S05]  /*d4d0*/  RET.REL.NODEC R94 `(_ZN10layer_norm31ln_parallel_residual_fwd_kernelINS_13Kernel_traitsIf6__halffS2_fjLj512ELj1ELj4ELj1ELj16ENS_18Kernel_traits_baseILj512EfS2_fS2_fjLj128EEEEELb1ELb0ELb0EEEvNS_9FwdParamsE) ;  /* 0xffff2b205e007950 */ /* 0x000fea0003c3ffff */
.L_x_9830:
        /* <DEDUP_REMOVED lines=10> */
.L_x_13600:


//--------------------- .text._ZN10layer_norm31ln_parallel_residual_fwd_kernelINS_13Kernel_traitsIf6__halffS2_fjLj512ELj1ELj4ELj1ELj16ENS_18Kernel_traits_baseILj512EfS2_fS2_fjLj128EEEEELb1ELb0ELb1EEEvNS_9FwdParamsE --------------------------
	.section	.text._ZN10layer_norm31ln_parallel_residual_fwd_kernelINS_13Kernel_traitsIf6__halffS2_fjLj512ELj1ELj4ELj1ELj16ENS_18Kernel_traits_baseILj512EfS2_fS2_fjLj128EEEEELb1ELb0ELb1EEEvNS_9FwdParamsE,"ax",@progbits
	.sectioninfo	@"SHI_REGISTERS=128"
	.align	128
        .global         _ZN10layer_norm31ln_parallel_residual_fwd_kernelINS_13Kernel_traitsIf6__halffS2_fjLj512ELj1ELj4ELj1ELj16ENS_18Kernel_traits_baseILj512EfS2_fS2_fjLj128EEEEELb1ELb0ELb1EEEvNS_9FwdParamsE
        .type           _ZN10layer_norm31ln_parallel_residual_fwd_kernelINS_13Kernel_traitsIf6__halffS2_fjLj512ELj1ELj4ELj1ELj16ENS_18Kernel_traits_baseILj512EfS2_fS2_fjLj128EEEEELb1ELb0ELb1EEEvNS_9FwdParamsE,@function
        .size           _ZN10layer_norm31ln_parallel_residual_fwd_kernelINS_13Kernel_traitsIf6__halffS2_fjLj512ELj1ELj4ELj1ELj16ENS_18Kernel_traits_baseILj512EfS2_fS2_fjLj128EEEEELb1ELb0ELb1EEEvNS_9FwdParamsE,(.L_x_13601 - _ZN10layer_norm31ln_parallel_residual_fwd_kernelINS_13Kernel_traitsIf6__halffS2_fjLj512ELj1ELj4ELj1ELj16ENS_18Kernel_traits_baseILj512EfS2_fS2_fjLj128EEEEELb1ELb0ELb1EEEvNS_9FwdParamsE)
        .other          _ZN10layer_norm31ln_parallel_residual_fwd_kernelINS_13Kernel_traitsIf6__halffS2_fjLj512ELj1ELj4ELj1ELj16ENS_18Kernel_traits_baseILj512EfS2_fS2_fjLj128EEEEELb1ELb0ELb1EEEvNS_9FwdParamsE,@"STO_CUDA_ENTRY STV_DEFAULT"
_ZN10layer_norm31ln_parallel_residual_fwd_kernelINS_13Kernel_traitsIf6__halffS2_fjLj512ELj1ELj4ELj1ELj16ENS_18Kernel_traits_baseILj512EfS2_fS2_fjLj128EEEEELb1ELb0ELb1EEEvNS_9FwdParamsE:
.text._ZN10layer_norm31ln_parallel_residual_fwd_kernelINS_13Kernel_traitsIf6__halffS2_fjLj512ELj1ELj4ELj1ELj16ENS_18Kernel_traits_baseILj512EfS2_fS2_fjLj128EEEEELb1ELb0ELb1EEEvNS_9FwdParamsE:
        /* <DEDUP_REMOVED lines=155> */
.L_x_10093:
[----:B------:R-:W-:Y:S01]  /*09b0*/  ISETP.NE.U32.AND P0, PT, RZ, c[0x0][0x180], PT ;  /* 0x00006000ff007a0c */ /* 0x000fe20003f05070 */
[----:B------:R-:W-:Y:S01]  /*09c0*/  IMAD R8, R110, c[0x0][0x168], RZ ;  /* 0x00005a006e087a24 */ /* 0x000fe200078e02ff */
[----:B------:R-:W-:Y:S01]  /*09d0*/  ISETP.NE.U32.AND P1, PT, RZ, c[0x0][0x178], PT ;  /* 0x00005e00ff007a0c */ /* 0x000fe20003f25070 */
[----:B------:R-:W-:Y:S01]  /*09e0*/  IMAD.MOV.U32 R98, RZ, RZ, 0x10 ;  /* 0x00000010ff627424 */ /* 0x000fe200078e00ff */
        /* <DEDUP_REMOVED lines=26> */
.L_x_9833:
[----:B------:R-:W-:Y:S02]  /*0b90*/  IMAD.MOV.U32 R96, RZ, RZ, R103 ;  /* 0x000000ffff607224 */ /* 0x000fe400078e0067 */
.L_x_9834:
[----:B------:R-:W-:Y:S05]  /*0ba0*/  BSYNC B1 ;  /* 0x0000000000017941 */ /* 0x000fea0003800000 */
.L_x_9832:
        /* <DEDUP_REMOVED lines=16> */
.L_x_9838:
[----:B------:R-:W-:Y:S05]  /*0cb0*/  BSYNC B2 ;  /* 0x0000000000027941 */ /* 0x000fea0003800000 */
.L_x_9837:
        /* <DEDUP_REMOVED lines=44> */
.L_x_9836:
[----:B------:R-:W-:Y:S05]  /*0f80*/  BSYNC B1 ;  /* 0x0000000000017941 */ /* 0x000fea0003800000 */
.L_x_9835:
        /* <DEDUP_REMOVED lines=16> */
.L_x_9839:
        /* <DEDUP_REMOVED lines=12> */
.L_x_9842:
[----:B------:R-:W-:Y:S02]  /*1150*/  IMAD.MOV.U32 R4, RZ, RZ, R103 ;  /* 0x000000ffff047224 */ /* 0x000fe400078e0067 */
.L_x_9843:
[----:B------:R-:W-:Y:S05]  /*1160*/  BSYNC B1 ;  /* 0x0000000000017941 */ /* 0x000fea0003800000 */
.L_x_9841:
        /* <DEDUP_REMOVED lines=16> */
.L_x_9847:
[----:B------:R-:W-:Y:S05]  /*1270*/  BSYNC B2 ;  /* 0x0000000000027941 */ /* 0x000fea0003800000 */
.L_x_9846:
        /* <DEDUP_REMOVED lines=44> */
.L_x_9845:
[----:B------:R-:W-:Y:S05]  /*1540*/  BSYNC B1 ;  /* 0x0000000000017941 */ /* 0x000fea0003800000 */
.L_x_9844:
        /* <DEDUP_REMOVED lines=10> */
.L_x_9840:
        /* <DEDUP_REMOVED lines=12> */
.L_x_9849:
[----:B------:R-:W-:Y:S02]  /*16b0*/  IMAD.MOV.U32 R13, RZ, RZ, R103 ;  /* 0x000000ffff0d7224 */ /* 0x000fe400078e0067 */
.L_x_9850:
[----:B------:R-:W-:Y:S05]  /*16c0*/  BSYNC B1 ;  /* 0x0000000000017941 */ /* 0x000fea0003800000 */
.L_x_9848:
        /* <DEDUP_REMOVED lines=16> */
.L_x_9854:
[----:B------:R-:W-:Y:S05]  /*17d0*/  BSYNC B2 ;  /* 0x0000000000027941 */ /* 0x000fea0003800000 */
.L_x_9853:
        /* <DEDUP_REMOVED lines=44> */
.L_x_9852:
[----:B------:R-:W-:Y:S05]  /*1aa0*/  BSYNC B1 ;  /* 0x0000000000017941 */ /* 0x000fea0003800000 */
.L_x_9851:
        /* <DEDUP_REMOVED lines=13> */
.L_x_9855:
        /* <DEDUP_REMOVED lines=12> */
.L_x_9858:
[----:B------:R-:W-:Y:S02]  /*1c40*/  IMAD.MOV.U32 R5, RZ, RZ, R103 ;  /* 0x000000ffff057224 */ /* 0x000fe400078e0067 */
.L_x_9859:
[----:B------:R-:W-:Y:S05]  /*1c50*/  BSYNC B1 ;  /* 0x0000000000017941 */ /* 0x000fea0003800000 */
.L_x_9857:
        /* <DEDUP_REMOVED lines=16> */
.L_x_9863:
[----:B------:R-:W-:Y:S05]  /*1d60*/  BSYNC B2 ;  /* 0x0000000000027941 */ /* 0x000fea0003800000 */
.L_x_9862:
        /* <DEDUP_REMOVED lines=44> */
.L_x_9861:
[----:B------:R-:W-:Y:S05]  /*2030*/  BSYNC B1 ;  /* 0x0000000000017941 */ /* 0x000fea0003800000 */
.L_x_9860:
        /* <DEDUP_REMOVED lines=10> */
.L_x_9856:
        /* <DEDUP_REMOVED lines=12> */
.L_x_9865:
[----:B------:R-:W-:Y:S02]  /*21a0*/  IMAD.MOV.U32 R8, RZ, RZ, R103 ;  /* 0x000000ffff087224 */ /* 0x000fe400078e0067 */
.L_x_9866:
[----:B------:R-:W-:Y:S05]  /*21b0*/  BSYNC B1 ;  /* 0x0000000000017941 */ /* 0x000fea0003800000 */
.L_x_9864:
        /* <DEDUP_REMOVED lines=16> */
.L_x_9870:
[----:B------:R-:W-:Y:S05]  /*22c0*/  BSYNC B2 ;  /* 0x0000000000027941 */ /* 0x000fea0003800000 */
.L_x_9869:
        /* <DEDUP_REMOVED lines=44> */
.L_x_9868:
[----:B------:R-:W-:Y:S05]  /*2590*/  BSYNC B1 ;  /* 0x0000000000017941 */ /* 0x000fea0003800000 */
.L_x_9867:
        /* <DEDUP_REMOVED lines=13> */
.L_x_9871:
        /* <DEDUP_REMOVED lines=12> */
.L_x_9874:
[----:B------:R-:W-:Y:S02]  /*2730*/  MOV R6, R103 ;  /* 0x0000006700067202 */ /* 0x000fe40000000f00 */
.L_x_9875:
[----:B------:R-:W-:Y:S05]  /*2740*/  BSYNC B1 ;  /* 0x0000000000017941 */ /* 0x000fea0003800000 */
.L_x_9873:
        /* <DEDUP_REMOVED lines=16> */
.L_x_9879:
[----:B------:R-:W-:Y:S05]  /*2850*/  BSYNC B2 ;  /* 0x0000000000027941 */ /* 0x000fea0003800000 */
.L_x_9878:
        /* <DEDUP_REMOVED lines=44> */
.L_x_9877:
[----:B------:R-:W-:Y:S05]  /*2b20*/  BSYNC B1 ;  /* 0x0000000000017941 */ /* 0x000fea0003800000 */
.L_x_9876:
        /* <DEDUP_REMOVED lines=10> */
.L_x_9872:
        /* <DEDUP_REMOVED lines=12> */
.L_x_9881:
[----:B------:R-:W-:Y:S02]  /*2c90*/  MOV R8, R103 ;  /* 0x0000006700087202 */ /* 0x000fe40000000f00 */
.L_x_9882:
[----:B------:R-:W-:Y:S05]  /*2ca0*/  BSYNC B1 ;  /* 0x0000000000017941 */ /* 0x000fea0003800000 */
.L_x_9880:
        /* <DEDUP_REMOVED lines=16> */
.L_x_9886:
[----:B------:R-:W-:Y:S05]  /*2db0*/  BSYNC B2 ;  /* 0x0000000000027941 */ /* 0x000fea0003800000 */
.L_x_9885:
        /* <DEDUP_REMOVED lines=44> */
.L_x_9884:
[----:B------:R-:W-:Y:S05]  /*3080*/  BSYNC B1 ;  /* 0x0000000000017941 */ /* 0x000fea0003800000 */
.L_x_9883:
        /* <DEDUP_REMOVED lines=13> */
.L_x_9887:
        /* <DEDUP_REMOVED lines=12> */
.L_x_9890:
[----:B------:R-:W-:Y:S02]  /*3220*/  IMAD.MOV.U32 R7, RZ, RZ, R103 ;  /* 0x000000ffff077224 */ /* 0x000fe400078e0067 */
.L_x_9891:
[----:B------:R-:W-:Y:S05]  /*3230*/  BSYNC B1 ;  /* 0x0000000000017941 */ /* 0x000fea0003800000 */
.L_x_9889:
        /* <DEDUP_REMOVED lines=16> */
.L_x_9895:
[----:B------:R-:W-:Y:S05]  /*3340*/  BSYNC B2 ;  /* 0x0000000000027941 */ /* 0x000fea0003800000 */
.L_x_9894:
        /* <DEDUP_REMOVED lines=44> */
.L_x_9893:
[----:B------:R-:W-:Y:S05]  /*3610*/  BSYNC B1 ;  /* 0x0000000000017941 */ /* 0x000fea0003800000 */
.L_x_9892:
        /* <DEDUP_REMOVED lines=10> */
.L_x_9888:
        /* <DEDUP_REMOVED lines=12> */
.L_x_9897:
[----:B------:R-:W-:Y:S02]  /*3780*/  IMAD.MOV.U32 R111, RZ, RZ, R103 ;  /* 0x000000ffff6f7224 */ /* 0x000fe400078e0067 */
.L_x_9898:
[----:B------:R-:W-:Y:S05]  /*3790*/  BSYNC B1 ;  /* 0x0000000000017941 */ /* 0x000fea0003800000 */
.L_x_9896:
        /* <DEDUP_REMOVED lines=16> */
.L_x_9902:
[----:B------:R-:W-:Y:S05]  /*38a0*/  BSYNC B2 ;  /* 0x0000000000027941 */ /* 0x000fea0003800000 */
.L_x_9901:
        /* <DEDUP_REMOVED lines=44> */
.L_x_9900:
[----:B------:R-:W-:Y:S05]  /*3b70*/  BSYNC B1 ;  /* 0x0000000000017941 */ /* 0x000fea0003800000 */
.L_x_9899:
        /* <DEDUP_REMOVED lines=12> */
.L_x_9903:
        /* <DEDUP_REMOVED lines=12> */
.L_x_9906:
[----:B------:R-:W-:Y:S02]  /*3d00*/  IMAD.MOV.U32 R9, RZ, RZ, R103 ;  /* 0x000000ffff097224 */ /* 0x000fe400078e0067 */
.L_x_9907:
[----:B------:R-:W-:Y:S05]  /*3d10*/  BSYNC B1 ;  /* 0x0000000000017941 */ /* 0x000fea0003800000 */
.L_x_9905:
        /* <DEDUP_REMOVED lines=16> */
.L_x_9911:
[----:B------:R-:W-:Y:S05]  /*3e20*/  BSYNC B2 ;  /* 0x0000000000027941 */ /* 0x000fea0003800000 */
.L_x_9910:
        /* <DEDUP_REMOVED lines=44> */
.L_x_9909:
[----:B------:R-:W-:Y:S05]  /*40f0*/  BSYNC B1 ;  /* 0x0000000000017941 */ /* 0x000fea0003800000 */
.L_x_9908:
        /* <DEDUP_REMOVED lines=9> */
.L_x_9904:
        /* <DEDUP_REMOVED lines=12> */
.L_x_9913:
[----:B------:R-:W-:Y:S02]  /*4250*/  IMAD.MOV.U32 R9, RZ, RZ, R103 ;  /* 0x000000ffff097224 */ /* 0x000fe400078e0067 */
.L_x_9914:
[----:B------:R-:W-:Y:S05]  /*4260*/  BSYNC B1 ;  /* 0x0000000000017941 */ /* 0x000fea0003800000 */
.L_x_9912:
        /* <DEDUP_REMOVED lines=16> */
.L_x_9918:
[----:B------:R-:W-:Y:S05]  /*4370*/  BSYNC B2 ;  /* 0x0000000000027941 */ /* 0x000fea0003800000 */
.L_x_9917:
        /* <DEDUP_REMOVED lines=44> */
.L_x_9916:
[----:B------:R-:W-:Y:S05]  /*4640*/  BSYNC B1 ;  /* 0x0000000000017941 */ /* 0x000fea0003800000 */
.L_x_9915:
        /* <DEDUP_REMOVED lines=12> */
.L_x_9919:
        /* <DEDUP_REMOVED lines=12> */
.L_x_9922:
[----:B------:R-:W-:Y:S02]  /*47d0*/  IMAD.MOV.U32 R10, RZ, RZ, R103 ;  /* 0x000000ffff0a7224 */ /* 0x000fe400078e0067 */
.L_x_9923:
[----:B------:R-:W-:Y:S05]  /*47e0*/  BSYNC B1 ;  /* 0x0000000000017941 */ /* 0x000fea0003800000 */
.L_x_9921:
        /* <DEDUP_REMOVED lines=16> */
.L_x_9927:
[----:B------:R-:W-:Y:S05]  /*48f0*/  BSYNC B2 ;  /* 0x0000000000027941 */ /* 0x000fea0003800000 */
.L_x_9926:
        /* <DEDUP_REMOVED lines=44> */
.L_x_9925:
[----:B------:R-:W-:Y:S05]  /*4bc0*/  BSYNC B1 ;  /* 0x0000000000017941 */ /* 0x000fea0003800000 */
.L_x_9924:
        /* <DEDUP_REMOVED lines=9> */
.L_x_9920:
        /* <DEDUP_REMOVED lines=12> */
.L_x_9929:
[----:B------:R-:W-:Y:S02]  /*4d20*/  IMAD.MOV.U32 R10, RZ, RZ, R103 ;  /* 0x000000ffff0a7224 */ /* 0x000fe400078e0067 */
.L_x_9930:
[----:B------:R-:W-:Y:S05]  /*4d30*/  BSYNC B1 ;  /* 0x0000000000017941 */ /* 0x000fea0003800000 */
.L_x_9928:
        /* <DEDUP_REMOVED lines=16> */
.L_x_9934:
[----:B------:R-:W-:Y:S05]  /*4e40*/  BSYNC B2 ;  /* 0x0000000000027941 */ /* 0x000fea0003800000 */
.L_x_9933:
        /* <DEDUP_REMOVED lines=44> */
.L_x_9932:
[----:B------:R-:W-:Y:S05]  /*5110*/  BSYNC B1 ;  /* 0x0000000000017941 */ /* 0x000fea0003800000 */
.L_x_9931:
        /* <DEDUP_REMOVED lines=12> */
.L_x_9935:
        /* <DEDUP_REMOVED lines=12> */
.L_x_9938:
[----:B------:R-:W-:Y:S02]  /*52a0*/  IMAD.MOV.U32 R102, RZ, RZ, R103 ;  /* 0x000000ffff667224 */ /* 0x000fe400078e0067 */
.L_x_9939:
[----:B------:R-:W-:Y:S05]  /*52b0*/  BSYNC B1 ;  /* 0x0000000000017941 */ /* 0x000fea0003800000 */
.L_x_9937:
        /* <DEDUP_REMOVED lines=16> */
.L_x_9943:
[----:B------:R-:W-:Y:S05]  /*53c0*/  BSYNC B2 ;  /* 0x0000000000027941 */ /* 0x000fea0003800000 */
.L_x_9942:
        /* <DEDUP_REMOVED lines=44> */
.L_x_9941:
[----:B------:R-:W-:Y:S05]  /*5690*/  BSYNC B1 ;  /* 0x0000000000017941 */ /* 0x000fea0003800000 */
.L_x_9940:
        /* <DEDUP_REMOVED lines=10> */
.L_x_9936:
        /* <DEDUP_REMOVED lines=12> */
.L_x_9945:
[----:B------:R-:W-:Y:S02]  /*5800*/  IMAD.MOV.U32 R111, RZ, RZ, R103 ;  /* 0x000000ffff6f7224 */ /* 0x000fe400078e0067 */
.L_x_9946:
[----:B------:R-:W-:Y:S05]  /*5810*/  BSYNC B1 ;  /* 0x0000000000017941 */ /* 0x000fea0003800000 */
.L_x_9944:
        /* <DEDUP_REMOVED lines=16> */
.L_x_9950:
[----:B------:R-:W-:Y:S05]  /*5920*/  BSYNC B2 ;  /* 0x0000000000027941 */ /* 0x000fea0003800000 */
.L_x_9949:
        /* <DEDUP_REMOVED lines=44> */
.L_x_9948:
[----:B------:R-:W-:Y:S05]  /*5bf0*/  BSYNC B1 ;  /* 0x0000000000017941 */ /* 0x000fea0003800000 */
.L_x_9947:
        /* <DEDUP_REMOVED lines=12> */
.L_x_9951:
        /* <DEDUP_REMOVED lines=12> */
.L_x_9954:
[----:B------:R-:W-:Y:S02]  /*5d80*/  MOV R0, R103 ;  /* 0x0000006700007202 */ /* 0x000fe40000000f00 */
.L_x_9955:
[----:B------:R-:W-:Y:S05]  /*5d90*/  BSYNC B1 ;  /* 0x0000000000017941 */ /* 0x000fea0003800000 */
.L_x_9953:
        /* <DEDUP_REMOVED lines=18> */
.L_x_9959:
[----:B------:R-:W-:Y:S05]  /*5ec0*/  BSYNC B2 ;  /* 0x0000000000027941 */ /* 0x000fea0003800000 */
.L_x_9958:
        /* <DEDUP_REMOVED lines=44> */
.L_x_9957:
[----:B------:R-:W-:Y:S05]  /*6190*/  BSYNC B1 ;  /* 0x0000000000017941 */ /* 0x000fea0003800000 */
.L_x_9956:
        /* <DEDUP_REMOVED lines=10> */
.L_x_9952:
[----:B------:R-:W-:Y:S01]  /*6240*/  P2R R94, PR, RZ, 0x2 ;  /* 0x00000002ff5e7803 */ /* 0x000fe20000000000 */
[----:B------:R-:W-:Y:S01]  /*6250*/  IMAD.MOV.U32 R119, RZ, RZ, 0x20 ;  /* 0x00000020ff777424 */ /* 0x000fe200078e00ff */
[----:B------:R-:W-:Y:S01]  /*6260*/  ISETP.NE.AND P1, PT, R117, RZ, PT ;  /* 0x000000ff7500720c */ /* 0x000fe20003f25270 */
[----:B------:R-:W-:Y:S01]  /*6270*/  HFMA2.MMA R118, -RZ, RZ, 0, 4.76837158203125e-07 ;  /* 0x00000008ff767435 */ /* 0x000fe200000001ff */
        /* <DEDUP_REMOVED lines=50> */
.L_x_9960:
        /* <DEDUP_REMOVED lines=16> */
.L_x_9962:
[----:B-1----:R-:W-:Y:S02]  /*66a0*/  IMAD.MOV.U32 R120, RZ, RZ, R103 ;  /* 0x000000ffff787224 */ /* 0x002fe400078e0067 */
.L_x_9963:
[----:B------:R-:W-:Y:S05]  /*66b0*/  BSYNC B1 ;  /* 0x0000000000017941 */ /* 0x000fea0003800000 */
.L_x_9961:
        /* <DEDUP_REMOVED lines=16> */
.L_x_9967:
[----:B------:R-:W-:Y:S05]  /*67c0*/  BSYNC B2 ;  /* 0x0000000000027941 */ /* 0x000fea0003800000 */
.L_x_9966:
        /* <DEDUP_REMOVED lines=44> */
.L_x_9965:
[----:B------:R-:W-:Y:S05]  /*6a90*/  BSYNC B1 ;  /* 0x0000000000017941 */ /* 0x000fea0003800000 */
.L_x_9964:
        /* <DEDUP_REMOVED lines=13> */
.L_x_9968:
        /* <DEDUP_REMOVED lines=12> */
.L_x_9971:
[----:B------:R-:W-:Y:S02]  /*6c30*/  IMAD.MOV.U32 R4, RZ, RZ, R103 ;  /* 0x000000ffff047224 */ /* 0x000fe400078e0067 */
.L_x_9972:
[----:B------:R-:W-:Y:S05]  /*6c40*/  BSYNC B1 ;  /* 0x0000000000017941 */ /* 0x000fea0003800000 */
.L_x_9970:
        /* <DEDUP_REMOVED lines=16> */
.L_x_9976:
[----:B------:R-:W-:Y:S05]  /*6d50*/  BSYNC B2 ;  /* 0x0000000000027941 */ /* 0x000fea0003800000 */
.L_x_9975:
        /* <DEDUP_REMOVED lines=44> */
.L_x_9974:
[----:B------:R-:W-:Y:S05]  /*7020*/  BSYNC B1 ;  /* 0x0000000000017941 */ /* 0x000fea0003800000 */
.L_x_9973:
[----:B------:R-:W0:Y:S01]  /*7030*/  I2F.U32 R4, R4 ;  /* 0x0000000400047306 */ /* 0x000e220000201000 */
[----:B------:R-:W-:Y:S01]  /*7040*/  HADD2.F32 R95, -RZ, R24.H0_H0 ;  /* 0x20000018ff5f7230 */ /* 0x000fe20000004100 */
[----:B0-----:R-:W-:-:S05]  /*7050*/  FFMA.FTZ R93, R4, R115, 1.1641532182693481445e-10 ;  /* 0x2f000000045d7423 */ /* 0x001fca0000010073 */
[----:B------:R-:W-:Y:S01]  /*7060*/  FSETP.GTU.FTZ.AND P2, PT, R93, c[0x0][0x1e4], PT ;  /* 0x000079005d007a0b */ /* 0x000fe20003f5c000 */
[----:B------:R-:W-:-:S05]  /*7070*/  FMUL.FTZ R93, R95, c[0x0][0x1e8] ;  /* 0x00007a005f5d7a20 */ /* 0x000fca0000410000 */
[----:B------:R-:W-:-:S05]  /*7080*/  FSEL R93, R93, RZ, !P2 ;  /* 0x000000ff5d5d7208 */ /* 0x000fca0005000000 */
[----:B------:R-:W-:Y:S01]  /*7090*/  FADD.FTZ R92, R92, R93 ;  /* 0x0000005d5c5c7221 */ /* 0x000fe20000010000 */
[----:B------:R-:W-:-:S03]  /*70a0*/  SEL R93, RZ, 0x1, P2 ;  /* 0x00000001ff5d7807 */ /* 0x000fc60001000000 */
[----:B------:R-:W-:Y:S01]  /*70b0*/  @P0 FADD.FTZ R92, R20, R92 ;  /* 0x0000005c145c0221 */ /* 0x000fe20000010000 */
[----:B------:R-:W-:Y:S02]  /*70c0*/  PRMT R4, R93, 0x7610, R4 ;  /* 0x000076105d047816 */ /* 0x000fe40000000004 */
.L_x_9969:
        /* <DEDUP_REMOVED lines=12> */
.L_x_9978:
[----:B------:R-:W-:Y:S02]  /*7190*/  IMAD.MOV.U32 R93, RZ, RZ, R103 ;  /* 0x000000ffff5d7224 */ /* 0x000fe400078e0067 */
.L_x_9979:
[----:B------:R-:W-:Y:S05]  /*71a0*/  BSYNC B1 ;  /* 0x0000000000017941 */ /* 0x000fea0003800000 */
.L_x_9977:
        /* <DEDUP_REMOVED lines=16> */
.L_x_9983:
[----:B------:R-:W-:Y:S05]  /*72b0*/  BSYNC B2 ;  /* 0x0000000000027941 */ /* 0x000fea0003800000 */
.L_x_9982:
        /* <DEDUP_REMOVED lines=44> */
.L_x_9981:
[----:B------:R-:W-:Y:S05]  /*7580*/  BSYNC B1 ;  /* 0x0000000000017941 */ /* 0x000fea0003800000 */
.L_x_9980:
        /* <DEDUP_REMOVED lines=13> */
.L_x_9984:
        /* <DEDUP_REMOVED lines=12> */
.L_x_9987:
[----:B------:R-:W-:Y:S02]  /*7720*/  IMAD.MOV.U32 R5, RZ, RZ, R103 ;  /* 0x000000ffff057224 */ /* 0x000fe400078e0067 */
.L_x_9988:
[----:B------:R-:W-:Y:S05]  /*7730*/  BSYNC B1 ;  /* 0x0000000000017941 */ /* 0x000fea0003800000 */
.L_x_9986:
        /* <DEDUP_REMOVED lines=16> */
.L_x_9992:
[----:B------:R-:W-:Y:S05]  /*7840*/  BSYNC B2 ;  /* 0x0000000000027941 */ /* 0x000fea0003800000 */
.L_x_9991:
        /* <DEDUP_REMOVED lines=41> */
[----:B------:R-:W-:Y:S01]  /*7ae0*/  MOV R3, R94 ;  /* 0x0000005e00037202 */ /* 0x000fe20000000f00 */
[----:B------:R-:W-:Y:S01]  /*7af0*/  IMAD.MOV.U32 R94, RZ, RZ, RZ ;  /* 0x000000ffff5e7224 */ /* 0x000fe200078e00ff */
[----:B------:R-:W-:Y:S02]  /*7b00*/  LOP3.LUT R105, R95, UR26, R116, 0x96, !PT ;  /* 0x0000001a5f697c12 */ /* 0x000fe4000f8e9674 */
.L_x_9990:
[----:B------:R-:W-:Y:S05]  /*7b10*/  BSYNC B1 ;  /* 0x0000000000017941 */ /* 0x000fea0003800000 */
.L_x_9989:
        /* <DEDUP_REMOVED lines=10> */
.L_x_9985:
        /* <DEDUP_REMOVED lines=12> */
.L_x_9994:
[----:B------:R-:W-:Y:S02]  /*7c80*/  IMAD.MOV.U32 R96, RZ, RZ, R103 ;  /* 0x000000ffff607224 */ /* 0x000fe400078e0067 */
.L_x_9995:
[----:B------:R-:W-:Y:S05]  /*7c90*/  BSYNC B1 ;  /* 0x0000000000017941 */ /* 0x000fea0003800000 */
.L_x_9993:
        /* <DEDUP_REMOVED lines=16> */
.L_x_9999:
[----:B------:R-:W-:Y:S05]  /*7da0*/  BSYNC B2 ;  /* 0x0000000000027941 */ /* 0x000fea0003800000 */
.L_x_9998:
        /* <DEDUP_REMOVED lines=44> */
.L_x_9997:
[----:B------:R-:W-:Y:S05]  /*8070*/  BSYNC B1 ;  /* 0x0000000000017941 */ /* 0x000fea0003800000 */
.L_x_9996:
        /* <DEDUP_REMOVED lines=13> */
.L_x_10000:
        /* <DEDUP_REMOVED lines=12> */
.L_x_10003:
[----:B------:R-:W-:Y:S02]  /*8210*/  IMAD.MOV.U32 R6, RZ, RZ, R103 ;  /* 0x000000ffff067224 */ /* 0x000fe400078e0067 */
.L_x_10004:
[----:B------:R-:W-:Y:S05]  /*8220*/  BSYNC B1 ;  /* 0x0000000000017941 */ /* 0x000fea0003800000 */
.L_x_10002:
        /* <DEDUP_REMOVED lines=16> */
.L_x_10008:
[----:B------:R-:W-:Y:S05]  /*8330*/  BSYNC B2 ;  /* 0x0000000000027941 */ /* 0x000fea0003800000 */
.L_x_10007:
        /* <DEDUP_REMOVED lines=44> */
.L_x_10006:
[----:B------:R-:W-:Y:S05]  /*8600*/  BSYNC B1 ;  /* 0x0000000000017941 */ /* 0x000fea0003800000 */
.L_x_10005:
        /* <DEDUP_REMOVED lines=10> */
.L_x_10001:
        /* <DEDUP_REMOVED lines=12> */
.L_x_10010:
[----:B------:R-:W-:Y:S02]  /*8770*/  IMAD.MOV.U32 R95, RZ, RZ, R103 ;  /* 0x000000ffff5f7224 */ /* 0x000fe400078e0067 */
.L_x_10011:
[----:B------:R-:W-:Y:S05]  /*8780*/  BSYNC B1 ;  /* 0x0000000000017941 */ /* 0x000fea0003800000 */
.L_x_10009:
        /* <DEDUP_REMOVED lines=16> */
.L_x_10015:
[----:B------:R-:W-:Y:S05]  /*8890*/  BSYNC B2 ;  /* 0x0000000000027941 */ /* 0x000fea0003800000 */
.L_x_10014:
        /* <DEDUP_REMOVED lines=44> */
.L_x_10013:
[----:B------:R-:W-:Y:S05]  /*8b60*/  BSYNC B1 ;  /* 0x0000000000017941 */ /* 0x000fea0003800000 */
.L_x_10012:
        /* <DEDUP_REMOVED lines=13> */
.L_x_10016:
        /* <DEDUP_REMOVED lines=12> */
.L_x_10019:
[----:B------:R-:W-:Y:S02]  /*8d00*/  IMAD.MOV.U32 R7, RZ, RZ, R103 ;  /* 0x000000ffff077224 */ /* 0x000fe400078e0067 */
.L_x_10020:
[----:B------:R-:W-:Y:S05]  /*8d10*/  BSYNC B1 ;  /* 0x0000000000017941 */ /* 0x000fea0003800000 */
.L_x_10018:
        /* <DEDUP_REMOVED lines=16> */
.L_x_10024:
[----:B------:R-:W-:Y:S05]  /*8e20*/  BSYNC B2 ;  /* 0x0000000000027941 */ /* 0x000fea0003800000 */
.L_x_10023:
        /* <DEDUP_REMOVED lines=44> */
.L_x_10022:
[----:B------:R-:W-:Y:S05]  /*90f0*/  BSYNC B1 ;  /* 0x0000000000017941 */ /* 0x000fea0003800000 */
.L_x_10021:
        /* <DEDUP_REMOVED lines=10> */
.L_x_10017:
        /* <DEDUP_REMOVED lines=12> */
.L_x_10026:
[----:B------:R-:W-:Y:S02]  /*9260*/  IMAD.MOV.U32 R111, RZ, RZ, R103 ;  /* 0x000000ffff6f7224 */ /* 0x000fe400078e0067 */
.L_x_10027:
[----:B------:R-:W-:Y:S05]  /*9270*/  BSYNC B1 ;  /* 0x0000000000017941 */ /* 0x000fea0003800000 */
.L_x_10025:
        /* <DEDUP_REMOVED lines=16> */
.L_x_10031:
[----:B------:R-:W-:Y:S05]  /*9380*/  BSYNC B2 ;  /* 0x0000000000027941 */ /* 0x000fea0003800000 */
.L_x_10030:
        /* <DEDUP_REMOVED lines=44> */
.L_x_10029:
[----:B------:R-:W-:Y:S05]  /*9650*/  BSYNC B1 ;  /* 0x0000000000017941 */ /* 0x000fea0003800000 */
.L_x_10028:
        /* <DEDUP_REMOVED lines=12> */
.L_x_10032:
        /* <DEDUP_REMOVED lines=12> */
.L_x_10035:
[----:B------:R-:W-:Y:S02]  /*97e0*/  IMAD.MOV.U32 R97, RZ, RZ, R103 ;  /* 0x000000ffff617224 */ /* 0x000fe400078e0067 */
.L_x_10036:
[----:B------:R-:W-:Y:S05]  /*97f0*/  BSYNC B1 ;  /* 0x0000000000017941 */ /* 0x000fea0003800000 */
.L_x_10034:
        /* <DEDUP_REMOVED lines=16> */
.L_x_10040:
[----:B------:R-:W-:Y:S05]  /*9900*/  BSYNC B2 ;  /* 0x0000000000027941 */ /* 0x000fea0003800000 */
.L_x_10039:
        /* <DEDUP_REMOVED lines=44> */
.L_x_10038:
[----:B------:R-:W-:Y:S05]  /*9bd0*/  BSYNC B1 ;  /* 0x0000000000017941 */ /* 0x000fea0003800000 */
.L_x_10037:
        /* <DEDUP_REMOVED lines=9> */
.L_x_10033:
        /* <DEDUP_REMOVED lines=12> */
.L_x_10042:
[----:B------:R-:W-:Y:S02]  /*9d30*/  IMAD.MOV.U32 R97, RZ, RZ, R103 ;  /* 0x000000ffff617224 */ /* 0x000fe400078e0067 */
.L_x_10043:
[----:B------:R-:W-:Y:S05]  /*9d40*/  BSYNC B1 ;  /* 0x0000000000017941 */ /* 0x000fea0003800000 */
.L_x_10041:
        /* <DEDUP_REMOVED lines=16> */
.L_x_10047:
[----:B------:R-:W-:Y:S05]  /*9e50*/  BSYNC B2 ;  /* 0x0000000000027941 */ /* 0x000fea0003800000 */
.L_x_10046:
        /* <DEDUP_REMOVED lines=44> */
.L_x_10045:
[----:B------:R-:W-:Y:S05]  /*a120*/  BSYNC B1 ;  /* 0x0000000000017941 */ /* 0x000fea0003800000 */
.L_x_10044:
        /* <DEDUP_REMOVED lines=12> */
.L_x_10048:
        /* <DEDUP_REMOVED lines=12> */
.L_x_10051:
[----:B------:R-:W-:Y:S02]  /*a2b0*/  IMAD.MOV.U32 R98, RZ, RZ, R103 ;  /* 0x000000ffff627224 */ /* 0x000fe400078e0067 */
.L_x_10052:
[----:B------:R-:W-:Y:S05]  /*a2c0*/  BSYNC B1 ;  /* 0x0000000000017941 */ /* 0x000fea0003800000 */
.L_x_10050:
        /* <DEDUP_REMOVED lines=16> */
.L_x_10056:
[----:B------:R-:W-:Y:S05]  /*a3d0*/  BSYNC B2 ;  /* 0x0000000000027941 */ /* 0x000fea0003800000 */
.L_x_10055:
        /* <DEDUP_REMOVED lines=44> */
.L_x_10054:
[----:B------:R-:W-:Y:S05]  /*a6a0*/  BSYNC B1 ;  /* 0x0000000000017941 */ /* 0x000fea0003800000 */
.L_x_10053:
        /* <DEDUP_REMOVED lines=9> */
.L_x_10049:
        /* <DEDUP_REMOVED lines=12> */
.L_x_10058:
[----:B------:R-:W-:Y:S02]  /*a800*/  IMAD.MOV.U32 R98, RZ, RZ, R103 ;  /* 0x000000ffff627224 */ /* 0x000fe400078e0067 */
.L_x_10059:
[----:B------:R-:W-:Y:S05]  /*a810*/  BSYNC B1 ;  /* 0x0000000000017941 */ /* 0x000fea0003800000 */
.L_x_10057:
        /* <DEDUP_REMOVED lines=16> */
.L_x_10063:
[----:B------:R-:W-:Y:S05]  /*a920*/  BSYNC B2 ;  /* 0x0000000000027941 */ /* 0x000fea0003800000 */
.L_x_10062:
        /* <DEDUP_REMOVED lines=44> */
.L_x_10061:
[----:B------:R-:W-:Y:S05]  /*abf0*/  BSYNC B1 ;  /* 0x0000000000017941 */ /* 0x000fea0003800000 */
.L_x_10060:
        /* <DEDUP_REMOVED lines=12> */
.L_x_10064:
        /* <DEDUP_REMOVED lines=12> */
.L_x_10067:
[----:B------:R-:W-:Y:S02]  /*ad80*/  IMAD.MOV.U32 R111, RZ, RZ, R103 ;  /* 0x000000ffff6f7224 */ /* 0x000fe400078e0067 */
.L_x_10068:
[----:B------:R-:W-:Y:S05]  /*ad90*/  BSYNC B1 ;  /* 0x0000000000017941 */ /* 0x000fea0003800000 */
.L_x_10066:
        /* <DEDUP_REMOVED lines=16> */
.L_x_10072:
[----:B------:R-:W-:Y:S05]  /*aea0*/  BSYNC B2 ;  /* 0x0000000000027941 */ /* 0x000fea0003800000 */
.L_x_10071:
        /* <DEDUP_REMOVED lines=44> */
.L_x_10070:
[----:B------:R-:W-:Y:S05]  /*b170*/  BSYNC B1 ;  /* 0x0000000000017941 */ /* 0x000fea0003800000 */
.L_x_10069:
        /* <DEDUP_REMOVED lines=9> */
.L_x_10065:
        /* <DEDUP_REMOVED lines=12> */
.L_x_10074:
[----:B------:R-:W-:Y:S02]  /*b2d0*/  IMAD.MOV.U32 R111, RZ, RZ, R103 ;  /* 0x000000ffff6f7224 */ /* 0x000fe400078e0067 */
.L_x_10075:
[----:B------:R-:W-:Y:S05]  /*b2e0*/  BSYNC B1 ;  /* 0x0000000000017941 */ /* 0x000fea0003800000 */
.L_x_10073:
        /* <DEDUP_REMOVED lines=16> */
.L_x_10079:
[----:B------:R-:W-:Y:S05]  /*b3f0*/  BSYNC B2 ;  /* 0x0000000000027941 */ /* 0x000fea0003800000 */
.L_x_10078:
        /* <DEDUP_REMOVED lines=44> */
.L_x_10077:
[----:B------:R-:W-:Y:S05]  /*b6c0*/  BSYNC B1 ;  /* 0x0000000000017941 */ /* 0x000fea0003800000 */
.L_x_10076:
        /* <DEDUP_REMOVED lines=12> */
.L_x_10080:
        /* <DEDUP_REMOVED lines=12> */
.L_x_10083:
[----:B------:R-:W-:Y:S02]  /*b850*/  IMAD.MOV.U32 R0, RZ, RZ, R103 ;  /* 0x000000ffff007224 */ /* 0x000fe400078e0067 */
.L_x_10084:
[----:B------:R-:W-:Y:S05]  /*b860*/  BSYNC B1 ;  /* 0x0000000000017941 */ /* 0x000fea0003800000 */
.L_x_10082:
        /* <DEDUP_REMOVED lines=16> */
.L_x_10088:
[----:B------:R-:W-:Y:S05]  /*b970*/  BSYNC B2 ;  /* 0x0000000000027941 */ /* 0x000fea0003800000 */
.L_x_10087:
        /* <DEDUP_REMOVED lines=44> */
.L_x_10086:
[----:B------:R-:W-:Y:S05]  /*bc40*/  BSYNC B1 ;  /* 0x0000000000017941 */ /* 0x000fea0003800000 */
.L_x_10085:
        /* <DEDUP_REMOVED lines=10> */
.L_x_10081:
        /* <DEDUP_REMOVED lines=46> */
.L_x_10089:
        /* <DEDUP_REMOVED lines=19> */
.L_x_10094:
        /* <DEDUP_REMOVED lines=52> */
.L_x_10095:
[----:B------:R-:W-:Y:S01]  /*c440*/  FMUL.FTZ R115, R121, R121 ;  /* 0x0000007979737220 */ /* 0x000fe20000410000 */
[----:B------:R-:W-:Y:S01]  /*c450*/  ISETP.NE.AND P0, PT, RZ, UR8, PT ;  /* 0x00000008ff007c0c */ /* 0x000fe2000bf05270 */
[----:B-1----:R-:W-:Y:S02]  /*c460*/  FADD.FTZ R120, R120, R119 ;  /* 0x0000007778787221 */ /* 0x002fe40000010000 */
[----:B------:R-:W-:Y:S01]  /*c470*/  IMAD.MOV.U32 R113, RZ, RZ, c[0x0][0x1e0] ;  /* 0x00007800ff717624 */ /* 0x000fe200078e00ff */
[----:B------:R-:W-:Y:S01]  /*c480*/  FSEL R116, R115, RZ, P0 ;  /* 0x000000ff73747208 */ /* 0x000fe20000000000 */
[----:B------:R-:W-:Y:S01]  /*c490*/  IMAD.SHL.U32 R123, R114, 0x10, RZ ;  /* 0x00000010727b7824 */ /* 0x000fe200078e00ff */
[----:B------:R-:W-:Y:S01]  /*c4a0*/  FSEL R118, R121, RZ, !P0 ;  /* 0x000000ff79767208 */ /* 0x000fe20004000000 */
[----:B------:R-:W-:Y:S01]  /*c4b0*/  FFMA.FTZ R113, R120, R113, c[0x0][0x228] ;  /* 0x00008a0078717623 */ /* 0x000fe20000010071 */
[----:B------:R-:W-:-:S03]  /*c4c0*/  SHF.R.U32.HI R114, RZ, 0x1c, R114 ;  /* 0x0000001cff727819 */ /* 0x000fc60000011672 */
[----:B------:R-:W-:Y:S01]  /*c4d0*/  FADD.FTZ R115, R113, R116 ;  /* 0x0000007471737221 */ /* 0x000fe20000010000 */
[----:B------:R-:W-:Y:S01]  /*c4e0*/  HFMA2.MMA R113, -RZ, RZ, 0, 2.384185791015625e-07 ;  /* 0x00000004ff717435 */ /* 0x000fe200000001ff */
        /* <DEDUP_REMOVED lines=11> */
[C---:B01----:R-:W-:Y:S02]  /*c5a0*/  FMUL.FTZ R119, R115.reuse, R12 ;  /* 0x0000000c73777220 */ /* 0x043fe40000410000 */
[----:B------:R-:W-:-:S02]  /*c5b0*/  FMUL.FTZ R120, R115, R120 ;  /* 0x0000007873787220 */ /* 0x000fc40000410000 */
[----:B------:R-:W-:Y:S02]  /*c5c0*/  FFMA.FTZ R12, R56, R119, R88 ;  /* 0x00000077380c7223 */ /* 0x000fe40000010058 */
[----:B--2---:R-:W-:-:S04]  /*c5d0*/  @!P1 IMAD.WIDE R116, R110, R113, c[0x0][0x1a8] ;  /* 0x00006a006e749625 */ /* 0x004fc800078e0271 */
[----:B------:R-:W-:Y:S01]  /*c5e0*/  FFMA.FTZ R13, R57, R120, R89 ;  /* 0x00000078390d7223 */ /* 0x000fe20000010059 */
[----:B------:R0:W-:Y:S01]  /*c5f0*/  @!P1 STG.E [R116.64], R115 ;  /* 0x0000007374009986 */ /* 0x0001e2000c101906 */
[C---:B------:R-:W-:Y:S02]  /*c600*/  FMUL.FTZ R121, R115.reuse, R14 ;  /* 0x0000000e73797220 */ /* 0x040fe40000410000 */
[----:B------:R-:W-:Y:S01]  /*c610*/  FMUL.FTZ R122, R115, R122 ;  /* 0x0000007a737a7220 */ /* 0x000fe20000410000 */
[----:B------:R-:W-:Y:S01]  /*c620*/  F2FP.PACK_AB R12, R13, R12 ;  /* 0x0000000c0d0c723e */ /* 0x000fe200000000ff */
[----:B------:R-:W-:Y:S02]  /*c630*/  FFMA.FTZ R13, R58, R121, R90 ;  /* 0x000000793a0d7223 */ /* 0x000fe4000001005a */
[-C--:B------:R-:W-:Y:S02]  /*c640*/  FFMA.FTZ R14, R59, R122.reuse, R91 ;  /* 0x0000007a3b0e7223 */ /* 0x080fe4000001005b */
[----:B------:R-:W-:-:S02]  /*c650*/  FFMA.FTZ R122, R43, R122, R75 ;  /* 0x0000007a2b7a7223 */ /* 0x000fc4000001004b */
[C---:B------:R-:W-:Y:S01]  /*c660*/  FMUL.FTZ R124, R115.reuse, R124 ;  /* 0x0000007c737c7220 */ /* 0x040fe20000410000 */
[----:B------:R-:W-:Y:S01]  /*c670*/  F2FP.PACK_AB R13, R14, R13 ;  /* 0x0000000d0e0d723e */ /* 0x000fe200000000ff */
[C---:B0-----:R-:W-:Y:S02]  /*c680*/  FMUL.FTZ R117, R115.reuse, R8 ;  /* 0x0000000873757220 */ /* 0x041fe40000410000 */
[C---:B------:R-:W-:Y:S02]  /*c690*/  FADD.FTZ R8, -R118.reuse, R11 ;  /* 0x0000000b76087221 */ /* 0x040fe40000010100 */
        /* <DEDUP_REMOVED lines=17> */
[----:B------:R-:W-:-:S02]  /*c7b0*/  FMUL.FTZ R93, R115, R92 ;  /* 0x0000005c735d7220 */ /* 0x000fc40000410000 */
[----:B------:R0:W-:Y:S01]  /*c7c0*/  STG.E.128 [R8.64], R12 ;  /* 0x0000000c08007986 */ /* 0x0001e2000c101d06 */
[----:B------:R-:W-:Y:S01]  /*c7d0*/  FADD.FTZ R94, -R118, R94 ;  /* 0x0000005e765e7221 */ /* 0x000fe20000010100 */
[----:B------:R-:W-:Y:S01]  /*c7e0*/  F2FP.PACK_AB R10, R10, R117 ;  /* 0x000000750a0a723e */ /* 0x000fe200000000ff */
[C---:B------:R-:W-:Y:S02]  /*c7f0*/  FADD.FTZ R95, -R118.reuse, R95 ;  /* 0x0000005f765f7221 */ /* 0x040fe40000010100 */
[----:B------:R-:W-:Y:S02]  /*c800*/  FFMA.FTZ R92, R49, R124, R81 ;  /* 0x0000007c315c7223 */ /* 0x000fe40000010051 */
[C---:B------:R-:W-:Y:S02]  /*c810*/  FADD.FTZ R116, -R118.reuse, R97 ;  /* 0x0000006176747221 */ /* 0x040fe40000010100 */
[C---:B------:R-:W-:Y:S02]  /*c820*/  FADD.FTZ R96, -R118.reuse, R96 ;  /* 0x0000006076607221 */ /* 0x040fe40000010100 */
[----:B------:R-:W-:-:S02]  /*c830*/  FADD.FTZ R98, -R118, R98 ;  /* 0x0000006276627221 */ /* 0x000fc40000010100 */
[C---:B------:R-:W-:Y:S02]  /*c840*/  FMUL.FTZ R97, R115.reuse, R94 ;  /* 0x0000005e73617220 */ /* 0x040fe40000410000 */
[----:B------:R-:W-:Y:S02]  /*c850*/  FADD.FTZ R118, -R118, R99 ;  /* 0x0000006376767221 */ /* 0x000fe40000010100 */
[----:B------:R-:W-:Y:S01]  /*c860*/  FMUL.FTZ R116, R115, R116 ;  /* 0x0000007473747220 */ /* 0x000fe20000410000 */
[----:B0-----:R-:W-:Y:S01]  /*c870*/  IADD3 R12, P0, R123, c[0x0][0x210], RZ ;  /* 0x000084007b0c7a10 */ /* 0x001fe20007f1e0ff */
[----:B------:R-:W-:Y:S02]  /*c880*/  FFMA.FTZ R8, R40, R119, R72 ;  /* 0x0000007728087223 */ /* 0x000fe40000010048 */
[----:B------:R-:W-:Y:S02]  /*c890*/  FFMA.FTZ R13, R41, R120, R73 ;  /* 0x00000078290d7223 */ /* 0x000fe40000010049 */
[----:B------:R-:W-:-:S02]  /*c8a0*/  FFMA.FTZ R9, R42, R121, R74 ;  /* 0x000000792a097223 */ /* 0x000fc4000001004a */
[----:B------:R-:W-:Y:S01]  /*c8b0*/  FFMA.FTZ R15, R48, R93, R80 ;  /* 0x0000005d300f7223 */ /* 0x000fe20000010050 */
[----:B------:R-:W-:Y:S01]  /*c8c0*/  F2FP.PACK_AB R8, R13, R8 ;  /* 0x000000080d08723e */ /* 0x000fe200000000ff */
[C---:B------:R-:W-:Y:S01]  /*c8d0*/  FMUL.FTZ R14, R115.reuse, R95 ;  /* 0x0000005f730e7220 */ /* 0x040fe20000410000 */
[----:B------:R-:W-:Y:S01]  /*c8e0*/  F2FP.PACK_AB R9, R122, R9 ;  /* 0x000000097a09723e */ /* 0x000fe200000000ff */
[C---:B------:R-:W-:Y:S01]  /*c8f0*/  FMUL.FTZ R95, R115.reuse, R96 ;  /* 0x00000060735f7220 */ /* 0x040fe20000410000 */
[----:B------:R-:W-:Y:S01]  /*c900*/  IADD3.X R13, R114, c[0x0][0x214], RZ, P0, !PT ;  /* 0x00008500720d7a10 */ /* 0x000fe200007fe4ff */
[C---:B------:R-:W-:Y:S02]  /*c910*/  FMUL.FTZ R117, R115.reuse, R98 ;  /* 0x0000006273757220 */ /* 0x040fe40000410000 */
[----:B------:R-:W-:Y:S02]  /*c920*/  FMUL.FTZ R118, R115, R118 ;  /* 0x0000007673767220 */ /* 0x000fe40000410000 */
[----:B------:R0:W-:Y:S01]  /*c930*/  STG.E.128 [R12.64], R8 ;  /* 0x000000080c007986 */ /* 0x0001e2000c101d06 */
[----:B------:R-:W-:-:S02]  /*c940*/  FFMA.FTZ R94, R44, R95, R76 ;  /* 0x0000005f2c5e7223 */ /* 0x000fc4000001004c */
[----:B------:R-:W-:Y:S02]  /*c950*/  FFMA.FTZ R99, R45, R116, R77 ;  /* 0x000000742d637223 */ /* 0x000fe4000001004d */
[----:B------:R-:W-:Y:S02]  /*c960*/  FFMA.FTZ R96, R46, R117, R78 ;  /* 0x000000752e607223 */ /* 0x000fe4000001004e */
[----:B------:R-:W-:Y:S02]  /*c970*/  FFMA.FTZ R115, R47, R118, R79 ;  /* 0x000000762f737223 */ /* 0x000fe4000001004f */
[----:B------:R-:W-:Y:S02]  /*c980*/  FFMA.FTZ R95, R28, R95, R60 ;  /* 0x0000005f1c5f7223 */ /* 0x000fe4000001003c */
[----:B------:R-:W-:Y:S02]  /*c990*/  FFMA.FTZ R116, R29, R116, R61 ;  /* 0x000000741d747223 */ /* 0x000fe4000001003d */
[----:B------:R-:W-:-:S02]  /*c9a0*/  FFMA.FTZ R117, R30, R117, R62 ;  /* 0x000000751e757223 */ /* 0x000fc4000001003e */
[----:B------:R-:W-:Y:S02]  /*c9b0*/  FFMA.FTZ R118, R31, R118, R63 ;  /* 0x000000761f767223 */ /* 0x000fe4000001003f */
[----:B------:R-:W-:Y:S01]  /*c9c0*/  IMAD R110, R113, c[0x0][0x160], R110 ;  /* 0x00005800716e7a24 */ /* 0x000fe200078e026e */
[----:B0-----:R-:W-:Y:S01]  /*c9d0*/  F2FP.PACK_AB R8, R92, R15 ;  /* 0x0000000f5c08723e */ /* 0x001fe200000000ff */
[-C--:B------:R-:W-:Y:S01]  /*c9e0*/  FFMA.FTZ R15, R50, R97.reuse, R82 ;  /* 0x00000061320f7223 */ /* 0x080fe20000010052 */
[----:B------:R-:W-:Y:S01]  /*c9f0*/  F2FP.PACK_AB R10, R99, R94 ;  /* 0x0000005e630a723e */ /* 0x000fe200000000ff */
[----:B------:R-:W-:Y:S01]  /*ca00*/  FFMA.FTZ R92, R51, R14, R83 ;  /* 0x0000000e335c7223 */ /* 0x000fe20000010053 */
[----:B------:R-:W-:Y:S01]  /*ca10*/  F2FP.PACK_AB R11, R115, R96 ;  /* 0x00000060730b723e */ /* 0x000fe200000000ff */
[----:B------:R-:W-:Y:S02]  /*ca20*/  FFMA.FTZ R13, R34, R97, R66 ;  /* 0x00000061220d7223 */ /* 0x000fe40000010042 */
[----:B------:R-:W-:Y:S01]  /*ca30*/  FFMA.FTZ R96, R35, R14, R67 ;  /* 0x0000000e23607223 */ /* 0x000fe20000010043 */
[----:B------:R-:W-:Y:S01]  /*ca40*/  F2FP.PACK_AB R9, R92, R15 ;  /* 0x0000000f5c09723e */ /* 0x000fe200000000ff */
[----:B------:R-:W-:Y:S01]  /*ca50*/  IMAD.SHL.U32 R92, R112, 0x10, RZ ;  /* 0x00000010705c7824 */ /* 0x000fe200078e00ff */
[----:B------:R-:W-:Y:S01]  /*ca60*/  SHF.R.U32.HI R112, RZ, 0x1c, R112 ;  /* 0x0000001cff707819 */ /* 0x000fe20000011670 */
[----:B------:R-:W-:Y:S01]  /*ca70*/  FFMA.FTZ R12, R32, R93, R64 ;  /* 0x0000005d200c7223 */ /* 0x000fe20000010040 */
[----:B------:R-:W-:Y:S01]  /*ca80*/  F2FP.PACK_AB R14, R116, R95 ;  /* 0x0000005f740e723e */ /* 0x000fe200000000ff */
[----:B------:R-:W-:Y:S01]  /*ca90*/  FFMA.FTZ R97, R33, R124, R65 ;  /* 0x0000007c21617223 */ /* 0x000fe20000010041 */
[----:B------:R-:W-:-:S02]  /*caa0*/  IADD3 R94, P0, R92, c[0x0][0x208], RZ ;  /* 0x000082005c5e7a10 */ /* 0x000fc40007f1e0ff */
[----:B------:R-:W-:Y:S02]  /*cab0*/  IADD3 R92, P1, R92, c[0x0][0x210], RZ ;  /* 0x000084005c5c7a10 */ /* 0x000fe40007f3e0ff */
[----:B------:R-:W-:Y:S02]  /*cac0*/  IADD3.X R95, R112, c[0x0][0x20c], RZ, P0, !PT ;  /* 0x00008300705f7a10 */ /* 0x000fe400007fe4ff */
[----:B------:R-:W-:Y:S02]  /*cad0*/  F2FP.PACK_AB R15, R118, R117 ;  /* 0x00000075760f723e */ /* 0x000fe400000000ff */
[----:B------:R-:W-:Y:S01]  /*cae0*/  F2FP.PACK_AB R13, R96, R13 ;  /* 0x0000000d600d723e */ /* 0x000fe200000000ff */
[----:B------:R0:W-:Y:S01]  /*caf0*/  STG.E.128 [R94.64], R8 ;  /* 0x000000085e007986 */ /* 0x0001e2000c101d06 */
[----:B------:R-:W-:Y:S02]  /*cb00*/  IADD3.X R93, R112, c[0x0][0x214], RZ, P1, !PT ;  /* 0x00008500705d7a10 */ /* 0x000fe40000ffe4ff */
[----:B------:R-:W-:-:S02]  /*cb10*/  F2FP.PACK_AB R12, R97, R12 ;  /* 0x0000000c610c723e */ /* 0x000fc400000000ff */
[----:B------:R-:W-:-:S03]  /*cb20*/  ISETP.GE.AND P0, PT, R110, c[0x0][0x164], PT ;  /* 0x000059006e007a0c */ /* 0x000fc60003f06270 */
[----:B------:R0:W-:Y:S10]  /*cb30*/  STG.E.128 [R92.64], R12 ;  /* 0x0000000c5c007986 */ /* 0x0001f4000c101d06 */
[----:B0-----:R-:W-:Y:S01]  /*cb40*/  @P0 CALL.REL.NOINC `(.L_x_10092) ;  /* 0x0000001000000944 */ /* 0x001fe20003c00000 */
[----:B------:R-:W-:Y:S05]  /*cb50*/  BRA `(.L_x_10093) ;  /* 0xffff3e5000007947 */ /* 0x000fea000383ffff */
.L_x_10092:
[----:B------:R-:W-:Y:S05]  /*cb60*/  BSYNC B0 ;  /* 0x0000000000007941 */ /* 0x000fea0003800000 */
.L_x_9831:
[----:B------:R-:W-:Y:S05]  /*cb70*/  EXIT ;  /* 0x000000000000794d */ /* 0x000fea0003800000 */
.L_x_10090:
[----:B------:R-:W-:Y:S01]  /*cb80*/  IMAD.MOV.U32 R115, RZ, RZ, 0x1 ;  /* 0x00000001ff737424 */ /* 0x000fe200078e00ff */
[----:B------:R-:W-:Y:S01]  /*cb90*/  MOV R118, 0x1f ;  /* 0x0000001f00767802 */ /* 0x000fe20000000f00 */
[----:B------:R-:W-:Y:S01]  /*cba0*/  IMAD.MOV.U32 R113, RZ, RZ, -0x1 ;  /* 0xffffffffff717424 */ /* 0x000fe200078e00ff */
[----:B------:R-:W-:-:S02]  /*cbb0*/  MOV R116, 0xcbd0 ;  /* 0x0000cbd000747802 */ /* 0x000fc40000000f00 */
[----:B------:R-:W-:Y:S05]  /*cbc0*/  CALL.REL.NOINC `($__internal_61_$__cuda_sm70_shflsync_bfly_p) ;  /* 0x0000059000007944 */ /* 0x000fea0003c00000 */
[----:B01----:R-:W-:Y:S05]  /*cbd0*/  BRA `(.L_x_10094) ;  /* 0xfffff52000007947 */ /* 0x003fea000383ffff */
.L_x_10091:
[----:B------:R-:W-:Y:S01]  /*cbe0*/  IMAD.MOV.U32 R115, RZ, RZ, 0x2 ;  /* 0x00000002ff737424 */ /* 0x000fe200078e00ff */
[----:B------:R-:W-:Y:S01]  /*cbf0*/  MOV R113, 0xffffffff ;  /* 0xffffffff00717802 */ /* 0x000fe20000000f00 */
[----:B------:R-:W-:Y:S01]  /*cc00*/  IMAD.MOV.U32 R118, RZ, RZ, 0x1f ;  /* 0x0000001fff767424 */ /* 0x000fe200078e00ff */
[----:B------:R-:W-:-:S02]  /*cc10*/  MOV R116, 0xcc30 ;  /* 0x0000cc3000747802 */ /* 0x000fc40000000f00 */
[----:B------:R-:W-:Y:S05]  /*cc20*/  CALL.REL.NOINC `($__internal_61_$__cuda_sm70_shflsync_bfly_p) ;  /* 0x0000053000007944 */ /* 0x000fea0003c00000 */
[----:B01----:R-:W-:Y:S01]  /*cc30*/  FADD.FTZ R119, R119, R113 ;  /* 0x0000007177777221 */ /* 0x003fe20000010000 */
[----:B------:R-:W-:Y:S01]  /*cc40*/  MOV R116, 0xcc90 ;  /* 0x0000cc9000747802 */ /* 0x000fe20000000f00 */
[----:B------:R-:W-:-:S02]  /*cc50*/  IMAD.MOV.U32 R115, RZ, RZ, 0x4 ;  /* 0x00000004ff737424 */ /* 0x000fc400078e00ff */
[----:B------:R-:W-:Y:S02]  /*cc60*/  IMAD.MOV.U32 R118, RZ, RZ, 0x1f ;  /* 0x0000001fff767424 */ /* 0x000fe400078e00ff */
[----:B------:R-:W-:Y:S02]  /*cc70*/  IMAD.MOV.U32 R113, RZ, RZ, -0x1 ;  /* 0xffffffffff717424 */ /* 0x000fe400078e00ff */
[----:B------:R-:W-:Y:S05]  /*cc80*/  CALL.REL.NOINC `($__internal_61_$__cuda_sm70_shflsync_bfly_p) ;  /* 0x000004d000007944 */ /* 0x000fea0003c00000 */
[----:B0-----:R-:W-:Y:S01]  /*cc90*/  HFMA2.MMA R115, -RZ, RZ, 0, 4.76837158203125e-07 ;  /* 0x00000008ff737435 */ /* 0x001fe200000001ff */
[----:B-1----:R-:W-:Y:S01]  /*cca0*/  FADD.FTZ R119, R119, R113 ;  /* 0x0000007177777221 */ /* 0x002fe20000010000 */
[----:B------:R-:W-:Y:S01]  /*ccb0*/  MOV R116, 0xccf0 ;  /* 0x0000ccf000747802 */ /* 0x000fe20000000f00 */
[----:B------:R-:W-:Y:S02]  /*ccc0*/  IMAD.MOV.U32 R118, RZ, RZ, 0x1f ;  /* 0x0000001fff767424 */ /* 0x000fe400078e00ff */
[----:B------:R-:W-:Y:S02]  /*ccd0*/  IMAD.MOV.U32 R113, RZ, RZ, -0x1 ;  /* 0xffffffffff717424 */ /* 0x000fe400078e00ff */
[----:B------:R-:W-:Y:S05]  /*cce0*/  CALL.REL.NOINC `($__internal_61_$__cuda_sm70_shflsync_bfly_p) ;  /* 0x0000047000007944 */ /* 0x000fea0003c00000 */
[----:B01----:R-:W-:Y:S01]  /*ccf0*/  FADD.FTZ R119, R119, R113 ;  /* 0x0000007177777221 */ /* 0x003fe20000010000 */
[----:B------:R-:W-:Y:S01]  /*cd00*/  MOV R118, 0x1f ;  /* 0x0000001f00767802 */ /* 0x000fe20000000f00 */
[----:B------:R-:W-:Y:S01]  /*cd10*/  IMAD.MOV.U32 R115, RZ, RZ, 0x10 ;  /* 0x00000010ff737424 */ /* 0x000fe200078e00ff */
[----:B------:R-:W-:Y:S01]  /*cd20*/  MOV R116, 0xcd50 ;  /* 0x0000cd5000747802 */ /* 0x000fe20000000f00 */
[----:B------:R-:W-:-:S02]  /*cd30*/  IMAD.MOV.U32 R113, RZ, RZ, -0x1 ;  /* 0xffffffffff717424 */ /* 0x000fc400078e00ff */
[----:B------:R-:W-:Y:S05]  /*cd40*/  CALL.REL.NOINC `($__internal_61_$__cuda_sm70_shflsync_bfly_p) ;  /* 0x0000041000007944 */ /* 0x000fea0003c00000 */
[----:B-1----:R-:W-:Y:S02]  /*cd50*/  FADD.FTZ R113, R119, R113 ;  /* 0x0000007177717221 */ /* 0x002fe40000010000 */
[----:B0-----:R-:W-:-:S02]  /*cd60*/  IMAD.MOV.U32 R115, RZ, RZ, 0x1 ;  /* 0x00000001ff737424 */ /* 0x001fc400078e00ff */
[----:B------:R-:W-:Y:S02]  /*cd70*/  FMUL.FTZ R121, R113, c[0x0][0x1e0] ;  /* 0x0000780071797a20 */ /* 0x000fe40000410000 */
        /* <DEDUP_REMOVED lines=35> */
[----:B------:R-:W-:Y:S05]  /*cfb0*/  CALL.REL.NOINC `($__internal_61_$__cuda_sm70_shflsync_bfly_p) ;  /* 0x000001a000007944 */ /* 0x000fea0003c00000 */
[----:B01----:R-:W-:Y:S01]  /*cfc0*/  FADD.FTZ R119, R119, R113 ;  /* 0x0000007177777221 */ /* 0x003fe20000010000 */
[----:B------:R-:W-:Y:S01]  /*cfd0*/  MOV R116, 0xd020 ;  /* 0x0000d02000747802 */ /* 0x000fe20000000f00 */
[----:B------:R-:W-:Y:S02]  /*cfe0*/  IMAD.MOV.U32 R115, RZ, RZ, 0x2 ;  /* 0x00000002ff737424 */ /* 0x000fe400078e00ff */
[----:B------:R-:W-:Y:S02]  /*cff0*/  IMAD.MOV.U32 R118, RZ, RZ, 0x1f ;  /* 0x0000001fff767424 */ /* 0x000fe400078e00ff */
[----:B------:R-:W-:Y:S02]  /*d000*/  IMAD.MOV.U32 R113, RZ, RZ, -0x1 ;  /* 0xffffffffff717424 */ /* 0x000fe400078e00ff */
[----:B------:R-:W-:Y:S05]  /*d010*/  CALL.REL.NOINC `($__internal_61_$__cuda_sm70_shflsync_bfly_p) ;  /* 0x0000014000007944 */ /* 0x000fea0003c00000 */
[----:B0-----:R-:W-:Y:S01]  /*d020*/  HFMA2.MMA R115, -RZ, RZ, 0, 2.384185791015625e-07 ;  /* 0x00000004ff737435 */ /* 0x001fe200000001ff */
[----:B-1----:R-:W-:Y:S01]  /*d030*/  FADD.FTZ R119, R119, R113 ;  /* 0x0000007177777221 */ /* 0x002fe20000010000 */
[----:B------:R-:W-:Y:S01]  /*d040*/  MOV R116, 0xd080 ;  /* 0x0000d08000747802 */ /* 0x000fe20000000f00 */
[----:B------:R-:W-:-:S02]  /*d050*/  IMAD.MOV.U32 R118, RZ, RZ, 0x1f ;  /* 0x0000001fff767424 */ /* 0x000fc400078e00ff */
[----:B------:R-:W-:Y:S02]  /*d060*/  IMAD.MOV.U32 R113, RZ, RZ, -0x1 ;  /* 0xffffffffff717424 */ /* 0x000fe400078e00ff */
[----:B------:R-:W-:Y:S05]  /*d070*/  CALL.REL.NOINC `($__internal_61_$__cuda_sm70_shflsync_bfly_p) ;  /* 0x000000e000007944 */ /* 0x000fea0003c00000 */
[----:B01----:R-:W-:Y:S01]  /*d080*/  FADD.FTZ R119, R119, R113 ;  /* 0x0000007177777221 */ /* 0x003fe20000010000 */
[----:B------:R-:W-:Y:S01]  /*d090*/  MOV R118, 0x1f ;  /* 0x0000001f00767802 */ /* 0x000fe20000000f00 */
[----:B------:R-:W-:Y:S01]  /*d0a0*/  IMAD.MOV.U32 R115, RZ, RZ, 0x8 ;  /* 0x00000008ff737424 */ /* 0x000fe200078e00ff */
[----:B------:R-:W-:Y:S01]  /*d0b0*/  MOV R116, 0xd0e0 ;  /* 0x0000d0e000747802 */ /* 0x000fe20000000f00 */
[----:B------:R-:W-:Y:S02]  /*d0c0*/  IMAD.MOV.U32 R113, RZ, RZ, -0x1 ;  /* 0xffffffffff717424 */ /* 0x000fe400078e00ff */
[----:B------:R-:W-:Y:S05]  /*d0d0*/  CALL.REL.NOINC `($__internal_61_$__cuda_sm70_shflsync_bfly_p) ;  /* 0x0000008000007944 */ /* 0x000fea0003c00000 */
[----:B01----:R-:W-:Y:S01]  /*d0e0*/  FADD.FTZ R119, R119, R113 ;  /* 0x0000007177777221 */ /* 0x003fe20000010000 */
[----:B------:R-:W-:Y:S01]  /*d0f0*/  MOV R113, 0xffffffff ;  /* 0xffffffff00717802 */ /* 0x000fe20000000f00 */
[----:B------:R-:W-:Y:S01]  /*d100*/  IMAD.MOV.U32 R115, RZ, RZ, 0x10 ;  /* 0x00000010ff737424 */ /* 0x000fe200078e00ff */
[----:B------:R-:W-:Y:S01]  /*d110*/  MOV R116, 0xd140 ;  /* 0x0000d14000747802 */ /* 0x000fe20000000f00 */
[----:B------:R-:W-:Y:S02]  /*d120*/  IMAD.MOV.U32 R118, RZ, RZ, 0x1f ;  /* 0x0000001fff767424 */ /* 0x000fe400078e00ff */
[----:B------:R-:W-:Y:S05]  /*d130*/  CALL.REL.NOINC `($__internal_61_$__cuda_sm70_shflsync_bfly_p) ;  /* 0x0000002000007944 */ /* 0x000fea0003c00000 */
[----:B-1----:R-:W-:Y:S01]  /*d140*/  IMAD.MOV.U32 R120, RZ, RZ, R113 ;  /* 0x000000ffff787224 */ /* 0x002fe200078e0071 */
[----:B0-----:R-:W-:Y:S05]  /*d150*/  BRA `(.L_x_10095) ;  /* 0xfffff2e000007947 */ /* 0x001fea000383ffff */
        .weak           $__internal_61_$__cuda_sm70_shflsync_bfly_p
        .type           $__internal_61_$__cuda_sm70_shflsync_bfly_p,@function
        .size           $__internal_61_$__cuda_sm70_shflsync_bfly_p,(.L_x_13601 - $__internal_61_$__cuda_sm70_shflsync_bfly_p)
$__internal_61_$__cuda_sm70_shflsync_bfly_p:
[----:B------:R-:W-:Y:S01]  /*d160*/  IMAD.MOV.U32 R117, RZ, RZ, 0x0 ;  /* 0x00000000ff757424 */ /* 0x000fe200078e00ff */
[----:B------:R-:W-:Y:S04]  /*d170*/  WARPSYNC R113 ;  /* 0x0000007100007348 */ /* 0x000fe80003800000 */
[----:B------:R0:W1:Y:S01]  /*d180*/  SHFL.BFLY PT, R113, R119, R115, R118 ;  /* 0x0c00007377717389 */ /* 0x00006200000e0076 */
[----:B------:R-:W-:Y:S05]  /*d190*/  RET.REL.NODEC R116 `(_ZN10layer_norm31ln_parallel_residual_fwd_kernelINS_13Kernel_traitsIf6__halffS2_fjLj512ELj1ELj4ELj1ELj16ENS_18Kernel_traits_baseILj512EfS2_fS2_fjLj128EEEEELb1ELb0ELb1EEEvNS_9FwdParamsE) ;  /* 0xffff2e6074007950 */ /* 0x000fea0003c3ffff */
.L_x_10096:
        /* <DEDUP_REMOVED lines=14> */
.L_x_13601:


//--------------------- .text._ZN10layer_norm31ln_parallel_residual_fwd_kernelINS_13Kernel_traitsIf6__halffS2_fjLj512ELj1ELj4ELj1ELj16ENS_18Kernel_traits_baseILj512EfS2_fS2_fjLj128EEEEELb1ELb1ELb0EEEvNS_9FwdParamsE --------------------------
	.section	.text._ZN10layer_norm31ln_parallel_residual_fwd_kernelINS_13Kernel_traitsIf6__halffS2_fjLj512ELj1ELj4ELj1ELj16ENS_18Kernel_traits_baseILj512EfS2_fS2_fjLj128EEEEELb1ELb1ELb0EEEvNS_9FwdParamsE,"ax",@progbits
	.sectioninfo	@"SHI_REGISTERS=101"
	.align	128
        .global         _ZN10layer_norm31ln_parallel_residual_fwd_kernelINS_13Kernel_traitsIf6__halffS2_fjLj512ELj1ELj4ELj1ELj16ENS_18Kernel_traits_baseILj512EfS2_fS2_fjLj128EEEEELb1ELb1ELb0EEEvNS_9FwdParamsE
        .type           _ZN10layer_norm31ln_parallel_residual_fwd_kernelINS_13Kernel_traitsIf6__halffS2_fjLj512ELj1ELj4ELj1ELj16ENS_18Kernel_traits_baseILj512EfS2_fS2_fjLj128EEEEELb1ELb1ELb0EEEvNS_9FwdParamsE,@function
        .size           _ZN10layer_norm31ln_parallel_residual_fwd_kernelINS_13Kernel_traitsIf6__halffS2_fjLj512ELj1ELj4ELj1ELj16ENS_18Kernel_traits_baseILj512EfS2_fS2_fjLj128EEEEELb1ELb1ELb0EEEvNS_9FwdParamsE,(.L_x_13602 - _ZN10layer_norm31ln_parallel_residual_fwd_kernelINS_13Kernel_traitsIf6__halffS2_fjLj512ELj1ELj4ELj1ELj16ENS_18Kernel_traits_baseILj512EfS2_fS2_fjLj128EEEEELb1ELb1ELb0EEEvNS_9FwdParamsE)
        .other          _ZN10layer_norm31ln_parallel_residual_fwd_kernelINS_13Kernel_traitsIf6__halffS2_fjLj512ELj1ELj4ELj1ELj16ENS_18Kernel_traits_baseILj512EfS2_fS2_fjLj128EEEEELb1ELb1ELb0EEEvNS_9FwdParamsE,@"STO_CUDA_ENTRY STV_DEFAULT"
_ZN10layer_norm31ln_parallel_residual_fwd_kernelINS_13Kernel_traitsIf6__halffS2_fjLj512ELj1ELj4ELj1ELj16ENS_18Kernel_traits_baseILj512EfS2_fS2_fjLj128EEEEELb1ELb1ELb0EEEvNS_9FwdParamsE:
.text._ZN10layer_norm31ln_parallel_residual_fwd_kernelINS_13Kernel_traitsIf6__halffS2_fjLj512ELj1ELj4ELj1ELj16ENS_18Kernel_traits_baseILj512EfS2_fS2_fjLj128EEEEELb1ELb1ELb0EEEvNS_9FwdParamsE:
        /* <DEDUP_REMOVED lines=61> */
.L_x_10098:
[----:B------:R-:W-:Y:S05]  /*03d0*/  BSYNC B0 ;  /* 0x0000000000007941 */ /* 0x000fea0003800000 */
.L_x_10097:
        /* <DEDUP_REMOVED lines=16> */
.L_x_10100:
[----:B------:R-:W-:Y:S05]  /*04e0*/  BSYNC B0 ;  /* 0x0000000000007941 */ /* 0x000fea0003800000 */
.L_x_10099:
        /* <DEDUP_REMOVED lines=66> */
[----:B------:R-:W-:Y:S01]  /*0910*/  IMAD.WIDE.U32 R40, R7, -0x326172a9, RZ ;  /* 0xcd9e8d5707287825 */ /* 0x000fe200078e00ff */
[----:B------:R-:W-:-:S03]  /*0920*/  HFMA2.MMA R7, -RZ, RZ, 0, 0 ;  /* 0x00000000ff077435 */ /* 0x000fc600000001ff */
[----:B------:R-:W-:Y:S01]  /*0930*/  IMAD R72, R72, -0x2daee0ad, RZ ;  /* 0xd2511f5348487824 */ /* 0x000fe200078e02ff */
[----:B------:R-:W-:Y:S01]  /*0940*/  LOP3.LUT R4, R41, UR25, R5, 0x96, !PT ;  /* 0x0000001929047c12 */ /* 0x000fe2000f8e9605 */
[----:B------:R-:W-:Y:S02]  /*0950*/  IMAD.MOV.U32 R5, RZ, RZ, R40 ;  /* 0x000000ffff057224 */ /* 0x000fe400078e0028 */
.L_x_10370:
        /* <DEDUP_REMOVED lines=37> */
.L_x_10105:
[----:B0-----:R-:W-:Y:S02]  /*0bb0*/  MOV R69, R5 ;  /* 0x0000000500457202 */ /* 0x001fe40000000f00 */
.L_x_10106:
[----:B------:R-:W-:Y:S05]  /*0bc0*/  BSYNC B2 ;  /* 0x0000000000027941 */ /* 0x000fea0003800000 */
.L_x_10104:
        /* <DEDUP_REMOVED lines=16> */
.L_x_10110:
[----:B------:R-:W-:Y:S05]  /*0cd0*/  BSYNC B3 ;  /* 0x0000000000037941 */ /* 0x000fea0003800000 */
.L_x_10109:
        /* <DEDUP_REMOVED lines=44> */
.L_x_10108:
[----:B------:R-:W-:Y:S05]  /*0fa0*/  BSYNC B2 ;  /* 0x0000000000027941 */ /* 0x000fea0003800000 */
.L_x_10107:
[----:B------:R0:W1:Y:S01]  /*0fb0*/  I2F.U32 R6, R69 ;  /* 0x0000004500067306 */ /* 0x0000620000201000 */
[----:B------:R-:W-:Y:S01]  /*0fc0*/  ISETP.NE.U32.AND P1, PT, RZ, c[0x0][0x178], PT ;  /* 0x00005e00ff007a0c */ /* 0x000fe20003f25070 */
[----:B-----5:R-:W-:-:S03]  /*0fd0*/  HADD2.F32 R52, -RZ, R56.H0_H0 ;  /* 0x20000038ff347230 */ /* 0x020fc60000004100 */
[----:B------:R-:W-:Y:S02]  /*0fe0*/  ISETP.NE.AND.EX P1, PT, RZ, c[0x0][0x17c], PT, P1 ;  /* 0x00005f00ff007a0c */ /* 0x000fe40003f25310 */
        /* <DEDUP_REMOVED lines=12> */
.L_x_10111:
        /* <DEDUP_REMOVED lines=12> */
.L_x_10114:
[----:B------:R-:W-:Y:S02]  /*1170*/  IMAD.MOV.U32 R6, RZ, RZ, R5 ;  /* 0x000000ffff067224 */ /* 0x000fe400078e0005 */
.L_x_10115:
[----:B------:R-:W-:Y:S05]  /*1180*/  BSYNC B2 ;  /* 0x0000000000027941 */ /* 0x000fea0003800000 */
.L_x_10113:
        /* <DEDUP_REMOVED lines=16> */
.L_x_10119:
[----:B------:R-:W-:Y:S05]  /*1290*/  BSYNC B3 ;  /* 0x0000000000037941 */ /* 0x000fea0003800000 */
.L_x_10118:
        /* <DEDUP_REMOVED lines=44> */
.L_x_10117:
[----:B------:R-:W-:Y:S05]  /*1560*/  BSYNC B2 ;  /* 0x0000000000027941 */ /* 0x000fea0003800000 */
.L_x_10116:
        /* <DEDUP_REMOVED lines=9> */
.L_x_10112:
        /* <DEDUP_REMOVED lines=12> */
.L_x_10121:
[----:B------:R-:W-:Y:S02]  /*16c0*/  IMAD.MOV.U32 R6, RZ, RZ, R5 ;  /* 0x000000ffff067224 */ /* 0x000fe400078e0005 */
.L_x_10122:
[----:B------:R-:W-:Y:S05]  /*16d0*/  BSYNC B2 ;  /* 0x0000000000027941 */ /* 0x000fea0003800000 */
.L_x_10120:
        /* <DEDUP_REMOVED lines=16> */
.L_x_10126:
[----:B------:R-:W-:Y:S05]  /*17e0*/  BSYNC B3 ;  /* 0x0000000000037941 */ /* 0x000fea0003800000 */
.L_x_10125:
        /* <DEDUP_REMOVED lines=44> */
.L_x_10124:
[----:B------:R-:W-:Y:S05]  /*1ab0*/  BSYNC B2 ;  /* 0x0000000000027941 */ /* 0x000fea0003800000 */
.L_x_10123:
        /* <DEDUP_REMOVED lines=13> */
.L_x_10127:
        /* <DEDUP_REMOVED lines=12> */
.L_x_10130:
[----:B------:R-:W-:Y:S02]  /*1c50*/  IMAD.MOV.U32 R6, RZ, RZ, R5 ;  /* 0x000000ffff067224 */ /* 0x000fe400078e0005 */
.L_x_10131:
[----:B------:R-:W-:Y:S05]  /*1c60*/  BSYNC B2 ;  /* 0x0000000000027941 */ /* 0x000fea0003800000 */
.L_x_10129:
        /* <DEDUP_REMOVED lines=16> */
.L_x_10135:
[----:B------:R-:W-:Y:S05]  /*1d70*/  BSYNC B3 ;  /* 0x0000000000037941 */ /* 0x000fea0003800000 */
.L_x_10134:
        /* <DEDUP_REMOVED lines=44> */
.L_x_10133:
[----:B------:R-:W-:Y:S05]  /*2040*/  BSYNC B2 ;  /* 0x0000000000027941 */ /* 0x000fea0003800000 */
.L_x_10132:
        /* <DEDUP_REMOVED lines=9> */
.L_x_10128:
        /* <DEDUP_REMOVED lines=12> */
.L_x_10137:
[----:B------:R-:W-:Y:S02]  /*21a0*/  IMAD.MOV.U32 R6, RZ, RZ, R5 ;  /* 0x000000ffff067224 */ /* 0x000fe400078e0005 */
.L_x_10138:
[----:B------:R-:W-:Y:S05]  /*21b0*/  BSYNC B2 ;  /* 0x0000000000027941 */ /* 0x000fea0003800000 */
.L_x_10136:
        /* <DEDUP_REMOVED lines=16> */
.L_x_10142:
[----:B------:R-:W-:Y:S05]  /*22c0*/  BSYNC B3 ;  /* 0x0000000000037941 */ /* 0x000fea0003800000 */
.L_x_10141:
        /* <DEDUP_REMOVED lines=44> */
.L_x_10140:
[----:B------:R-:W-:Y:S05]  /*2590*/  BSYNC B2 ;  /* 0x0000000000027941 */ /* 0x000fea0003800000 */
.L_x_10139:
        /* <DEDUP_REMOVED lines=13> */
.L_x_10143:
        /* <DEDUP_REMOVED lines=12> */
.L_x_10146:
[----:B------:R-:W-:Y:S02]  /*2730*/  IMAD.MOV.U32 R6, RZ, RZ, R5 ;  /* 0x000000ffff067224 */ /* 0x000fe400078e0005 */
.L_x_10147:
[----:B------:R-:W-:Y:S05]  /*2740*/  BSYNC B2 ;  /* 0x0000000000027941 */ /* 0x000fea0003800000 */
.L_x_10145:
        /* <DEDUP_REMOVED lines=16> */
.L_x_10151:
[----:B------:R-:W-:Y:S05]  /*2850*/  BSYNC B3 ;  /* 0x0000000000037941 */ /* 0x000fea0003800000 */
.L_x_10150:
        /* <DEDUP_REMOVED lines=44> */
.L_x_10149:
[----:B------:R-:W-:Y:S05]  /*2b20*/  BSYNC B2 ;  /* 0x0000000000027941 */ /* 0x000fea0003800000 */
.L_x_10148:
        /* <DEDUP_REMOVED lines=9> */
.L_x_10144:
        /* <DEDUP_REMOVED lines=12> */
.L_x_10153:
[----:B------:R-:W-:Y:S02]  /*2c80*/  IMAD.MOV.U32 R6, RZ, RZ, R5 ;  /* 0x000000ffff067224 */ /* 0x000fe400078e0005 */
.L_x_10154:
[----:B------:R-:W-:Y:S05]  /*2c90*/  BSYNC B2 ;  /* 0x0000000000027941 */ /* 0x000fea0003800000 */
.L_x_10152:
        /* <DEDUP_REMOVED lines=16> */
.L_x_10158:
[----:B------:R-:W-:Y:S05]  /*2da0*/  BSYNC B3 ;  /* 0x0000000000037941 */ /* 0x000fea0003800000 */
.L_x_10157:
        /* <DEDUP_REMOVED lines=44> */
.L_x_10156:
[----:B------:R-:W-:Y:S05]  /*3070*/  BSYNC B2 ;  /* 0x0000000000027941 */ /* 0x000fea0003800000 */
.L_x_10155:
        /* <DEDUP_REMOVED lines=13> */
.L_x_10159:
        /* <DEDUP_REMOVED lines=12> */
.L_x_10162:
[----:B------:R-:W-:Y:S02]  /*3210*/  IMAD.MOV.U32 R6, RZ, RZ, R5 ;  /* 0x000000ffff067224 */ /* 0x000fe400078e0005 */
.L_x_10163:
[----:B------:R-:W-:Y:S05]  /*3220*/  BSYNC B2 ;  /* 0x0000000000027941 */ /* 0x000fea0003800000 */
.L_x_10161:
        /* <DEDUP_REMOVED lines=16> */
.L_x_10167:
[----:B------:R-:W-:Y:S05]  /*3330*/  BSYNC B3 ;  /* 0x0000000000037941 */ /* 0x000fea0003800000 */
.L_x_10166:
        /* <DEDUP_REMOVED lines=44> */
.L_x_10165:
[----:B------:R-:W-:Y:S05]  /*3600*/  BSYNC B2 ;  /* 0x0000000000027941 */ /* 0x000fea0003800000 */
.L_x_10164:
        /* <DEDUP_REMOVED lines=9> */
.L_x_10160:
        /* <DEDUP_REMOVED lines=12> */
.L_x_10169:
[----:B------:R-:W-:Y:S02]  /*3760*/  IMAD.MOV.U32 R6, RZ, RZ, R5 ;  /* 0x000000ffff067224 */ /* 0x000fe400078e0005 */
.L_x_10170:
[----:B------:R-:W-:Y:S05]  /*3770*/  BSYNC B2 ;  /* 0x0000000000027941 */ /* 0x000fea0003800000 */
.L_x_10168:
        /* <DEDUP_REMOVED lines=16> */
.L_x_10174:
[----:B------:R-:W-:Y:S05]  /*3880*/  BSYNC B3 ;  /* 0x0000000000037941 */ /* 0x000fea0003800000 */
.L_x_10173:
        /* <DEDUP_REMOVED lines=44> */
.L_x_10172:
[----:B------:R-:W-:Y:S05]  /*3b50*/  BSYNC B2 ;  /* 0x0000000000027941 */ /* 0x000fea0003800000 */
.L_x_10171:
        /* <DEDUP_REMOVED lines=12> */
.L_x_10175:
        /* <DEDUP_REMOVED lines=12> */
.L_x_10178:
[----:B------:R-:W-:Y:S02]  /*3ce0*/  IMAD.MOV.U32 R6, RZ, RZ, R5 ;  /* 0x000000ffff067224 */ /* 0x000fe400078e0005 */
.L_x_10179:
[----:B------:R-:W-:Y:S05]  /*3cf0*/  BSYNC B2 ;  /* 0x0000000000027941 */ /* 0x000fea0003800000 */
.L_x_10177:
        /* <DEDUP_REMOVED lines=16> */
.L_x_10183:
[----:B------:R-:W-:Y:S05]  /*3e00*/  BSYNC B3 ;  /* 0x0000000000037941 */ /* 0x000fea0003800000 */
.L_x_10182:
        /* <DEDUP_REMOVED lines=44> */
.L_x_10181:
[----:B------:R-:W-:Y:S05]  /*40d0*/  BSYNC B2 ;  /* 0x0000000000027941 */ /* 0x000fea0003800000 */
.L_x_10180:
        /* <DEDUP_REMOVED lines=9> */
.L_x_10176:
        /* <DEDUP_REMOVED lines=12> */
.L_x_10185:
[----:B------:R-:W-:Y:S02]  /*4230*/  IMAD.MOV.U32 R6, RZ, RZ, R5 ;  /* 0x000000ffff067224 */ /* 0x000fe400078e0005 */
.L_x_10186:
[----:B------:R-:W-:Y:S05]  /*4240*/  BSYNC B2 ;  /* 0x0000000000027941 */ /* 0x000fea0003800000 */
.L_x_10184:
        /* <DEDUP_REMOVED lines=16> */
.L_x_10190:
[----:B------:R-:W-:Y:S05]  /*4350*/  BSYNC B3 ;  /* 0x0000000000037941 */ /* 0x000fea0003800000 */
.L_x_10189:
        /* <DEDUP_REMOVED lines=44> */
.L_x_10188:
[----:B------:R-:W-:Y:S05]  /*4620*/  BSYNC B2 ;  /* 0x0000000000027941 */ /* 0x000fea0003800000 */
.L_x_10187:
        /* <DEDUP_REMOVED lines=12> */
.L_x_10191:
        /* <DEDUP_REMOVED lines=12> */
.L_x_10194:
[----:B------:R-:W-:Y:S02]  /*47b0*/  IMAD.MOV.U32 R6, RZ, RZ, R5 ;  /* 0x000000ffff067224 */ /* 0x000fe400078e0005 */
.L_x_10195:
[----:B------:R-:W-:Y:S05]  /*47c0*/  BSYNC B2 ;  /* 0x0000000000027941 */ /* 0x000fea0003800000 */
.L_x_10193:
        /* <DEDUP_REMOVED lines=16> */
.L_x_10199:
[----:B------:R-:W-:Y:S05]  /*48d0*/  BSYNC B3 ;  /* 0x0000000000037941 */ /* 0x000fea0003800000 */
.L_x_10198:
        /* <DEDUP_REMOVED lines=44> */
.L_x_10197:
[----:B------:R-:W-:Y:S05]  /*4ba0*/  BSYNC B2 ;  /* 0x0000000000027941 */ /* 0x000fea0003800000 */
.L_x_10196:
        /* <DEDUP_REMOVED lines=9> */
.L_x_10192:
        /* <DEDUP_REMOVED lines=12> */
.L_x_10201:
[----:B------:R-:W-:Y:S02]  /*4d00*/  IMAD.MOV.U32 R6, RZ, RZ, R5 ;  /* 0x000000ffff067224 */ /* 0x000fe400078e0005 */
.L_x_10202:
[----:B------:R-:W-:Y:S05]  /*4d10*/  BSYNC B2 ;  /* 0x0000000000027941 */ /* 0x000fea0003800000 */
.L_x_10200:
        /* <DEDUP_REMOVED lines=16> */
.L_x_10206:
[----:B------:R-:W-:Y:S05]  /*4e20*/  BSYNC B3 ;  /* 0x0000000000037941 */ /* 0x000fea0003800000 */
.L_x_10205:
        /* <DEDUP_REMOVED lines=44> */
.L_x_10204:
[----:B------:R-:W-:Y:S05]  /*50f0*/  BSYNC B2 ;  /* 0x0000000000027941 */ /* 0x000fea0003800000 */
.L_x_10203:
        /* <DEDUP_REMOVED lines=12> */
.L_x_10207:
        /* <DEDUP_REMOVED lines=12> */
.L_x_10210:
[----:B------:R-:W-:Y:S02]  /*5280*/  IMAD.MOV.U32 R6, RZ, RZ, R5 ;  /* 0x000000ffff067224 */ /* 0x000fe400078e0005 */
.L_x_10211:
[----:B------:R-:W-:Y:S05]  /*5290*/  BSYNC B2 ;  /* 0x0000000000027941 */ /* 0x000fea0003800000 */
.L_x_10209:
        /* <DEDUP_REMOVED lines=16> */
.L_x_10215:
[----:B------:R-:W-:Y:S05]  /*53a0*/  BSYNC B3 ;  /* 0x0000000000037941 */ /* 0x000fea0003800000 */
.L_x_10214:
        /* <DEDUP_REMOVED lines=44> */
.L_x_10213:
[----:B------:R-:W-:Y:S05]  /*5670*/  BSYNC B2 ;  /* 0x0000000000027941 */ /* 0x000fea0003800000 */
.L_x_10212:
        /* <DEDUP_REMOVED lines=9> */
.L_x_10208:
        /* <DEDUP_REMOVED lines=12> */
.L_x_10217:
[----:B------:R-:W-:Y:S02]  /*57d0*/  IMAD.MOV.U32 R6, RZ, RZ, R5 ;  /* 0x000000ffff067224 */ /* 0x000fe400078e0005 */
.L_x_10218:
[----:B------:R-:W-:Y:S05]  /*57e0*/  BSYNC B2 ;  /* 0x0000000000027941 */ /* 0x000fea0003800000 */
.L_x_10216:
        /* <DEDUP_REMOVED lines=16> */
.L_x_10222:
[----:B------:R-:W-:Y:S05]  /*58f0*/  BSYNC B3 ;  /* 0x0000000000037941 */ /* 0x000fea0003800000 */
.L_x_10221:
        /* <DEDUP_REMOVED lines=44> */
.L_x_10220:
[----:B------:R-:W-:Y:S05]  /*5bc0*/  BSYNC B2 ;  /* 0x0000000000027941 */ /* 0x000fea0003800000 */
.L_x_10219:
        /* <DEDUP_REMOVED lines=12> */
.L_x_10223:
        /* <DEDUP_REMOVED lines=12> */
.L_x_10226:
[----:B------:R-:W-:Y:S02]  /*5d50*/  IMAD.MOV.U32 R81, RZ, RZ, R5 ;  /* 0x000000ffff517224 */ /* 0x000fe400078e0005 */
.L_x_10227:
[----:B------:R-:W-:Y:S05]  /*5d60*/  BSYNC B2 ;  /* 0x0000000000027941 */ /* 0x000fea0003800000 */
.L_x_10225:
        /* <DEDUP_REMOVED lines=16> */
.L_x_10231:
[----:B------:R-:W-:Y:S05]  /*5e70*/  BSYNC B3 ;  /* 0x0000000000037941 */ /* 0x000fea0003800000 */
.L_x_10230:
        /* <DEDUP_REMOVED lines=44> */
.L_x_10229:
[----:B------:R-:W-:Y:S05]  /*6140*/  BSYNC B2 ;  /* 0x0000000000027941 */ /* 0x000fea0003800000 */
.L_x_10228:
        /* <DEDUP_REMOVED lines=10> */
.L_x_10224:
        /* <DEDUP_REMOVED lines=15> */
[----:B------:R-:W-:Y:S01]  /*62e0*/  IMAD.WIDE.U32 R70, R70, 0x10000, RZ ;  /* 0x0001000046467825 */ /* 0x000fe200078e00ff */
[----:B------:R-:W-:-:S03]  /*62f0*/  SHF.L.U32 R87, R73, 0x3, RZ ;  /* 0x0000000349577819 */ /* 0x000fc600000006ff */
[----:B------:R-:W-:-:S05]  /*6300*/  IMAD.WIDE.U32 R88, R88, 0x100, RZ ;  /* 0x0000010058587825 */ /* 0x000fca00078e00ff */
        /* <DEDUP_REMOVED lines=33> */
.L_x_10232:
[----:B------:R-:W-:Y:S02]  /*6520*/  IADD3 R87, R73, 0x20, RZ ;  /* 0x0000002049577810 */ /* 0x000fe40007ffe0ff */
.L_x_10103:
[----:B------:R-:W-:Y:S05]  /*6530*/  BSYNC B1 ;  /* 0x0000000000017941 */ /* 0x000fea0003800000 */
.L_x_10102:
        /* <DEDUP_REMOVED lines=30> */
.L_x_10236:
[----:B-1----:R-:W-:Y:S02]  /*6720*/  MOV R88, R5 ;  /* 0x0000000500587202 */ /* 0x002fe40000000f00 */
.L_x_10237:
[----:B------:R-:W-:Y:S05]  /*6730*/  BSYNC B2 ;  /* 0x0000000000027941 */ /* 0x000fea0003800000 */
.L_x_10235:
        /* <DEDUP_REMOVED lines=16> */
.L_x_10241:
[----:B------:R-:W-:Y:S05]  /*6840*/  BSYNC B3 ;  /* 0x0000000000037941 */ /* 0x000fea0003800000 */
.L_x_10240:
        /* <DEDUP_REMOVED lines=44> */
.L_x_10239:
[----:B------:R-:W-:Y:S05]  /*6b10*/  BSYNC B2 ;  /* 0x0000000000027941 */ /* 0x000fea0003800000 */
.L_x_10238:
        /* <DEDUP_REMOVED lines=16> */
.L_x_10242:
        /* <DEDUP_REMOVED lines=12> */
.L_x_10245:
[----:B------:R-:W-:Y:S02]  /*6ce0*/  IMAD.MOV.U32 R6, RZ, RZ, R5 ;  /* 0x000000ffff067224 */ /* 0x000fe400078e0005 */
.L_x_10246:
[----:B------:R-:W-:Y:S05]  /*6cf0*/  BSYNC B2 ;  /* 0x0000000000027941 */ /* 0x000fea0003800000 */
.L_x_10244:
        /* <DEDUP_REMOVED lines=16> */
.L_x_10250:
[----:B------:R-:W-:Y:S05]  /*6e00*/  BSYNC B3 ;  /* 0x0000000000037941 */ /* 0x000fea0003800000 */
.L_x_10249:
        /* <DEDUP_REMOVED lines=44> */
.L_x_10248:
[----:B------:R-:W-:Y:S05]  /*70d0*/  BSYNC B2 ;  /* 0x0000000000027941 */ /* 0x000fea0003800000 */
.L_x_10247:
        /* <DEDUP_REMOVED lines=9> */
.L_x_10243:
        /* <DEDUP_REMOVED lines=12> */
.L_x_10252:
[----:B------:R-:W-:Y:S02]  /*7230*/  IMAD.MOV.U32 R6, RZ, RZ, R5 ;  /* 0x000000ffff067224 */ /* 0x000fe400078e0005 */
.L_x_10253:
[----:B------:R-:W-:Y:S05]  /*7240*/  BSYNC B2 ;  /* 0x0000000000027941 */ /* 0x000fea0003800000 */
.L_x_10251:
        /* <DEDUP_REMOVED lines=16> */
.L_x_10257:
[----:B------:R-:W-:Y:S05]  /*7350*/  BSYNC B3 ;  /* 0x0000000000037941 */ /* 0x000fea0003800000 */
.L_x_10256:
        /* <DEDUP_REMOVED lines=44> */
.L_x_10255:
[----:B------:R-:W-:Y:S05]  /*7620*/  BSYNC B2 ;  /* 0x0000000000027941 */ /* 0x000fea0003800000 */
.L_x_10254:
        /* <DEDUP_REMOVED lines=13> */
.L_x_10258:
        /* <DEDUP_REMOVED lines=12> */
.L_x_10261:
[----:B------:R-:W-:Y:S02]  /*77c0*/  IMAD.MOV.U32 R6, RZ, RZ, R5 ;  /* 0x000000ffff067224 */ /* 0x000fe400078e0005 */
.L_x_10262:
[----:B------:R-:W-:Y:S05]  /*77d0*/  BSYNC B2 ;  /* 0x0000000000027941 */ /* 0x000fea0003800000 */
.L_x_10260:
        /* <DEDUP_REMOVED lines=16> */
.L_x_10266:
[----:B------:R-:W-:Y:S05]  /*78e0*/  BSYNC B3 ;  /* 0x0000000000037941 */ /* 0x000fea0003800000 */
.L_x_10265:
        /* <DEDUP_REMOVED lines=44> */
.L_x_10264:
[----:B------:R-:W-:Y:S05]  /*7bb0*/  BSYNC B2 ;  /* 0x0000000000027941 */ /* 0x000fea0003800000 */
.L_x_10263:
        /* <DEDUP_REMOVED lines=9> */
.L_x_10259:
        /* <DEDUP_REMOVED lines=12> */
.L_x_10268:
[----:B------:R-:W-:Y:S02]  /*7d10*/  IMAD.MOV.U32 R6, RZ, RZ, R5 ;  /* 0x000000ffff067224 */ /* 0x000fe400078e0005 */
.L_x_10269:
[----:B------:R-:W-:Y:S05]  /*7d20*/  BSYNC B2 ;  /* 0x0000000000027941 */ /* 0x000fea0003800000 */
.L_x_10267:
        /* <DEDUP_REMOVED lines=16> */
.L_x_10273:
[----:B------:R-:W-:Y:S05]  /*7e30*/  BSYNC B3 ;  /* 0x0000000000037941 */ /* 0x000fea0003800000 */
.L_x_10272:
        /* <DEDUP_REMOVED lines=44> */
.L_x_10271:
[----:B------:R-:W-:Y:S05]  /*8100*/  BSYNC B2 ;  /* 0x0000000000027941 */ /* 0x000fea0003800000 */
.L_x_10270:
        /* <DEDUP_REMOVED lines=13> */
.L_x_10274:
        /* <DEDUP_REMOVED lines=12> */
.L_x_10277:
[----:B------:R-:W-:Y:S02]  /*82a0*/  IMAD.MOV.U32 R6, RZ, RZ, R5 ;  /* 0x000000ffff067224 */ /* 0x000fe400078e0005 */
.L_x_10278:
[----:B------:R-:W-:Y:S05]  /*82b0*/  BSYNC B2 ;  /* 0x0000000000027941 */ /* 0x000fea0003800000 */
.L_x_10276:
        /* <DEDUP_REMOVED lines=16> */
.L_x_10282:
[----:B------:R-:W-:Y:S05]  /*83c0*/  BSYNC B3 ;  /* 0x0000000000037941 */ /* 0x000fea0003800000 */
.L_x_10281:
        /* <DEDUP_REMOVED lines=44> */
.L_x_10280:
[----:B------:R-:W-:Y:S05]  /*8690*/  BSYNC B2 ;  /* 0x0000000000027941 */ /* 0x000fea0003800000 */
.L_x_10279:
        /* <DEDUP_REMOVED lines=9> */
.L_x_10275:
        /* <DEDUP_REMOVED lines=12> */
.L_x_10284:
[----:B------:R-:W-:Y:S02]  /*87f0*/  IMAD.MOV.U32 R6, RZ, RZ, R5 ;  /* 0x000000ffff067224 */ /* 0x000fe400078e0005 */
.L_x_10285:
[----:B------:R-:W-:Y:S05]  /*8800*/  BSYNC B2 ;  /* 0x0000000000027941 */ /* 0x000fea0003800000 */
.L_x_10283:
        /* <DEDUP_REMOVED lines=16> */
.L_x_10289:
[----:B------:R-:W-:Y:S05]  /*8910*/  BSYNC B3 ;  /* 0x0000000000037941 */ /* 0x000fea0003800000 */
.L_x_10288:
        /* <DEDUP_REMOVED lines=44> */
.L_x_10287:
[----:B------:R-:W-:Y:S05]  /*8be0*/  BSYNC B2 ;  /* 0x0000000000027941 */ /* 0x000fea0003800000 */
.L_x_10286:
        /* <DEDUP_REMOVED lines=13> */
.L_x_10290:
        /* <DEDUP_REMOVED lines=12> */
.L_x_10293:
[----:B------:R-:W-:Y:S02]  /*8d80*/  IMAD.MOV.U32 R6, RZ, RZ, R5 ;  /* 0x000000ffff067224 */ /* 0x000fe400078e0005 */
.L_x_10294:
[----:B------:R-:W-:Y:S05]  /*8d90*/  BSYNC B2 ;  /* 0x0000000000027941 */ /* 0x000fea0003800000 */
.L_x_10292:
        /* <DEDUP_REMOVED lines=16> */
.L_x_10298:
[----:B------:R-:W-:Y:S05]  /*8ea0*/  BSYNC B3 ;  /* 0x0000000000037941 */ /* 0x000fea0003800000 */
.L_x_10297:
        /* <DEDUP_REMOVED lines=44> */
.L_x_10296:
[----:B------:R-:W-:Y:S05]  /*9170*/  BSYNC B2 ;  /* 0x0000000000027941 */ /* 0x000fea0003800000 */
.L_x_10295:
        /* <DEDUP_REMOVED lines=9> */
.L_x_10291:
        /* <DEDUP_REMOVED lines=12> */
.L_x_10300:
[----:B------:R-:W-:Y:S02]  /*92d0*/  IMAD.MOV.U32 R6, RZ, RZ, R5 ;  /* 0x000000ffff067224 */ /* 0x000fe400078e0005 */
.L_x_10301:
[----:B------:R-:W-:Y:S05]  /*92e0*/  BSYNC B2 ;  /* 0x0000000000027941 */ /* 0x000fea0003800000 */
.L_x_10299:
        /* <DEDUP_REMOVED lines=16> */
.L_x_10305:
[----:B------:R-:W-:Y:S05]  /*93f0*/  BSYNC B3 ;  /* 0x0000000000037941 */ /* 0x000fea0003800000 */
.L_x_10304:
        /* <DEDUP_REMOVED lines=44> */
.L_x_10303:
[----:B------:R-:W-:Y:S05]  /*96c0*/  BSYNC B2 ;  /* 0x0000000000027941 */ /* 0x000fea0003800000 */
.L_x_10302:
        /* <DEDUP_REMOVED lines=12> */
.L_x_10306:
        /* <DEDUP_REMOVED lines=12> */
.L_x_10309:
[----:B------:R-:W-:Y:S02]  /*9850*/  MOV R6, R5 ;  /* 0x0000000500067202 */ /* 0x000fe40000000f00 */
.L_x_10310:
[----:B------:R-:W-:Y:S05]  /*9860*/  BSYNC B2 ;  /* 0x0000000000027941 */ /* 0x000fea0003800000 */
.L_x_10308:
        /* <DEDUP_REMOVED lines=16> */
.L_x_10314:
[----:B------:R-:W-:Y:S05]  /*9970*/  BSYNC B3 ;  /* 0x0000000000037941 */ /* 0x000fea0003800000 */
.L_x_10313:
        /* <DEDUP_REMOVED lines=44> */
.L_x_10312:
[----:B------:R-:W-:Y:S05]  /*9c40*/  BSYNC B2 ;  /* 0x0000000000027941 */ /* 0x000fea0003800000 */
.L_x_10311:
        /* <DEDUP_REMOVED lines=9> */
.L_x_10307:
        /* <DEDUP_REMOVED lines=12> */
.L_x_10316:
[----:B------:R-:W-:Y:S02]  /*9da0*/  MOV R6, R5 ;  /* 0x0000000500067202 */ /* 0x000fe40000000f00 */
.L_x_10317:
[----:B------:R-:W-:Y:S05]  /*9db0*/  BSYNC B2 ;  /* 0x0000000000027941 */ /* 0x000fea0003800000 */
.L_x_10315:
        /* <DEDUP_REMOVED lines=16> */
.L_x_10321:
[----:B------:R-:W-:Y:S05]  /*9ec0*/  BSYNC B3 ;  /* 0x0000000000037941 */ /* 0x000fea0003800000 */
.L_x_10320:
        /* <DEDUP_REMOVED lines=43> */
[----:B------:R-:W-:Y:S02]  /*a180*/  MOV R72, R92 ;  /* 0x0000005c00487202 */ /* 0x000fe40000000f00 */
.L_x_10319:
[----:B------:R-:W-:Y:S05]  /*a190*/  BSYNC B2 ;  /* 0x0000000000027941 */ /* 0x000fea0003800000 */
.L_x_10318:
        /* <DEDUP_REMOVED lines=12> */
.L_x_10322:
        /* <DEDUP_REMOVED lines=12> */
.L_x_10325:
[----:B------:R-:W-:Y:S02]  /*a320*/  IMAD.MOV.U32 R6, RZ, RZ, R5 ;  /* 0x000000ffff067224 */ /* 0x000fe400078e0005 */
.L_x_10326:
[----:B------:R-:W-:Y:S05]  /*a330*/  BSYNC B2 ;  /* 0x0000000000027941 */ /* 0x000fea0003800000 */
.L_x_10324:
        /* <DEDUP_REMOVED lines=16> */
.L_x_10330:
[----:B------:R-:W-:Y:S05]  /*a440*/  BSYNC B3 ;  /* 0x0000000000037941 */ /* 0x000fea0003800000 */
.L_x_10329:
        /* <DEDUP_REMOVED lines=44> */
.L_x_10328:
[----:B------:R-:W-:Y:S05]  /*a710*/  BSYNC B2 ;  /* 0x0000000000027941 */ /* 0x000fea0003800000 */
.L_x_10327:
        /* <DEDUP_REMOVED lines=9> */
.L_x_10323:
        /* <DEDUP_REMOVED lines=12> */
.L_x_10332:
[----:B------:R-:W-:Y:S02]  /*a870*/  IMAD.MOV.U32 R6, RZ, RZ, R5 ;  /* 0x000000ffff067224 */ /* 0x000fe400078e0005 */
.L_x_10333:
[----:B------:R-:W-:Y:S05]  /*a880*/  BSYNC B2 ;  /* 0x0000000000027941 */ /* 0x000fea0003800000 */
.L_x_10331:
        /* <DEDUP_REMOVED lines=16> */
.L_x_10337:
[----:B------:R-:W-:Y:S05]  /*a990*/  BSYNC B3 ;  /* 0x0000000000037941 */ /* 0x000fea0003800000 */
.L_x_10336:
        /* <DEDUP_REMOVED lines=44> */
.L_x_10335:
[----:B------:R-:W-:Y:S05]  /*ac60*/  BSYNC B2 ;  /* 0x0000000000027941 */ /* 0x000fea0003800000 */
.L_x_10334:
        /* <DEDUP_REMOVED lines=12> */
.L_x_10338:
        /* <DEDUP_REMOVED lines=12> */
.L_x_10341:
[----:B------:R-:W-:Y:S02]  /*adf0*/  IMAD.MOV.U32 R6, RZ, RZ, R5 ;  /* 0x000000ffff067224 */ /* 0x000fe400078e0005 */
.L_x_10342:
[----:B------:R-:W-:Y:S05]  /*ae00*/  BSYNC B2 ;  /* 0x0000000000027941 */ /* 0x000fea0003800000 */
.L_x_10340:
        /* <DEDUP_REMOVED lines=16> */
.L_x_10346:
[----:B------:R-:W-:Y:S05]  /*af10*/  BSYNC B3 ;  /* 0x0000000000037941 */ /* 0x000fea0003800000 */
.L_x_10345:
        /* <DEDUP_REMOVED lines=42> */
[----:B------:R-:W-:Y:S01]  /*b1c0*/  HFMA2.MMA R92, -RZ, RZ, 0, 0 ;  /* 0x00000000ff5c7435 */ /* 0x000fe200000001ff */
[----:B------:R-:W-:-:S05]  /*b1d0*/  LOP3.LUT R3, R93, UR26, R94, 0x96, !PT ;  /* 0x0000001a5d037c12 */ /* 0x000fca000f8e965e */
.L_x_10344:
[----:B------:R-:W-:Y:S05]  /*b1e0*/  BSYNC B2 ;  /* 0x0000000000027941 */ /* 0x000fea0003800000 */
.L_x_10343:
        /* <DEDUP_REMOVED lines=9> */
.L_x_10339:
        /* <DEDUP_REMOVED lines=12> */
.L_x_10348:
[----:B------:R-:W-:Y:S02]  /*b340*/  IMAD.MOV.U32 R6, RZ, RZ, R5 ;  /* 0x000000ffff067224 */ /* 0x000fe400078e0005 */
.L_x_10349:
[----:B------:R-:W-:Y:S05]  /*b350*/  BSYNC B2 ;  /* 0x0000000000027941 */ /* 0x000fea0003800000 */
.L_x_10347:
        /* <DEDUP_REMOVED lines=16> */
.L_x_10353:
[----:B------:R-:W-:Y:S05]  /*b460*/  BSYNC B3 ;  /* 0x0000000000037941 */ /* 0x000fea0003800000 */
.L_x_10352:
[----:B------:R-:W-:Y:S01]  /*b470*/  LOP3.LUT R4, R4, UR5, R7, 0x96, !PT ;  /* 0x0000000504047c12 */ /* 0x000fe2000f8e9607 */
[----:B------:R-:W-:Y:S01]  /*b480*/  IMAD.HI.U32 R3, R83, -0x326172a9, RZ ;  /* 0xcd9e8d5753037827 */ /* 0x000fe200078e00ff */
[----:B------:R-:W-:-:S03]  /*b490*/  MOV R91, RZ ;  /* 0x000000ff005b7202 */ /* 0x000fc60000000f00 */
[----:B------:R-:W-:Y:S01]  /*b4a0*/  IMAD R5, R83, -0x326172a9, RZ ;  /* 0xcd9e8d5753057824 */ /* 0x000fe200078e02ff */
[----:B------:R-:W-:Y:S01]  /*b4b0*/  LOP3.LUT R3, R3, UR4, R2, 0x96, !PT ;  /* 0x0000000403037c12 */ /* 0x000fe2000f8e9602 */
[----:B------:R-:W-:-:S04]  /*b4c0*/  IMAD.WIDE.U32 R92, R4, -0x326172a9, RZ ;  /* 0xcd9e8d57045c7825 */ /* 0x000fc800078e00ff */
[----:B------:R-:W-:Y:S01]  /*b4d0*/  IMAD.WIDE.U32 R96, R3, -0x2daee0ad, RZ ;  /* 0xd2511f5303607825 */ /* 0x000fe200078e00ff */
[----:B------:R-:W-:-:S03]  /*b4e0*/  LOP3.LUT R4, R93, UR9, R5, 0x96, !PT ;  /* 0x000000095d047c12 */ /* 0x000fc6000f8e9605 */
[----:B------:R-:W-:-:S05]  /*b4f0*/  IMAD R5, R82, -0x2daee0ad, RZ ;  /* 0xd2511f5352057824 */ /* 0x000fca00078e02ff */
        /* <DEDUP_REMOVED lines=32> */
[----:B------:R-:W-:-:S04]  /*b700*/  IMAD.WIDE.U32 R92, R3, -0x2daee0ad, RZ ;  /* 0xd2511f53035c7825 */ /* 0x000fc800078e00ff */
[----:B------:R-:W-:Y:S01]  /*b710*/  IMAD.MOV.U32 R72, RZ, RZ, R92 ;  /* 0x000000ffff487224 */ /* 0x000fe200078e005c */
[----:B------:R-:W-:Y:S02]  /*b720*/  LOP3.LUT R3, R93, UR26, R94, 0x96, !PT ;  /* 0x0000001a5d037c12 */ /* 0x000fe4000f8e965e */
.L_x_10351:
[----:B------:R-:W-:Y:S05]  /*b730*/  BSYNC B2 ;  /* 0x0000000000027941 */ /* 0x000fea0003800000 */
.L_x_10350:
        /* <DEDUP_REMOVED lines=12> */
.L_x_10354:
        /* <DEDUP_REMOVED lines=12> */
.L_x_10357:
[----:B------:R-:W-:Y:S02]  /*b8c0*/  IMAD.MOV.U32 R81, RZ, RZ, R5 ;  /* 0x000000ffff517224 */ /* 0x000fe400078e0005 */
.L_x_10358:
[----:B------:R-:W-:Y:S05]  /*b8d0*/  BSYNC B2 ;  /* 0x0000000000027941 */ /* 0x000fea0003800000 */
.L_x_10356:
        /* <DEDUP_REMOVED lines=16> */
.L_x_10362:
[----:B------:R-:W-:Y:S05]  /*b9e0*/  BSYNC B3 ;  /* 0x0000000000037941 */ /* 0x000fea0003800000 */
.L_x_10361:
        /* <DEDUP_REMOVED lines=44> */
.L_x_10360:
[----:B------:R-:W-:Y:S05]  /*bcb0*/  BSYNC B2 ;  /* 0x0000000000027941 */ /* 0x000fea0003800000 */
.L_x_10359:
[----:B------:R-:W0:Y:S02]  /*bcc0*/  I2F.U32 R92, R81 ;  /* 0x00000051005c7306 */ /* 0x000e240000201000 */
[----:B0-----:R-:W-:Y:S01]  /*bcd0*/  FFMA.FTZ R92, R92, R71, 1.1641532182693481445e-10 ;  /* 0x2f0000005c5c7423 */ /* 0x001fe20000010047 */
[----:B------:R-:W-:-:S04]  /*bce0*/  HADD2.F32 R71, -RZ, R43.H1_H1 ;  /* 0x3000002bff477230 */ /* 0x000fc80000004100 */
[----:B------:R-:W-:Y:S01]  /*bcf0*/  FSETP.GTU.FTZ.AND P1, PT, R92, c[0x0][0x1e4], PT ;  /* 0x000079005c007a0b */ /* 0x000fe20003f3c000 */
[----:B------:R-:W-:-:S05]  /*bd00*/  FMUL.FTZ R71, R71, c[0x0][0x1e8] ;  /* 0x00007a0047477a20 */ /* 0x000fca0000410000 */
[----:B------:R-:W-:Y:S02]  /*bd10*/  FSEL R92, R71, RZ, !P1 ;  /* 0x000000ff475c7208 */ /* 0x000fe40004800000 */
[----:B------:R-:W-:-:S03]  /*bd20*/  SEL R71, RZ, 0x1, P1 ;  /* 0x00000001ff477807 */ /* 0x000fc60000800000 */
[----:B------:R-:W-:Y:S01]  /*bd30*/  FADD.FTZ R67, R92, R67 ;  /* 0x000000435c437221 */ /* 0x000fe20000010000 */
[----:B------:R-:W-:-:S03]  /*bd40*/  PRMT R81, R71, 0x7610, R81 ;  /* 0x0000761047517816 */ /* 0x000fc60000000051 */
[----:B------:R-:W-:Y:S02]  /*bd50*/  @P0 FADD.FTZ R67, R51, R67 ;  /* 0x0000004333430221 */ /* 0x000fe40000010000 */
.L_x_10355:
        /* <DEDUP_REMOVED lines=21> */
[C---:B------:R-:W-:Y:S02]  /*beb0*/  LEA.HI.X R89, R87.reuse, c[0x0][0x18c], RZ, 0x5, P0 ;  /* 0x0000630057597a11 */ /* 0x040fe400000f2cff */
[----:B------:R-:W-:Y:S01]  /*bec0*/  LOP3.LUT R70, R90, R69, RZ, 0xfc, !PT ;  /* 0x000000455a467212 */ /* 0x000fe200078efcff */
[----:B------:R-:W-:Y:S01]  /*bed0*/  IMAD.SHL.U32 R69, R87, 0x8, RZ ;  /* 0x0000000857457824 */ /* 0x000fe200078e00ff */
[----:B------:R-:W-:Y:S01]  /*bee0*/  SHF.R.U32.HI R87, RZ, 0x1d, R87 ;  /* 0x0000001dff577819 */ /* 0x000fe20000011657 */
        /* <DEDUP_REMOVED lines=26> */
.L_x_10234:
[----:B------:R-:W-:Y:S05]  /*c090*/  BSYNC B1 ;  /* 0x0000000000017941 */ /* 0x000fea0003800000 */
.L_x_10233:
        /* <DEDUP_REMOVED lines=22> */
.L_x_10371:
        /* <DEDUP_REMOVED lines=54> */
.L_x_10372:
[----:B-1----:R-:W-:Y:S01]  /*c560*/  FADD.FTZ R87, R87, R70 ;  /* 0x0000004657577221 */ /* 0x002fe20000010000 */
[----:B------:R-:W-:Y:S01]  /*c570*/  ISETP.NE.AND P0, PT, RZ, UR8, PT ;  /* 0x00000008ff007c0c */ /* 0x000fe2000bf05270 */
[----:B------:R-:W-:Y:S01]  /*c580*/  FMUL.FTZ R68, R71, R71 ;  /* 0x0000004747447220 */ /* 0x000fe20000410000 */
[----:B0-----:R-:W-:Y:S01]  /*c590*/  MOV R70, c[0x0][0x1e0] ;  /* 0x0000780000467a02 */ /* 0x001fe20000000f00 */
[----:B------:R-:W-:Y:S01]  /*c5a0*/  @!P1 IMAD.MOV.U32 R89, RZ, RZ, 0x4 ;  /* 0x00000004ff599424 */ /* 0x000fe200078e00ff */
[----:B------:R-:W-:Y:S01]  /*c5b0*/  ISETP.NE.AND P2, PT, R86, RZ, PT ;  /* 0x000000ff5600720c */ /* 0x000fe20003f45270 */
[----:B------:R-:W-:Y:S01]  /*c5c0*/  BSSY B1, `(.L_x_10365) ;  /* 0x000002c000017945 */ /* 0x000fe20003800000 */
[----:B------:R-:W-:Y:S01]  /*c5d0*/  FSEL R69, R68, RZ, P0 ;  /* 0x000000ff44457208 */ /* 0x000fe20000000000 */
        /* <DEDUP_REMOVED lines=19> */
[----:B------:R-:W-:Y:S01]  /*c710*/  F2FP.PACK_AB R68, R69, R68 ;  /* 0x000000444544723e */ /* 0x000fe200000000ff */
        /* <DEDUP_REMOVED lines=22> */
.L_x_10366:
[----:B------:R-:W-:Y:S05]  /*c880*/  BSYNC B1 ;  /* 0x0000000000017941 */ /* 0x000fea0003800000 */
.L_x_10365:
        /* <DEDUP_REMOVED lines=19> */
[----:B------:R-:W-:Y:S01]  /*c9c0*/  F2FP.PACK_AB R71, R88, R71 ;  /* 0x000000475847723e */ /* 0x000fe200000000ff */
        /* <DEDUP_REMOVED lines=14> */
.L_x_10368:
[----:B------:R-:W-:Y:S05]  /*cab0*/  BSYNC B1 ;  /* 0x0000000000017941 */ /* 0x000fea0003800000 */
.L_x_10367:
[----:B0-----:R-:W-:-:S10]  /*cac0*/  HFMA2.MMA R69, -RZ, RZ, 0, 2.384185791015625e-07 ;  /* 0x00000004ff457435 */ /* 0x001fd400000001ff */
[----:B------:R-:W-:-:S05]  /*cad0*/  IMAD R84, R69, c[0x0][0x160], R84 ;  /* 0x0000580045547a24 */ /* 0x000fca00078e0254 */
[----:B------:R-:W-:-:S13]  /*cae0*/  ISETP.GE.AND P0, PT, R84, c[0x0][0x164], PT ;  /* 0x0000590054007a0c */ /* 0x000fda0003f06270 */
[----:B-----5:R-:W-:Y:S01]  /*caf0*/  @P0 CALL.REL.NOINC `(.L_x_10369) ;  /* 0x0000001000000944 */ /* 0x020fe20003c00000 */
[----:B------:R-:W-:Y:S05]  /*cb00*/  BRA `(.L_x_10370) ;  /* 0xffff3e5000007947 */ /* 0x000fea000383ffff */
.L_x_10369:
[----:B------:R-:W-:Y:S05]  /*cb10*/  BSYNC B0 ;  /* 0x0000000000007941 */ /* 0x000fea0003800000 */
.L_x_10101:
[----:B------:R-:W-:Y:S05]  /*cb20*/  EXIT ;  /* 0x000000000000794d */ /* 0x000fea0003800000 */
.L_x_10363:
[----:B------:R-:W-:Y:S01]  /*cb30*/  IMAD.MOV.U32 R70, RZ, RZ, R71 ;  /* 0x000000ffff467224 */ /* 0x000fe200078e0047 */
[----:B------:R-:W-:Y:S01]  /*cb40*/  MOV R68, 0xcb90 ;  /* 0x0000cb9000447802 */ /* 0x000fe20000000f00 */
[----:B------:R-:W-:Y:S02]  /*cb50*/  IMAD.MOV.U32 R89, RZ, RZ, 0x1 ;  /* 0x00000001ff597424 */ /* 0x000fe400078e00ff */
[----:B------:R-:W-:Y:S02]  /*cb60*/  IMAD.MOV.U32 R88, RZ, RZ, 0x1f ;  /* 0x0000001fff587424 */ /* 0x000fe400078e00ff */
[----:B------:R-:W-:Y:S02]  /*cb70*/  IMAD.MOV.U32 R87, RZ, RZ, -0x1 ;  /* 0xffffffffff577424 */ /* 0x000fe400078e00ff */
[----:B-----5:R-:W-:Y:S05]  /*cb80*/  CALL.REL.NOINC `($__internal_62_$__cuda_sm70_shflsync_bfly_p) ;  /* 0x000005b000007944 */ /* 0x020fea0003c00000 */
[----:B01----:R-:W-:Y:S05]  /*cb90*/  BRA `(.L_x_10371) ;  /* 0xfffff66000007947 */ /* 0x003fea000383ffff */
.L_x_10364:
[----:B------:R-:W-:Y:S01]  /*cba0*/  MOV R70, R90 ;  /* 0x0000005a00467202 */ /* 0x000fe20000000f00 */
[----:B------:R-:W-:Y:S01]  /*cbb0*/  IMAD.MOV.U32 R89, RZ, RZ, 0x2 ;  /* 0x00000002ff597424 */ /* 0x000fe200078e00ff */
[----:B------:R-:W-:Y:S01]  /*cbc0*/  MOV R68, 0xcc00 ;  /* 0x0000cc0000447802 */ /* 0x000fe20000000f00 */
[----:B------:R-:W-:Y:S02]  /*cbd0*/  IMAD.MOV.U32 R88, RZ, RZ, 0x1f ;  /* 0x0000001fff587424 */ /* 0x000fe400078e00ff */
[----:B------:R-:W-:-:S02]  /*cbe0*/  IMAD.MOV.U32 R87, RZ, RZ, -0x1 ;  /* 0xffffffffff577424 */ /* 0x000fc400078e00ff */
[----:B0----5:R-:W-:Y:S05]  /*cbf0*/  CALL.REL.NOINC `($__internal_62_$__cuda_sm70_shflsync_bfly_p) ;  /* 0x0000054000007944 */ /* 0x021fea0003c00000 */
[----:B0-----:R-:W-:Y:S01]  /*cc00*/  HFMA2.MMA R88, -RZ, RZ, 0, 1.847743988037109375e-06 ;  /* 0x0000001fff587435 */ /* 0x001fe200000001ff */
[----:B-1----:R-:W-:Y:S01]  /*cc10*/  FADD.FTZ R70, R90, R87 ;  /* 0x000000575a467221 */ /* 0x002fe20000010000 */
[----:B------:R-:W-:Y:S01]  /*cc20*/  MOV R68, 0xcc60 ;  /* 0x0000cc6000447802 */ /* 0x000fe20000000f00 */
[----:B------:R-:W-:-:S02]  /*cc30*/  IMAD.MOV.U32 R89, RZ, RZ, 0x4 ;  /* 0x00000004ff597424 */ /* 0x000fc400078e00ff */
[----:B------:R-:W-:Y:S02]  /*cc40*/  IMAD.MOV.U32 R87, RZ, RZ, -0x1 ;  /* 0xffffffffff577424 */ /* 0x000fe400078e00ff */
[----:B------:R-:W-:Y:S05]  /*cc50*/  CALL.REL.NOINC `($__internal_62_$__cuda_sm70_shflsync_bfly_p) ;  /* 0x000004e000007944 */ /* 0x000fea0003c00000 */
[----:B01----:R-:W-:Y:S01]  /*cc60*/  FADD.FTZ R70, R70, R87 ;  /* 0x0000005746467221 */ /* 0x003fe20000010000 */
[----:B------:R-:W-:Y:S01]  /*cc70*/  MOV R68, 0xccc0 ;  /* 0x0000ccc000447802 */ /* 0x000fe20000000f00 */
[----:B------:R-:W-:Y:S02]  /*cc80*/  IMAD.MOV.U32 R89, RZ, RZ, 0x8 ;  /* 0x00000008ff597424 */ /* 0x000fe400078e00ff */
[----:B------:R-:W-:Y:S02]  /*cc90*/  IMAD.MOV.U32 R88, RZ, RZ, 0x1f ;  /* 0x0000001fff587424 */ /* 0x000fe400078e00ff */
[----:B------:R-:W-:Y:S02]  /*cca0*/  IMAD.MOV.U32 R87, RZ, RZ, -0x1 ;  /* 0xffffffffff577424 */ /* 0x000fe400078e00ff */
[----:B------:R-:W-:Y:S05]  /*ccb0*/  CALL.REL.NOINC `($__internal_62_$__cuda_sm70_shflsync_bfly_p) ;  /* 0x0000048000007944 */ /* 0x000fea0003c00000 */
[----:B01----:R-:W-:Y:S01]  /*ccc0*/  FADD.FTZ R70, R70, R87 ;  /* 0x0000005746467221 */ /* 0x003fe20000010000 */
[----:B------:R-:W-:Y:S01]  /*ccd0*/  MOV R89, 0x10 ;  /* 0x0000001000597802 */ /* 0x000fe20000000f00 */
[----:B------:R-:W-:Y:S01]  /*cce0*/  IMAD.MOV.U32 R88, RZ, RZ, 0x1f ;  /* 0x0000001fff587424 */ /* 0x000fe200078e00ff */
[----:B------:R-:W-:Y:S01]  /*ccf0*/  MOV R68, 0xcd20 ;  /* 0x0000cd2000447802 */ /* 0x000fe20000000f00 */
[----:B------:R-:W-:-:S02]  /*cd00*/  IMAD.MOV.U32 R87, RZ, RZ, -0x1 ;  /* 0xffffffffff577424 */ /* 0x000fc400078e00ff */
[----:B------:R-:W-:Y:S05]  /*cd10*/  CALL.REL.NOINC `($__internal_62_$__cuda_sm70_shflsync_bfly_p) ;  /* 0x0000042000007944 */ /* 0x000fea0003c00000 */
[----:B-1----:R-:W-:Y:S01]  /*cd20*/  FADD.FTZ R71, R70, R87 ;  /* 0x0000005746477221 */ /* 0x002fe20000010000 */
[----:B------:R-:W-:Y:S01]  /*cd30*/  ISETP.NE.AND P2, PT, R86, RZ, PT ;  /* 0x000000ff5600720c */ /* 0x000fe20003f45270 */
[----:B0-----:R-:W-:Y:S01]  /*cd40*/  IMAD.MOV.U32 R89, RZ, RZ, 0x1 ;  /* 0x00000001ff597424 */ /* 0x001fe200078e00ff */
[----:B------:R-:W-:Y:S01]  /*cd50*/  MOV R87, 0xffffffff ;  /* 0xffffffff00577802 */ /* 0x000fe20000000f00 */
[----:B------:R-:W-:-:S02]  /*cd60*/  FMUL.FTZ R71, R71, c[0x0][0x1e0] ;  /* 0x0000780047477a20 */ /* 0x000fc40000410000 */
[----:B------:R-:W-:Y:S02]  /*cd70*/  IMAD.MOV.U32 R88, RZ, RZ, 0x1f ;  /* 0x0000001fff587424 */ /* 0x000fe400078e00ff */
[--C-:B------:R-:W-:Y:S02]  /*cd80*/  FADD.FTZ R68, R52, -R71.reuse ;  /* 0x8000004734447221 */ /* 0x100fe40000010000 */
        /* <DEDUP_REMOVED lines=33> */
[----:B------:R-:W-:Y:S05]  /*cfa0*/  CALL.REL.NOINC `($__internal_62_$__cuda_sm70_shflsync_bfly_p) ;  /* 0x0000019000007944 */ /* 0x000fea0003c00000 */
[----:B01----:R-:W-:Y:S01]  /*cfb0*/  FADD.FTZ R70, R70, R87 ;  /* 0x0000005746467221 */ /* 0x003fe20000010000 */
[----:B------:R-:W-:Y:S01]  /*cfc0*/  MOV R68, 0xd010 ;  /* 0x0000d01000447802 */ /* 0x000fe20000000f00 */
[----:B------:R-:W-:Y:S02]  /*cfd0*/  IMAD.MOV.U32 R89, RZ, RZ, 0x2 ;  /* 0x00000002ff597424 */ /* 0x000fe400078e00ff */
[----:B------:R-:W-:Y:S02]  /*cfe0*/  IMAD.MOV.U32 R88, RZ, RZ, 0x1f ;  /* 0x0000001fff587424 */ /* 0x000fe400078e00ff */
[----:B------:R-:W-:Y:S02]  /*cff0*/  IMAD.MOV.U32 R87, RZ, RZ, -0x1 ;  /* 0xffffffffff577424 */ /* 0x000fe400078e00ff */
[----:B------:R-:W-:Y:S05]  /*d000*/  CALL.REL.NOINC `($__internal_62_$__cuda_sm70_shflsync_bfly_p) ;  /* 0x0000013000007944 */ /* 0x000fea0003c00000 */
        /* <DEDUP_REMOVED lines=18> */
[----:B01----:R-:W-:Y:S05]  /*d130*/  BRA `(.L_x_10372) ;  /* 0xfffff42000007947 */ /* 0x003fea000383ffff */
        .weak           $__internal_62_$__cuda_sm70_shflsync_bfly_p
        .type           $__internal_62_$__cuda_sm70_shflsync_bfly_p,@function
        .size           $__internal_62_$__cuda_sm70_shflsync_bfly_p,(.L_x_13602 - $__internal_62_$__cuda_sm70_shflsync_bfly_p)
$__internal_62_$__cuda_sm70_shflsync_bfly_p:
[----:B------:R-:W-:Y:S01]  /*d140*/  IMAD.MOV.U32 R69, RZ, RZ, 0x0 ;  /* 0x00000000ff457424 */ /* 0x000fe200078e00ff */
[----:B------:R-:W-:Y:S04]  /*d150*/  WARPSYNC R87 ;  /* 0x0000005700007348 */ /* 0x000fe80003800000 */
[----:B------:R0:W1:Y:S01]  /*d160*/  SHFL.BFLY PT, R87, R70, R89, R88 ;  /* 0x0c00005946577389 */ /* 0x00006200000e0058 */
[----:B------:R-:W-:Y:S05]  /*d170*/  RET.REL.NODEC R68 `(_ZN10layer_norm31ln_parallel_residual_fwd_kernelINS_13Kernel_traitsIf6__halffS2_fjLj512ELj1ELj4ELj1ELj16ENS_18Kernel_traits_baseILj512EfS2_fS2_fjLj128EEEEELb1ELb1ELb0EEEvNS_9FwdParamsE) ;  /* 0xffff2e8044007950 */ /* 0x000fea0003c3ffff */
.L_x_10373:
        /* <DEDUP_REMOVED lines=16> */
.L_x_13602:


//--------------------- .text._ZN10layer_norm31ln_parallel_residual_fwd_kernelINS_13Kernel_traitsIf6__halffS2_fjLj512ELj1ELj4ELj1ELj16ENS_18Kernel_traits_baseILj512EfS2_fS2_fjLj128EEEEELb1ELb1ELb1EEEvNS_9FwdParamsE --------------------------
	.section	.text._ZN10layer_norm31ln_parallel_residual_fwd_kernelINS_13Kernel_traitsIf6__halffS2_fjLj512ELj1ELj4ELj1ELj16ENS_18Kernel_traits_baseILj512EfS2_fS2_fjLj128EEEEELb1ELb1ELb1EEEvNS_9FwdParamsE,"ax",@progbits
	.sectioninfo	@"SHI_REGISTERS=96"
	.align	128
        .global         _ZN10layer_norm31ln_parallel_residual_fwd_kernelINS_13Kernel_traitsIf6__halffS2_fjLj512ELj1ELj4ELj1ELj16ENS_18Kernel_traits_baseILj512EfS2_fS2_fjLj128EEEEELb1ELb1ELb1EEEvNS_9FwdParamsE
        .type           _ZN10layer_norm31ln_parallel_residual_fwd_kernelINS_13Kernel_traitsIf6__halffS2_fjLj512ELj1ELj4ELj1ELj16ENS_18Kernel_traits_baseILj512EfS2_fS2_fjLj128EEEEELb1ELb1ELb1EEEvNS_9FwdParamsE,@function
        .size           _ZN10layer_norm31ln_parallel_residual_fwd_kernelINS_13Kernel_traitsIf6__halffS2_fjLj512ELj1ELj4ELj1ELj16ENS_18Kernel_traits_baseILj512EfS2_fS2_fjLj128EEEEELb1ELb1ELb1EEEvNS_9FwdParamsE,(.L_x_13603 - _ZN10layer_norm31ln_parallel_residual_fwd_kernelINS_13Kernel_traitsIf6__halffS2_fjLj512ELj1ELj4ELj1ELj16ENS_18Kernel_traits_baseILj512EfS2_fS2_fjLj128EEEEELb1ELb1ELb1EEEvNS_9FwdParamsE)
        .other          _ZN10layer_norm31ln_parallel_residual_fwd_kernelINS_13Kernel_traitsIf6__halffS2_fjLj512ELj1ELj4ELj1ELj16ENS_18Kernel_traits_baseILj512EfS2_fS2_fjLj128EEEEELb1ELb1ELb1EEEvNS_9FwdParamsE,@"STO_CUDA_ENTRY STV_DEFAULT"
_ZN10layer_norm31ln_parallel_residual_fwd_kernelINS_13Kernel_traitsIf6__halffS2_fjLj512ELj1ELj4ELj1ELj16ENS_18Kernel_traits_baseILj512EfS2_fS2_fjLj128EEEEELb1ELb1ELb1EEEvNS_9FwdParamsE:
.text._ZN10layer_norm31ln_parallel_residual_fwd_kernelINS_13Kernel_traitsIf6__halffS2_fjLj512ELj1ELj4ELj1ELj16ENS_18Kernel_traits_baseILj512EfS2_fS2_fjLj128EEEEELb1ELb1ELb1EEEvNS_9FwdParamsE:
        /* <DEDUP_REMOVED lines=8> */
[----:B------:R-:W-:Y:S01]  /*0080*/  IMAD.MOV.U32 R8, RZ, RZ, c[0x0][0x238] ;  /* 0x00008e00ff087624 */ /* 0x000fe200078e00ff */
[----:B------:R-:W-:Y:S02]  /*0090*/  MOV R9, c[0x0][0x23c] ;  /* 0x00008f0000097a02 */ /* 0x000fe40000000f00 */
        /* <DEDUP_REMOVED lines=13> */
[----:B0-----:R-:W-:-:S05]  /*0170*/  IMAD.SHL.U32 R0, R10, 0x20, RZ ;  /* 0x000000200a007824 */ /* 0x001fca00078e00ff */
        /* <DEDUP_REMOVED lines=105> */
.L_x_10636:
[----:B------:R-:W0:Y:S01]  /*0810*/  S2R R10, SR_TID.X ;  /* 0x00000000000a7919 */ /* 0x000e220000002100 */
[----:B------:R-:W-:Y:S01]  /*0820*/  ISETP.NE.U32.AND P0, PT, RZ, c[0x0][0x180], PT ;  /* 0x00006000ff007a0c */ /* 0x000fe20003f05070 */
[----:B------:R-:W-:Y:S01]  /*0830*/  IMAD R8, R0, c[0x0][0x168], RZ ;  /* 0x00005a0000087a24 */ /* 0x000fe200078e02ff */
[----:B------:R-:W-:Y:S01]  /*0840*/  ISETP.NE.U32.AND P1, PT, RZ, c[0x0][0x178], PT ;  /* 0x00005e00ff007a0c */ /* 0x000fe20003f25070 */
[----:B------:R-:W-:Y:S01]  /*0850*/  IMAD.MOV.U32 R78, RZ, RZ, 0x10 ;  /* 0x00000010ff4e7424 */ /* 0x000fe200078e00ff */
[----:B------:R-:W-:Y:S02]  /*0860*/  ISETP.NE.AND.EX P0, PT, RZ, c[0x0][0x184], PT, P0 ;  /* 0x00006100ff007a0c */ /* 0x000fe40003f05300 */
[----:B------:R-:W-:-:S02]  /*0870*/  SHF.R.S32.HI R9, RZ, 0x1f, R8 ;  /* 0x0000001fff097819 */ /* 0x000fc40000011408 */
[----:B------:R-:W-:Y:S02]  /*0880*/  ISETP.NE.AND.EX P2, PT, RZ, c[0x0][0x17c], PT, P1 ;  /* 0x00005f00ff007a0c */ /* 0x000fe40003f45310 */
[----:B------:R-:W-:Y:S02]  /*0890*/  LEA.HI R9, R9, R8, RZ, 0x3 ;  /* 0x0000000809097211 */ /* 0x000fe400078f18ff */
[----:B0-----:R-:W-:Y:S02]  /*08a0*/  LOP3.LUT R11, R10, 0x1f, RZ, 0xc0, !PT ;  /* 0x0000001f0a0b7812 */ /* 0x001fe400078ec0ff */
[----:B------:R-:W-:Y:S02]  /*08b0*/  ISETP.NE.AND P1, PT, R73, 0x1, PT ;  /* 0x000000014900780c */ /* 0x000fe40003f25270 */
[----:B------:R-:W-:Y:S01]  /*08c0*/  LEA.HI.SX32 R72, R9, R11, 0x1d ;  /* 0x0000000b09487211 */ /* 0x000fe200078feaff */
[----:B------:R-:W-:Y:S01]  /*08d0*/  @P0 IMAD.MOV.U32 R11, RZ, RZ, 0x20 ;  /* 0x00000020ff0b0424 */ /* 0x000fe200078e00ff */
[----:B------:R-:W-:Y:S01]  /*08e0*/  BSSY B1, `(.L_x_10375) ;  /* 0x0000014000017945 */ /* 0x000fe20003800000 */
[----:B------:R-:W-:-:S02]  /*08f0*/  P2R R91, PR, RZ, 0x4 ;  /* 0x00000004ff5b7803 */ /* 0x000fc40000000000 */
        /* <DEDUP_REMOVED lines=17> */
.L_x_10376:
[----:B------:R-:W-:Y:S02]  /*0a10*/  IMAD.MOV.U32 R64, RZ, RZ, R7 ;  /* 0x000000ffff407224 */ /* 0x000fe400078e0007 */
.L_x_10377:
[----:B------:R-:W-:Y:S05]  /*0a20*/  BSYNC B1 ;  /* 0x0000000000017941 */ /* 0x000fea0003800000 */
.L_x_10375:
        /* <DEDUP_REMOVED lines=16> */
.L_x_10381:
[----:B------:R-:W-:Y:S05]  /*0b30*/  BSYNC B2 ;  /* 0x0000000000027941 */ /* 0x000fea0003800000 */
.L_x_10380:
        /* <DEDUP_REMOVED lines=44> */
.L_x_10379:
[----:B------:R-:W-:Y:S05]  /*0e00*/  BSYNC B1 ;  /* 0x0000000000017941 */ /* 0x000fea0003800000 */
.L_x_10378:
        /* <DEDUP_REMOVED lines=16> */
.L_x_10382:
        /* <DEDUP_REMOVED lines=12> */
.L_x_10385:
[----:B------:R-:W-:Y:S02]  /*0fd0*/  IMAD.MOV.U32 R12, RZ, RZ, R7 ;  /* 0x000000ffff0c7224 */ /* 0x000fe400078e0007 */
.L_x_10386:
[----:B------:R-:W-:Y:S05]  /*0fe0*/  BSYNC B1 ;  /* 0x0000000000017941 */ /* 0x000fea0003800000 */
.L_x_10384:
        /* <DEDUP_REMOVED lines=16> */
.L_x_10390:
[----:B------:R-:W-:Y:S05]  /*10f0*/  BSYNC B2 ;  /* 0x0000000000027941 */ /* 0x000fea0003800000 */
.L_x_10389:
        /* <DEDUP_REMOVED lines=44> */
.L_x_10388:
[----:B------:R-:W-:Y:S05]  /*13c0*/  BSYNC B1 ;  /* 0x0000000000017941 */ /* 0x000fea0003800000 */
.L_x_10387:
        /* <DEDUP_REMOVED lines=9> */
.L_x_10383:
        /* <DEDUP_REMOVED lines=12> */
.L_x_10392:
[----:B------:R-:W-:Y:S02]  /*1520*/  IMAD.MOV.U32 R12, RZ, RZ, R7 ;  /* 0x000000ffff0c7224 */ /* 0x000fe400078e0007 */
.L_x_10393:
[----:B------:R-:W-:Y:S05]  /*1530*/  BSYNC B1 ;  /* 0x0000000000017941 */ /* 0x000fea0003800000 */
.L_x_10391:
        /* <DEDUP_REMOVED lines=16> */
.L_x_10397:
[----:B------:R-:W-:Y:S05]  /*1640*/  BSYNC B2 ;  /* 0x0000000000027941 */ /* 0x000fea0003800000 */
.L_x_10396:
        /* <DEDUP_REMOVED lines=44> */
.L_x_10395:
[----:B------:R-:W-:Y:S05]  /*1910*/  BSYNC B1 ;  /* 0x0000000000017941 */ /* 0x000fea0003800000 */
.L_x_10394:
        /* <DEDUP_REMOVED lines=13> */
.L_x_10398:
        /* <DEDUP_REMOVED lines=12> */
.L_x_10401:
[----:B------:R-:W-:Y:S02]  /*1ab0*/  IMAD.MOV.U32 R12, RZ, RZ, R7 ;  /* 0x000000ffff0c7224 */ /* 0x000fe400078e0007 */
.L_x_10402:
[----:B------:R-:W-:Y:S05]  /*1ac0*/  BSYNC B1 ;  /* 0x0000000000017941 */ /* 0x000fea0003800000 */
.L_x_10400:
        /* <DEDUP_REMOVED lines=16> */
.L_x_10406:
[----:B------:R-:W-:Y:S05]  /*1bd0*/  BSYNC B2 ;  /* 0x0000000000027941 */ /* 0x000fea0003800000 */
.L_x_10405:
        /* <DEDUP_REMOVED lines=44> */
.L_x_10404:
[----:B------:R-:W-:Y:S05]  /*1ea0*/  BSYNC B1 ;  /* 0x0000000000017941 */ /* 0x000fea0003800000 */
.L_x_10403:
        /* <DEDUP_REMOVED lines=9> */
.L_x_10399:
        /* <DEDUP_REMOVED lines=12> */
.L_x_10408:
[----:B------:R-:W-:Y:S02]  /*2000*/  IMAD.MOV.U32 R12, RZ, RZ, R7 ;  /* 0x000000ffff0c7224 */ /* 0x000fe400078e0007 */
.L_x_10409:
[----:B------:R-:W-:Y:S05]  /*2010*/  BSYNC B1 ;  /* 0x0000000000017941 */ /* 0x000fea0003800000 */
.L_x_10407:
        /* <DEDUP_REMOVED lines=16> */
.L_x_10413:
[----:B------:R-:W-:Y:S05]  /*2120*/  BSYNC B2 ;  /* 0x0000000000027941 */ /* 0x000fea0003800000 */
.L_x_10412:
        /* <DEDUP_REMOVED lines=44> */
.L_x_10411:
[----:B------:R-:W-:Y:S05]  /*23f0*/  BSYNC B1 ;  /* 0x0000000000017941 */ /* 0x000fea0003800000 */
.L_x_10410:
        /* <DEDUP_REMOVED lines=13> */
.L_x_10414:
        /* <DEDUP_REMOVED lines=12> */
.L_x_10417:
[----:B------:R-:W-:Y:S02]  /*2590*/  MOV R12, R7 ;  /* 0x00000007000c7202 */ /* 0x000fe40000000f00 */
.L_x_10418:
[----:B------:R-:W-:Y:S05]  /*25a0*/  BSYNC B1 ;  /* 0x0000000000017941 */ /* 0x000fea0003800000 */
.L_x_10416:
        /* <DEDUP_REMOVED lines=16> */
.L_x_10422:
[----:B------:R-:W-:Y:S05]  /*26b0*/  BSYNC B2 ;  /* 0x0000000000027941 */ /* 0x000fea0003800000 */
.L_x_10421:
        /* <DEDUP_REMOVED lines=44> */
.L_x_10420:
[----:B------:R-:W-:Y:S05]  /*2980*/  BSYNC B1 ;  /* 0x0000000000017941 */ /* 0x000fea0003800000 */
.L_x_10419:
        /* <DEDUP_REMOVED lines=9> */
.L_x_10415:
        /* <DEDUP_REMOVED lines=12> */
.L_x_10424:
[----:B------:R-:W-:Y:S02]  /*2ae0*/  MOV R12, R7 ;  /* 0x00000007000c7202 */ /* 0x000fe40000000f00 */
.L_x_10425:
[----:B------:R-:W-:Y:S05]  /*2af0*/  BSYNC B1 ;  /* 0x0000000000017941 */ /* 0x000fea0003800000 */
.L_x_10423:
        /* <DEDUP_REMOVED lines=16> */
.L_x_10429:
[----:B------:R-:W-:Y:S05]  /*2c00*/  BSYNC B2 ;  /* 0x0000000000027941 */ /* 0x000fea0003800000 */
.L_x_10428:
        /* <DEDUP_REMOVED lines=44> */
.L_x_10427:
[----:B------:R-:W-:Y:S05]  /*2ed0*/  BSYNC B1 ;  /* 0x0000000000017941 */ /* 0x000fea0003800000 */
.L_x_10426:
        /* <DEDUP_REMOVED lines=13> */
.L_x_10430:
        /* <DEDUP_REMOVED lines=12> */
.L_x_10433:
[----:B------:R-:W-:Y:S02]  /*3070*/  IMAD.MOV.U32 R12, RZ, RZ, R7 ;  /* 0x000000ffff0c7224 */ /* 0x000fe400078e0007 */
.L_x_10434:
[----:B------:R-:W-:Y:S05]  /*3080*/  BSYNC B1 ;  /* 0x0000000000017941 */ /* 0x000fea0003800000 */
.L_x_10432:
        /* <DEDUP_REMOVED lines=16> */
.L_x_10438:
[----:B------:R-:W-:Y:S05]  /*3190*/  BSYNC B2 ;  /* 0x0000000000027941 */ /* 0x000fea0003800000 */
.L_x_10437:
        /* <DEDUP_REMOVED lines=44> */
.L_x_10436:
[----:B------:R-:W-:Y:S05]  /*3460*/  BSYNC B1 ;  /* 0x0000000000017941 */ /* 0x000fea0003800000 */
.L_x_10435:
        /* <DEDUP_REMOVED lines=9> */
.L_x_10431:
        /* <DEDUP_REMOVED lines=12> */
.L_x_10440:
[----:B------:R-:W-:Y:S02]  /*35c0*/  IMAD.MOV.U32 R12, RZ, RZ, R7 ;  /* 0x000000ffff0c7224 */ /* 0x000fe400078e0007 */
.L_x_10441:
[----:B------:R-:W-:Y:S05]  /*35d0*/  BSYNC B1 ;  /* 0x0000000000017941 */ /* 0x000fea0003800000 */
.L_x_10439:
        /* <DEDUP_REMOVED lines=16> */
.L_x_10445:
[----:B------:R-:W-:Y:S05]  /*36e0*/  BSYNC B2 ;  /* 0x0000000000027941 */ /* 0x000fea0003800000 */
.L_x_10444:
        /* <DEDUP_REMOVED lines=44> */
.L_x_10443:
[----:B------:R-:W-:Y:S05]  /*39b0*/  BSYNC B1 ;  /* 0x0000000000017941 */ /* 0x000fea0003800000 */
.L_x_10442:
        /* <DEDUP_REMOVED lines=12> */
.L_x_10446:
        /* <DEDUP_REMOVED lines=12> */
.L_x_10449:
[----:B------:R-:W-:Y:S02]  /*3b40*/  MOV R13, R7 ;  /* 0x00000007000d7202 */ /* 0x000fe40000000f00 */
.L_x_10450:
[----:B------:R-:W-:Y:S05]  /*3b50*/  BSYNC B1 ;  /* 0x0000000000017941 */ /* 0x000fea0003800000 */
.L_x_10448:
        /* <DEDUP_REMOVED lines=16> */
.L_x_10454:
[----:B------:R-:W-:Y:S05]  /*3c60*/  BSYNC B2 ;  /* 0x0000000000027941 */ /* 0x000fea0003800000 */
.L_x_10453:
        /* <DEDUP_REMOVED lines=44> */
.L_x_10452:
[----:B------:R-:W-:Y:S05]  /*3f30*/  BSYNC B1 ;  /* 0x0000000000017941 */ /* 0x000fea0003800000 */
.L_x_10451:
        /* <DEDUP_REMOVED lines=9> */
.L_x_10447:
        /* <DEDUP_REMOVED lines=12> */
.L_x_10456:
[----:B------:R-:W-:Y:S02]  /*4090*/  IMAD.MOV.U32 R13, RZ, RZ, R7 ;  /* 0x000000ffff0d7224 */ /* 0x000fe400078e0007 */
.L_x_10457:
[----:B------:R-:W-:Y:S05]  /*40a0*/  BSYNC B1 ;  /* 0x0000000000017941 */ /* 0x000fea0003800000 */
.L_x_10455:
        /* <DEDUP_REMOVED lines=16> */
.L_x_10461:
[----:B------:R-:W-:Y:S05]  /*41b0*/  BSYNC B2 ;  /* 0x0000000000027941 */ /* 0x000fea0003800000 */
.L_x_10460:
        /* <DEDUP_REMOVED lines=44> */
.L_x_10459:
[----:B------:R-:W-:Y:S05]  /*4480*/  BSYNC B1 ;  /* 0x0000000000017941 */ /* 0x000fea0003800000 */
.L_x_10458:
        /* <DEDUP_REMOVED lines=12> */
.L_x_10462:
        /* <DEDUP_REMOVED lines=12> */
.L_x_10465:
[----:B------:R-:W-:Y:S02]  /*4610*/  IMAD.MOV.U32 R10, RZ, RZ, R7 ;  /* 0x000000ffff0a7224 */ /* 0x000fe400078e0007 */
.L_x_10466:
[----:B------:R-:W-:Y:S05]  /*4620*/  BSYNC B1 ;  /* 0x0000000000017941 */ /* 0x000fea0003800000 */
.L_x_10464:
        /* <DEDUP_REMOVED lines=16> */
.L_x_10470:
[----:B------:R-:W-:Y:S05]  /*4730*/  BSYNC B2 ;  /* 0x0000000000027941 */ /* 0x000fea0003800000 */
.L_x_10469:
        /* <DEDUP_REMOVED lines=44> */
.L_x_10468:
[----:B------:R-:W-:Y:S05]  /*4a00*/  BSYNC B1 ;  /* 0x0000000000017941 */ /* 0x000fea0003800000 */
.L_x_10467:
        /* <DEDUP_REMOVED lines=9> */
.L_x_10463:
        /* <DEDUP_REMOVED lines=12> */
.L_x_10472:
[----:B------:R-:W-:Y:S02]  /*4b60*/  MOV R10, R7 ;  /* 0x00000007000a7202 */ /* 0x000fe40000000f00 */
.L_x_10473:
[----:B------:R-:W-:Y:S05]  /*4b70*/  BSYNC B1 ;  /* 0x0000000000017941 */ /* 0x000fea0003800000 */
.L_x_10471:
        /* <DEDUP_REMOVED lines=16> */
.L_x_10477:
[----:B------:R-:W-:Y:S05]  /*4c80*/  BSYNC B2 ;  /* 0x0000000000027941 */ /* 0x000fea0003800000 */
.L_x_10476:
        /* <DEDUP_REMOVED lines=44> */
.L_x_10475:
[----:B------:R-:W-:Y:S05]  /*4f50*/  BSYNC B1 ;  /* 0x0000000000017941 */ /* 0x000fea0003800000 */
.L_x_10474:
        /* <DEDUP_REMOVED lines=12> */
.L_x_10478:
        /* <DEDUP_REMOVED lines=12> */
.L_x_10481:
[----:B------:R-:W-:Y:S02]  /*50e0*/  MOV R10, R7 ;  /* 0x00000007000a7202 */ /* 0x000fe40000000f00 */
.L_x_10482:
[----:B------:R-:W-:Y:S05]  /*50f0*/  BSYNC B1 ;  /* 0x0000000000017941 */ /* 0x000fea0003800000 */
.L_x_10480:
        /* <DEDUP_REMOVED lines=16> */
.L_x_10486:
[----:B------:R-:W-:Y:S05]  /*5200*/  BSYNC B2 ;  /* 0x0000000000027941 */ /* 0x000fea0003800000 */
.L_x_10485:
        /* <DEDUP_REMOVED lines=44> */
.L_x_10484:
[----:B------:R-:W-:Y:S05]  /*54d0*/  BSYNC B1 ;  /* 0x0000000000017941 */ /* 0x000fea0003800000 */
.L_x_10483:
        /* <DEDUP_REMOVED lines=9> */
.L_x_10479:
        /* <DEDUP_REMOVED lines=12> */
.L_x_10488:
[----:B------:R-:W-:Y:S02]  /*5630*/  IMAD.MOV.U32 R10, RZ, RZ, R7 ;  /* 0x000000ffff0a7224 */ /* 0x000fe400078e0007 */
.L_x_10489:
[----:B------:R-:W-:Y:S05]  /*5640*/  BSYNC B1 ;  /* 0x0000000000017941 */ /* 0x000fea0003800000 */
.L_x_10487:
        /* <DEDUP_REMOVED lines=16> */
.L_x_10493:
[----:B------:R-:W-:Y:S05]  /*5750*/  BSYNC B2 ;  /* 0x0000000000027941 */ /* 0x000fea0003800000 */
.L_x_10492:
        /* <DEDUP_REMOVED lines=44> */
.L_x_10491:
[----:B------:R-:W-:Y:S05]  /*5a20*/  BSYNC B1 ;  /* 0x0000000000017941 */ /* 0x000fea0003800000 */
.L_x_10490:
        /* <DEDUP_REMOVED lines=12> */
.L_x_10494:
        /* <DEDUP_REMOVED lines=12> */
.L_x_10497:
[----:B------:R-:W-:Y:S02]  /*5bb0*/  IMAD.MOV.U32 R10, RZ, RZ, R7 ;  /* 0x000000ffff0a7224 */ /* 0x000fe400078e0007 */
.L_x_10498:
[----:B------:R-:W-:Y:S05]  /*5bc0*/  BSYNC B1 ;  /* 0x0000000000017941 */ /* 0x000fea0003800000 */
.L_x_10496:
        /* <DEDUP_REMOVED lines=18> */
.L_x_10502:
[----:B------:R-:W-:Y:S05]  /*5cf0*/  BSYNC B2 ;  /* 0x0000000000027941 */ /* 0x000fea0003800000 */
.L_x_10501:
        /* <DEDUP_REMOVED lines=44> */
.L_x_10500:
[----:B------:R-:W-:Y:S05]  /*5fc0*/  BSYNC B1 ;  /* 0x0000000000017941 */ /* 0x000fea0003800000 */
.L_x_10499:
        /* <DEDUP_REMOVED lines=9> */
.L_x_10495:
        /* <DEDUP_REMOVED lines=54> */
.L_x_10503:
        /* <DEDUP_REMOVED lines=16> */
.L_x_10505:
[----:B-1----:R-:W-:Y:S02]  /*64c0*/  IMAD.MOV.U32 R8, RZ, RZ, R7 ;  /* 0x000000ffff087224 */ /* 0x002fe400078e0007 */
.L_x_10506:
[----:B------:R-:W-:Y:S05]  /*64d0*/  BSYNC B1 ;  /* 0x0000000000017941 */ /* 0x000fea0003800000 */
.L_x_10504:
        /* <DEDUP_REMOVED lines=16> */
.L_x_10510:
[----:B------:R-:W-:Y:S05]  /*65e0*/  BSYNC B2 ;  /* 0x0000000000027941 */ /* 0x000fea0003800000 */
.L_x_10509:
        /* <DEDUP_REMOVED lines=44> */
.L_x_10508:
[----:B------:R-:W-:Y:S05]  /*68b0*/  BSYNC B1 ;  /* 0x0000000000017941 */ /* 0x000fea0003800000 */
.L_x_10507:
        /* <DEDUP_REMOVED lines=13> */
.L_x_10511:
        /* <DEDUP_REMOVED lines=12> */
.L_x_10514:
[----:B------:R-:W-:Y:S02]  /*6a50*/  IMAD.MOV.U32 R9, RZ, RZ, R7 ;  /* 0x000000ffff097224 */ /* 0x000fe400078e0007 */
.L_x_10515:
[----:B------:R-:W-:Y:S05]  /*6a60*/  BSYNC B1 ;  /* 0x0000000000017941 */ /* 0x000fea0003800000 */
.L_x_10513:
        /* <DEDUP_REMOVED lines=16> */
.L_x_10519:
[----:B------:R-:W-:Y:S05]  /*6b70*/  BSYNC B2 ;  /* 0x0000000000027941 */ /* 0x000fea0003800000 */
.L_x_10518:
        /* <DEDUP_REMOVED lines=44> */
.L_x_10517:
[----:B------:R-:W-:Y:S05]  /*6e40*/  BSYNC B1 ;  /* 0x0000000000017941 */ /* 0x000fea0003800000 */
.L_x_10516:
        /* <DEDUP_REMOVED lines=9> */
.L_x_10512:
        /* <DEDUP_REMOVED lines=12> */
.L_x_10521:
[----:B------:R-:W-:Y:S02]  /*6fa0*/  IMAD.MOV.U32 R9, RZ, RZ, R7 ;  /* 0x000000ffff097224 */ /* 0x000fe400078e0007 */
.L_x_10522:
[----:B------:R-:W-:Y:S05]  /*6fb0*/  BSYNC B1 ;  /* 0x0000000000017941 */ /* 0x000fea0003800000 */
.L_x_10520:
        /* <DEDUP_REMOVED lines=16> */
.L_x_10526:
[----:B------:R-:W-:Y:S05]  /*70c0*/  BSYNC B2 ;  /* 0x0000000000027941 */ /* 0x000fea0003800000 */
.L_x_10525:
        /* <DEDUP_REMOVED lines=44> */
.L_x_10524:
[----:B------:R-:W-:Y:S05]  /*7390*/  BSYNC B1 ;  /* 0x0000000000017941 */ /* 0x000fea0003800000 */
.L_x_10523:
        /* <DEDUP_REMOVED lines=13> */
.L_x_10527:
        /* <DEDUP_REMOVED lines=12> */
.L_x_10530:
[----:B------:R-:W-:Y:S02]  /*7530*/  IMAD.MOV.U32 R10, RZ, RZ, R7 ;  /* 0x000000ffff0a7224 */ /* 0x000fe400078e0007 */
.L_x_10531:
[----:B------:R-:W-:Y:S05]  /*7540*/  BSYNC B1 ;  /* 0x0000000000017941 */ /* 0x000fea0003800000 */
.L_x_10529:
        /* <DEDUP_REMOVED lines=16> */
.L_x_10535:
[----:B------:R-:W-:Y:S05]  /*7650*/  BSYNC B2 ;  /* 0x0000000000027941 */ /* 0x000fea0003800000 */
.L_x_10534:
        /* <DEDUP_REMOVED lines=44> */
.L_x_10533:
[----:B------:R-:W-:Y:S05]  /*7920*/  BSYNC B1 ;  /* 0x0000000000017941 */ /* 0x000fea0003800000 */
.L_x_10532:
        /* <DEDUP_REMOVED lines=9> */
.L_x_10528:
        /* <DEDUP_REMOVED lines=12> */
.L_x_10537:
[----:B------:R-:W-:Y:S02]  /*7a80*/  IMAD.MOV.U32 R10, RZ, RZ, R7 ;  /* 0x000000ffff0a7224 */ /* 0x000fe400078e0007 */
.L_x_10538:
[----:B------:R-:W-:Y:S05]  /*7a90*/  BSYNC B1 ;  /* 0x0000000000017941 */ /* 0x000fea0003800000 */
.L_x_10536:
        /* <DEDUP_REMOVED lines=16> */
.L_x_10542:
[----:B------:R-:W-:Y:S05]  /*7ba0*/  BSYNC B2 ;  /* 0x0000000000027941 */ /* 0x000fea0003800000 */
.L_x_10541:
        /* <DEDUP_REMOVED lines=44> */
.L_x_10540:
[----:B------:R-:W-:Y:S05]  /*7e70*/  BSYNC B1 ;  /* 0x0000000000017941 */ /* 0x000fea0003800000 */
.L_x_10539:
        /* <DEDUP_REMOVED lines=13> */
.L_x_10543:
        /* <DEDUP_REMOVED lines=12> */
.L_x_10546:
[----:B------:R-:W-:Y:S02]  /*8010*/  IMAD.MOV.U32 R11, RZ, RZ, R7 ;  /* 0x000000ffff0b7224 */ /* 0x000fe400078e0007 */
.L_x_10547:
[----:B------:R-:W-:Y:S05]  /*8020*/  BSYNC B1 ;  /* 0x0000000000017941 */ /* 0x000fea0003800000 */
.L_x_10545:
        /* <DEDUP_REMOVED lines=16> */
.L_x_10551:
[----:B------:R-:W-:Y:S05]  /*8130*/  BSYNC B2 ;  /* 0x0000000000027941 */ /* 0x000fea0003800000 */
.L_x_10550:
        /* <DEDUP_REMOVED lines=44> */
.L_x_10549:
[----:B------:R-:W-:Y:S05]  /*8400*/  BSYNC B1 ;  /* 0x0000000000017941 */ /* 0x000fea0003800000 */
.L_x_10548:
        /* <DEDUP_REMOVED lines=9> */
.L_x_10544:
        /* <DEDUP_REMOVED lines=12> */
.L_x_10553:
[----:B------:R-:W-:Y:S02]  /*8560*/  IMAD.MOV.U32 R11, RZ, RZ, R7 ;  /* 0x000000ffff0b7224 */ /* 0x000fe400078e0007 */
.L_x_10554:
[----:B------:R-:W-:Y:S05]  /*8570*/  BSYNC B1 ;  /* 0x0000000000017941 */ /* 0x000fea0003800000 */
.L_x_10552:
        /* <DEDUP_REMOVED lines=16> */
.L_x_10558:
[----:B------:R-:W-:Y:S05]  /*8680*/  BSYNC B2 ;  /* 0x0000000000027941 */ /* 0x000fea0003800000 */
.L_x_10557:
        /* <DEDUP_REMOVED lines=44> */
.L_x_10556:
[----:B------:R-:W-:Y:S05]  /*8950*/  BSYNC B1 ;  /* 0x0000000000017941 */ /* 0x000fea0003800000 */
.L_x_10555:
        /* <DEDUP_REMOVED lines=13> */
.L_x_10559:
        /* <DEDUP_REMOVED lines=12> */
.L_x_10562:
[----:B------:R-:W-:Y:S02]  /*8af0*/  IMAD.MOV.U32 R64, RZ, RZ, R7 ;  /* 0x000000ffff407224 */ /* 0x000fe400078e0007 */
.L_x_10563:
[----:B------:R-:W-:Y:S05]  /*8b00*/  BSYNC B1 ;  /* 0x0000000000017941 */ /* 0x000fea0003800000 */
.L_x_10561:
        /* <DEDUP_REMOVED lines=16> */
.L_x_10567:
[----:B------:R-:W-:Y:S05]  /*8c10*/  BSYNC B2 ;  /* 0x0000000000027941 */ /* 0x000fea0003800000 */
.L_x_10566:
        /* <DEDUP_REMOVED lines=44> */
.L_x_10565:
[----:B------:R-:W-:Y:S05]  /*8ee0*/  BSYNC B1 ;  /* 0x0000000000017941 */ /* 0x000fea0003800000 */
.L_x_10564:
        /* <DEDUP_REMOVED lines=9> */
.L_x_10560:
        /* <DEDUP_REMOVED lines=12> */
.L_x_10569:
[----:B------:R-:W-:Y:S02]  /*9040*/  IMAD.MOV.U32 R73, RZ, RZ, R7 ;  /* 0x000000ffff497224 */ /* 0x000fe400078e0007 */
.L_x_10570:
[----:B------:R-:W-:Y:S05]  /*9050*/  BSYNC B1 ;  /* 0x0000000000017941 */ /* 0x000fea0003800000 */
.L_x_10568:
        /* <DEDUP_REMOVED lines=16> */
.L_x_10574:
[----:B------:R-:W-:Y:S05]  /*9160*/  BSYNC B2 ;  /* 0x0000000000027941 */ /* 0x000fea0003800000 */
.L_x_10573:
        /* <DEDUP_REMOVED lines=42> */
[----:B------:R-:W-:Y:S01]  /*9410*/  IMAD.MOV.U32 R74, RZ, RZ, RZ ;  /* 0x000000ffff4a7224 */ /* 0x000fe200078e00ff */
[----:B------:R-:W-:Y:S02]  /*9420*/  MOV R69, R64 ;  /* 0x0000004000457202 */ /* 0x000fe40000000f00 */
.L_x_10572:
[----:B------:R-:W-:Y:S05]  /*9430*/  BSYNC B1 ;  /* 0x0000000000017941 */ /* 0x000fea0003800000 */
.L_x_10571:
        /* <DEDUP_REMOVED lines=12> */
.L_x_10575:
        /* <DEDUP_REMOVED lines=12> */
.L_x_10578:
[----:B------:R-:W-:Y:S02]  /*95c0*/  IMAD.MOV.U32 R65, RZ, RZ, R7 ;  /* 0x000000ffff417224 */ /* 0x000fe400078e0007 */
.L_x_10579:
[----:B------:R-:W-:Y:S05]  /*95d0*/  BSYNC B1 ;  /* 0x0000000000017941 */ /* 0x000fea0003800000 */
.L_x_10577:
        /* <DEDUP_REMOVED lines=16> */
.L_x_10583:
[----:B------:R-:W-:Y:S05]  /*96e0*/  BSYNC B2 ;  /* 0x0000000000027941 */ /* 0x000fea0003800000 */
.L_x_10582:
        /* <DEDUP_REMOVED lines=44> */
.L_x_10581:
[----:B------:R-:W-:Y:S05]  /*99b0*/  BSYNC B1 ;  /* 0x0000000000017941 */ /* 0x000fea0003800000 */
.L_x_10580:
        /* <DEDUP_REMOVED lines=9> */
.L_x_10576:
        /* <DEDUP_REMOVED lines=12> */
.L_x_10585:
[----:B------:R-:W-:Y:S02]  /*9b10*/  IMAD.MOV.U32 R65, RZ, RZ, R7 ;  /* 0x000000ffff417224 */ /* 0x000fe400078e0007 */
.L_x_10586:
[----:B------:R-:W-:Y:S05]  /*9b20*/  BSYNC B1 ;  /* 0x0000000000017941 */ /* 0x000fea0003800000 */
.L_x_10584:
        /* <DEDUP_REMOVED lines=16> */
.L_x_10590:
[----:B------:R-:W-:Y:S05]  /*9c30*/  BSYNC B2 ;  /* 0x0000000000027941 */ /* 0x000fea0003800000 */
.L_x_10589:
        /* <DEDUP_REMOVED lines=44> */
.L_x_10588:
[----:B------:R-:W-:Y:S05]  /*9f00*/  BSYNC B1 ;  /* 0x0000000000017941 */ /* 0x000fea0003800000 */
.L_x_10587:
        /* <DEDUP_REMOVED lines=12> */
.L_x_10591:
        /* <DEDUP_REMOVED lines=12> */
.L_x_10594:
[----:B------:R-:W-:Y:S02]  /*a090*/  IMAD.MOV.U32 R66, RZ, RZ, R7 ;  /* 0x000000ffff427224 */ /* 0x000fe400078e0007 */
.L_x_10595:
[----:B------:R-:W-:Y:S05]  /*a0a0*/  BSYNC B1 ;  /* 0x0000000000017941 */ /* 0x000fea0003800000 */
.L_x_10593:
        /* <DEDUP_REMOVED lines=16> */
.L_x_10599:
[----:B------:R-:W-:Y:S05]  /*a1b0*/  BSYNC B2 ;  /* 0x0000000000027941 */ /* 0x000fea0003800000 */
.L_x_10598:
        /* <DEDUP_REMOVED lines=44> */
.L_x_10597:
[----:B------:R-:W-:Y:S05]  /*a480*/  BSYNC B1 ;  /* 0x0000000000017941 */ /* 0x000fea0003800000 */
.L_x_10596:
        /* <DEDUP_REMOVED lines=9> */
.L_x_10592:
        /* <DEDUP_REMOVED lines=12> */
.L_x_10601:
[----:B------:R-:W-:Y:S02]  /*a5e0*/  IMAD.MOV.U32 R66, RZ, RZ, R7 ;  /* 0x000000ffff427224 */ /* 0x000fe400078e0007 */
.L_x_10602:
[----:B------:R-:W-:Y:S05]  /*a5f0*/  BSYNC B1 ;  /* 0x0000000000017941 */ /* 0x000fea0003800000 */
.L_x_10600:
        /* <DEDUP_REMOVED lines=16> */
.L_x_10606:
[----:B------:R-:W-:Y:S05]  /*a700*/  BSYNC B2 ;  /* 0x0000000000027941 */ /* 0x000fea0003800000 */
.L_x_10605:
        /* <DEDUP_REMOVED lines=44> */
.L_x_10604:
[----:B------:R-:W-:Y:S05]  /*a9d0*/  BSYNC B1 ;  /* 0x0000000000017941 */ /* 0x000fea0003800000 */
.L_x_10603:
        /* <DEDUP_REMOVED lines=12> */
.L_x_10607:
        /* <DEDUP_REMOVED lines=12> */
.L_x_10610:
[----:B------:R-:W-:Y:S02]  /*ab60*/  IMAD.MOV.U32 R70, RZ, RZ, R7 ;  /* 0x000000ffff467224 */ /* 0x000fe400078e0007 */
.L_x_10611:
[----:B------:R-:W-:Y:S05]  /*ab70*/  BSYNC B1 ;  /* 0x0000000000017941 */ /* 0x000fea0003800000 */
.L_x_10609:
        /* <DEDUP_REMOVED lines=16> */
.L_x_10615:
[----:B------:R-:W-:Y:S05]  /*ac80*/  BSYNC B2 ;  /* 0x0000000000027941 */ /* 0x000fea0003800000 */
.L_x_10614:
        /* <DEDUP_REMOVED lines=44> */
.L_x_10613:
[----:B------:R-:W-:Y:S05]  /*af50*/  BSYNC B1 ;  /* 0x0000000000017941 */ /* 0x000fea0003800000 */
.L_x_10612:
        /* <DEDUP_REMOVED lines=10> */
.L_x_10608:
        /* <DEDUP_REMOVED lines=12> */
.L_x_10617:
[----:B------:R-:W-:Y:S02]  /*b0c0*/  IMAD.MOV.U32 R73, RZ, RZ, R7 ;  /* 0x000000ffff497224 */ /* 0x000fe400078e0007 */
.L_x_10618:
[----:B------:R-:W-:Y:S05]  /*b0d0*/  BSYNC B1 ;  /* 0x0000000000017941 */ /* 0x000fea0003800000 */
.L_x_10616:
        /* <DEDUP_REMOVED lines=16> */
.L_x_10622:
[----:B------:R-:W-:Y:S05]  /*b1e0*/  BSYNC B2 ;  /* 0x0000000000027941 */ /* 0x000fea0003800000 */
.L_x_10621:
        /* <DEDUP_REMOVED lines=44> */
.L_x_10620:
[----:B------:R-:W-:Y:S05]  /*b4b0*/  BSYNC B1 ;  /* 0x0000000000017941 */ /* 0x000fea0003800000 */
.L_x_10619:
        /* <DEDUP_REMOVED lines=12> */
.L_x_10623:
        /* <DEDUP_REMOVED lines=12> */
.L_x_10626:
[----:B------:R-:W-:Y:S02]  /*b640*/  IMAD.MOV.U32 R71, RZ, RZ, R7 ;  /* 0x000000ffff477224 */ /* 0x000fe400078e0007 */
.L_x_10627:
[----:B------:R-:W-:Y:S05]  /*b650*/  BSYNC B1 ;  /* 0x0000000000017941 */ /* 0x000fea0003800000 */
.L_x_10625:
        /* <DEDUP_REMOVED lines=16> */
.L_x_10631:
[----:B------:R-:W-:Y:S05]  /*b760*/  BSYNC B2 ;  /* 0x0000000000027941 */ /* 0x000fea0003800000 */
.L_x_10630:
        /* <DEDUP_REMOVED lines=44> */
.L_x_10629:
[----:B------:R-:W-:Y:S05]  /*ba30*/  BSYNC B1 ;  /* 0x0000000000017941 */ /* 0x000fea0003800000 */
.L_x_10628:
        /* <DEDUP_REMOVED lines=10> */
.L_x_10624:
[----:B------:R-:W-:Y:S01]  /*bae0*/  SEL R78, RZ, 0x1000000, P5 ;  /* 0x01000000ff4e7807 */ /* 0x000fe20002800000 */
[----:B------:R-:W-:Y:S01]  /*baf0*/  HFMA2.MMA R74, -RZ, RZ, 0, 1.9073486328125e-06 ;  /* 0x00000020ff4a7435 */ /* 0x000fe200000001ff */
[----:B------:R-:W-:Y:S01]  /*bb00*/  SEL R77, RZ, 0x10000, P4 ;  /* 0x00010000ff4d7807 */ /* 0x000fe20002000000 */
[----:B------:R-:W0:Y:S01]  /*bb10*/  S2R R92, SR_TID.X ;  /* 0x00000000005c7919 */ /* 0x000e220000002100 */
[----:B------:R-:W-:Y:S02]  /*bb20*/  SEL R76, RZ, 0x100, P3 ;  /* 0x00000100ff4c7807 */ /* 0x000fe40001800000 */
[----:B------:R-:W-:Y:S02]  /*bb30*/  ISETP.NE.AND P4, PT, R85, RZ, PT ;  /* 0x000000ff5500720c */ /* 0x000fe40003f85270 */
[----:B------:R-:W-:Y:S02]  /*bb40*/  LOP3.LUT R76, R76, R78, R77, 0xfe, !PT ;  /* 0x0000004e4c4c7212 */ /* 0x000fe400078efe4d */
[----:B------:R-:W-:Y:S01]  /*bb50*/  SEL R78, RZ, 0x1, P4 ;  /* 0x00000001ff4e7807 */ /* 0x000fe20002000000 */
[----:B------:R-:W-:Y:S01]  /*bb60*/  IMAD.WIDE.U32 R74, R80, R74, c[0x0][0x188] ;  /* 0x00006200504a7625 */ /* 0x000fe200078e004a */
[----:B------:R-:W-:-:S02]  /*bb70*/  SEL R85, RZ, 0x1, P2 ;  /* 0x00000001ff557807 */ /* 0x000fc40001000000 */
[----:B------:R-:W-:Y:S01]  /*bb80*/  ISETP.NE.AND P6, PT, R89, RZ, PT ;  /* 0x000000ff5900720c */ /* 0x000fe20003fc5270 */
[----:B------:R-:W-:Y:S01]  /*bb90*/  IMAD.WIDE.U32 R78, R78, 0x1000000, RZ ;  /* 0x010000004e4e7825 */ /* 0x000fe200078e00ff */
[----:B------:R-:W-:Y:S01]  /*bba0*/  ISETP.NE.AND P5, PT, R86, RZ, PT ;  /* 0x000000ff5600720c */ /* 0x000fe20003fa5270 */
[----:B------:R-:W-:Y:S01]  /*bbb0*/  STG.E.128 [R74.64], R8 ;  /* 0x000000084a007986 */ /* 0x000fe2000c101d06 */
[----:B------:R-:W-:Y:S02]  /*bbc0*/  ISETP.NE.AND P1, PT, R90, RZ, PT ;  /* 0x000000ff5a00720c */ /* 0x000fe40003f25270 */
[----:B------:R-:W-:Y:S01]  /*bbd0*/  LOP3.LUT R85, R79, R76, R85, 0xfe, !PT ;  /* 0x0000004c4f557212 */ /* 0x000fe200078efe55 */
[----:B------:R1:W-:Y:S01]  /*bbe0*/  STG.E.128 [R74.64+0x10], R64 ;  /* 0x000010404a007986 */ /* 0x0003e2000c101d06 */
        /* <DEDUP_REMOVED lines=48> */
.L_x_10632:
[----:B------:R-:W-:Y:S01]  /*bef0*/  FADD.FTZ R85, R86, R67 ;  /* 0x0000004356557221 */ /* 0x000fe20000010000 */
[----:B------:R-:W-:Y:S05]  /*bf00*/  BRA.DIV ~URZ, `(.L_x_10633) ;  /* 0x000008727f007947 */ /* 0x000fea000b800000 */
[----:B------:R1:W2:Y:S02]  /*bf10*/  SHFL.BFLY PT, R76, R85, 0x1, 0x1f ;  /* 0x0c201f00554c7f89 */ /* 0x0002a400000e0000 */
.L_x_10637:
        /* <DEDUP_REMOVED lines=52> */
.L_x_10638:
        /* <DEDUP_REMOVED lines=32> */
[----:B------:R-:W-:Y:S01]  /*c460*/  F2FP.PACK_AB R11, R14, R9 ;  /* 0x000000090e0b723e */ /* 0x000fe200000000ff */
        /* <DEDUP_REMOVED lines=8> */
[----:B------:R-:W-:Y:S01]  /*c4f0*/  F2FP.PACK_AB R9, R12, R9 ;  /* 0x000000090c09723e */ /* 0x000fe200000000ff */
        /* <DEDUP_REMOVED lines=10> */
[----:B------:R-:W-:Y:S01]  /*c5a0*/  F2FP.PACK_AB R8, R15, R8 ;  /* 0x000000080f08723e */ /* 0x000fe200000000ff */
[----:B------:R-:W-:Y:S01]  /*c5b0*/  FFMA.FTZ R77, R35, R78, R51 ;  /* 0x0000004e234d7223 */ /* 0x000fe20000010033 */
[----:B------:R-:W-:Y:S01]  /*c5c0*/  LEA R16, P0, R72, c[0x0][0x208], 0x4 ;  /* 0x0000820048107a11 */ /* 0x000fe200078020ff */
[C---:B------:R-:W-:Y:S01]  /*c5d0*/  FMUL.FTZ R19, R74.reuse, R19 ;  /* 0x000000134a137220 */ /* 0x040fe20000410000 */
[----:B------:R-:W-:Y:S01]  /*c5e0*/  F2FP.PACK_AB R14, R67, R14 ;  /* 0x0000000e430e723e */ /* 0x000fe200000000ff */
[C---:B------:R-:W-:Y:S01]  /*c5f0*/  FMUL.FTZ R12, R74.reuse, R75 ;  /* 0x0000004b4a0c7220 */ /* 0x040fe20000410000 */
[----:B------:R-:W-:Y:S01]  /*c600*/  F2FP.PACK_AB R15, R77, R18 ;  /* 0x000000124d0f723e */ /* 0x000fe200000000ff */
[----:B------:R-:W-:Y:S01]  /*c610*/  FMUL.FTZ R13, R74, R13 ;  /* 0x0000000d4a0d7220 */ /* 0x000fe20000410000 */
[----:B------:R-:W-:Y:S01]  /*c620*/  LEA R18, P2, R80, c[0x0][0x208], 0x4 ;  /* 0x0000820050127a11 */ /* 0x000fe200078420ff */
[----:B------:R-:W-:Y:S01]  /*c630*/  FMUL.FTZ R64, R74, R17 ;  /* 0x000000114a407220 */ /* 0x000fe20000410000 */
[----:B------:R-:W-:Y:S01]  /*c640*/  LEA.HI.X R17, R72, c[0x0][0x20c], RZ, 0x4, P0 ;  /* 0x0000830048117a11 */ /* 0x000fe200000f24ff */
[----:B------:R-:W-:-:S02]  /*c650*/  FFMA.FTZ R10, R40, R93, R56 ;  /* 0x0000005d280a7223 */ /* 0x000fc40000010038 */
[----:B------:R-:W-:Y:S02]  /*c660*/  FFMA.FTZ R19, R38, R19, R54 ;  /* 0x0000001326137223 */ /* 0x000fe40000010036 */
[----:B------:R-:W-:Y:S01]  /*c670*/  FFMA.FTZ R66, R39, R12, R55 ;  /* 0x0000000c27427223 */ /* 0x000fe20000010037 */
[----:B------:R-:W-:Y:S01]  /*c680*/  F2FP.PACK_AB R10, R65, R10 ;  /* 0x0000000a410a723e */ /* 0x000fe200000000ff */
[----:B------:R-:W-:Y:S02]  /*c690*/  FFMA.FTZ R12, R36, R13, R52 ;  /* 0x0000000d240c7223 */ /* 0x000fe40000010034 */
[----:B------:R-:W-:Y:S01]  /*c6a0*/  FFMA.FTZ R67, R37, R64, R53 ;  /* 0x0000004025437223 */ /* 0x000fe20000010035 */
[----:B------:R-:W-:Y:S01]  /*c6b0*/  F2FP.PACK_AB R13, R66, R19 ;  /* 0x00000013420d723e */ /* 0x000fe200000000ff */
[----:B------:R-:W-:Y:S01]  /*c6c0*/  @!P1 IMAD.WIDE R64, R0, R76, c[0x0][0x1a8] ;  /* 0x00006a0000409625 */ /* 0x000fe200078e024c */
[----:B------:R-:W-:Y:S02]  /*c6d0*/  LEA.HI.X R19, R80, c[0x0][0x20c], RZ, 0x4, P2 ;  /* 0x0000830050137a11 */ /* 0x000fe400010f24ff */
        /* <DEDUP_REMOVED lines=8> */
.L_x_10635:
[----:B------:R-:W-:Y:S05]  /*c760*/  BSYNC B0 ;  /* 0x0000000000007941 */ /* 0x000fea0003800000 */
.L_x_10374:
[----:B------:R-:W-:Y:S05]  /*c770*/  EXIT ;  /* 0x000000000000794d */ /* 0x000fea0003800000 */
.L_x_10633:
[----:B0-----:R-:W-:Y:S01]  /*c780*/  MOV R78, 0x1 ;  /* 0x00000001004e7802 */ /* 0x001fe20000000f00 */
[----:B------:R-:W-:Y:S01]  /*c790*/  IMAD.MOV.U32 R79, RZ, RZ, 0x1f ;  /* 0x0000001fff4f7424 */ /* 0x000fe200078e00ff */
[----:B------:R-:W-:Y:S01]  /*c7a0*/  MOV R74, 0xc7d0 ;  /* 0x0000c7d0004a7802 */ /* 0x000fe20000000f00 */
[----:B------:R-:W-:-:S02]  /*c7b0*/  IMAD.MOV.U32 R76, RZ, RZ, -0x1 ;  /* 0xffffffffff4c7424 */ /* 0x000fc400078e00ff */
[----:B------:R-:W-:Y:S05]  /*c7c0*/  CALL.REL.NOINC `($__internal_63_$__cuda_sm70_shflsync_bfly_p) ;  /* 0x0000058000007944 */ /* 0x000fea0003c00000 */
[----:B01----:R-:W-:Y:S05]  /*c7d0*/  BRA `(.L_x_10637) ;  /* 0xfffff74000007947 */ /* 0x003fea000383ffff */
.L_x_10634:
[----:B0-----:R-:W-:Y:S01]  /*c7e0*/  HFMA2.MMA R79, -RZ, RZ, 0, 1.847743988037109375e-06 ;  /* 0x0000001fff4f7435 */ /* 0x001fe200000001ff */
[----:B------:R-:W-:Y:S01]  /*c7f0*/  IMAD.MOV.U32 R78, RZ, RZ, 0x2 ;  /* 0x00000002ff4e7424 */ /* 0x000fe200078e00ff */
[----:B------:R-:W-:Y:S01]  /*c800*/  MOV R74, 0xc830 ;  /* 0x0000c830004a7802 */ /* 0x000fe20000000f00 */
[----:B------:R-:W-:-:S03]  /*c810*/  IMAD.MOV.U32 R76, RZ, RZ, -0x1 ;  /* 0xffffffffff4c7424 */ /* 0x000fc600078e00ff */
[----:B------:R-:W-:Y:S05]  /*c820*/  CALL.REL.NOINC `($__internal_63_$__cuda_sm70_shflsync_bfly_p) ;  /* 0x0000052000007944 */ /* 0x000fea0003c00000 */
[----:B01----:R-:W-:Y:S01]  /*c830*/  FADD.FTZ R85, R85, R76 ;  /* 0x0000004c55557221 */ /* 0x003fe20000010000 */
[----:B------:R-:W-:Y:S01]  /*c840*/  MOV R76, 0xffffffff ;  /* 0xffffffff004c7802 */ /* 0x000fe20000000f00 */
[----:B------:R-:W-:Y:S01]  /*c850*/  IMAD.MOV.U32 R78, RZ, RZ, 0x4 ;  /* 0x00000004ff4e7424 */ /* 0x000fe200078e00ff */
[----:B------:R-:W-:Y:S01]  /*c860*/  MOV R74, 0xc890 ;  /* 0x0000c890004a7802 */ /* 0x000fe20000000f00 */
[----:B------:R-:W-:-:S02]  /*c870*/  IMAD.MOV.U32 R79, RZ, RZ, 0x1f ;  /* 0x0000001fff4f7424 */ /* 0x000fc400078e00ff */
[----:B------:R-:W-:Y:S05]  /*c880*/  CALL.REL.NOINC `($__internal_63_$__cuda_sm70_shflsync_bfly_p) ;  /* 0x000004c000007944 */ /* 0x000fea0003c00000 */
[----:B01----:R-:W-:Y:S01]  /*c890*/  FADD.FTZ R85, R85, R76 ;  /* 0x0000004c55557221 */ /* 0x003fe20000010000 */
[----:B------:R-:W-:Y:S01]  /*c8a0*/  MOV R74, 0xc8f0 ;  /* 0x0000c8f0004a7802 */ /* 0x000fe20000000f00 */
[----:B------:R-:W-:-:S02]  /*c8b0*/  IMAD.MOV.U32 R78, RZ, RZ, 0x8 ;  /* 0x00000008ff4e7424 */ /* 0x000fc400078e00ff */
[----:B------:R-:W-:Y:S02]  /*c8c0*/  IMAD.MOV.U32 R79, RZ, RZ, 0x1f ;  /* 0x0000001fff4f7424 */ /* 0x000fe400078e00ff */
[----:B------:R-:W-:Y:S02]  /*c8d0*/  IMAD.MOV.U32 R76, RZ, RZ, -0x1 ;  /* 0xffffffffff4c7424 */ /* 0x000fe400078e00ff */
[----:B------:R-:W-:Y:S05]  /*c8e0*/  CALL.REL.NOINC `($__internal_63_$__cuda_sm70_shflsync_bfly_p) ;  /* 0x0000046000007944 */ /* 0x000fea0003c00000 */
[----:B0-----:R-:W-:Y:S01]  /*c8f0*/  HFMA2.MMA R78, -RZ, RZ, 0, 9.5367431640625e-07 ;  /* 0x00000010ff4e7435 */ /* 0x001fe200000001ff */
[----:B-1----:R-:W-:Y:S01]  /*c900*/  FADD.FTZ R85, R85, R76 ;  /* 0x0000004c55557221 */ /* 0x002fe20000010000 */
[----:B------:R-:W-:Y:S01]  /*c910*/  MOV R74, 0xc950 ;  /* 0x0000c950004a7802 */ /* 0x000fe20000000f00 */
[----:B------:R-:W-:Y:S02]  /*c920*/  IMAD.MOV.U32 R79, RZ, RZ, 0x1f ;  /* 0x0000001fff4f7424 */ /* 0x000fe400078e00ff */
[----:B------:R-:W-:Y:S02]  /*c930*/  IMAD.MOV.U32 R76, RZ, RZ, -0x1 ;  /* 0xffffffffff4c7424 */ /* 0x000fe400078e00ff */
[----:B------:R-:W-:Y:S05]  /*c940*/  CALL.REL.NOINC `($__internal_63_$__cuda_sm70_shflsync_bfly_p) ;  /* 0x0000040000007944 */ /* 0x000fea0003c00000 */
[----:B-1----:R-:W-:Y:S01]  /*c950*/  FADD.FTZ R76, R85, R76 ;  /* 0x0000004c554c7221 */ /* 0x002fe20000010000 */
[----:B0-----:R-:W-:Y:S01]  /*c960*/  MOV R79, 0x1f ;  /* 0x0000001f004f7802 */ /* 0x001fe20000000f00 */
[----:B------:R-:W-:Y:S02]  /*c970*/  IMAD.MOV.U32 R78, RZ, RZ, 0x1 ;  /* 0x00000001ff4e7424 */ /* 0x000fe400078e00ff */
[----:B------:R-:W-:-:S02]  /*c980*/  FMUL.FTZ R77, R76, c[0x0][0x1e0] ;  /* 0x000078004c4d7a20 */ /* 0x000fc40000410000 */
        /* <DEDUP_REMOVED lines=34> */
[----:B------:R-:W-:Y:S05]  /*cbb0*/  CALL.REL.NOINC `($__internal_63_$__cuda_sm70_shflsync_bfly_p) ;  /* 0x0000019000007944 */ /* 0x000fea0003c00000 */
[----:B01----:R-:W-:Y:S01]  /*cbc0*/  FADD.FTZ R85, R85, R76 ;  /* 0x0000004c55557221 */ /* 0x003fe20000010000 */
[----:B------:R-:W-:Y:S01]  /*cbd0*/  MOV R76, 0xffffffff ;  /* 0xffffffff004c7802 */ /* 0x000fe20000000f00 */
[----:B------:R-:W-:Y:S01]  /*cbe0*/  IMAD.MOV.U32 R78, RZ, RZ, 0x2 ;  /* 0x00000002ff4e7424 */ /* 0x000fe200078e00ff */
[----:B------:R-:W-:Y:S01]  /*cbf0*/  MOV R74, 0xcc20 ;  /* 0x0000cc20004a7802 */ /* 0x000fe20000000f00 */
[----:B------:R-:W-:Y:S02]  /*cc00*/  IMAD.MOV.U32 R79, RZ, RZ, 0x1f ;  /* 0x0000001fff4f7424 */ /* 0x000fe400078e00ff */
[----:B------:R-:W-:Y:S05]  /*cc10*/  CALL.REL.NOINC `($__internal_63_$__cuda_sm70_shflsync_bfly_p) ;  /* 0x0000013000007944 */ /* 0x000fea0003c00000 */
[----:B01----:R-:W-:Y:S01]  /*cc20*/  FADD.FTZ R85, R85, R76 ;  /* 0x0000004c55557221 */ /* 0x003fe20000010000 */
[----:B------:R-:W-:Y:S01]  /*cc30*/  MOV R74, 0xcc80 ;  /* 0x0000cc80004a7802 */ /* 0x000fe20000000f00 */
[----:B------:R-:W-:Y:S02]  /*cc40*/  IMAD.MOV.U32 R78, RZ, RZ, 0x4 ;  /* 0x00000004ff4e7424 */ /* 0x000fe400078e00ff */
[----:B------:R-:W-:Y:S02]  /*cc50*/  IMAD.MOV.U32 R79, RZ, RZ, 0x1f ;  /* 0x0000001fff4f7424 */ /* 0x000fe400078e00ff */
[----:B------:R-:W-:-:S02]  /*cc60*/  IMAD.MOV.U32 R76, RZ, RZ, -0x1 ;  /* 0xffffffffff4c7424 */ /* 0x000fc400078e00ff */
[----:B------:R-:W-:Y:S05]  /*cc70*/  CALL.REL.NOINC `($__internal_63_$__cuda_sm70_shflsync_bfly_p) ;  /* 0x000000d000007944 */ /* 0x000fea0003c00000 */
[----:B0-----:R-:W-:Y:S01]  /*cc80*/  HFMA2.MMA R78, -RZ, RZ, 0, 4.76837158203125e-07 ;  /* 0x00000008ff4e7435 */ /* 0x001fe200000001ff */
[----:B-1----:R-:W-:Y:S01]  /*cc90*/  FADD.FTZ R85, R85, R76 ;  /* 0x0000004c55557221 */ /* 0x002fe20000010000 */
[----:B------:R-:W-:Y:S01]  /*cca0*/  MOV R74, 0xcce0 ;  /* 0x0000cce0004a7802 */ /* 0x000fe20000000f00 */
[----:B------:R-:W-:-:S02]  /*ccb0*/  IMAD.MOV.U32 R79, RZ, RZ, 0x1f ;  /* 0x0000001fff4f7424 */ /* 0x000fc400078e00ff */
[----:B------:R-:W-:Y:S02]  /*ccc0*/  IMAD.MOV.U32 R76, RZ, RZ, -0x1 ;  /* 0xffffffffff4c7424 */ /* 0x000fe400078e00ff */
[----:B------:R-:W-:Y:S05]  /*ccd0*/  CALL.REL.NOINC `($__internal_63_$__cuda_sm70_shflsync_bfly_p) ;  /* 0x0000007000007944 */ /* 0x000fea0003c00000 */
[----:B01----:R-:W-:Y:S01]  /*cce0*/  FADD.FTZ R85, R85, R76 ;  /* 0x0000004c55557221 */ /* 0x003fe20000010000 */
[----:B------:R-:W-:Y:S01]  /*ccf0*/  MOV R79, 0x1f ;  /* 0x0000001f004f7802 */ /* 0x000fe20000000f00 */
[----:B------:R-:W-:Y:S01]  /*cd00*/  IMAD.MOV.U32 R78, RZ, RZ, 0x10 ;  /* 0x00000010ff4e7424 */ /* 0x000fe200078e00ff */
[----:B------:R-:W-:Y:S01]  /*cd10*/  MOV R74, 0xcd40 ;  /* 0x0000cd40004a7802 */ /* 0x000fe20000000f00 */
[----:B------:R-:W-:Y:S02]  /*cd20*/  IMAD.MOV.U32 R76, RZ, RZ, -0x1 ;  /* 0xffffffffff4c7424 */ /* 0x000fe400078e00ff */
[----:B------:R-:W-:Y:S05]  /*cd30*/  CALL.REL.NOINC `($__internal_63_$__cuda_sm70_shflsync_bfly_p) ;  /* 0x0000001000007944 */ /* 0x000fea0003c00000 */
[----:B01----:R-:W-:Y:S05]  /*cd40*/  BRA `(.L_x_10638) ;  /* 0xfffff51000007947 */ /* 0x003fea000383ffff */
        .weak           $__internal_63_$__cuda_sm70_shflsync_bfly_p
        .type           $__internal_63_$__cuda_sm70_shflsync_bfly_p,@function
        .size           $__internal_63_$__cuda_sm70_shflsync_bfly_p,(.L_x_13603 - $__internal_63_$__cuda_sm70_shflsync_bfly_p)
$__internal_63_$__cuda_sm70_shflsync_bfly_p:
[----:B------:R-:W-:Y:S01]  /*cd50*/  IMAD.MOV.U32 R75, RZ, RZ, 0x0 ;  /* 0x00000000ff4b7424 */ /* 0x000fe200078e00ff */
[----:B------:R-:W-:Y:S04]  /*cd60*/  WARPSYNC R76 ;  /* 0x0000004c00007348 */ /* 0x000fe80003800000 */
[----:B------:R0:W1:Y:S01]  /*cd70*/  SHFL.BFLY PT, R76, R85, R78, R79 ;  /* 0x0c00004e554c7389 */ /* 0x00006200000e004f */
[----:B------:R-:W-:Y:S05]  /*cd80*/  RET.REL.NODEC R74 `(_ZN10layer_norm31ln_parallel_residual_fwd_kernelINS_13Kernel_traitsIf6__halffS2_fjLj512ELj1ELj4ELj1ELj16ENS_18Kernel_traits_baseILj512EfS2_fS2_fjLj128EEEEELb1ELb1ELb1EEEvNS_9FwdParamsE) ;  /* 0xffff32704a007950 */ /* 0x000fea0003c3ffff */
.L_x_10639:
        /* <DEDUP_REMOVED lines=15> */
.L_x_13603:


//--------------------- .text._ZN10layer_norm31ln_parallel_residual_fwd_kernelINS_13Kernel_traitsI6__halfffffjLj512ELj1ELj4ELj1ELj16ENS_18Kernel_traits_baseILj512ES2_ffffjLj128EEEEELb0ELb0ELb0EEEvNS_9FwdParamsE --------------------------
	.section	.text._ZN10layer_norm31ln_parallel_residual_fwd_kernelINS_13Kernel_traitsI6__halfffffjLj512ELj1ELj4ELj1ELj16ENS_18Kernel_traits_baseILj512ES2_ffffjLj128EEEEELb0ELb0ELb0EEEvNS_9FwdParamsE,"ax",@progbits
	.sectioninfo	@"SHI_REGISTERS=112"
	.align	128
        .global         _ZN10layer_norm31ln_parallel_residual_fwd_kernelINS_13Kernel_traitsI6__halfffffjLj512ELj1ELj4ELj1ELj16ENS_18Kernel_traits_baseILj512ES2_ffffjLj128EEEEELb0ELb0ELb0EEEvNS_9FwdParamsE
        .type           _ZN10layer_norm31ln_parallel_residual_fwd_kernelINS_13Kernel_traitsI6__halfffffjLj512ELj1ELj4ELj1ELj16ENS_18Kernel_traits_baseILj512ES2_ffffjLj128EEEEELb0ELb0ELb0EEEvNS_9FwdParamsE,@function
        .size           _ZN10layer_norm31ln_parallel_residual_fwd_kernelINS_13Kernel_traitsI6__halfffffjLj512ELj1ELj4ELj1ELj16ENS_18Kernel_traits_baseILj512ES2_ffffjLj128EEEEELb0ELb0ELb0EEEvNS_9FwdParamsE,(.L_x_13604 - _ZN10layer_norm31ln_parallel_residual_fwd_kernelINS_13Kernel_traitsI6__halfffffjLj512ELj1ELj4ELj1ELj16ENS_18Kernel_traits_baseILj512ES2_ffffjLj128EEEEELb0ELb0ELb0EEEvNS_9FwdParamsE)
        .other          _ZN10layer_norm31ln_parallel_residual_fwd_kernelINS_13Kernel_traitsI6__halfffffjLj512ELj1ELj4ELj1ELj16ENS_18Kernel_traits_baseILj512ES2_ffffjLj128EEEEELb0ELb0ELb0EEEvNS_9FwdParamsE,@"STO_CUDA_ENTRY STV_DEFAULT"
_ZN10layer_norm31ln_parallel_residual_fwd_kernelINS_13Kernel_traitsI6__halfffffjLj512ELj1ELj4ELj1ELj16ENS_18Kernel_traits_baseILj512ES2_ffffjLj128EEEEELb0ELb0ELb0EEEvNS_9FwdParamsE:
.text._ZN10layer_norm31ln_parallel_residual_fwd_kernelINS_13Kernel_traitsI6__halfffffjLj512ELj1ELj4ELj1ELj16ENS_18Kernel_traits_baseILj512ES2_ffffjLj128EEEEELb0ELb0ELb0EEEvNS_9FwdParamsE:
[----:B------:R-:W-:Y:S02]  /*0000*/  MOV R1, c[0x0][0x28] ;  /* 0x00000a0000017a02 */ /* 0x000fe40000000f00 */
[----:B------:R-:W0:Y:S01]  /*0010*/  S2R R2, SR_TID.X ;  /* 0x0000000000027919 */ /* 0x000e220000002100 */
[----:B------:R-:W-:Y:S01]  /*0020*/  IMAD.MOV.U32 R0, RZ, RZ, c[0x0][0x168] ;  /* 0x00005a00ff007624 */ /* 0x000fe200078e00ff */
[----:B------:R-:W-:Y:S01]  /*0030*/  ULDC.64 UR4, c[0x0][0x118] ;  /* 0x0000460000047ab9 */ /* 0x000fe20000000a00 */
[----:B------:R-:W-:Y:S01]  /*0040*/  BSSY B0, `(.L_x_10640) ;  /* 0x0000026000007945 */ /* 0x000fe20003800000 */
[----:B------:R-:W1:Y:S01]  /*0050*/  S2R R5, SR_CTAID.X ;  /* 0x0000000000057919 */ /* 0x000e620000002500 */
[----:B------:R-:W-:Y:S01]  /*0060*/  IMAD.MOV.U32 R19, RZ, RZ, c[0x0][0x180] ;  /* 0x00006000ff137624 */ /* 0x000fe200078e00ff */
[----:B------:R-:W-:-:S04]  /*0070*/  SHF.R.S32.HI R0, RZ, 0x1f, R0 ;  /* 0x0000001fff007819 */ /* 0x000fc80000011400 */
[----:B------:R-:W-:Y:S02]  /*0080*/  LEA.HI R0, R0, c[0x0][0x168], RZ, 0x2 ;  /* 0x00005a0000007a11 */ /* 0x000fe400078f10ff */
[----:B0-----:R-:W-:Y:S02]  /*0090*/  LOP3.LUT R3, R2, 0x1f, RZ, 0xc, !PT ;  /* 0x0000001f02037812 */ /* 0x001fe400078e0cff */
[----:B------:R-:W-:Y:S02]  /*00a0*/  SHF.R.U32.HI R18, RZ, 0x5, R2 ;  /* 0x00000005ff127819 */ /* 0x000fe40000011602 */
[----:B------:R-:W-:Y:S02]  /*00b0*/  LEA.HI.SX32 R100, R0, R3, 0x1e ;  /* 0x0000000300647211 */ /* 0x000fe400078ff2ff */
[----:B-1----:R-:W-:Y:S02]  /*00c0*/  LEA R18, R5, R18, 0x2 ;  /* 0x0000001205127211 */ /* 0x002fe400078e10ff */
[----:B------:R-:W-:-:S02]  /*00d0*/  LOP3.LUT P0, RZ, R100, 0xffffffe0, RZ, 0xc0, !PT ;  /* 0xffffffe064ff7812 */ /* 0x000fc4000780c0ff */
[C---:B------:R-:W-:Y:S02]  /*00e0*/  ISETP.GE.U32.AND P6, PT, R100.reuse, 0x40, PT ;  /* 0x000000406400780c */ /* 0x040fe40003fc6070 */
[C---:B------:R-:W-:Y:S02]  /*00f0*/  ISETP.GE.U32.AND P5, PT, R100.reuse, 0x60, PT ;  /* 0x000000606400780c */ /* 0x040fe40003fa6070 */
[----:B------:R-:W-:Y:S02]  /*0100*/  P2R R0, PR, RZ, 0x40 ;  /* 0x00000040ff007803 */ /* 0x000fe40000000000 */
[----:B------:R-:W-:Y:S02]  /*0110*/  P2R R0, PR, RZ, 0x20 ;  /* 0x00000020ff007803 */ /* 0x000fe40000000000 */
[----:B------:R-:W-:Y:S02]  /*0120*/  ISETP.GE.U32.AND P1, PT, R100, 0x80, PT ;  /* 0x000000806400780c */ /* 0x000fe40003f26070 */
[----:B------:R-:W-:Y:S01]  /*0130*/  LOP3.LUT R0, R2, 0x1f, RZ, 0xc0, !PT ;  /* 0x0000001f02007812 */ /* 0x000fe200078ec0ff */
[----:B------:R-:W-:Y:S05]  /*0140*/  @!P0 BRA `(.L_x_10641) ;  /* 0x0000015000008947 */ /* 0x000fea0003800000 */
[----:B------:R-:W-:Y:S01]  /*0150*/  ISETP.NE.U32.AND P2, PT, RZ, c[0x0][0x218], PT ;  /* 0x00008600ff007a0c */ /* 0x000fe20003f45070 */
[----:B------:R-:W-:Y:S01]  /*0160*/  IMAD.MOV.U32 R7, RZ, RZ, 0x8 ;  /* 0x00000008ff077424 */ /* 0x000fe200078e00ff */
[----:B------:R-:W-:-:S02]  /*0170*/  ISETP.NE.U32.AND P3, PT, RZ, c[0x0][0x220], PT ;  /* 0x00008800ff007a0c */ /* 0x000fc40003f65070 */
[----:B------:R-:W-:Y:S02]  /*0180*/  ISETP.NE.AND.EX P2, PT, RZ, c[0x0][0x21c], PT, P2 ;  /* 0x00008700ff007a0c */ /* 0x000fe40003f45320 */
[----:B------:R-:W-:Y:S02]  /*0190*/  ISETP.NE.AND.EX P3, PT, RZ, c[0x0][0x224], PT, P3 ;  /* 0x00008900ff007a0c */ /* 0x000fe40003f65330 */
[C---:B------:R-:W-:Y:S02]  /*01a0*/  SHF.L.U32 R10, R0.reuse, 0x3, RZ ;  /* 0x00000003000a7819 */ /* 0x040fe400000006ff */
[----:B------:R-:W-:-:S07]  /*01b0*/  SHF.L.U64.HI R11, R0, 0x3, RZ ;  /* 0x00000003000b7819 */ /* 0x000fce00000102ff */
[----:B------:R-:W-:-:S04]  /*01c0*/  @P2 LEA R8, P4, R0, c[0x0][0x218], 0x3 ;  /* 0x0000860000082a11 */ /* 0x000fc800078818ff */
[----:B------:R-:W-:Y:S02]  /*01d0*/  @P2 LEA.HI.X R9, R0, c[0x0][0x21c], RZ, 0x3, P4 ;  /* 0x0000870000092a11 */ /* 0x000fe400020f1cff */
[----:B------:R-:W-:Y:S01]  /*01e0*/  @P3 IADD3 R12, P4, R10, c[0x0][0x220], RZ ;  /* 0x000088000a0c3a10 */ /* 0x000fe20007f9e0ff */
[----:B------:R-:W-:Y:S02]  /*01f0*/  IMAD.WIDE.U32 R6, R0, R7, c[0x0][0x1b0] ;  /* 0x00006c0000067625 */ /* 0x000fe400078e0007 */
[----:B------:R0:W5:Y:S01]  /*0200*/  @P2 LDG.E.64 R2, [R8.64] ;  /* 0x0000000408022981 */ /* 0x000162000c1e1b00 */
[C---:B------:R-:W-:Y:S02]  /*0210*/  @P3 IADD3.X R13, R11.reuse, c[0x0][0x224], RZ, P4, !PT ;  /* 0x000089000b0d3a10 */ /* 0x040fe400027fe4ff */
[----:B------:R-:W-:Y:S01]  /*0220*/  IADD3 R10, P4, R10, c[0x0][0x1b8], RZ ;  /* 0x00006e000a0a7a10 */ /* 0x000fe20007f9e0ff */
[----:B------:R0:W5:Y:S03]  /*0230*/  LDG.E.64 R28, [R6.64] ;  /* 0x00000004061c7981 */ /* 0x000166000c1e1b00 */
[----:B------:R-:W-:Y:S01]  /*0240*/  IADD3.X R11, R11, c[0x0][0x1bc], RZ, P4, !PT ;  /* 0x00006f000b0b7a10 */ /* 0x000fe200027fe4ff */
[----:B------:R0:W5:Y:S04]  /*0250*/  @P3 LDG.E.64 R4, [R12.64] ;  /* 0x000000040c043981 */ /* 0x000168000c1e1b00 */
[----:B------:R0:W5:Y:S01]  /*0260*/  LDG.E.64 R30, [R10.64] ;  /* 0x000000040a1e7981 */ /* 0x000162000c1e1b00 */
[----:B------:R-:W-:Y:S01]  /*0270*/  LOP3.LUT R0, R0, 0x20, RZ, 0xfc, !PT ;  /* 0x0000002000007812 */ /* 0x000fe200078efcff */
[----:B------:R-:W-:Y:S01]  /*0280*/  @!P2 CS2R R2, SRZ ;  /* 0x000000000002a805 */ /* 0x000fe2000001ff00 */
[----:B------:R-:W-:-:S02]  /*0290*/  @!P3 CS2R R4, SRZ ;  /* 0x000000000004b805 */ /* 0x000fc4000001ff00 */
.L_x_10641:
[----:B0-----:R-:W-:Y:S05]  /*02a0*/  BSYNC B0 ;  /* 0x0000000000007941 */ /* 0x001fea0003800000 */
.L_x_10640:
[----:B------:R-:W-:Y:S01]  /*02b0*/  BSSY B0, `(.L_x_10642) ;  /* 0x0000017000007945 */ /* 0x000fe20003800000 */
        /* <DEDUP_REMOVED lines=19> */
[----:B------:R-:W-:Y:S01]  /*03f0*/  IADD3 R0, R0, 0x20, RZ ;  /* 0x0000002000007810 */ /* 0x000fe20007ffe0ff */
[----:B------:R-:W-:Y:S01]  /*0400*/  @!P2 CS2R R6, SRZ ;  /* 0x000000000006a805 */ /* 0x000fe2000001ff00 */
[----:B------:R-:W-:-:S02]  /*0410*/  @!P3 CS2R R8, SRZ ;  /* 0x000000000008b805 */ /* 0x000fc4000001ff00 */
.L_x_10643:
[----:B0-----:R-:W-:Y:S05]  /*0420*/  BSYNC B0 ;  /* 0x0000000000007941 */ /* 0x001fea0003800000 */
.L_x_10642:
        /* <DEDUP_REMOVED lines=23> */
.L_x_10645:
[----:B0-----:R-:W-:Y:S05]  /*05a0*/  BSYNC B0 ;  /* 0x0000000000007941 */ /* 0x001fea0003800000 */
.L_x_10644:
[----:B------:R-:W-:Y:S01]  /*05b0*/  BSSY B0, `(.L_x_10646) ;  /* 0x0000016000007945 */ /* 0x000fe20003800000 */
[----:B------:R-:W-:Y:S05]  /*05c0*/  @!P1 BRA `(.L_x_10647) ;  /* 0x0000014000009947 */ /* 0x000fea0003800000 */
[----:B------:R-:W-:Y:S01]  /*05d0*/  ISETP.NE.U32.AND P2, PT, RZ, c[0x0][0x218], PT ;  /* 0x00008600ff007a0c */ /* 0x000fe20003f45070 */
[----:B------:R-:W-:Y:S01]  /*05e0*/  IMAD.MOV.U32 R21, RZ, RZ, 0x8 ;  /* 0x00000008ff157424 */ /* 0x000fe200078e00ff */
[----:B------:R-:W-:-:S02]  /*05f0*/  ISETP.NE.U32.AND P3, PT, RZ, c[0x0][0x220], PT ;  /* 0x00008800ff007a0c */ /* 0x000fc40003f65070 */
[----:B------:R-:W-:Y:S02]  /*0600*/  ISETP.NE.AND.EX P2, PT, RZ, c[0x0][0x21c], PT, P2 ;  /* 0x00008700ff007a0c */ /* 0x000fe40003f45320 */
[----:B------:R-:W-:Y:S02]  /*0610*/  ISETP.NE.AND.EX P3, PT, RZ, c[0x0][0x224], PT, P3 ;  /* 0x00008900ff007a0c */ /* 0x000fe40003f65330 */
[----:B------:R-:W-:Y:S02]  /*0620*/  SHF.L.U32 R24, R0, 0x3, RZ ;  /* 0x0000000300187819 */ /* 0x000fe400000006ff */
[----:B------:R-:W-:-:S07]  /*0630*/  SHF.R.U32.HI R25, RZ, 0x1d, R0 ;  /* 0x0000001dff197819 */ /* 0x000fce0000011600 */
[----:B------:R-:W-:-:S04]  /*0640*/  @P2 LEA R22, P4, R0, c[0x0][0x218], 0x3 ;  /* 0x0000860000162a11 */ /* 0x000fc800078818ff */
[----:B------:R-:W-:Y:S02]  /*0650*/  @P2 LEA.HI.X R23, R0, c[0x0][0x21c], RZ, 0x3, P4 ;  /* 0x0000870000172a11 */ /* 0x000fe400020f1cff */
[----:B------:R-:W-:Y:S01]  /*0660*/  @P3 IADD3 R26, P4, R24, c[0x0][0x220], RZ ;  /* 0x00008800181a3a10 */ /* 0x000fe20007f9e0ff */
[----:B------:R-:W-:Y:S02]  /*0670*/  IMAD.WIDE.U32 R20, R0, R21, c[0x0][0x1b0] ;  /* 0x00006c0000147625 */ /* 0x000fe400078e0015 */
[----:B------:R0:W5:Y:S01]  /*0680*/  @P2 LDG.E.64 R14, [R22.64] ;  /* 0x00000004160e2981 */ /* 0x000162000c1e1b00 */
[C---:B------:R-:W-:Y:S02]  /*0690*/  @P3 IADD3.X R27, R25.reuse, c[0x0][0x224], RZ, P4, !PT ;  /* 0x00008900191b3a10 */ /* 0x040fe400027fe4ff */
[----:B------:R-:W-:Y:S01]  /*06a0*/  IADD3 R24, P4, R24, c[0x0][0x1b8], RZ ;  /* 0x00006e0018187a10 */ /* 0x000fe20007f9e0ff */
[----:B------:R-:W5:Y:S03]  /*06b0*/  LDG.E.64 R20, [R20.64] ;  /* 0x0000000414147981 */ /* 0x000f66000c1e1b00 */
[----:B------:R-:W-:Y:S01]  /*06c0*/  IADD3.X R25, R25, c[0x0][0x1bc], RZ, P4, !PT ;  /* 0x00006f0019197a10 */ /* 0x000fe200027fe4ff */
[----:B------:R0:W5:Y:S05]  /*06d0*/  @P3 LDG.E.64 R16, [R26.64] ;  /* 0x000000041a103981 */ /* 0x00016a000c1e1b00 */
[----:B------:R-:W5:Y:S01]  /*06e0*/  LDG.E.64 R24, [R24.64] ;  /* 0x0000000418187981 */ /* 0x000f62000c1e1b00 */
[----:B------:R-:W-:Y:S01]  /*06f0*/  @!P2 CS2R R14, SRZ ;  /* 0x00000000000ea805 */ /* 0x000fe2000001ff00 */
[----:B------:R-:W-:-:S02]  /*0700*/  @!P3 CS2R R16, SRZ ;  /* 0x000000000010b805 */ /* 0x000fc4000001ff00 */
.L_x_10647:
[----:B0-----:R-:W-:Y:S05]  /*0710*/  BSYNC B0 ;  /* 0x0000000000007941 */ /* 0x001fea0003800000 */
.L_x_10646:
[----:B------:R-:W-:Y:S02]  /*0720*/  ISETP.GE.AND P3, PT, R18, c[0x0][0x164], PT ;  /* 0x0000590012007a0c */ /* 0x000fe40003f66270 */
[----:B------:R-:W-:-:S02]  /*0730*/  LOP3.LUT P2, RZ, R19, c[0x0][0x178], RZ, 0xfc, !PT ;  /* 0x00005e0013ff7a12 */ /* 0x000fc4000784fcff */
[----:B------:R-:W-:-:S04]  /*0740*/  MOV R0, c[0x0][0x184] ;  /* 0x0000610000007a02 */ /* 0x000fc80000000f00 */
[----:B------:R-:W-:-:S05]  /*0750*/  LOP3.LUT P2, RZ, R0, c[0x0][0x17c], RZ, 0xfc, P2 ;  /* 0x00005f0000ff7a12 */ /* 0x000fca000104fcff */
[----:B------:R-:W-:Y:S08]  /*0760*/  @P3 EXIT ;  /* 0x000000000000394d */ /* 0x000ff00003800000 */
[--C-:B-----5:R-:W-:Y:S01]  /*0770*/  SHF.R.U64 R87, R2, 0x10, R3.reuse ;  /* 0x0000001002577819 */ /* 0x120fe20000001203 */
[----:B------:R-:W-:Y:S01]  /*0780*/  HADD2.F32 R0, -RZ, R2.H0_H0 ;  /* 0x20000002ff007230 */ /* 0x000fe20000004100 */
[----:B------:R-:W-:Y:S01]  /*0790*/  SHF.R.U32.HI R89, RZ, 0x10, R3 ;  /* 0x00000010ff597819 */ /* 0x000fe20000011603 */
[----:B------:R-:W-:Y:S01]  /*07a0*/  HADD2.F32 R2, -RZ, R3.H0_H0 ;  /* 0x20000003ff027230 */ /* 0x000fe20000004100 */
[--C-:B------:R-:W-:Y:S01]  /*07b0*/  SHF.R.U64 R86, R4, 0x10, R5.reuse ;  /* 0x0000001004567819 */ /* 0x100fe20000001205 */
        /* <DEDUP_REMOVED lines=17> */
[----:B------:R-:W-:Y:S01]  /*08d0*/  IMAD.MOV.U32 R19, RZ, RZ, R28 ;  /* 0x000000ffff137224 */ /* 0x000fe200078e001c */
[----:B------:R-:W-:Y:S01]  /*08e0*/  MOV R23, R29 ;  /* 0x0000001d00177202 */ /* 0x000fe20000000f00 */
[----:B------:R-:W-:Y:S01]  /*08f0*/  HADD2.F32 R12, -RZ, R13.H0_H0 ;  /* 0x2000000dff0c7230 */ /* 0x000fe20000004100 */
[----:B------:R-:W-:Y:S01]  /*0900*/  SHF.R.U32.HI R99, RZ, 0x10, R13 ;  /* 0x00000010ff637819 */ /* 0x000fe2000001160d */
[----:B------:R-:W-:Y:S01]  /*0910*/  IMAD.MOV.U32 R22, RZ, RZ, R30 ;  /* 0x000000ffff167224 */ /* 0x000fe200078e001e */
[--C-:B------:R-:W-:Y:S01]  /*0920*/  SHF.R.U64 R28, R28, 0x10, R29.reuse ;  /* 0x000000101c1c7819 */ /* 0x100fe2000000121d */
[----:B------:R-:W-:Y:S01]  /*0930*/  IMAD.MOV.U32 R62, RZ, RZ, R36 ;  /* 0x000000ffff3e7224 */ /* 0x000fe200078e0024 */
[----:B------:R-:W-:Y:S01]  /*0940*/  SHF.R.U32.HI R26, RZ, 0x10, R29 ;  /* 0x00000010ff1a7819 */ /* 0x000fe2000001161d */
[----:B------:R-:W-:Y:S01]  /*0950*/  IMAD.MOV.U32 R66, RZ, RZ, R32 ;  /* 0x000000ffff427224 */ /* 0x000fe200078e0020 */
[----:B------:R-:W-:Y:S01]  /*0960*/  SHF.R.U64 R27, R30, 0x10, R31 ;  /* 0x000000101e1b7819 */ /* 0x000fe2000000121f */
[----:B------:R-:W-:Y:S01]  /*0970*/  IMAD.MOV.U32 R73, RZ, RZ, R39 ;  /* 0x000000ffff497224 */ /* 0x000fe200078e0027 */
[----:B------:R-:W-:Y:S01]  /*0980*/  MOV R61, R31 ;  /* 0x0000001f003d7202 */ /* 0x000fe20000000f00 */
[----:B------:R-:W-:Y:S01]  /*0990*/  IMAD.MOV.U32 R78, RZ, RZ, R20 ;  /* 0x000000ffff4e7224 */ /* 0x000fe200078e0014 */
[----:B------:R-:W-:Y:S01]  /*09a0*/  SHF.R.U32.HI R60, RZ, 0x10, R31 ;  /* 0x00000010ff3c7819 */ /* 0x000fe2000001161f */
[----:B------:R-:W-:Y:S01]  /*09b0*/  IMAD.MOV.U32 R85, RZ, RZ, R25 ;  /* 0x000000ffff557224 */ /* 0x000fe200078e0019 */
[--C-:B------:R-:W-:Y:S01]  /*09c0*/  SHF.R.U64 R63, R36, 0x10, R37.reuse ;  /* 0x00000010243f7819 */ /* 0x100fe20000001225 */
[----:B------:R-:W-:Y:S01]  /*09d0*/  HADD2.F32 R13, -RZ, R14.H0_H0 ;  /* 0x2000000eff0d7230 */ /* 0x000fe20000004100 */
[----:B------:R-:W-:Y:S01]  /*09e0*/  MOV R65, R37 ;  /* 0x0000002500417202 */ /* 0x000fe20000000f00 */
[----:B------:R-:W-:Y:S01]  /*09f0*/  HADD2.F32 R19, -RZ, R19.H0_H0 ;  /* 0x20000013ff137230 */ /* 0x000fe20000004100 */
[----:B------:R-:W-:Y:S01]  /*0a00*/  SHF.R.U32.HI R64, RZ, 0x10, R37 ;  /* 0x00000010ff407819 */ /* 0x000fe20000011625 */
[----:B------:R-:W-:Y:S01]  /*0a10*/  HADD2.F32 R22, -RZ, R22.H0_H0 ;  /* 0x20000016ff167230 */ /* 0x000fe20000004100 */
[--C-:B------:R-:W-:Y:S01]  /*0a20*/  SHF.R.U64 R67, R32, 0x10, R33.reuse ;  /* 0x0000001020437819 */ /* 0x100fe20000001221 */
[----:B------:R-:W-:Y:S01]  /*0a30*/  HADD2.F32 R61, -RZ, R61.H0_H0 ;  /* 0x2000003dff3d7230 */ /* 0x000fe20000004100 */
[----:B------:R-:W-:Y:S01]  /*0a40*/  MOV R69, R33 ;  /* 0x0000002100457202 */ /* 0x000fe20000000f00 */
[----:B------:R-:W-:Y:S01]  /*0a50*/  HADD2.F32 R60, -RZ, R60.H0_H0 ;  /* 0x2000003cff3c7230 */ /* 0x000fe20000004100 */
[----:B------:R-:W-:Y:S01]  /*0a60*/  SHF.R.U32.HI R68, RZ, 0x10, R33 ;  /* 0x00000010ff447819 */ /* 0x000fe20000011621 */
[----:B------:R-:W-:Y:S01]  /*0a70*/  HADD2.F32 R62, -RZ, R62.H0_H0 ;  /* 0x2000003eff3e7230 */ /* 0x000fe20000004100 */
[----:B------:R-:W-:Y:S01]  /*0a80*/  MOV R70, R38 ;  /* 0x0000002600467202 */ /* 0x000fe20000000f00 */
[----:B------:R-:W-:Y:S01]  /*0a90*/  HADD2.F32 R63, -RZ, R63.H0_H0 ;  /* 0x2000003fff3f7230 */ /* 0x000fe20000004100 */
[--C-:B------:R-:W-:Y:S01]  /*0aa0*/  SHF.R.U64 R71, R38, 0x10, R39.reuse ;  /* 0x0000001026477819 */ /* 0x100fe20000001227 */
[----:B------:R-:W-:Y:S01]  /*0ab0*/  HADD2.F32 R65, -RZ, R65.H0_H0 ;  /* 0x20000041ff417230 */ /* 0x000fe20000004100 */
[----:B------:R-:W-:Y:S01]  /*0ac0*/  SHF.R.U32.HI R72, RZ, 0x10, R39 ;  /* 0x00000010ff487819 */ /* 0x000fe20000011627 */
[----:B------:R-:W-:Y:S01]  /*0ad0*/  HADD2.F32 R64, -RZ, R64.H0_H0 ;  /* 0x20000040ff407230 */ /* 0x000fe20000004100 */
[----:B------:R-:W-:Y:S01]  /*0ae0*/  MOV R74, R34 ;  /* 0x00000022004a7202 */ /* 0x000fe20000000f00 */
[----:B------:R-:W-:Y:S01]  /*0af0*/  HADD2.F32 R66, -RZ, R66.H0_H0 ;  /* 0x20000042ff427230 */ /* 0x000fe20000004100 */
        /* <DEDUP_REMOVED lines=26> */
[----:B------:R-:W-:Y:S01]  /*0ca0*/  MOV R17, R18 ;  /* 0x0000001200117202 */ /* 0x000fe20000000f00 */
[----:B------:R-:W-:Y:S01]  /*0cb0*/  HADD2.F32 R18, -RZ, R28.H0_H0 ;  /* 0x2000001cff127230 */ /* 0x000fe20000004100 */
[----:B------:R-:W-:Y:S01]  /*0cc0*/  ULDC.U8 UR6, c[0x0][0x1f0] ;  /* 0x00007c0000067ab9 */ /* 0x000fe20000000000 */
[----:B------:R-:W-:-:S02]  /*0cd0*/  HADD2.F32 R74, -RZ, R74.H0_H0 ;  /* 0x2000004aff4a7230 */ /* 0x000fc40000004100 */
[----:B------:R-:W-:Y:S02]  /*0ce0*/  HADD2.F32 R75, -RZ, R75.H0_H0 ;  /* 0x2000004bff4b7230 */ /* 0x000fe40000004100 */
[----:B------:R-:W-:Y:S02]  /*0cf0*/  HADD2.F32 R77, -RZ, R77.H0_H0 ;  /* 0x2000004dff4d7230 */ /* 0x000fe40000004100 */
[----:B------:R-:W-:Y:S02]  /*0d00*/  HADD2.F32 R76, -RZ, R76.H0_H0 ;  /* 0x2000004cff4c7230 */ /* 0x000fe40000004100 */
[----:B------:R-:W-:Y:S02]  /*0d10*/  HADD2.F32 R78, -RZ, R78.H0_H0 ;  /* 0x2000004eff4e7230 */ /* 0x000fe40000004100 */
[----:B------:R-:W-:Y:S02]  /*0d20*/  HADD2.F32 R79, -RZ, R79.H0_H0 ;  /* 0x2000004fff4f7230 */ /* 0x000fe40000004100 */
        /* <DEDUP_REMOVED lines=22> */
.L_x_10731:
        /* <DEDUP_REMOVED lines=10> */
[----:B------:R-:W-:-:S03]  /*0f30*/  IMAD.MOV.U32 R24, RZ, RZ, 0x10 ;  /* 0x00000010ff187424 */ /* 0x000fc600078e00ff */
[----:B------:R-:W-:Y:S01]  /*0f40*/  ISETP.NE.AND.EX P4, PT, RZ, c[0x0][0x17c], PT, P4 ;  /* 0x00005f00ff007a0c */ /* 0x000fe20003f85340 */
[----:B------:R-:W-:-:S06]  /*0f50*/  IMAD.WIDE.U32 R24, R109, R24, c[0x0][0x170] ;  /* 0x00005c006d187625 */ /* 0x000fcc00078e0018 */
[----:B------:R-:W5:Y:S06]  /*0f60*/  LDG.E.128 R24, [R24.64] ;  /* 0x0000000418187981 */ /* 0x000f6c000c1e1d00 */
[----:B------:R-:W-:-:S04]  /*0f70*/  @P4 LEA R54, P3, R109, c[0x0][0x178], 0x4 ;  /* 0x00005e006d364a11 */ /* 0x000fc800078620ff */
[----:B------:R-:W-:Y:S02]  /*0f80*/  @P4 LEA.HI.X R55, R109, c[0x0][0x17c], RZ, 0x4, P3 ;  /* 0x00005f006d374a11 */ /* 0x000fe400018f24ff */
[----:B------:R-:W-:-:S03]  /*0f90*/  ISETP.NE.U32.AND P3, PT, RZ, c[0x0][0x180], PT ;  /* 0x00006000ff007a0c */ /* 0x000fc60003f65070 */
[----:B------:R0:W5:Y:S01]  /*0fa0*/  @P4 LDG.E.128 R28, [R54.64] ;  /* 0x00000004361c4981 */ /* 0x000162000c1e1d00 */
[----:B------:R-:W-:-:S13]  /*0fb0*/  ISETP.NE.AND.EX P3, PT, RZ, c[0x0][0x184], PT, P3 ;  /* 0x00006100ff007a0c */ /* 0x000fda0003f65330 */
[----:B------:R-:W-:-:S04]  /*0fc0*/  @P3 LEA R52, P5, R109, c[0x0][0x180], 0x4 ;  /* 0x000060006d343a11 */ /* 0x000fc800078a20ff */
[----:B------:R-:W-:-:S05]  /*0fd0*/  @P3 LEA.HI.X R53, R109, c[0x0][0x184], RZ, 0x4, P5 ;  /* 0x000061006d353a11 */ /* 0x000fca00028f24ff */
[----:B------:R0:W5:Y:S01]  /*0fe0*/  @P3 LDG.E.128 R32, [R52.64] ;  /* 0x0000000434203981 */ /* 0x000162000c1e1d00 */
[----:B------:R-:W-:-:S04]  /*0ff0*/  ISETP.NE.U32.AND P4, PT, RZ, c[0x0][0x178], PT ;  /* 0x00005e00ff007a0c */ /* 0x000fc80003f85070 */
[----:B------:R-:W-:-:S13]  /*1000*/  ISETP.NE.AND.EX P4, PT, RZ, c[0x0][0x17c], PT, P4 ;  /* 0x00005f00ff007a0c */ /* 0x000fda0003f85340 */
[----:B------:R-:W-:Y:S05]  /*1010*/  @P4 BRA `(.L_x_10650) ;  /* 0x0000007000004947 */ /* 0x000fea0003800000 */
[----:B0-----:R-:W-:-:S04]  /*1020*/  ISETP.NE.U32.AND P5, PT, RZ, c[0x0][0x180], PT ;  /* 0x00006000ff007a0c */ /* 0x001fc80003fa5070 */
[----:B------:R-:W-:-:S13]  /*1030*/  ISETP.NE.AND.EX P5, PT, RZ, c[0x0][0x184], PT, P5 ;  /* 0x00006100ff007a0c */ /* 0x000fda0003fa5350 */
[----:B------:R-:W-:Y:S05]  /*1040*/  @P5 BRA `(.L_x_10651) ;  /* 0x0000002000005947 */ /* 0x000fea0003800000 */
[----:B------:R-:W-:Y:S05]  /*1050*/  @P2 BRA `(.L_x_10652) ;  /* 0x0000005000002947 */ /* 0x000fea0003800000 */
[----:B------:R-:W-:Y:S05]  /*1060*/  BRA `(.L_x_10653) ;  /* 0x0000005000007947 */ /* 0x000fea0003800000 */
.L_x_10651:
[----:B-----5:R-:W-:Y:S01]  /*1070*/  FADD.FTZ R24, R32, R24 ;  /* 0x0000001820187221 */ /* 0x020fe20000010000 */
[----:B------:R-:W-:Y:S05]  /*1080*/  BRA `(.L_x_10652) ;  /* 0x0000002000007947 */ /* 0x000fea0003800000 */
.L_x_10650:
[----:B0----5:R-:W-:-:S04]  /*1090*/  FADD.FTZ R24, R28, R24 ;  /* 0x000000181c187221 */ /* 0x021fc80000010000 */
[----:B------:R-:W-:-:S05]  /*10a0*/  @P3 FADD.FTZ R24, R32, R24 ;  /* 0x0000001820183221 */ /* 0x000fca0000010000 */
.L_x_10652:
[----:B-----5:R-:W-:Y:S02]  /*10b0*/  MOV R36, R24 ;  /* 0x0000001800247202 */ /* 0x020fe40000000f00 */
.L_x_10653:
[----:B------:R-:W-:Y:S05]  /*10c0*/  @P4 BRA `(.L_x_10654) ;  /* 0x0000007000004947 */ /* 0x000fea0003800000 */
[----:B------:R-:W-:-:S04]  /*10d0*/  ISETP.NE.U32.AND P5, PT, RZ, c[0x0][0x180], PT ;  /* 0x00006000ff007a0c */ /* 0x000fc80003fa5070 */
[----:B------:R-:W-:-:S13]  /*10e0*/  ISETP.NE.AND.EX P5, PT, RZ, c[0x0][0x184], PT, P5 ;  /* 0x00006100ff007a0c */ /* 0x000fda0003fa5350 */
[----:B------:R-:W-:Y:S05]  /*10f0*/  @P5 BRA `(.L_x_10655) ;  /* 0x0000002000005947 */ /* 0x000fea0003800000 */
[----:B------:R-:W-:Y:S05]  /*1100*/  @P2 BRA `(.L_x_10656) ;  /* 0x0000005000002947 */ /* 0x000fea0003800000 */
[----:B------:R-:W-:Y:S05]  /*1110*/  BRA `(.L_x_10657) ;  /* 0x0000005000007947 */ /* 0x000fea0003800000 */
.L_x_10655:
[----:B-----5:R-:W-:Y:S01]  /*1120*/  FADD.FTZ R25, R33, R25 ;  /* 0x0000001921197221 */ /* 0x020fe20000010000 */
[----:B------:R-:W-:Y:S05]  /*1130*/  BRA `(.L_x_10656) ;  /* 0x0000002000007947 */ /* 0x000fea0003800000 */
.L_x_10654:
[----:B-----5:R-:W-:-:S04]  /*1140*/  FADD.FTZ R25, R29, R25 ;  /* 0x000000191d197221 */ /* 0x020fc80000010000 */
[----:B------:R-:W-:-:S05]  /*1150*/  @P3 FADD.FTZ R25, R33, R25 ;  /* 0x0000001921193221 */ /* 0x000fca0000010000 */
.L_x_10656:
[----:B-----5:R-:W-:Y:S02]  /*1160*/  MOV R37, R25 ;  /* 0x0000001900257202 */ /* 0x020fe40000000f00 */
.L_x_10657:
[----:B------:R-:W-:Y:S05]  /*1170*/  @P4 BRA `(.L_x_10658) ;  /* 0x0000007000004947 */ /* 0x000fea0003800000 */
[----:B------:R-:W-:-:S04]  /*1180*/  ISETP.NE.U32.AND P5, PT, RZ, c[0x0][0x180], PT ;  /* 0x00006000ff007a0c */ /* 0x000fc80003fa5070 */
[----:B------:R-:W-:-:S13]  /*1190*/  ISETP.NE.AND.EX P5, PT, RZ, c[0x0][0x184], PT, P5 ;  /* 0x00006100ff007a0c */ /* 0x000fda0003fa5350 */
[----:B------:R-:W-:Y:S05]  /*11a0*/  @P5 BRA `(.L_x_10659) ;  /* 0x0000002000005947 */ /* 0x000fea0003800000 */
[----:B------:R-:W-:Y:S05]  /*11b0*/  @P2 BRA `(.L_x_10660) ;  /* 0x0000005000002947 */ /* 0x000fea0003800000 */
[----:B------:R-:W-:Y:S05]  /*11c0*/  BRA `(.L_x_10661) ;  /* 0x0000005000007947 */ /* 0x000fea0003800000 */
.L_x_10659:
[----:B-----5:R-:W-:Y:S01]  /*11d0*/  FADD.FTZ R26, R34, R26 ;  /* 0x0000001a221a7221 */ /* 0x020fe20000010000 */
[----:B------:R-:W-:Y:S05]  /*11e0*/  BRA `(.L_x_10660) ;  /* 0x0000002000007947 */ /* 0x000fea0003800000 */
.L_x_10658:
[----:B-----5:R-:W-:-:S04]  /*11f0*/  FADD.FTZ R26, R30, R26 ;  /* 0x0000001a1e1a7221 */ /* 0x020fc80000010000 */
[----:B------:R-:W-:-:S04]  /*1200*/  @P3 FADD.FTZ R26, R34, R26 ;  /* 0x0000001a221a3221 */ /* 0x000fc80000010000 */
.L_x_10660:
[----:B-----5:R-:W-:-:S03]  /*1210*/  IMAD.MOV.U32 R38, RZ, RZ, R26 ;  /* 0x000000ffff267224 */ /* 0x020fc600078e001a */
.L_x_10661:
[----:B------:R-:W-:Y:S05]  /*1220*/  @P4 BRA `(.L_x_10662) ;  /* 0x0000007000004947 */ /* 0x000fea0003800000 */
[----:B------:R-:W-:-:S04]  /*1230*/  ISETP.NE.U32.AND P3, PT, RZ, c[0x0][0x180], PT ;  /* 0x00006000ff007a0c */ /* 0x000fc80003f65070 */
[----:B------:R-:W-:-:S13]  /*1240*/  ISETP.NE.AND.EX P3, PT, RZ, c[0x0][0x184], PT, P3 ;  /* 0x00006100ff007a0c */ /* 0x000fda0003f65330 */
[----:B------:R-:W-:Y:S05]  /*1250*/  @P3 BRA `(.L_x_10663) ;  /* 0x0000002000003947 */ /* 0x000fea0003800000 */
[----:B------:R-:W-:Y:S05]  /*1260*/  @P2 BRA `(.L_x_10664) ;  /* 0x0000005000002947 */ /* 0x000fea0003800000 */
[----:B------:R-:W-:Y:S05]  /*1270*/  BRA `(.L_x_10665) ;  /* 0x0000005000007947 */ /* 0x000fea0003800000 */
.L_x_10663:
[----:B-----5:R-:W-:Y:S01]  /*1280*/  FADD.FTZ R27, R35, R27 ;  /* 0x0000001b231b7221 */ /* 0x020fe20000010000 */
[----:B------:R-:W-:Y:S05]  /*1290*/  BRA `(.L_x_10664) ;  /* 0x0000002000007947 */ /* 0x000fea0003800000 */
.L_x_10662:
[----:B-----5:R-:W-:-:S04]  /*12a0*/  FADD.FTZ R27, R31, R27 ;  /* 0x0000001b1f1b7221 */ /* 0x020fc80000010000 */
[----:B------:R-:W-:-:S05]  /*12b0*/  @P3 FADD.FTZ R27, R35, R27 ;  /* 0x0000001b231b3221 */ /* 0x000fca0000010000 */
.L_x_10664:
[----:B-----5:R-:W-:Y:S02]  /*12c0*/  MOV R39, R27 ;  /* 0x0000001b00277202 */ /* 0x020fe40000000f00 */
.L_x_10665:
[C---:B------:R-:W-:Y:S02]  /*12d0*/  @P2 LEA R52, P3, R109.reuse, c[0x0][0x188], 0x4 ;  /* 0x000062006d342a11 */ /* 0x040fe400078620ff */
[C---:B------:R-:W-:Y:S02]  /*12e0*/  IADD3 R57, R109.reuse, 0x20, RZ ;  /* 0x000000206d397810 */ /* 0x040fe40007ffe0ff */
[----:B------:R-:W-:-:S05]  /*12f0*/  @P2 LEA.HI.X R53, R109, c[0x0][0x18c], RZ, 0x4, P3 ;  /* 0x000063006d352a11 */ /* 0x000fca00018f24ff */
[----:B------:R0:W-:Y:S04]  /*1300*/  @P2 STG.E.128 [R52.64], R36 ;  /* 0x0000002434002986 */ /* 0x0001e8000c101d04 */
.L_x_10649:
[----:B------:R-:W-:Y:S05]  /*1310*/  BSYNC B0 ;  /* 0x0000000000007941 */ /* 0x000fea0003800000 */
.L_x_10648:
[----:B------:R-:W-:Y:S01]  /*1320*/  ISETP.GE.U32.AND P3, PT, R100, 0x40, PT ;  /* 0x000000406400780c */ /* 0x000fe20003f66070 */
[----:B------:R-:W-:-:S12]  /*1330*/  BSSY B0, `(.L_x_10666) ;  /* 0x0000041000007945 */ /* 0x000fd80003800000 */
[----:B------:R-:W-:Y:S05]  /*1340*/  @!P3 BRA `(.L_x_10667) ;  /* 0x000003f00000b947 */ /* 0x000fea0003800000 */
[----:B------:R-:W-:Y:S01]  /*1350*/  ISETP.NE.U32.AND P4, PT, RZ, c[0x0][0x178], PT ;  /* 0x00005e00ff007a0c */ /* 0x000fe20003f85070 */
[----:B------:R-:W-:-:S03]  /*1360*/  HFMA2.MMA R40, -RZ, RZ, 0, 9.5367431640625e-07 ;  /* 0x00000010ff287435 */ /* 0x000fc600000001ff */
[----:B------:R-:W-:-:S07]  /*1370*/  ISETP.NE.AND.EX P4, PT, RZ, c[0x0][0x17c], PT, P4 ;  /* 0x00005f00ff007a0c */ /* 0x000fce0003f85340 */
[----:B------:R-:W-:-:S06]  /*1380*/  IMAD.WIDE.U32 R40, R57, R40, c[0x0][0x170] ;  /* 0x00005c0039287625 */ /* 0x000fcc00078e0028 */
[C---:B------:R-:W-:Y:S01]  /*1390*/  @P4 LEA R54, P3, R57.reuse, c[0x0][0x178], 0x4 ;  /* 0x00005e0039364a11 */ /* 0x040fe200078620ff */
[----:B------:R-:W5:Y:S03]  /*13a0*/  LDG.E.128 R40, [R40.64] ;  /* 0x0000000428287981 */ /* 0x000f66000c1e1d00 */
[----:B------:R-:W-:Y:S02]  /*13b0*/  @P4 LEA.HI.X R55, R57, c[0x0][0x17c], RZ, 0x4, P3 ;  /* 0x00005f0039374a11 */ /* 0x000fe400018f24ff */
[----:B------:R-:W-:-:S03]  /*13c0*/  ISETP.NE.U32.AND P3, PT, RZ, c[0x0][0x180], PT ;  /* 0x00006000ff007a0c */ /* 0x000fc60003f65070 */
[----:B-----5:R1:W5:Y:S01]  /*13d0*/  @P4 LDG.E.128 R28, [R54.64] ;  /* 0x00000004361c4981 */ /* 0x020362000c1e1d00 */
[----:B------:R-:W-:-:S13]  /*13e0*/  ISETP.NE.AND.EX P3, PT, RZ, c[0x0][0x184], PT, P3 ;  /* 0x00006100ff007a0c */ /* 0x000fda0003f65330 */
[----:B0-----:R-:W-:-:S04]  /*13f0*/  @P3 LEA R52, P5, R57, c[0x0][0x180], 0x4 ;  /* 0x0000600039343a11 */ /* 0x001fc800078a20ff */
[----:B------:R-:W-:-:S05]  /*1400*/  @P3 LEA.HI.X R53, R57, c[0x0][0x184], RZ, 0x4, P5 ;  /* 0x0000610039353a11 */ /* 0x000fca00028f24ff */
[----:B------:R1:W5:Y:S01]  /*1410*/  @P3 LDG.E.128 R32, [R52.64] ;  /* 0x0000000434203981 */ /* 0x000362000c1e1d00 */
[----:B------:R-:W-:-:S04]  /*1420*/  ISETP.NE.U32.AND P4, PT, RZ, c[0x0][0x178], PT ;  /* 0x00005e00ff007a0c */ /* 0x000fc80003f85070 */
[----:B------:R-:W-:-:S13]  /*1430*/  ISETP.NE.AND.EX P4, PT, RZ, c[0x0][0x17c], PT, P4 ;  /* 0x00005f00ff007a0c */ /* 0x000fda0003f85340 */
[----:B------:R-:W-:Y:S05]  /*1440*/  @P4 BRA `(.L_x_10668) ;  /* 0x0000007000004947 */ /* 0x000fea0003800000 */
[----:B-1----:R-:W-:-:S04]  /*1450*/  ISETP.NE.U32.AND P5, PT, RZ, c[0x0][0x180], PT ;  /* 0x00006000ff007a0c */ /* 0x002fc80003fa5070 */
[----:B------:R-:W-:-:S13]  /*1460*/  ISETP.NE.AND.EX P5, PT, RZ, c[0x0][0x184], PT, P5 ;  /* 0x00006100ff007a0c */ /* 0x000fda0003fa5350 */
[----:B------:R-:W-:Y:S05]  /*1470*/  @P5 BRA `(.L_x_10669) ;  /* 0x0000002000005947 */ /* 0x000fea0003800000 */
[----:B------:R-:W-:Y:S05]  /*1480*/  @P2 BRA `(.L_x_10670) ;  /* 0x0000005000002947 */ /* 0x000fea0003800000 */
[----:B------:R-:W-:Y:S05]  /*1490*/  BRA `(.L_x_10671) ;  /* 0x0000005000007947 */ /* 0x000fea0003800000 */
.L_x_10669:
[----:B-----5:R-:W-:Y:S01]  /*14a0*/  FADD.FTZ R40, R32, R40 ;  /* 0x0000002820287221 */ /* 0x020fe20000010000 */
[----:B------:R-:W-:Y:S05]  /*14b0*/  BRA `(.L_x_10670) ;  /* 0x0000002000007947 */ /* 0x000fea0003800000 */
.L_x_10668:
[----:B-1---5:R-:W-:-:S04]  /*14c0*/  FADD.FTZ R40, R28, R40 ;  /* 0x000000281c287221 */ /* 0x022fc80000010000 */
[----:B------:R-:W-:-:S04]  /*14d0*/  @P3 FADD.FTZ R40, R32, R40 ;  /* 0x0000002820283221 */ /* 0x000fc80000010000 */
.L_x_10670:
[----:B------:R-:W-:-:S03]  /*14e0*/  IMAD.MOV.U32 R36, RZ, RZ, R40 ;  /* 0x000000ffff247224 */ /* 0x000fc600078e0028 */
.L_x_10671:
[----:B------:R-:W-:Y:S05]  /*14f0*/  @P4 BRA `(.L_x_10672) ;  /* 0x0000007000004947 */ /* 0x000fea0003800000 */
[----:B------:R-:W-:-:S04]  /*1500*/  ISETP.NE.U32.AND P5, PT, RZ, c[0x0][0x180], PT ;  /* 0x00006000ff007a0c */ /* 0x000fc80003fa5070 */
[----:B------:R-:W-:-:S13]  /*1510*/  ISETP.NE.AND.EX P5, PT, RZ, c[0x0][0x184], PT, P5 ;  /* 0x00006100ff007a0c */ /* 0x000fda0003fa5350 */
[----:B------:R-:W-:Y:S05]  /*1520*/  @P5 BRA `(.L_x_10673) ;  /* 0x0000002000005947 */ /* 0x000fea0003800000 */
[----:B------:R-:W-:Y:S05]  /*1530*/  @P2 BRA `(.L_x_10674) ;  /* 0x0000005000002947 */ /* 0x000fea0003800000 */
[----:B------:R-:W-:Y:S05]  /*1540*/  BRA `(.L_x_10675) ;  /* 0x0000005000007947 */ /* 0x000fea0003800000 */
.L_x_10673:
[----:B-----5:R-:W-:Y:S01]  /*1550*/  FADD.FTZ R41, R33, R41 ;  /* 0x0000002921297221 */ /* 0x020fe20000010000 */
[----:B------:R-:W-:Y:S05]  /*1560*/  BRA `(.L_x_10674) ;  /* 0x0000002000007947 */ /* 0x000fea0003800000 */
.L_x_10672:
[----:B-----5:R-:W-:-:S04]  /*1570*/  FADD.FTZ R41, R29, R41 ;  /* 0x000000291d297221 */ /* 0x020fc80000010000 */
[----:B------:R-:W-:-:S05]  /*1580*/  @P3 FADD.FTZ R41, R33, R41 ;  /* 0x0000002921293221 */ /* 0x000fca0000010000 */
.L_x_10674:
[----:B------:R-:W-:Y:S02]  /*1590*/  MOV R37, R41 ;  /* 0x0000002900257202 */ /* 0x000fe40000000f00 */
.L_x_10675:
[----:B------:R-:W-:Y:S05]  /*15a0*/  @P4 BRA `(.L_x_10676) ;  /* 0x0000007000004947 */ /* 0x000fea0003800000 */
[----:B------:R-:W-:-:S04]  /*15b0*/  ISETP.NE.U32.AND P5, PT, RZ, c[0x0][0x180], PT ;  /* 0x00006000ff007a0c */ /* 0x000fc80003fa5070 */
[----:B------:R-:W-:-:S13]  /*15c0*/  ISETP.NE.AND.EX P5, PT, RZ, c[0x0][0x184], PT, P5 ;  /* 0x00006100ff007a0c */ /* 0x000fda0003fa5350 */
[----:B------:R-:W-:Y:S05]  /*15d0*/  @P5 BRA `(.L_x_10677) ;  /* 0x0000002000005947 */ /* 0x000fea0003800000 */
[----:B------:R-:W-:Y:S05]  /*15e0*/  @P2 BRA `(.L_x_10678) ;  /* 0x0000005000002947 */ /* 0x000fea0003800000 */
[----:B------:R-:W-:Y:S05]  /*15f0*/  BRA `(.L_x_10679) ;  /* 0x0000005000007947 */ /* 0x000fea0003800000 */
.L_x_10677:
[----:B-----5:R-:W-:Y:S01]  /*1600*/  FADD.FTZ R42, R34, R42 ;  /* 0x0000002a222a7221 */ /* 0x020fe20000010000 */
[----:B------:R-:W-:Y:S05]  /*1610*/  BRA `(.L_x_10678) ;  /* 0x0000002000007947 */ /* 0x000fea0003800000 */
.L_x_10676:
[----:B-----5:R-:W-:-:S04]  /*1620*/  FADD.FTZ R42, R30, R42 ;  /* 0x0000002a1e2a7221 */ /* 0x020fc80000010000 */
[----:B------:R-:W-:-:S05]  /*1630*/  @P3 FADD.FTZ R42, R34, R42 ;  /* 0x0000002a222a3221 */ /* 0x000fca0000010000 */
.L_x_10678:
[----:B------:R-:W-:Y:S02]  /*1640*/  MOV R38, R42 ;  /* 0x0000002a00267202 */ /* 0x000fe40000000f00 */
.L_x_10679:
[----:B------:R-:W-:Y:S05]  /*1650*/  @P4 BRA `(.L_x_10680) ;  /* 0x0000007000004947 */ /* 0x000fea0003800000 */
[----:B------:R-:W-:-:S04]  /*1660*/  ISETP.NE.U32.AND P3, PT, RZ, c[0x0][0x180], PT ;  /* 0x00006000ff007a0c */ /* 0x000fc80003f65070 */
[----:B------:R-:W-:-:S13]  /*1670*/  ISETP.NE.AND.EX P3, PT, RZ, c[0x0][0x184], PT, P3 ;  /* 0x00006100ff007a0c */ /* 0x000fda0003f65330 */
[----:B------:R-:W-:Y:S05]  /*1680*/  @P3 BRA `(.L_x_10681) ;  /* 0x0000002000003947 */ /* 0x000fea0003800000 */
[----:B------:R-:W-:Y:S05]  /*1690*/  @P2 BRA `(.L_x_10682) ;  /* 0x0000005000002947 */ /* 0x000fea0003800000 */
[----:B------:R-:W-:Y:S05]  /*16a0*/  BRA `(.L_x_10683) ;  /* 0x0000005000007947 */ /* 0x000fea0003800000 */
.L_x_10681:
[----:B-----5:R-:W-:Y:S01]  /*16b0*/  FADD.FTZ R43, R35, R43 ;  /* 0x0000002b232b7221 */ /* 0x020fe20000010000 */
[----:B------:R-:W-:Y:S05]  /*16c0*/  BRA `(.L_x_10682) ;  /* 0x0000002000007947 */ /* 0x000fea0003800000 */
.L_x_10680:
[----:B-----5:R-:W-:-:S04]  /*16d0*/  FADD.FTZ R43, R31, R43 ;  /* 0x0000002b1f2b7221 */ /* 0x020fc80000010000 */
[----:B------:R-:W-:-:S04]  /*16e0*/  @P3 FADD.FTZ R43, R35, R43 ;  /* 0x0000002b232b3221 */ /* 0x000fc80000010000 */
.L_x_10682:
[----:B------:R-:W-:-:S03]  /*16f0*/  IMAD.MOV.U32 R39, RZ, RZ, R43 ;  /* 0x000000ffff277224 */ /* 0x000fc600078e002b */
.L_x_10683:
[----:B------:R-:W-:-:S04]  /*1700*/  @P2 LEA R52, P3, R57, c[0x0][0x188], 0x4 ;  /* 0x0000620039342a11 */ /* 0x000fc800078620ff */
[C---:B------:R-:W-:Y:S02]  /*1710*/  @P2 LEA.HI.X R53, R57.reuse, c[0x0][0x18c], RZ, 0x4, P3 ;  /* 0x0000630039352a11 */ /* 0x040fe400018f24ff */
[----:B------:R-:W-:-:S03]  /*1720*/  IADD3 R57, R57, 0x20, RZ ;  /* 0x0000002039397810 */ /* 0x000fc60007ffe0ff */
[----:B------:R0:W-:Y:S04]  /*1730*/  @P2 STG.E.128 [R52.64], R36 ;  /* 0x0000002434002986 */ /* 0x0001e8000c101d04 */
.L_x_10667:
[----:B------:R-:W-:Y:S05]  /*1740*/  BSYNC B0 ;  /* 0x0000000000007941 */ /* 0x000fea0003800000 */
.L_x_10666:
        /* <DEDUP_REMOVED lines=24> */
.L_x_10687:
[----:B-----5:R-:W-:Y:S01]  /*18d0*/  FADD.FTZ R44, R32, R44 ;  /* 0x0000002c202c7221 */ /* 0x020fe20000010000 */
[----:B------:R-:W-:Y:S05]  /*18e0*/  BRA `(.L_x_10688) ;  /* 0x0000002000007947 */ /* 0x000fea0003800000 */
.L_x_10686:
[----:B-1---5:R-:W-:-:S04]  /*18f0*/  FADD.FTZ R44, R28, R44 ;  /* 0x0000002c1c2c7221 */ /* 0x022fc80000010000 */
[----:B------:R-:W-:-:S05]  /*1900*/  @P3 FADD.FTZ R44, R32, R44 ;  /* 0x0000002c202c3221 */ /* 0x000fca0000010000 */
.L_x_10688:
[----:B------:R-:W-:Y:S02]  /*1910*/  MOV R36, R44 ;  /* 0x0000002c00247202 */ /* 0x000fe40000000f00 */
.L_x_10689:
[----:B------:R-:W-:Y:S05]  /*1920*/  @P4 BRA `(.L_x_10690) ;  /* 0x0000007000004947 */ /* 0x000fea0003800000 */
[----:B------:R-:W-:-:S04]  /*1930*/  ISETP.NE.U32.AND P5, PT, RZ, c[0x0][0x180], PT ;  /* 0x00006000ff007a0c */ /* 0x000fc80003fa5070 */
[----:B------:R-:W-:-:S13]  /*1940*/  ISETP.NE.AND.EX P5, PT, RZ, c[0x0][0x184], PT, P5 ;  /* 0x00006100ff007a0c */ /* 0x000fda0003fa5350 */
[----:B------:R-:W-:Y:S05]  /*1950*/  @P5 BRA `(.L_x_10691) ;  /* 0x0000002000005947 */ /* 0x000fea0003800000 */
[----:B------:R-:W-:Y:S05]  /*1960*/  @P2 BRA `(.L_x_10692) ;  /* 0x0000005000002947 */ /* 0x000fea0003800000 */
[----:B------:R-:W-:Y:S05]  /*1970*/  BRA `(.L_x_10693) ;  /* 0x0000005000007947 */ /* 0x000fea0003800000 */
.L_x_10691:
[----:B-----5:R-:W-:Y:S01]  /*1980*/  FADD.FTZ R45, R33, R45 ;  /* 0x0000002d212d7221 */ /* 0x020fe20000010000 */
[----:B------:R-:W-:Y:S05]  /*1990*/  BRA `(.L_x_10692) ;  /* 0x0000002000007947 */ /* 0x000fea0003800000 */
.L_x_10690:
[----:B-----5:R-:W-:-:S04]  /*19a0*/  FADD.FTZ R45, R29, R45 ;  /* 0x0000002d1d2d7221 */ /* 0x020fc80000010000 */
[----:B------:R-:W-:-:S04]  /*19b0*/  @P3 FADD.FTZ R45, R33, R45 ;  /* 0x0000002d212d3221 */ /* 0x000fc80000010000 */
.L_x_10692:
[----:B------:R-:W-:-:S03]  /*19c0*/  IMAD.MOV.U32 R37, RZ, RZ, R45 ;  /* 0x000000ffff257224 */ /* 0x000fc600078e002d */
.L_x_10693:
[----:B------:R-:W-:Y:S05]  /*19d0*/  @P4 BRA `(.L_x_10694) ;  /* 0x0000007000004947 */ /* 0x000fea0003800000 */
[----:B------:R-:W-:-:S04]  /*19e0*/  ISETP.NE.U32.AND P5, PT, RZ, c[0x0][0x180], PT ;  /* 0x00006000ff007a0c */ /* 0x000fc80003fa5070 */
[----:B------:R-:W-:-:S13]  /*19f0*/  ISETP.NE.AND.EX P5, PT, RZ, c[0x0][0x184], PT, P5 ;  /* 0x00006100ff007a0c */ /* 0x000fda0003fa5350 */
[----:B------:R-:W-:Y:S05]  /*1a00*/  @P5 BRA `(.L_x_10695) ;  /* 0x0000002000005947 */ /* 0x000fea0003800000 */
[----:B------:R-:W-:Y:S05]  /*1a10*/  @P2 BRA `(.L_x_10696) ;  /* 0x0000005000002947 */ /* 0x000fea0003800000 */
[----:B------:R-:W-:Y:S05]  /*1a20*/  BRA `(.L_x_10697) ;  /* 0x0000005000007947 */ /* 0x000fea0003800000 */
.L_x_10695:
[----:B-----5:R-:W-:Y:S01]  /*1a30*/  FADD.FTZ R46, R34, R46 ;  /* 0x0000002e222e7221 */ /* 0x020fe20000010000 */
[----:B------:R-:W-:Y:S05]  /*1a40*/  BRA `(.L_x_10696) ;  /* 0x0000002000007947 */ /* 0x000fea0003800000 */
.L_x_10694:
[----:B-----5:R-:W-:-:S04]  /*1a50*/  FADD.FTZ R46, R30, R46 ;  /* 0x0000002e1e2e7221 */ /* 0x020fc80000010000 */
[----:B------:R-:W-:-:S05]  /*1a60*/  @P3 FADD.FTZ R46, R34, R46 ;  /* 0x0000002e222e3221 */ /* 0x000fca0000010000 */
.L_x_10696:
[----:B------:R-:W-:Y:S02]  /*1a70*/  MOV R38, R46 ;  /* 0x0000002e00267202 */ /* 0x000fe40000000f00 */
.L_x_10697:
[----:B------:R-:W-:Y:S05]  /*1a80*/  @P4 BRA `(.L_x_10698) ;  /* 0x0000007000004947 */ /* 0x000fea0003800000 */
[----:B------:R-:W-:-:S04]  /*1a90*/  ISETP.NE.U32.AND P3, PT, RZ, c[0x0][0x180], PT ;  /* 0x00006000ff007a0c */ /* 0x000fc80003f65070 */
[----:B------:R-:W-:-:S13]  /*1aa0*/  ISETP.NE.AND.EX P3, PT, RZ, c[0x0][0x184], PT, P3 ;  /* 0x00006100ff007a0c */ /* 0x000fda0003f65330 */
[----:B------:R-:W-:Y:S05]  /*1ab0*/  @P3 BRA `(.L_x_10699) ;  /* 0x0000002000003947 */ /* 0x000fea0003800000 */
[----:B------:R-:W-:Y:S05]  /*1ac0*/  @P2 BRA `(.L_x_10700) ;  /* 0x0000005000002947 */ /* 0x000fea0003800000 */
[----:B------:R-:W-:Y:S05]  /*1ad0*/  BRA `(.L_x_10701) ;  /* 0x0000005000007947 */ /* 0x000fea0003800000 */
.L_x_10699:
[----:B-----5:R-:W-:Y:S01]  /*1ae0*/  FADD.FTZ R47, R35, R47 ;  /* 0x0000002f232f7221 */ /* 0x020fe20000010000 */
[----:B------:R-:W-:Y:S05]  /*1af0*/  BRA `(.L_x_10700) ;  /* 0x0000002000007947 */ /* 0x000fea0003800000 */
.L_x_10698:
[----:B-----5:R-:W-:-:S04]  /*1b00*/  FADD.FTZ R47, R31, R47 ;  /* 0x0000002f1f2f7221 */ /* 0x020fc80000010000 */
[----:B------:R-:W-:-:S05]  /*1b10*/  @P3 FADD.FTZ R47, R35, R47 ;  /* 0x0000002f232f3221 */ /* 0x000fca0000010000 */
.L_x_10700:
[----:B------:R-:W-:Y:S02]  /*1b20*/  MOV R39, R47 ;  /* 0x0000002f00277202 */ /* 0x000fe40000000f00 */
.L_x_10701:
[----:B------:R-:W-:-:S04]  /*1b30*/  @P2 LEA R52, P3, R57, c[0x0][0x188], 0x4 ;  /* 0x0000620039342a11 */ /* 0x000fc800078620ff */
[C---:B------:R-:W-:Y:S02]  /*1b40*/  @P2 LEA.HI.X R53, R57.reuse, c[0x0][0x18c], RZ, 0x4, P3 ;  /* 0x0000630039352a11 */ /* 0x040fe400018f24ff */
[----:B------:R-:W-:-:S03]  /*1b50*/  IADD3 R57, R57, 0x20, RZ ;  /* 0x0000002039397810 */ /* 0x000fc60007ffe0ff */
[----:B------:R0:W-:Y:S04]  /*1b60*/  @P2 STG.E.128 [R52.64], R36 ;  /* 0x0000002434002986 */ /* 0x0001e8000c101d04 */
.L_x_10685:
[----:B------:R-:W-:Y:S05]  /*1b70*/  BSYNC B0 ;  /* 0x0000000000007941 */ /* 0x000fea0003800000 */
.L_x_10684:
[----:B------:R-:W-:Y:S01]  /*1b80*/  BSSY B0, `(.L_x_10702) ;  /* 0x0000040000007945 */ /* 0x000fe20003800000 */
        /* <DEDUP_REMOVED lines=22> */
.L_x_10705:
[----:B-----5:R-:W-:Y:S01]  /*1cf0*/  FADD.FTZ R48, R32, R48 ;  /* 0x0000003020307221 */ /* 0x020fe20000010000 */
[----:B------:R-:W-:Y:S05]  /*1d00*/  BRA `(.L_x_10706) ;  /* 0x0000002000007947 */ /* 0x000fea0003800000 */
.L_x_10704:
[----:B-1---5:R-:W-:-:S04]  /*1d10*/  FADD.FTZ R48, R28, R48 ;  /* 0x000000301c307221 */ /* 0x022fc80000010000 */
[----:B------:R-:W-:-:S05]  /*1d20*/  @P3 FADD.FTZ R48, R32, R48 ;  /* 0x0000003020303221 */ /* 0x000fca0000010000 */
.L_x_10706:
[----:B------:R-:W-:Y:S02]  /*1d30*/  MOV R36, R48 ;  /* 0x0000003000247202 */ /* 0x000fe40000000f00 */
.L_x_10707:
[----:B------:R-:W-:Y:S05]  /*1d40*/  @P4 BRA `(.L_x_10708) ;  /* 0x0000007000004947 */ /* 0x000fea0003800000 */
[----:B------:R-:W-:-:S04]  /*1d50*/  ISETP.NE.U32.AND P5, PT, RZ, c[0x0][0x180], PT ;  /* 0x00006000ff007a0c */ /* 0x000fc80003fa5070 */
[----:B------:R-:W-:-:S13]  /*1d60*/  ISETP.NE.AND.EX P5, PT, RZ, c[0x0][0x184], PT, P5 ;  /* 0x00006100ff007a0c */ /* 0x000fda0003fa5350 */
[----:B------:R-:W-:Y:S05]  /*1d70*/  @P5 BRA `(.L_x_10709) ;  /* 0x0000002000005947 */ /* 0x000fea0003800000 */
[----:B------:R-:W-:Y:S05]  /*1d80*/  @P2 BRA `(.L_x_10710) ;  /* 0x0000005000002947 */ /* 0x000fea0003800000 */
[----:B------:R-:W-:Y:S05]  /*1d90*/  BRA `(.L_x_10711) ;  /* 0x0000005000007947 */ /* 0x000fea0003800000 */
.L_x_10709:
[----:B-----5:R-:W-:Y:S01]  /*1da0*/  FADD.FTZ R49, R33, R49 ;  /* 0x0000003121317221 */ /* 0x020fe20000010000 */
[----:B------:R-:W-:Y:S05]  /*1db0*/  BRA `(.L_x_10710) ;  /* 0x0000002000007947 */ /* 0x000fea0003800000 */
.L_x_10708:
[----:B-----5:R-:W-:-:S04]  /*1dc0*/  FADD.FTZ R49, R29, R49 ;  /* 0x000000311d317221 */ /* 0x020fc80000010000 */
[----:B------:R-:W-:-:S05]  /*1dd0*/  @P3 FADD.FTZ R49, R33, R49 ;  /* 0x0000003121313221 */ /* 0x000fca0000010000 */
.L_x_10710:
[----:B------:R-:W-:Y:S02]  /*1de0*/  MOV R37, R49 ;  /* 0x0000003100257202 */ /* 0x000fe40000000f00 */
.L_x_10711:
[----:B------:R-:W-:Y:S05]  /*1df0*/  @P4 BRA `(.L_x_10712) ;  /* 0x0000007000004947 */ /* 0x000fea0003800000 */
[----:B------:R-:W-:-:S04]  /*1e00*/  ISETP.NE.U32.AND P5, PT, RZ, c[0x0][0x180], PT ;  /* 0x00006000ff007a0c */ /* 0x000fc80003fa5070 */
[----:B------:R-:W-:-:S13]  /*1e10*/  ISETP.NE.AND.EX P5, PT, RZ, c[0x0][0x184], PT, P5 ;  /* 0x00006100ff007a0c */ /* 0x000fda0003fa5350 */
[----:B------:R-:W-:Y:S05]  /*1e20*/  @P5 BRA `(.L_x_10713) ;  /* 0x0000002000005947 */ /* 0x000fea0003800000 */
[----:B------:R-:W-:Y:S05]  /*1e30*/  @P2 BRA `(.L_x_10714) ;  /* 0x0000005000002947 */ /* 0x000fea0003800000 */
[----:B------:R-:W-:Y:S05]  /*1e40*/  BRA `(.L_x_10715) ;  /* 0x0000005000007947 */ /* 0x000fea0003800000 */
.L_x_10713:
[----:B-----5:R-:W-:Y:S01]  /*1e50*/  FADD.FTZ R50, R34, R50 ;  /* 0x0000003222327221 */ /* 0x020fe20000010000 */
[----:B------:R-:W-:Y:S05]  /*1e60*/  BRA `(.L_x_10714) ;  /* 0x0000002000007947 */ /* 0x000fea0003800000 */
.L_x_10712:
[----:B-----5:R-:W-:-:S04]  /*1e70*/  FADD.FTZ R50, R30, R50 ;  /* 0x000000321e327221 */ /* 0x020fc80000010000 */
[----:B------:R-:W-:-:S04]  /*1e80*/  @P3 FADD.FTZ R50, R34, R50 ;  /* 0x0000003222323221 */ /* 0x000fc80000010000 */
.L_x_10714:
[----:B------:R-:W-:-:S03]  /*1e90*/  IMAD.MOV.U32 R38, RZ, RZ, R50 ;  /* 0x000000ffff267224 */ /* 0x000fc600078e0032 */
.L_x_10715:
[----:B------:R-:W-:Y:S05]  /*1ea0*/  @P4 BRA `(.L_x_10716) ;  /* 0x0000007000004947 */ /* 0x000fea0003800000 */
[----:B------:R-:W-:-:S04]  /*1eb0*/  ISETP.NE.U32.AND P3, PT, RZ, c[0x0][0x180], PT ;  /* 0x00006000ff007a0c */ /* 0x000fc80003f65070 */
[----:B------:R-:W-:-:S13]  /*1ec0*/  ISETP.NE.AND.EX P3, PT, RZ, c[0x0][0x184], PT, P3 ;  /* 0x00006100ff007a0c */ /* 0x000fda0003f65330 */
[----:B------:R-:W-:Y:S05]  /*1ed0*/  @P3 BRA `(.L_x_10717) ;  /* 0x0000002000003947 */ /* 0x000fea0003800000 */
[----:B------:R-:W-:Y:S05]  /*1ee0*/  @P2 BRA `(.L_x_10718) ;  /* 0x0000005000002947 */ /* 0x000fea0003800000 */
[----:B------:R-:W-:Y:S05]  /*1ef0*/  BRA `(.L_x_10719) ;  /* 0x0000005000007947 */ /* 0x000fea0003800000 */
.L_x_10717:
[----:B-----5:R-:W-:Y:S01]  /*1f00*/  FADD.FTZ R51, R35, R51 ;  /* 0x0000003323337221 */ /* 0x020fe20000010000 */
[----:B------:R-:W-:Y:S05]  /*1f10*/  BRA `(.L_x_10718) ;  /* 0x0000002000007947 */ /* 0x000fea0003800000 */
.L_x_10716:
[----:B-----5:R-:W-:-:S04]  /*1f20*/  FADD.FTZ R51, R31, R51 ;  /* 0x000000331f337221 */ /* 0x020fc80000010000 */
[----:B------:R-:W-:-:S05]  /*1f30*/  @P3 FADD.FTZ R51, R35, R51 ;  /* 0x0000003323333221 */ /* 0x000fca0000010000 */
.L_x_10718:
[----:B------:R-:W-:Y:S02]  /*1f40*/  MOV R39, R51 ;  /* 0x0000003300277202 */ /* 0x000fe40000000f00 */
.L_x_10719:
[----:B------:R-:W-:-:S04]  /*1f50*/  @P2 LEA R52, P3, R57, c[0x0][0x188], 0x4 ;  /* 0x0000620039342a11 */ /* 0x000fc800078620ff */
[----:B------:R-:W-:-:S05]  /*1f60*/  @P2 LEA.HI.X R53, R57, c[0x0][0x18c], RZ, 0x4, P3 ;  /* 0x0000630039352a11 */ /* 0x000fca00018f24ff */
[----:B------:R0:W-:Y:S04]  /*1f70*/  @P2 STG.E.128 [R52.64], R36 ;  /* 0x0000002434002986 */ /* 0x0001e8000c101d04 */
.L_x_10703:
[----:B------:R-:W-:Y:S05]  /*1f80*/  BSYNC B0 ;  /* 0x0000000000007941 */ /* 0x000fea0003800000 */
.L_x_10702:
[----:B0----5:R-:W-:Y:S01]  /*1f90*/  FADD.FTZ R52, RZ, R24 ;  /* 0x00000018ff347221 */ /* 0x021fe20000010000 */
[C---:B------:R-:W-:Y:S02]  /*1fa0*/  ISETP.GT.U32.AND P3, PT, R100.reuse, 0x3f, PT ;  /* 0x0000003f6400780c */ /* 0x040fe40003f64070 */
[C---:B------:R-:W-:Y:S01]  /*1fb0*/  ISETP.GT.U32.AND P4, PT, R100.reuse, 0x5f, PT ;  /* 0x0000005f6400780c */ /* 0x040fe20003f84070 */
[----:B------:R-:W-:Y:S01]  /*1fc0*/  FADD.FTZ R53, R25, R52 ;  /* 0x0000003419357221 */ /* 0x000fe20000010000 */
[----:B------:R-:W-:Y:S02]  /*1fd0*/  ISETP.GT.U32.AND P5, PT, R100, 0x7f, PT ;  /* 0x0000007f6400780c */ /* 0x000fe40003fa4070 */
[----:B------:R-:W-:Y:S01]  /*1fe0*/  ISETP.NE.AND P6, PT, R56, RZ, PT ;  /* 0x000000ff3800720c */ /* 0x000fe20003fc5270 */
[----:B------:R-:W-:-:S04]  /*1ff0*/  FADD.FTZ R52, R26, R53 ;  /* 0x000000351a347221 */ /* 0x000fc80000010000 */
[----:B------:R-:W-:-:S05]  /*2000*/  FADD.FTZ R52, R27, R52 ;  /* 0x000000341b347221 */ /* 0x000fca0000010000 */
[----:B------:R-:W-:-:S05]  /*2010*/  FSEL R55, R52, RZ, P0 ;  /* 0x000000ff34377208 */ /* 0x000fca0000000000 */
[----:B------:R-:W-:-:S04]  /*2020*/  FADD.FTZ R52, R40, R55 ;  /* 0x0000003728347221 */ /* 0x000fc80000010000 */
[----:B------:R-:W-:-:S04]  /*2030*/  FADD.FTZ R53, R41, R52 ;  /* 0x0000003429357221 */ /* 0x000fc80000010000 */
[----:B------:R-:W-:-:S04]  /*2040*/  FADD.FTZ R52, R42, R53 ;  /* 0x000000352a347221 */ /* 0x000fc80000010000 */
[----:B------:R-:W-:-:S04]  /*2050*/  @P3 FADD.FTZ R55, R43, R52 ;  /* 0x000000342b373221 */ /* 0x000fc80000010000 */
[----:B------:R-:W-:-:S04]  /*2060*/  FADD.FTZ R52, R44, R55 ;  /* 0x000000372c347221 */ /* 0x000fc80000010000 */
[----:B------:R-:W-:-:S04]  /*2070*/  FADD.FTZ R53, R45, R52 ;  /* 0x000000342d357221 */ /* 0x000fc80000010000 */
[----:B------:R-:W-:-:S04]  /*2080*/  FADD.FTZ R52, R46, R53 ;  /* 0x000000352e347221 */ /* 0x000fc80000010000 */
[----:B------:R-:W-:-:S04]  /*2090*/  @P4 FADD.FTZ R55, R47, R52 ;  /* 0x000000342f374221 */ /* 0x000fc80000010000 */
[----:B------:R-:W-:-:S04]  /*20a0*/  FADD.FTZ R52, R48, R55 ;  /* 0x0000003730347221 */ /* 0x000fc80000010000 */
[----:B------:R-:W-:-:S04]  /*20b0*/  FADD.FTZ R53, R49, R52 ;  /* 0x0000003431357221 */ /* 0x000fc80000010000 */
[----:B------:R-:W-:-:S04]  /*20c0*/  FADD.FTZ R52, R50, R53 ;  /* 0x0000003532347221 */ /* 0x000fc80000010000 */
[----:B------:R-:W-:Y:S01]  /*20d0*/  @P5 FADD.FTZ R55, R51, R52 ;  /* 0x0000003433375221 */ /* 0x000fe20000010000 */
[----:B------:R-:W-:Y:S05]  /*20e0*/  BRA.DIV ~URZ, `(.L_x_10720) ;  /* 0x00000b027f007947 */ /* 0x000fea000b800000 */
[----:B------:R0:W1:Y:S02]  /*20f0*/  SHFL.BFLY PT, R52, R55, 0x1, 0x1f ;  /* 0x0c201f0037347f89 */ /* 0x00006400000e0000 */
.L_x_10732:
        /* <DEDUP_REMOVED lines=20> */
[--C-:B------:R-:W-:Y:S02]  /*2240*/  FADD.FTZ R52, R40, -R57.reuse ;  /* 0x8000003928347221 */ /* 0x100fe40000010000 */
[----:B------:R-:W-:Y:S01]  /*2250*/  FADD.FTZ R59, R42, -R57 ;  /* 0x800000392a3b7221 */ /* 0x000fe20000010000 */
[----:B------:R-:W-:-:S05]  /*2260*/  FSEL R55, R55, RZ, P0 ;  /* 0x000000ff37377208 */ /* 0x000fca0000000000 */
[----:B------:R-:W-:-:S04]  /*2270*/  FFMA.FTZ R52, R52, R52, R55 ;  /* 0x0000003434347223 */ /* 0x000fc80000010037 */
[----:B------:R-:W-:Y:S02]  /*2280*/  FFMA.FTZ R52, R53, R53, R52 ;  /* 0x0000003535347223 */ /* 0x000fe40000010034 */
[--C-:B------:R-:W-:Y:S02]  /*2290*/  FADD.FTZ R53, R43, -R57.reuse ;  /* 0x800000392b357221 */ /* 0x100fe40000010000 */
[----:B------:R-:W-:Y:S02]  /*22a0*/  FFMA.FTZ R52, R59, R59, R52 ;  /* 0x0000003b3b347223 */ /* 0x000fe40000010034 */
[--C-:B------:R-:W-:Y:S02]  /*22b0*/  FADD.FTZ R59, R46, -R57.reuse ;  /* 0x800000392e3b7221 */ /* 0x100fe40000010000 */
[----:B------:R-:W-:Y:S02]  /*22c0*/  @P3 FFMA.FTZ R55, R53, R53, R52 ;  /* 0x0000003535373223 */ /* 0x000fe40000010034 */
[----:B------:R-:W-:-:S02]  /*22d0*/  FADD.FTZ R52, R44, -R57 ;  /* 0x800000392c347221 */ /* 0x000fc40000010000 */
[----:B------:R-:W-:Y:S02]  /*22e0*/  FADD.FTZ R53, R45, -R57 ;  /* 0x800000392d357221 */ /* 0x000fe40000010000 */
        /* <DEDUP_REMOVED lines=22> */
.L_x_10733:
[C---:B------:R-:W-:Y:S01]  /*2450*/  FMUL.FTZ R52, R57.reuse, R57 ;  /* 0x0000003939347220 */ /* 0x040fe20000410000 */
[----:B------:R-:W-:Y:S01]  /*2460*/  ISETP.NE.AND P3, PT, RZ, UR6, PT ;  /* 0x00000006ff007c0c */ /* 0x000fe2000bf65270 */
[----:B01----:R-:W-:Y:S01]  /*2470*/  FADD.FTZ R59, R56, R59 ;  /* 0x0000003b383b7221 */ /* 0x003fe20000010000 */
[----:B------:R-:W-:Y:S01]  /*2480*/  MOV R54, c[0x0][0x1e0] ;  /* 0x0000780000367a02 */ /* 0x000fe20000000f00 */
[----:B------:R-:W-:Y:S01]  /*2490*/  BSSY B0, `(.L_x_10722) ;  /* 0x0000023000007945 */ /* 0x000fe20003800000 */
[----:B------:R-:W-:Y:S02]  /*24a0*/  FSEL R53, R52, RZ, P3 ;  /* 0x000000ff34357208 */ /* 0x000fe40001800000 */
[----:B------:R-:W-:Y:S01]  /*24b0*/  FSEL R102, R57, RZ, !P3 ;  /* 0x000000ff39667208 */ /* 0x000fe20005800000 */
[----:B------:R-:W-:Y:S02]  /*24c0*/  FFMA.FTZ R52, R59, R54, c[0x0][0x228] ;  /* 0x00008a003b347623 */ /* 0x000fe40000010036 */
[----:B------:R-:W-:-:S02]  /*24d0*/  @!P6 IMAD.MOV.U32 R54, RZ, RZ, 0x4 ;  /* 0x00000004ff36e424 */ /* 0x000fc400078e00ff */
        /* <DEDUP_REMOVED lines=8> */
[----:B------:R-:W-:Y:S01]  /*2560*/  HFMA2.MMA R104, -RZ, RZ, 0, 9.5367431640625e-07 ;  /* 0x00000010ff687435 */ /* 0x000fe200000001ff */
[--C-:B------:R-:W-:Y:S02]  /*2570*/  FADD.FTZ R105, R27, -R102.reuse ;  /* 0x800000661b697221 */ /* 0x100fe40000010000 */
[----:B-1----:R-:W-:-:S02]  /*2580*/  FADD.FTZ R53, R24, -R102 ;  /* 0x8000006618357221 */ /* 0x002fc40000010000 */
[--C-:B------:R-:W-:Y:S02]  /*2590*/  FADD.FTZ R55, R25, -R102.reuse ;  /* 0x8000006619377221 */ /* 0x100fe40000010000 */
[----:B------:R-:W-:Y:S02]  /*25a0*/  FADD.FTZ R59, R26, -R102 ;  /* 0x800000661a3b7221 */ /* 0x000fe40000010000 */
[C---:B------:R-:W-:Y:S02]  /*25b0*/  FMUL.FTZ R52, R108.reuse, R105 ;  /* 0x000000696c347220 */ /* 0x040fe40000410000 */
[C---:B------:R-:W-:Y:S02]  /*25c0*/  FMUL.FTZ R56, R108.reuse, R53 ;  /* 0x000000356c387220 */ /* 0x040fe40000410000 */
[C---:B------:R-:W-:Y:S02]  /*25d0*/  FMUL.FTZ R57, R108.reuse, R55 ;  /* 0x000000376c397220 */ /* 0x040fe40000410000 */
[----:B------:R-:W-:-:S02]  /*25e0*/  FMUL.FTZ R58, R108, R59 ;  /* 0x0000003b6c3a7220 */ /* 0x000fc40000410000 */
[-C--:B------:R-:W-:Y:S02]  /*25f0*/  FFMA.FTZ R55, R20, R52.reuse, R89 ;  /* 0x0000003414377223 */ /* 0x080fe40000010059 */
[----:B------:R-:W-:Y:S02]  /*2600*/  FFMA.FTZ R59, R60, R52, R91 ;  /* 0x000000343c3b7223 */ /* 0x000fe4000001005b */
[----:B------:R-:W-:-:S04]  /*2610*/  IMAD.WIDE.U32 R106, R109, R104, c[0x0][0x208] ;  /* 0x000082006d6a7625 */ /* 0x000fc800078e0068 */
[----:B------:R-:W-:Y:S02]  /*2620*/  FFMA.FTZ R54, R21, R58, R2 ;  /* 0x0000003a15367223 */ /* 0x000fe40000010002 */
[----:B------:R-:W-:Y:S02]  /*2630*/  FFMA.FTZ R53, R18, R57, R87 ;  /* 0x0000003912357223 */ /* 0x000fe40000010057 */
[----:B------:R-:W-:Y:S02]  /*2640*/  FFMA.FTZ R52, R19, R56, R0 ;  /* 0x0000003813347223 */ /* 0x000fe40000010000 */
[C---:B------:R-:W-:Y:S01]  /*2650*/  IMAD.WIDE.U32 R104, R109.reuse, R104, c[0x0][0x210] ;  /* 0x000084006d687625 */ /* 0x040fe200078e0068 */
[----:B------:R-:W-:Y:S02]  /*2660*/  IADD3 R109, R109, 0x20, RZ ;  /* 0x000000206d6d7810 */ /* 0x000fe40007ffe0ff */
[----:B------:R0:W-:Y:S01]  /*2670*/  STG.E.128 [R106.64], R52 ;  /* 0x000000346a007986 */ /* 0x0001e2000c101d04 */
[----:B------:R-:W-:-:S02]  /*2680*/  FFMA.FTZ R58, R61, R58, R4 ;  /* 0x0000003a3d3a7223 */ /* 0x000fc40000010004 */
[----:B------:R-:W-:Y:S02]  /*2690*/  FFMA.FTZ R57, R23, R57, R86 ;  /* 0x0000003917397223 */ /* 0x000fe40000010056 */
[----:B------:R-:W-:-:S05]  /*26a0*/  FFMA.FTZ R56, R22, R56, R3 ;  /* 0x0000003816387223 */ /* 0x000fca0000010003 */
[----:B------:R0:W-:Y:S02]  /*26b0*/  STG.E.128 [R104.64], R56 ;  /* 0x0000003868007986 */ /* 0x0001e4000c101d04 */
.L_x_10723:
[----:B------:R-:W-:Y:S05]  /*26c0*/  BSYNC B0 ;  /* 0x0000000000007941 */ /* 0x000fea0003800000 */
.L_x_10722:
[----:B------:R-:W-:Y:S01]  /*26d0*/  ISETP.GE.U32.AND P3, PT, R100, 0x40, PT ;  /* 0x000000406400780c */ /* 0x000fe20003f66070 */
[----:B------:R-:W-:-:S12]  /*26e0*/  BSSY B0, `(.L_x_10724) ;  /* 0x0000018000007945 */ /* 0x000fd80003800000 */
[----:B------:R-:W-:Y:S05]  /*26f0*/  @!P3 BRA `(.L_x_10725) ;  /* 0x000001600000b947 */ /* 0x000fea0003800000 */
[--C-:B0-----:R-:W-:Y:S02]  /*2700*/  FADD.FTZ R105, R43, -R102.reuse ;  /* 0x800000662b697221 */ /* 0x101fe40000010000 */
[--C-:B-1----:R-:W-:Y:S02]  /*2710*/  FADD.FTZ R53, R40, -R102.reuse ;  /* 0x8000006628357221 */ /* 0x102fe40000010000 */
[--C-:B------:R-:W-:Y:S02]  /*2720*/  FADD.FTZ R55, R41, -R102.reuse ;  /* 0x8000006629377221 */ /* 0x100fe40000010000 */
[----:B------:R-:W-:Y:S02]  /*2730*/  FADD.FTZ R59, R42, -R102 ;  /* 0x800000662a3b7221 */ /* 0x000fe40000010000 */
[----:B------:R-:W-:Y:S02]  /*2740*/  FMUL.FTZ R52, R108, R105 ;  /* 0x000000696c347220 */ /* 0x000fe40000410000 */
[----:B------:R-:W-:-:S02]  /*2750*/  IMAD.MOV.U32 R104, RZ, RZ, 0x10 ;  /* 0x00000010ff687424 */ /* 0x000fc400078e00ff */
[C---:B------:R-:W-:Y:S02]  /*2760*/  FMUL.FTZ R56, R108.reuse, R53 ;  /* 0x000000356c387220 */ /* 0x040fe40000410000 */
[C---:B------:R-:W-:Y:S02]  /*2770*/  FMUL.FTZ R57, R108.reuse, R55 ;  /* 0x000000376c397220 */ /* 0x040fe40000410000 */
[----:B------:R-:W-:Y:S02]  /*2780*/  FMUL.FTZ R58, R108, R59 ;  /* 0x0000003b6c3a7220 */ /* 0x000fe40000410000 */
        /* <DEDUP_REMOVED lines=13> */
.L_x_10725:
[----:B------:R-:W-:Y:S05]  /*2860*/  BSYNC B0 ;  /* 0x0000000000007941 */ /* 0x000fea0003800000 */
.L_x_10724:
[----:B------:R-:W-:Y:S01]  /*2870*/  ISETP.GE.U32.AND P3, PT, R100, 0x60, PT ;  /* 0x000000606400780c */ /* 0x000fe20003f66070 */
[----:B------:R-:W-:-:S12]  /*2880*/  BSSY B0, `(.L_x_10726) ;  /* 0x0000018000007945 */ /* 0x000fd80003800000 */
[----:B------:R-:W-:Y:S05]  /*2890*/  @!P3 BRA `(.L_x_10727) ;  /* 0x000001600000b947 */ /* 0x000fea0003800000 */
[--C-:B0-----:R-:W-:Y:S01]  /*28a0*/  FADD.FTZ R105, R47, -R102.reuse ;  /* 0x800000662f697221 */ /* 0x101fe20000010000 */
[----:B------:R-:W-:Y:S01]  /*28b0*/  MOV R104, 0x10 ;  /* 0x0000001000687802 */ /* 0x000fe20000000f00 */
[--C-:B-1----:R-:W-:Y:S02]  /*28c0*/  FADD.FTZ R53, R44, -R102.reuse ;  /* 0x800000662c357221 */ /* 0x102fe40000010000 */
[--C-:B------:R-:W-:Y:S02]  /*28d0*/  FADD.FTZ R55, R45, -R102.reuse ;  /* 0x800000662d377221 */ /* 0x100fe40000010000 */
[----:B------:R-:W-:Y:S02]  /*28e0*/  FADD.FTZ R59, R46, -R102 ;  /* 0x800000662e3b7221 */ /* 0x000fe40000010000 */
[C---:B------:R-:W-:Y:S02]  /*28f0*/  FMUL.FTZ R52, R108.reuse, R105 ;  /* 0x000000696c347220 */ /* 0x040fe40000410000 */
[----:B------:R-:W-:-:S02]  /*2900*/  FMUL.FTZ R56, R108, R53 ;  /* 0x000000356c387220 */ /* 0x000fc40000410000 */
        /* <DEDUP_REMOVED lines=15> */
.L_x_10727:
[----:B------:R-:W-:Y:S05]  /*2a00*/  BSYNC B0 ;  /* 0x0000000000007941 */ /* 0x000fea0003800000 */
.L_x_10726:
[----:B------:R-:W-:Y:S01]  /*2a10*/  BSSY B0, `(.L_x_10728) ;  /* 0x0000017000007945 */ /* 0x000fe20003800000 */
[----:B------:R-:W-:Y:S05]  /*2a20*/  @!P1 BRA `(.L_x_10729) ;  /* 0x0000015000009947 */ /* 0x000fea0003800000 */
[----:B0-----:R-:W-:Y:S01]  /*2a30*/  HFMA2.MMA R106, -RZ, RZ, 0, 9.5367431640625e-07 ;  /* 0x00000010ff6a7435 */ /* 0x001fe200000001ff */
[--C-:B------:R-:W-:Y:S02]  /*2a40*/  FADD.FTZ R105, R51, -R102.reuse ;  /* 0x8000006633697221 */ /* 0x100fe40000010000 */
[--C-:B-1----:R-:W-:Y:S02]  /*2a50*/  FADD.FTZ R53, R48, -R102.reuse ;  /* 0x8000006630357221 */ /* 0x102fe40000010000 */
[--C-:B------:R-:W-:Y:S02]  /*2a60*/  FADD.FTZ R55, R49, -R102.reuse ;  /* 0x8000006631377221 */ /* 0x100fe40000010000 */
[----:B------:R-:W-:Y:S02]  /*2a70*/  FADD.FTZ R59, R50, -R102 ;  /* 0x80000066323b7221 */ /* 0x000fe40000010000 */
[----:B------:R-:W-:-:S02]  /*2a80*/  FMUL.FTZ R52, R108, R105 ;  /* 0x000000696c347220 */ /* 0x000fc40000410000 */
        /* <DEDUP_REMOVED lines=9> */
[----:B------:R-:W-:-:S03]  /*2b20*/  IMAD.WIDE.U32 R106, R109, R106, c[0x0][0x210] ;  /* 0x000084006d6a7625 */ /* 0x000fc600078e006a */
[----:B------:R0:W-:Y:S01]  /*2b30*/  STG.E.128 [R104.64], R52 ;  /* 0x0000003468007986 */ /* 0x0001e2000c101d04 */
[----:B------:R-:W-:Y:S02]  /*2b40*/  FFMA.FTZ R58, R85, R58, R16 ;  /* 0x0000003a553a7223 */ /* 0x000fe40000010010 */
[----:B------:R-:W-:Y:S02]  /*2b50*/  FFMA.FTZ R57, R83, R57, R98 ;  /* 0x0000003953397223 */ /* 0x000fe40000010062 */
[----:B------:R-:W-:-:S05]  /*2b60*/  FFMA.FTZ R56, R82, R56, R15 ;  /* 0x0000003852387223 */ /* 0x000fca000001000f */
[----:B------:R0:W-:Y:S02]  /*2b70*/  STG.E.128 [R106.64], R56 ;  /* 0x000000386a007986 */ /* 0x0001e4000c101d04 */
.L_x_10729:
[----:B------:R-:W-:Y:S05]  /*2b80*/  BSYNC B0 ;  /* 0x0000000000007941 */ /* 0x000fea0003800000 */
.L_x_10728:
[----:B01----:R-:W-:-:S04]  /*2b90*/  IMAD.MOV.U32 R52, RZ, RZ, 0x4 ;  /* 0x00000004ff347424 */ /* 0x003fc800078e00ff */
[----:B------:R-:W-:-:S05]  /*2ba0*/  IMAD R17, R52, c[0x0][0x160], R17 ;  /* 0x0000580034117a24 */ /* 0x000fca00078e0211 */
[----:B------:R-:W-:-:S13]  /*2bb0*/  ISETP.GE.AND P3, PT, R17, c[0x0][0x164], PT ;  /* 0x0000590011007a0c */ /* 0x000fda0003f66270 */
[----:B------:R-:W-:Y:S01]  /*2bc0*/  @P3 CALL.REL.NOINC `(.L_x_10730) ;  /* 0x0000001000003944 */ /* 0x000fe20003c00000 */
[----:B------:R-:W-:Y:S05]  /*2bd0*/  BRA `(.L_x_10731) ;  /* 0xffffe2b000007947 */ /* 0x000fea000383ffff */
.L_x_10730:
[----:B------:R-:W-:Y:S05]  /*2be0*/  EXIT ;  /* 0x000000000000794d */ /* 0x000fea0003800000 */
.L_x_10720:
[----:B------:R-:W-:Y:S01]  /*2bf0*/  HFMA2.MMA R105, -RZ, RZ, 0, 5.9604644775390625e-08 ;  /* 0x00000001ff697435 */ /* 0x000fe200000001ff */
[----:B------:R-:W-:Y:S01]  /*2c00*/  MOV R54, R55 ;  /* 0x0000003700367202 */ /* 0x000fe20000000f00 */
[----:B------:R-:W-:Y:S01]  /*2c10*/  IMAD.MOV.U32 R56, RZ, RZ, 0x1f ;  /* 0x0000001fff387424 */ /* 0x000fe200078e00ff */
[----:B------:R-:W-:Y:S02]  /*2c20*/  MOV R107, 0xffffffff ;  /* 0xffffffff006b7802 */ /* 0x000fe40000000f00 */
[----:B------:R-:W-:Y:S02]  /*2c30*/  MOV R52, 0x2c50 ;  /* 0x00002c5000347802 */ /* 0x000fe40000000f00 */
[----:B------:R-:W-:Y:S05]  /*2c40*/  CALL.REL.NOINC `($__internal_64_$__cuda_sm70_shflsync_bfly_p) ;  /* 0x000005c000007944 */ /* 0x000fea0003c00000 */
[----:B-1----:R-:W-:Y:S01]  /*2c50*/  MOV R52, R56 ;  /* 0x0000003800347202 */ /* 0x002fe20000000f00 */
[----:B0-----:R-:W-:Y:S05]  /*2c60*/  BRA `(.L_x_10732) ;  /* 0xfffff49000007947 */ /* 0x001fea000383ffff */
.L_x_10721:
[----:B------:R-:W-:Y:S01]  /*2c70*/  HFMA2.MMA R105, -RZ, RZ, 0, 1.1920928955078125e-07 ;  /* 0x00000002ff697435 */ /* 0x000fe200000001ff */
[----:B------:R-:W-:Y:S01]  /*2c80*/  IMAD.MOV.U32 R54, RZ, RZ, R59 ;  /* 0x000000ffff367224 */ /* 0x000fe200078e003b */
[----:B------:R-:W-:Y:S01]  /*2c90*/  MOV R56, 0x1f ;  /* 0x0000001f00387802 */ /* 0x000fe20000000f00 */
[----:B------:R-:W-:Y:S01]  /*2ca0*/  IMAD.MOV.U32 R107, RZ, RZ, -0x1 ;  /* 0xffffffffff6b7424 */ /* 0x000fe200078e00ff */
[----:B------:R-:W-:-:S02]  /*2cb0*/  MOV R52, 0x2cd0 ;  /* 0x00002cd000347802 */ /* 0x000fc40000000f00 */
[----:B0-----:R-:W-:Y:S05]  /*2cc0*/  CALL.REL.NOINC `($__internal_64_$__cuda_sm70_shflsync_bfly_p) ;  /* 0x0000054000007944 */ /* 0x001fea0003c00000 */
[----:B0-----:R-:W-:Y:S01]  /*2cd0*/  HFMA2.MMA R105, -RZ, RZ, 0, 2.384185791015625e-07 ;  /* 0x00000004ff697435 */ /* 0x001fe200000001ff */
[----:B-1----:R-:W-:Y:S01]  /*2ce0*/  FADD.FTZ R54, R59, R56 ;  /* 0x000000383b367221 */ /* 0x002fe20000010000 */
[----:B------:R-:W-:Y:S01]  /*2cf0*/  MOV R56, 0x1f ;  /* 0x0000001f00387802 */ /* 0x000fe20000000f00 */
[----:B------:R-:W-:Y:S01]  /*2d00*/  IMAD.MOV.U32 R107, RZ, RZ, -0x1 ;  /* 0xffffffffff6b7424 */ /* 0x000fe200078e00ff */
[----:B------:R-:W-:-:S02]  /*2d10*/  MOV R52, 0x2d30 ;  /* 0x00002d3000347802 */ /* 0x000fc40000000f00 */
[----:B------:R-:W-:Y:S05]  /*2d20*/  CALL.REL.NOINC `($__internal_64_$__cuda_sm70_shflsync_bfly_p) ;  /* 0x000004e000007944 */ /* 0x000fea0003c00000 */
[----:B0-----:R-:W-:Y:S01]  /*2d30*/  HFMA2.MMA R105, -RZ, RZ, 0, 4.76837158203125e-07 ;  /* 0x00000008ff697435 */ /* 0x001fe200000001ff */
[----:B-1----:R-:W-:Y:S01]  /*2d40*/  FADD.FTZ R54, R54, R56 ;  /* 0x0000003836367221 */ /* 0x002fe20000010000 */
[----:B------:R-:W-:Y:S01]  /*2d50*/  MOV R56, 0x1f ;  /* 0x0000001f00387802 */ /* 0x000fe20000000f00 */
[----:B------:R-:W-:Y:S01]  /*2d60*/  IMAD.MOV.U32 R107, RZ, RZ, -0x1 ;  /* 0xffffffffff6b7424 */ /* 0x000fe200078e00ff */
[----:B------:R-:W-:-:S02]  /*2d70*/  MOV R52, 0x2d90 ;  /* 0x00002d9000347802 */ /* 0x000fc40000000f00 */
[----:B------:R-:W-:Y:S05]  /*2d80*/  CALL.REL.NOINC `($__internal_64_$__cuda_sm70_shflsync_bfly_p) ;  /* 0x0000048000007944 */ /* 0x000fea0003c00000 */
[----:B0-----:R-:W-:Y:S01]  /*2d90*/  HFMA2.MMA R105, -RZ, RZ, 0, 9.5367431640625e-07 ;  /* 0x00000010ff697435 */ /* 0x001fe200000001ff */
[----:B-1----:R-:W-:Y:S01]  /*2da0*/  FADD.FTZ R54, R54, R56 ;  /* 0x0000003836367221 */ /* 0x002fe20000010000 */
[----:B------:R-:W-:Y:S01]  /*2db0*/  MOV R56, 0x1f ;  /* 0x0000001f00387802 */ /* 0x000fe20000000f00 */
[----:B------:R-:W-:Y:S01]  /*2dc0*/  IMAD.MOV.U32 R107, RZ, RZ, -0x1 ;  /* 0xffffffffff6b7424 */ /* 0x000fe200078e00ff */
[----:B------:R-:W-:-:S02]  /*2dd0*/  MOV R52, 0x2df0 ;  /* 0x00002df000347802 */ /* 0x000fc40000000f00 */
[----:B------:R-:W-:Y:S05]  /*2de0*/  CALL.REL.NOINC `($__internal_64_$__cuda_sm70_shflsync_bfly_p) ;  /* 0x0000042000007944 */ /* 0x000fea0003c00000 */
        /* <DEDUP_REMOVED lines=21> */
[----:B------:R-:W-:Y:S02]  /*2f40*/  @P3 FFMA.FTZ R54, R52, R52, R53 ;  /* 0x0000003434363223 */ /* 0x000fe40000010035 */
[----:B------:R-:W-:-:S02]  /*2f50*/  FADD.FTZ R53, R44, -R57 ;  /* 0x800000392c357221 */ /* 0x000fc40000010000 */
[----:B------:R-:W-:Y:S02]  /*2f60*/  FADD.FTZ R52, R45, -R57 ;  /* 0x800000392d347221 */ /* 0x000fe40000010000 */
        /* <DEDUP_REMOVED lines=11> */
[----:B------:R-:W-:Y:S01]  /*3020*/  FFMA.FTZ R53, R56, R56, R53 ;  /* 0x0000003838357223 */ /* 0x000fe20000010035 */
[----:B------:R-:W-:-:S03]  /*3030*/  MOV R56, 0x1f ;  /* 0x0000001f00387802 */ /* 0x000fc60000000f00 */
[----:B------:R-:W-:Y:S01]  /*3040*/  @P5 FFMA.FTZ R54, R52, R52, R53 ;  /* 0x0000003434365223 */ /* 0x000fe20000010035 */
[----:B------:R-:W-:Y:S02]  /*3050*/  MOV R52, 0x3070 ;  /* 0x0000307000347802 */ /* 0x000fe40000000f00 */
[----:B------:R-:W-:Y:S05]  /*3060*/  CALL.REL.NOINC `($__internal_64_$__cuda_sm70_shflsync_bfly_p) ;  /* 0x000001a000007944 */ /* 0x000fea0003c00000 */
[----:B0-----:R-:W-:Y:S01]  /*3070*/  HFMA2.MMA R105, -RZ, RZ, 0, 1.1920928955078125e-07 ;  /* 0x00000002ff697435 */ /* 0x001fe200000001ff */
[----:B-1----:R-:W-:Y:S01]  /*3080*/  FADD.FTZ R54, R54, R56 ;  /* 0x0000003836367221 */ /* 0x002fe20000010000 */
[----:B------:R-:W-:Y:S01]  /*3090*/  MOV R56, 0x1f ;  /* 0x0000001f00387802 */ /* 0x000fe20000000f00 */
[----:B------:R-:W-:Y:S01]  /*30a0*/  IMAD.MOV.U32 R107, RZ, RZ, -0x1 ;  /* 0xffffffffff6b7424 */ /* 0x000fe200078e00ff */
[----:B------:R-:W-:Y:S02]  /*30b0*/  MOV R52, 0x30d0 ;  /* 0x000030d000347802 */ /* 0x000fe40000000f00 */
[----:B------:R-:W-:Y:S05]  /*30c0*/  CALL.REL.NOINC `($__internal_64_$__cuda_sm70_shflsync_bfly_p) ;  /* 0x0000014000007944 */ /* 0x000fea0003c00000 */
[----:B0-----:R-:W-:Y:S01]  /*30d0*/  HFMA2.MMA R105, -RZ, RZ, 0, 2.384185791015625e-07 ;  /* 0x00000004ff697435 */ /* 0x001fe200000001ff */
[----:B-1----:R-:W-:Y:S01]  /*30e0*/  FADD.FTZ R54, R54, R56 ;  /* 0x0000003836367221 */ /* 0x002fe20000010000 */
[----:B------:R-:W-:Y:S01]  /*30f0*/  MOV R56, 0x1f ;  /* 0x0000001f00387802 */ /* 0x000fe20000000f00 */
[----:B------:R-:W-:Y:S01]  /*3100*/  IMAD.MOV.U32 R107, RZ, RZ, -0x1 ;  /* 0xffffffffff6b7424 */ /* 0x000fe200078e00ff */
[----:B------:R-:W-:Y:S02]  /*3110*/  MOV R52, 0x3130 ;  /* 0x0000313000347802 */ /* 0x000fe40000000f00 */
[----:B------:R-:W-:Y:S05]  /*3120*/  CALL.REL.NOINC `($__internal_64_$__cuda_sm70_shflsync_bfly_p) ;  /* 0x000000e000007944 */ /* 0x000fea0003c00000 */
[----:B0-----:R-:W-:Y:S01]  /*3130*/  HFMA2.MMA R105, -RZ, RZ, 0, 4.76837158203125e-07 ;  /* 0x00000008ff697435 */ /* 0x001fe200000001ff */
[----:B-1----:R-:W-:Y:S01]  /*3140*/  FADD.FTZ R54, R54, R56 ;  /* 0x0000003836367221 */ /* 0x002fe20000010000 */
[----:B------:R-:W-:Y:S01]  /*3150*/  MOV R56, 0x1f ;  /* 0x0000001f00387802 */ /* 0x000fe20000000f00 */
[----:B------:R-:W-:Y:S01]  /*3160*/  IMAD.MOV.U32 R107, RZ, RZ, -0x1 ;  /* 0xffffffffff6b7424 */ /* 0x000fe200078e00ff */
[----:B------:R-:W-:-:S02]  /*3170*/  MOV R52, 0x3190 ;  /* 0x0000319000347802 */ /* 0x000fc40000000f00 */
[----:B------:R-:W-:Y:S05]  /*3180*/  CALL.REL.NOINC `($__internal_64_$__cuda_sm70_shflsync_bfly_p) ;  /* 0x0000008000007944 */ /* 0x000fea0003c00000 */
[----:B-1----:R-:W-:Y:S01]  /*3190*/  FADD.FTZ R59, R54, R56 ;  /* 0x00000038363b7221 */ /* 0x002fe20000010000 */
[----:B0-----:R-:W-:Y:S01]  /*31a0*/  HFMA2.MMA R105, -RZ, RZ, 0, 9.5367431640625e-07 ;  /* 0x00000010ff697435 */ /* 0x001fe200000001ff */
[----:B------:R-:W-:Y:S01]  /*31b0*/  MOV R56, 0x1f ;  /* 0x0000001f00387802 */ /* 0x000fe20000000f00 */
[----:B------:R-:W-:Y:S01]  /*31c0*/  IMAD.MOV.U32 R107, RZ, RZ, -0x1 ;  /* 0xffffffffff6b7424 */ /* 0x000fe200078e00ff */
[----:B------:R-:W-:-:S02]  /*31d0*/  MOV R52, 0x3200 ;  /* 0x0000320000347802 */ /* 0x000fc40000000f00 */
[----:B------:R-:W-:Y:S02]  /*31e0*/  MOV R54, R59 ;  /* 0x0000003b00367202 */ /* 0x000fe40000000f00 */
[----:B------:R-:W-:Y:S05]  /*31f0*/  CALL.REL.NOINC `($__internal_64_$__cuda_sm70_shflsync_bfly_p) ;  /* 0x0000001000007944 */ /* 0x000fea0003c00000 */
[----:B01----:R-:W-:Y:S05]  /*3200*/  BRA `(.L_x_10733) ;  /* 0xfffff24000007947 */ /* 0x003fea000383ffff */
        .weak           $__internal_64_$__cuda_sm70_shflsync_bfly_p
        .type           $__internal_64_$__cuda_sm70_shflsync_bfly_p,@function
        .size           $__internal_64_$__cuda_sm70_shflsync_bfly_p,(.L_x_13604 - $__internal_64_$__cuda_sm70_shflsync_bfly_p)
$__internal_64_$__cuda_sm70_shflsync_bfly_p:
[----:B------:R-:W-:Y:S01]  /*3210*/  HFMA2.MMA R53, -RZ, RZ, 0, 0 ;  /* 0x00000000ff357435 */ /* 0x000fe200000001ff */
[----:B------:R-:W-:Y:S04]  /*3220*/  WARPSYNC R107 ;  /* 0x0000006b00007348 */ /* 0x000fe80003800000 */
[----:B------:R0:W1:Y:S01]  /*3230*/  SHFL.BFLY PT, R56, R54, R105, R56 ;  /* 0x0c00006936387389 */ /* 0x00006200000e0038 */
[----:B------:R-:W-:Y:S05]  /*3240*/  RET.REL.NODEC R52 `(_ZN10layer_norm31ln_parallel_residual_fwd_kernelINS_13Kernel_traitsI6__halfffffjLj512ELj1ELj4ELj1ELj16ENS_18Kernel_traits_baseILj512ES2_ffffjLj128EEEEELb0ELb0ELb0EEEvNS_9FwdParamsE) ;  /* 0xffffcdb034007950 */ /* 0x000fea0003c3ffff */
.L_x_10734:
        /* <DEDUP_REMOVED lines=11> */
.L_x_13604:


//--------------------- .text._ZN10layer_norm31ln_parallel_residual_fwd_kernelINS_13Kernel_traitsI6__halfffffjLj512ELj1ELj4ELj1ELj16ENS_18Kernel_traits_baseILj512ES2_ffffjLj128EEEEELb0ELb0ELb1EEEvNS_9FwdParamsE --------------------------
	.section	.text._ZN10layer_norm31ln_parallel_residual_fwd_kernelINS_13Kernel_traitsI6__halfffffjLj512ELj1ELj4ELj1ELj16ENS_18Kernel_traits_baseILj512ES2_ffffjLj128EEEEELb0ELb0ELb1EEEvNS_9FwdParamsE,"ax",@progbits
	.sectioninfo	@"SHI_REGISTERS=127"
	.align	128
        .global         _ZN10layer_norm31ln_parallel_residual_fwd_kernelINS_13Kernel_traitsI6__halfffffjLj512ELj1ELj4ELj1ELj16ENS_18Kernel_traits_baseILj512ES2_ffffjLj128EEEEELb0ELb0ELb1EEEvNS_9FwdParamsE
        .type           _ZN10layer_norm31ln_parallel_residual_fwd_kernelINS_13Kernel_traitsI6__halfffffjLj512ELj1ELj4ELj1ELj16ENS_18Kernel_traits_baseILj512ES2_ffffjLj128EEEEELb0ELb0ELb1EEEvNS_9FwdParamsE,@function
        .size           _ZN10layer_norm31ln_parallel_residual_fwd_kernelINS_13Kernel_traitsI6__halfffffjLj512ELj1ELj4ELj1ELj16ENS_18Kernel_traits_baseILj512ES2_ffffjLj128EEEEELb0ELb0ELb1EEEvNS_9FwdParamsE,(.L_x_13605 - _ZN10layer_norm31ln_parallel_residual_fwd_kernelINS_13Kernel_traitsI6__halfffffjLj512ELj1ELj4ELj1ELj16ENS_18Kernel_traits_baseILj512ES2_ffffjLj128EEEEELb0ELb0ELb1EEEvNS_9FwdParamsE)
        .other          _ZN10layer_norm31ln_parallel_residual_fwd_kernelINS_13Kernel_traitsI6__halfffffjLj512ELj1ELj4ELj1ELj16ENS_18Kernel_traits_baseILj512ES2_ffffjLj128EEEEELb0ELb0ELb1EEEvNS_9FwdParamsE,@"STO_CUDA_ENTRY STV_DEFAULT"
_ZN10layer_norm31ln_parallel_residual_fwd_kernelINS_13Kernel_traitsI6__halfffffjLj512ELj1ELj4ELj1ELj16ENS_18Kernel_traits_baseILj512ES2_ffffjLj128EEEEELb0ELb0ELb1EEEvNS_9FwdParamsE:
.text._ZN10layer_norm31ln_parallel_residual_fwd_kernelINS_13Kernel_traitsI6__halfffffjLj512ELj1ELj4ELj1ELj16ENS_18Kernel_traits_baseILj512ES2_ffffjLj128EEEEELb0ELb0ELb1EEEvNS_9FwdParamsE:
[----:B------:R-:W-:Y:S02]  /*0000*/  MOV R1, c[0x0][0x28] ;  /* 0x00000a0000017a02 */ /* 0x000fe40000000f00 */
[----:B------:R-:W0:Y:S01]  /*0010*/  S2R R6, SR_TID.X ;  /* 0x0000000000067919 */ /* 0x000e220000002100 */
[----:B------:R-:W-:Y:S01]  /*0020*/  ISETP.NE.U32.AND P1, PT, RZ, c[0x0][0x218], PT ;  /* 0x00008600ff007a0c */ /* 0x000fe20003f25070 */
[----:B------:R-:W-:Y:S01]  /*0030*/  ULDC.64 UR4, c[0x0][0x118] ;  /* 0x0000460000047ab9 */ /* 0x000fe20000000a00 */
[----:B------:R-:W-:Y:S02]  /*0040*/  ISETP.NE.U32.AND P2, PT, RZ, c[0x0][0x220], PT ;  /* 0x00008800ff007a0c */ /* 0x000fe40003f45070 */
[----:B------:R-:W-:Y:S02]  /*0050*/  ISETP.NE.AND.EX P1, PT, RZ, c[0x0][0x21c], PT, P1 ;  /* 0x00008700ff007a0c */ /* 0x000fe40003f25310 */
[----:B------:R-:W-:Y:S02]  /*0060*/  ISETP.NE.AND.EX P2, PT, RZ, c[0x0][0x224], PT, P2 ;  /* 0x00008900ff007a0c */ /* 0x000fe40003f45320 */
[C---:B0-----:R-:W-:Y:S02]  /*0070*/  SHF.L.U32 R0, R6.reuse, 0x3, RZ ;  /* 0x0000000306007819 */ /* 0x041fe400000006ff */
[----:B------:R-:W-:-:S02]  /*0080*/  LOP3.LUT R98, R6, 0x1f, RZ, 0xc0, !PT ;  /* 0x0000001f06627812 */ /* 0x000fc400078ec0ff */
[----:B------:R-:W-:Y:S02]  /*0090*/  LOP3.LUT R12, R0, 0xf8, RZ, 0xc0, !PT ;  /* 0x000000f8000c7812 */ /* 0x000fe400078ec0ff */
[----:B------:R-:W-:Y:S02]  /*00a0*/  SHF.L.U32 R14, R98, 0x3, RZ ;  /* 0x00000003620e7819 */ /* 0x000fe400000006ff */
[----:B------:R-:W-:Y:S02]  /*00b0*/  IADD3 R2, P0, R12, c[0x0][0x218], RZ ;  /* 0x000086000c027a10 */ /* 0x000fe40007f1e0ff */
[----:B------:R-:W-:Y:S02]  /*00c0*/  IADD3 R4, P3, R14, c[0x0][0x220], RZ ;  /* 0x000088000e047a10 */ /* 0x000fe40007f7e0ff */
[----:B------:R-:W-:Y:S02]  /*00d0*/  IADD3.X R3, RZ, c[0x0][0x21c], RZ, P0, !PT ;  /* 0x00008700ff037a10 */ /* 0x000fe400007fe4ff */
[----:B------:R-:W-:-:S03]  /*00e0*/  IADD3.X R5, RZ, c[0x0][0x224], RZ, P3, !PT ;  /* 0x00008900ff057a10 */ /* 0x000fc60001ffe4ff */
[----:B------:R0:W5:Y:S04]  /*00f0*/  @P1 LDG.E.64 R32, [R2.64] ;  /* 0x0000000402201981 */ /* 0x000168000c1e1b00 */
[----:B------:R0:W5:Y:S04]  /*0100*/  @P2 LDG.E.64 R30, [R4.64] ;  /* 0x00000004041e2981 */ /* 0x000168000c1e1b00 */
[----:B------:R0:W5:Y:S04]  /*0110*/  @P1 LDG.E.64 R28, [R2.64+0x100] ;  /* 0x00010004021c1981 */ /* 0x000168000c1e1b00 */
[----:B------:R0:W5:Y:S04]  /*0120*/  @P2 LDG.E.64 R26, [R4.64+0x100] ;  /* 0x00010004041a2981 */ /* 0x000168000c1e1b00 */
[----:B------:R0:W5:Y:S04]  /*0130*/  @P1 LDG.E.64 R22, [R2.64+0x200] ;  /* 0x0002000402161981 */ /* 0x000168000c1e1b00 */
[----:B------:R0:W5:Y:S04]  /*0140*/  @P2 LDG.E.64 R20, [R4.64+0x200] ;  /* 0x0002000404142981 */ /* 0x000168000c1e1b00 */
[----:B------:R0:W5:Y:S04]  /*0150*/  @P1 LDG.E.64 R18, [R2.64+0x300] ;  /* 0x0003000402121981 */ /* 0x000168000c1e1b00 */
[----:B------:R0:W5:Y:S04]  /*0160*/  @P2 LDG.E.64 R16, [R4.64+0x300] ;  /* 0x0003000404102981 */ /* 0x000168000c1e1b00 */
[----:B------:R-:W1:Y:S01]  /*0170*/  S2R R99, SR_CTAID.X ;  /* 0x0000000000637919 */ /* 0x000e620000002500 */
[----:B------:R-:W-:-:S02]  /*0180*/  SHF.R.U32.HI R0, RZ, 0x5, R6 ;  /* 0x00000005ff007819 */ /* 0x000fc40000011606 */
[----:B------:R-:W-:Y:S02]  /*0190*/  IADD3 R12, P3, R12, c[0x0][0x1b0], RZ ;  /* 0x00006c000c0c7a10 */ /* 0x000fe40007f7e0ff */
[----:B-1----:R-:W-:-:S04]  /*01a0*/  LEA R99, R99, R0, 0x2 ;  /* 0x0000000063637211 */ /* 0x002fc800078e10ff */
[----:B------:R-:W-:Y:S02]  /*01b0*/  ISETP.GE.AND P0, PT, R99, c[0x0][0x164], PT ;  /* 0x0000590063007a0c */ /* 0x000fe40003f06270 */
[----:B------:R-:W-:-:S11]  /*01c0*/  IADD3.X R13, RZ, c[0x0][0x1b4], RZ, P3, !PT ;  /* 0x00006d00ff0d7a10 */ /* 0x000fd60001ffe4ff */
[----:B------:R-:W-:Y:S05]  /*01d0*/  @P0 EXIT ;  /* 0x000000000000094d */ /* 0x000fea0003800000 */
[----:B0-----:R-:W-:Y:S01]  /*01e0*/  IADD3 R14, P0, R14, c[0x0][0x1b8], RZ ;  /* 0x00006e000e0e7a10 */ /* 0x001fe20007f1e0ff */
[----:B------:R-:W2:Y:S03]  /*01f0*/  LDG.E.64 R34, [R12.64] ;  /* 0x000000040c227981 */ /* 0x000ea6000c1e1b00 */
[----:B------:R-:W-:Y:S01]  /*0200*/  IADD3.X R15, RZ, c[0x0][0x1bc], RZ, P0, !PT ;  /* 0x00006f00ff0f7a10 */ /* 0x000fe200007fe4ff */
[----:B------:R-:W3:Y:S04]  /*0210*/  LDG.E.64 R36, [R12.64+0x100] ;  /* 0x000100040c247981 */ /* 0x000ee8000c1e1b00 */
[----:B------:R0:W4:Y:S04]  /*0220*/  LDG.E.64 R10, [R12.64+0x200] ;  /* 0x000200040c0a7981 */ /* 0x000128000c1e1b00 */
[----:B------:R0:W4:Y:S04]  /*0230*/  LDG.E.64 R8, [R12.64+0x300] ;  /* 0x000300040c087981 */ /* 0x000128000c1e1b00 */
[----:B------:R1:W4:Y:S04]  /*0240*/  LDG.E.64 R6, [R14.64] ;  /* 0x000000040e067981 */ /* 0x000328000c1e1b00 */
[----:B------:R1:W4:Y:S04]  /*0250*/  LDG.E.64 R4, [R14.64+0x100] ;  /* 0x000100040e047981 */ /* 0x000328000c1e1b00 */
[----:B------:R1:W4:Y:S04]  /*0260*/  LDG.E.64 R2, [R14.64+0x200] ;  /* 0x000200040e027981 */ /* 0x000328000c1e1b00 */
[----:B------:R1:W4:Y:S01]  /*0270*/  LDG.E.64 R24, [R14.64+0x300] ;  /* 0x000300040e187981 */ /* 0x000322000c1e1b00 */
        /* <DEDUP_REMOVED lines=8> */
[----:B------:R-:W-:Y:S01]  /*0300*/  MOV R0, c[0x0][0x180] ;  /* 0x0000600000007a02 */ /* 0x000fe20000000f00 */
[----:B------:R-:W-:Y:S01]  /*0310*/  HADD2.F32 R57, -RZ, R22.H0_H0 ;  /* 0x20000016ff397230 */ /* 0x000fe20000004100 */
[--C-:B------:R-:W-:Y:S01]  /*0320*/  SHF.R.U64 R73, R22, 0x10, R23.reuse ;  /* 0x0000001016497819 */ /* 0x100fe20000001217 */
[----:B------:R-:W-:Y:S01]  /*0330*/  HADD2.F32 R22, -RZ, R23.H0_H0 ;  /* 0x20000017ff167230 */ /* 0x000fe20000004100 */
[----:B------:R-:W-:Y:S01]  /*0340*/  LOP3.LUT P0, RZ, R0, c[0x0][0x178], RZ, 0xfc, !PT ;  /* 0x00005e0000ff7a12 */ /* 0x000fe2000780fcff */
[----:B------:R-:W-:Y:S01]  /*0350*/  HADD2.F32 R65, -RZ, R32.H0_H0 ;  /* 0x20000020ff417230 */ /* 0x000fe20000004100 */
[----:B------:R-:W-:Y:S01]  /*0360*/  SHF.R.U32.HI R75, RZ, 0x10, R23 ;  /* 0x00000010ff4b7819 */ /* 0x000fe20000011617 */
[----:B------:R-:W-:Y:S01]  /*0370*/  HADD2.F32 R23, -RZ, R20.H0_H0 ;  /* 0x20000014ff177230 */ /* 0x000fe20000004100 */
[----:B------:R-:W-:Y:S01]  /*0380*/  MOV R0, c[0x0][0x184] ;  /* 0x0000610000007a02 */ /* 0x000fe20000000f00 */
        /* <DEDUP_REMOVED lines=29> */
[----:B------:R-:W-:Y:S01]  /*0560*/  LOP3.LUT P0, RZ, R0, c[0x0][0x17c], RZ, 0xfc, P0 ;  /* 0x00005f0000ff7a12 */ /* 0x000fe2000000fcff */
        /* <DEDUP_REMOVED lines=13> */
[----:B------:R-:W-:Y:S01]  /*0640*/  HADD2.F32 R80, -RZ, R80.H0_H0 ;  /* 0x20000050ff507230 */ /* 0x000fe20000004100 */
[--C-:B--2---:R-:W-:Y:S01]  /*0650*/  SHF.R.U64 R81, R34, 0x10, R35.reuse ;  /* 0x0000001022517819 */ /* 0x104fe20000001223 */
[----:B------:R-:W-:Y:S01]  /*0660*/  HADD2.F32 R16, -RZ, R34.H0_H0 ;  /* 0x20000022ff107230 */ /* 0x000fe20000004100 */
[----:B------:R-:W-:Y:S01]  /*0670*/  SHF.R.U32.HI R82, RZ, 0x10, R35 ;  /* 0x00000010ff527819 */ /* 0x000fe20000011623 */
[----:B-1----:R-:W-:Y:S01]  /*0680*/  HADD2.F32 R15, -RZ, R35.H0_H0 ;  /* 0x20000023ff0f7230 */ /* 0x002fe20000004100 */
[--C-:B---3--:R-:W-:Y:S01]  /*0690*/  SHF.R.U64 R84, R36, 0x10, R37.reuse ;  /* 0x0000001024547819 */ /* 0x108fe20000001225 */
[----:B------:R-:W-:Y:S01]  /*06a0*/  HADD2.F32 R14, -RZ, R36.H0_H0 ;  /* 0x20000024ff0e7230 */ /* 0x000fe20000004100 */
[----:B------:R-:W-:Y:S01]  /*06b0*/  SHF.R.U32.HI R86, RZ, 0x10, R37 ;  /* 0x00000010ff567819 */ /* 0x000fe20000011625 */
[----:B0-----:R-:W-:Y:S01]  /*06c0*/  HADD2.F32 R13, -RZ, R37.H0_H0 ;  /* 0x20000025ff0d7230 */ /* 0x001fe20000004100 */
[--C-:B----4-:R-:W-:Y:S01]  /*06d0*/  SHF.R.U64 R88, R10, 0x10, R11.reuse ;  /* 0x000000100a587819 */ /* 0x110fe2000000120b */
        /* <DEDUP_REMOVED lines=39> */
.L_x_10802:
[----:B------:R-:W-:Y:S01]  /*0950*/  IMAD R36, R99, c[0x0][0x168], RZ ;  /* 0x00005a0063247a24 */ /* 0x000fe200078e02ff */
[----:B------:R-:W-:Y:S01]  /*0960*/  ISETP.NE.U32.AND P1, PT, RZ, c[0x0][0x178], PT ;  /* 0x00005e00ff007a0c */ /* 0x000fe20003f25070 */
[----:B------:R-:W-:Y:S01]  /*0970*/  HFMA2.MMA R105, -RZ, RZ, 0, 9.5367431640625e-07 ;  /* 0x00000010ff697435 */ /* 0x000fe200000001ff */
[----:B------:R-:W-:Y:S02]  /*0980*/  ISETP.NE.U32.AND P2, PT, RZ, c[0x0][0x180], PT ;  /* 0x00006000ff007a0c */ /* 0x000fe40003f45070 */
[----:B------:R-:W-:-:S02]  /*0990*/  SHF.R.S32.HI R37, RZ, 0x1f, R36 ;  /* 0x0000001fff257819 */ /* 0x000fc40000011424 */
[----:B------:R-:W-:Y:S02]  /*09a0*/  ISETP.NE.AND.EX P1, PT, RZ, c[0x0][0x17c], PT, P1 ;  /* 0x00005f00ff007a0c */ /* 0x000fe40003f25310 */
[----:B------:R-:W-:Y:S02]  /*09b0*/  ISETP.NE.AND.EX P2, PT, RZ, c[0x0][0x184], PT, P2 ;  /* 0x00006100ff007a0c */ /* 0x000fe40003f45320 */
[----:B------:R-:W-:-:S04]  /*09c0*/  LEA.HI R37, R37, R36, RZ, 0x2 ;  /* 0x0000002425257211 */ /* 0x000fc800078f10ff */
[----:B------:R-:W-:-:S05]  /*09d0*/  LEA.HI.SX32 R101, R37, R98, 0x1e ;  /* 0x0000006225657211 */ /* 0x000fca00078ff2ff */
[----:B------:R-:W-:-:S04]  /*09e0*/  IMAD.WIDE.U32 R36, R101, R105, c[0x0][0x170] ;  /* 0x00005c0065247625 */ /* 0x000fc800078e0069 */
[CC--:B------:R-:W-:Y:S02]  /*09f0*/  @P1 IMAD.WIDE.U32 R42, R101.reuse, R105.reuse, c[0x0][0x178] ;  /* 0x00005e00652a1625 */ /* 0x0c0fe400078e0069 */
[----:B------:R-:W5:Y:S02]  /*0a00*/  LDG.E.128 R36, [R36.64] ;  /* 0x0000000424247981 */ /* 0x000f64000c1e1d00 */
[----:B------:R-:W-:Y:S02]  /*0a10*/  @P2 IMAD.WIDE.U32 R40, R101, R105, c[0x0][0x180] ;  /* 0x0000600065282625 */ /* 0x000fe400078e0069 */
[----:B------:R0:W5:Y:S04]  /*0a20*/  @P1 LDG.E.128 R24, [R42.64] ;  /* 0x000000042a181981 */ /* 0x000168000c1e1d00 */
        /* <DEDUP_REMOVED lines=9> */
.L_x_10736:
[----:B-----5:R-:W-:Y:S01]  /*0ac0*/  FADD.FTZ R36, R28, R36 ;  /* 0x000000241c247221 */ /* 0x020fe20000010000 */
[----:B------:R-:W-:Y:S05]  /*0ad0*/  BRA `(.L_x_10737) ;  /* 0x0000002000007947 */ /* 0x000fea0003800000 */
.L_x_10735:
[----:B0----5:R-:W-:-:S04]  /*0ae0*/  FADD.FTZ R36, R24, R36 ;  /* 0x0000002418247221 */ /* 0x021fc80000010000 */
[----:B------:R-:W-:-:S05]  /*0af0*/  @P2 FADD.FTZ R36, R28, R36 ;  /* 0x000000241c242221 */ /* 0x000fca0000010000 */
.L_x_10737:
[----:B-----5:R-:W-:Y:S02]  /*0b00*/  MOV R32, R36 ;  /* 0x0000002400207202 */ /* 0x020fe40000000f00 */
.L_x_10738:
[----:B------:R-:W-:Y:S05]  /*0b10*/  @P3 BRA `(.L_x_10739) ;  /* 0x0000007000003947 */ /* 0x000fea0003800000 */
[----:B------:R-:W-:-:S04]  /*0b20*/  ISETP.NE.U32.AND P4, PT, RZ, c[0x0][0x180], PT ;  /* 0x00006000ff007a0c */ /* 0x000fc80003f85070 */
[----:B------:R-:W-:-:S13]  /*0b30*/  ISETP.NE.AND.EX P4, PT, RZ, c[0x0][0x184], PT, P4 ;  /* 0x00006100ff007a0c */ /* 0x000fda0003f85340 */
[----:B------:R-:W-:Y:S05]  /*0b40*/  @P4 BRA `(.L_x_10740) ;  /* 0x0000002000004947 */ /* 0x000fea0003800000 */
[----:B------:R-:W-:Y:S05]  /*0b50*/  @P0 BRA `(.L_x_10741) ;  /* 0x0000005000000947 */ /* 0x000fea0003800000 */
[----:B------:R-:W-:Y:S05]  /*0b60*/  BRA `(.L_x_10742) ;  /* 0x0000005000007947 */ /* 0x000fea0003800000 */
.L_x_10740:
[----:B-----5:R-:W-:Y:S01]  /*0b70*/  FADD.FTZ R37, R29, R37 ;  /* 0x000000251d257221 */ /* 0x020fe20000010000 */
[----:B------:R-:W-:Y:S05]  /*0b80*/  BRA `(.L_x_10741) ;  /* 0x0000002000007947 */ /* 0x000fea0003800000 */
.L_x_10739:
[----:B-----5:R-:W-:-:S04]  /*0b90*/  FADD.FTZ R37, R25, R37 ;  /* 0x0000002519257221 */ /* 0x020fc80000010000 */
[----:B------:R-:W-:-:S05]  /*0ba0*/  @P2 FADD.FTZ R37, R29, R37 ;  /* 0x000000251d252221 */ /* 0x000fca0000010000 */
.L_x_10741:
[----:B-----5:R-:W-:Y:S02]  /*0bb0*/  MOV R33, R37 ;  /* 0x0000002500217202 */ /* 0x020fe40000000f00 */
.L_x_10742:
[----:B------:R-:W-:Y:S05]  /*0bc0*/  @P3 BRA `(.L_x_10743) ;  /* 0x0000007000003947 */ /* 0x000fea0003800000 */
[----:B------:R-:W-:-:S04]  /*0bd0*/  ISETP.NE.U32.AND P4, PT, RZ, c[0x0][0x180], PT ;  /* 0x00006000ff007a0c */ /* 0x000fc80003f85070 */
[----:B------:R-:W-:-:S13]  /*0be0*/  ISETP.NE.AND.EX P4, PT, RZ, c[0x0][0x184], PT, P4 ;  /* 0x00006100ff007a0c */ /* 0x000fda0003f85340 */
[----:B------:R-:W-:Y:S05]  /*0bf0*/  @P4 BRA `(.L_x_10744) ;  /* 0x0000002000004947 */ /* 0x000fea0003800000 */
[----:B------:R-:W-:Y:S05]  /*0c00*/  @P0 BRA `(.L_x_10745) ;  /* 0x0000005000000947 */ /* 0x000fea0003800000 */
[----:B------:R-:W-:Y:S05]  /*0c10*/  BRA `(.L_x_10746) ;  /* 0x0000005000007947 */ /* 0x000fea0003800000 */
.L_x_10744:
[----:B-----5:R-:W-:Y:S01]  /*0c20*/  FADD.FTZ R38, R30, R38 ;  /* 0x000000261e267221 */ /* 0x020fe20000010000 */
[----:B------:R-:W-:Y:S05]  /*0c30*/  BRA `(.L_x_10745) ;  /* 0x0000002000007947 */ /* 0x000fea0003800000 */
.L_x_10743:
[----:B-----5:R-:W-:-:S04]  /*0c40*/  FADD.FTZ R38, R26, R38 ;  /* 0x000000261a267221 */ /* 0x020fc80000010000 */
[----:B------:R-:W-:-:S05]  /*0c50*/  @P2 FADD.FTZ R38, R30, R38 ;  /* 0x000000261e262221 */ /* 0x000fca0000010000 */
.L_x_10745:
[----:B-----5:R-:W-:Y:S02]  /*0c60*/  MOV R34, R38 ;  /* 0x0000002600227202 */ /* 0x020fe40000000f00 */
.L_x_10746:
[----:B------:R-:W-:Y:S05]  /*0c70*/  @P3 BRA `(.L_x_10747) ;  /* 0x0000007000003947 */ /* 0x000fea0003800000 */
[----:B------:R-:W-:-:S04]  /*0c80*/  ISETP.NE.U32.AND P4, PT, RZ, c[0x0][0x180], PT ;  /* 0x00006000ff007a0c */ /* 0x000fc80003f85070 */
[----:B------:R-:W-:-:S13]  /*0c90*/  ISETP.NE.AND.EX P4, PT, RZ, c[0x0][0x184], PT, P4 ;  /* 0x00006100ff007a0c */ /* 0x000fda0003f85340 */
[----:B------:R-:W-:Y:S05]  /*0ca0*/  @P4 BRA `(.L_x_10748) ;  /* 0x0000002000004947 */ /* 0x000fea0003800000 */
[----:B------:R-:W-:Y:S05]  /*0cb0*/  @P0 BRA `(.L_x_10749) ;  /* 0x0000005000000947 */ /* 0x000fea0003800000 */
[----:B------:R-:W-:Y:S05]  /*0cc0*/  BRA `(.L_x_10750) ;  /* 0x0000005000007947 */ /* 0x000fea0003800000 */
.L_x_10748:
[----:B-----5:R-:W-:Y:S01]  /*0cd0*/  FADD.FTZ R39, R31, R39 ;  /* 0x000000271f277221 */ /* 0x020fe20000010000 */
[----:B------:R-:W-:Y:S05]  /*0ce0*/  BRA `(.L_x_10749) ;  /* 0x0000002000007947 */ /* 0x000fea0003800000 */
.L_x_10747:
[----:B-----5:R-:W-:-:S04]  /*0cf0*/  FADD.FTZ R39, R27, R39 ;  /* 0x000000271b277221 */ /* 0x020fc80000010000 */
[----:B------:R-:W-:-:S05]  /*0d00*/  @P2 FADD.FTZ R39, R31, R39 ;  /* 0x000000271f272221 */ /* 0x000fca0000010000 */
.L_x_10749:
[----:B-----5:R-:W-:Y:S02]  /*0d10*/  MOV R35, R39 ;  /* 0x0000002700237202 */ /* 0x020fe40000000f00 */
.L_x_10750:
[C---:B------:R-:W-:Y:S01]  /*0d20*/  IADD3 R108, R101.reuse, 0x20, RZ ;  /* 0x00000020656c7810 */ /* 0x040fe20007ffe0ff */
[----:B------:R-:W-:-:S04]  /*0d30*/  @P0 IMAD.WIDE.U32 R48, R101, R105, c[0x0][0x188] ;  /* 0x0000620065300625 */ /* 0x000fc800078e0069 */
[----:B------:R-:W-:Y:S01]  /*0d40*/  IMAD.WIDE.U32 R40, R108, R105, c[0x0][0x170] ;  /* 0x00005c006c287625 */ /* 0x000fe200078e0069 */
[----:B------:R0:W-:Y:S03]  /*0d50*/  @P0 STG.E.128 [R48.64], R32 ;  /* 0x0000002030000986 */ /* 0x0001e6000c101d04 */
[CC--:B------:R-:W-:Y:S02]  /*0d60*/  @P1 IMAD.WIDE.U32 R46, R105.reuse, R108.reuse, c[0x0][0x178] ;  /* 0x00005e00692e1625 */ /* 0x0c0fe400078e006c */
[----:B------:R-:W5:Y:S02]  /*0d70*/  LDG.E.128 R40, [R40.64] ;  /* 0x0000000428287981 */ /* 0x000f64000c1e1d00 */
[----:B------:R-:W-:Y:S02]  /*0d80*/  @P2 IMAD.WIDE.U32 R44, R105, R108, c[0x0][0x180] ;  /* 0x00006000692c2625 */ /* 0x000fe400078e006c */
[----:B-----5:R0:W5:Y:S04]  /*0d90*/  @P1 LDG.E.128 R24, [R46.64] ;  /* 0x000000042e181981 */ /* 0x020168000c1e1d00 */
[----:B------:R0:W5:Y:S01]  /*0da0*/  @P2 LDG.E.128 R28, [R44.64] ;  /* 0x000000042c1c2981 */ /* 0x000162000c1e1d00 */
[----:B------:R-:W-:Y:S05]  /*0db0*/  @P3 BRA `(.L_x_10751) ;  /* 0x0000007000003947 */ /* 0x000fea0003800000 */
[----:B------:R-:W-:-:S04]  /*0dc0*/  ISETP.NE.U32.AND P4, PT, RZ, c[0x0][0x180], PT ;  /* 0x00006000ff007a0c */ /* 0x000fc80003f85070 */
[----:B------:R-:W-:-:S13]  /*0dd0*/  ISETP.NE.AND.EX P4, PT, RZ, c[0x0][0x184], PT, P4 ;  /* 0x00006100ff007a0c */ /* 0x000fda0003f85340 */
[----:B------:R-:W-:Y:S05]  /*0de0*/  @P4 BRA `(.L_x_10752) ;  /* 0x0000002000004947 */ /* 0x000fea0003800000 */
[----:B------:R-:W-:Y:S05]  /*0df0*/  @P0 BRA `(.L_x_10753) ;  /* 0x0000005000000947 */ /* 0x000fea0003800000 */
[----:B------:R-:W-:Y:S05]  /*0e00*/  BRA `(.L_x_10754) ;  /* 0x0000005000007947 */ /* 0x000fea0003800000 */
.L_x_10752:
[----:B-----5:R-:W-:Y:S01]  /*0e10*/  FADD.FTZ R40, R28, R40 ;  /* 0x000000281c287221 */ /* 0x020fe20000010000 */
[----:B------:R-:W-:Y:S05]  /*0e20*/  BRA `(.L_x_10753) ;  /* 0x0000002000007947 */ /* 0x000fea0003800000 */
.L_x_10751:
[----:B-----5:R-:W-:-:S04]  /*0e30*/  FADD.FTZ R40, R24, R40 ;  /* 0x0000002818287221 */ /* 0x020fc80000010000 */
[----:B------:R-:W-:-:S05]  /*0e40*/  @P2 FADD.FTZ R40, R28, R40 ;  /* 0x000000281c282221 */ /* 0x000fca0000010000 */
.L_x_10753:
[----:B0-----:R-:W-:Y:S02]  /*0e50*/  MOV R32, R40 ;  /* 0x0000002800207202 */ /* 0x001fe40000000f00 */
.L_x_10754:
[----:B------:R-:W-:Y:S05]  /*0e60*/  @P3 BRA `(.L_x_10755) ;  /* 0x0000007000003947 */ /* 0x000fea0003800000 */
[----:B------:R-:W-:-:S04]  /*0e70*/  ISETP.NE.U32.AND P4, PT, RZ, c[0x0][0x180], PT ;  /* 0x00006000ff007a0c */ /* 0x000fc80003f85070 */
[----:B------:R-:W-:-:S13]  /*0e80*/  ISETP.NE.AND.EX P4, PT, RZ, c[0x0][0x184], PT, P4 ;  /* 0x00006100ff007a0c */ /* 0x000fda0003f85340 */
[----:B------:R-:W-:Y:S05]  /*0e90*/  @P4 BRA `(.L_x_10756) ;  /* 0x0000002000004947 */ /* 0x000fea0003800000 */
[----:B------:R-:W-:Y:S05]  /*0ea0*/  @P0 BRA `(.L_x_10757) ;  /* 0x0000005000000947 */ /* 0x000fea0003800000 */
[----:B------:R-:W-:Y:S05]  /*0eb0*/  BRA `(.L_x_10758) ;  /* 0x0000005000007947 */ /* 0x000fea0003800000 */
.L_x_10756:
[----:B-----5:R-:W-:Y:S01]  /*0ec0*/  FADD.FTZ R41, R29, R41 ;  /* 0x000000291d297221 */ /* 0x020fe20000010000 */
[----:B------:R-:W-:Y:S05]  /*0ed0*/  BRA `(.L_x_10757) ;  /* 0x0000002000007947 */ /* 0x000fea0003800000 */
.L_x_10755:
[----:B-----5:R-:W-:-:S04]  /*0ee0*/  FADD.FTZ R41, R25, R41 ;  /* 0x0000002919297221 */ /* 0x020fc80000010000 */
[----:B------:R-:W-:-:S05]  /*0ef0*/  @P2 FADD.FTZ R41, R29, R41 ;  /* 0x000000291d292221 */ /* 0x000fca0000010000 */
.L_x_10757:
[----:B0-----:R-:W-:Y:S02]  /*0f00*/  MOV R33, R41 ;  /* 0x0000002900217202 */ /* 0x001fe40000000f00 */
.L_x_10758:
[----:B------:R-:W-:Y:S05]  /*0f10*/  @P3 BRA `(.L_x_10759) ;  /* 0x0000007000003947 */ /* 0x000fea0003800000 */
[----:B------:R-:W-:-:S04]  /*0f20*/  ISETP.NE.U32.AND P4, PT, RZ, c[0x0][0x180], PT ;  /* 0x00006000ff007a0c */ /* 0x000fc80003f85070 */
[----:B------:R-:W-:-:S13]  /*0f30*/  ISETP.NE.AND.EX P4, PT, RZ, c[0x0][0x184], PT, P4 ;  /* 0x00006100ff007a0c */ /* 0x000fda0003f85340 */
[----:B------:R-:W-:Y:S05]  /*0f40*/  @P4 BRA `(.L_x_10760) ;  /* 0x0000002000004947 */ /* 0x000fea0003800000 */
[----:B------:R-:W-:Y:S05]  /*0f50*/  @P0 BRA `(.L_x_10761) ;  /* 0x0000005000000947 */ /* 0x000fea0003800000 */
[----:B------:R-:W-:Y:S05]  /*0f60*/  BRA `(.L_x_10762) ;  /* 0x0000005000007947 */ /* 0x000fea0003800000 */
.L_x_10760:
[----:B-----5:R-:W-:Y:S01]  /*0f70*/  FADD.FTZ R42, R30, R42 ;  /* 0x0000002a1e2a7221 */ /* 0x020fe20000010000 */
[----:B------:R-:W-:Y:S05]  /*0f80*/  BRA `(.L_x_10761) ;  /* 0x0000002000007947 */ /* 0x000fea0003800000 */
.L_x_10759:
[----:B-----5:R-:W-:-:S04]  /*0f90*/  FADD.FTZ R42, R26, R42 ;  /* 0x0000002a1a2a7221 */ /* 0x020fc80000010000 */
[----:B------:R-:W-:-:S05]  /*0fa0*/  @P2 FADD.FTZ R42, R30, R42 ;  /* 0x0000002a1e2a2221 */ /* 0x000fca0000010000 */
.L_x_10761:
[----:B0-----:R-:W-:Y:S02]  /*0fb0*/  MOV R34, R42 ;  /* 0x0000002a00227202 */ /* 0x001fe40000000f00 */
.L_x_10762:
[----:B------:R-:W-:Y:S05]  /*0fc0*/  @P3 BRA `(.L_x_10763) ;  /* 0x0000007000003947 */ /* 0x000fea0003800000 */
[----:B------:R-:W-:-:S04]  /*0fd0*/  ISETP.NE.U32.AND P4, PT, RZ, c[0x0][0x180], PT ;  /* 0x00006000ff007a0c */ /* 0x000fc80003f85070 */
[----:B------:R-:W-:-:S13]  /*0fe0*/  ISETP.NE.AND.EX P4, PT, RZ, c[0x0][0x184], PT, P4 ;  /* 0x00006100ff007a0c */ /* 0x000fda0003f85340 */
[----:B------:R-:W-:Y:S05]  /*0ff0*/  @P4 BRA `(.L_x_10764) ;  /* 0x0000002000004947 */ /* 0x000fea0003800000 */
[----:B------:R-:W-:Y:S05]  /*1000*/  @P0 BRA `(.L_x_10765) ;  /* 0x0000005000000947 */ /* 0x000fea0003800000 */
[----:B------:R-:W-:Y:S05]  /*1010*/  BRA `(.L_x_10766) ;  /* 0x0000005000007947 */ /* 0x000fea0003800000 */
.L_x_10764:
[----:B-----5:R-:W-:Y:S01]  /*1020*/  FADD.FTZ R43, R31, R43 ;  /* 0x0000002b1f2b7221 */ /* 0x020fe20000010000 */
[----:B------:R-:W-:Y:S05]  /*1030*/  BRA `(.L_x_10765) ;  /* 0x0000002000007947 */ /* 0x000fea0003800000 */
.L_x_10763:
[----:B-----5:R-:W-:-:S04]  /*1040*/  FADD.FTZ R43, R27, R43 ;  /* 0x0000002b1b2b7221 */ /* 0x020fc80000010000 */
[----:B------:R-:W-:-:S05]  /*1050*/  @P2 FADD.FTZ R43, R31, R43 ;  /* 0x0000002b1f2b2221 */ /* 0x000fca0000010000 */
.L_x_10765:
[----:B0-----:R-:W-:Y:S02]  /*1060*/  MOV R35, R43 ;  /* 0x0000002b00237202 */ /* 0x001fe40000000f00 */
.L_x_10766:
[----:B------:R-:W-:Y:S01]  /*1070*/  IADD3 R104, R101, 0x40, RZ ;  /* 0x0000004065687810 */ /* 0x000fe20007ffe0ff */
[----:B------:R-:W-:-:S04]  /*1080*/  @P0 IMAD.WIDE.U32 R52, R105, R108, c[0x0][0x188] ;  /* 0x0000620069340625 */ /* 0x000fc800078e006c */
[----:B0-----:R-:W-:Y:S01]  /*1090*/  IMAD.WIDE.U32 R44, R104, R105, c[0x0][0x170] ;  /* 0x00005c00682c7625 */ /* 0x001fe200078e0069 */
        /* <DEDUP_REMOVED lines=12> */
.L_x_10768:
[----:B-----5:R-:W-:Y:S01]  /*1160*/  FADD.FTZ R44, R28, R44 ;  /* 0x0000002c1c2c7221 */ /* 0x020fe20000010000 */
[----:B------:R-:W-:Y:S05]  /*1170*/  BRA `(.L_x_10769) ;  /* 0x0000002000007947 */ /* 0x000fea0003800000 */
.L_x_10767:
[----:B-----5:R-:W-:-:S04]  /*1180*/  FADD.FTZ R44, R24, R44 ;  /* 0x0000002c182c7221 */ /* 0x020fc80000010000 */
[----:B------:R-:W-:-:S05]  /*1190*/  @P2 FADD.FTZ R44, R28, R44 ;  /* 0x0000002c1c2c2221 */ /* 0x000fca0000010000 */
.L_x_10769:
[----:B0-----:R-:W-:Y:S02]  /*11a0*/  MOV R32, R44 ;  /* 0x0000002c00207202 */ /* 0x001fe40000000f00 */
.L_x_10770:
[----:B------:R-:W-:Y:S05]  /*11b0*/  @P3 BRA `(.L_x_10771) ;  /* 0x0000007000003947 */ /* 0x000fea0003800000 */
[----:B------:R-:W-:-:S04]  /*11c0*/  ISETP.NE.U32.AND P4, PT, RZ, c[0x0][0x180], PT ;  /* 0x00006000ff007a0c */ /* 0x000fc80003f85070 */
[----:B------:R-:W-:-:S13]  /*11d0*/  ISETP.NE.AND.EX P4, PT, RZ, c[0x0][0x184], PT, P4 ;  /* 0x00006100ff007a0c */ /* 0x000fda0003f85340 */
[----:B------:R-:W-:Y:S05]  /*11e0*/  @P4 BRA `(.L_x_10772) ;  /* 0x0000002000004947 */ /* 0x000fea0003800000 */
[----:B------:R-:W-:Y:S05]  /*11f0*/  @P0 BRA `(.L_x_10773) ;  /* 0x0000005000000947 */ /* 0x000fea0003800000 */
[----:B------:R-:W-:Y:S05]  /*1200*/  BRA `(.L_x_10774) ;  /* 0x0000005000007947 */ /* 0x000fea0003800000 */
.L_x_10772:
[----:B-----5:R-:W-:Y:S01]  /*1210*/  FADD.FTZ R45, R29, R45 ;  /* 0x0000002d1d2d7221 */ /* 0x020fe20000010000 */
[----:B------:R-:W-:Y:S05]  /*1220*/  BRA `(.L_x_10773) ;  /* 0x0000002000007947 */ /* 0x000fea0003800000 */
.L_x_10771:
[----:B-----5:R-:W-:-:S04]  /*1230*/  FADD.FTZ R45, R25, R45 ;  /* 0x0000002d192d7221 */ /* 0x020fc80000010000 */
[----:B------:R-:W-:-:S05]  /*1240*/  @P2 FADD.FTZ R45, R29, R45 ;  /* 0x0000002d1d2d2221 */ /* 0x000fca0000010000 */
.L_x_10773:
[----:B0-----:R-:W-:Y:S02]  /*1250*/  MOV R33, R45 ;  /* 0x0000002d00217202 */ /* 0x001fe40000000f00 */
.L_x_10774:
[----:B------:R-:W-:Y:S05]  /*1260*/  @P3 BRA `(.L_x_10775) ;  /* 0x0000007000003947 */ /* 0x000fea0003800000 */
[----:B------:R-:W-:-:S04]  /*1270*/  ISETP.NE.U32.AND P4, PT, RZ, c[0x0][0x180], PT ;  /* 0x00006000ff007a0c */ /* 0x000fc80003f85070 */
[----:B------:R-:W-:-:S13]  /*1280*/  ISETP.NE.AND.EX P4, PT, RZ, c[0x0][0x184], PT, P4 ;  /* 0x00006100ff007a0c */ /* 0x000fda0003f85340 */
[----:B------:R-:W-:Y:S05]  /*1290*/  @P4 BRA `(.L_x_10776) ;  /* 0x0000002000004947 */ /* 0x000fea0003800000 */
[----:B------:R-:W-:Y:S05]  /*12a0*/  @P0 BRA `(.L_x_10777) ;  /* 0x0000005000000947 */ /* 0x000fea0003800000 */
[----:B------:R-:W-:Y:S05]  /*12b0*/  BRA `(.L_x_10778) ;  /* 0x0000005000007947 */ /* 0x000fea0003800000 */
.L_x_10776:
[----:B-----5:R-:W-:Y:S01]  /*12c0*/  FADD.FTZ R46, R30, R46 ;  /* 0x0000002e1e2e7221 */ /* 0x020fe20000010000 */
[----:B------:R-:W-:Y:S05]  /*12d0*/  BRA `(.L_x_10777) ;  /* 0x0000002000007947 */ /* 0x000fea0003800000 */
.L_x_10775:
[----:B-----5:R-:W-:-:S04]  /*12e0*/  FADD.FTZ R46, R26, R46 ;  /* 0x0000002e1a2e7221 */ /* 0x020fc80000010000 */
[----:B------:R-:W-:-:S05]  /*12f0*/  @P2 FADD.FTZ R46, R30, R46 ;  /* 0x0000002e1e2e2221 */ /* 0x000fca0000010000 */
.L_x_10777:
[----:B0-----:R-:W-:Y:S02]  /*1300*/  MOV R34, R46 ;  /* 0x0000002e00227202 */ /* 0x001fe40000000f00 */
.L_x_10778:
[----:B------:R-:W-:Y:S05]  /*1310*/  @P3 BRA `(.L_x_10779) ;  /* 0x0000007000003947 */ /* 0x000fea0003800000 */
[----:B------:R-:W-:-:S04]  /*1320*/  ISETP.NE.U32.AND P4, PT, RZ, c[0x0][0x180], PT ;  /* 0x00006000ff007a0c */ /* 0x000fc80003f85070 */
[----:B------:R-:W-:-:S13]  /*1330*/  ISETP.NE.AND.EX P4, PT, RZ, c[0x0][0x184], PT, P4 ;  /* 0x00006100ff007a0c */ /* 0x000fda0003f85340 */
[----:B------:R-:W-:Y:S05]  /*1340*/  @P4 BRA `(.L_x_10780) ;  /* 0x0000002000004947 */ /* 0x000fea0003800000 */
[----:B------:R-:W-:Y:S05]  /*1350*/  @P0 BRA `(.L_x_10781) ;  /* 0x0000005000000947 */ /* 0x000fea0003800000 */
[----:B------:R-:W-:Y:S05]  /*1360*/  BRA `(.L_x_10782) ;  /* 0x0000005000007947 */ /* 0x000fea0003800000 */
.L_x_10780:
[----:B-----5:R-:W-:Y:S01]  /*1370*/  FADD.FTZ R47, R31, R47 ;  /* 0x0000002f1f2f7221 */ /* 0x020fe20000010000 */
[----:B------:R-:W-:Y:S05]  /*1380*/  BRA `(.L_x_10781) ;  /* 0x0000002000007947 */ /* 0x000fea0003800000 */
.L_x_10779:
[----:B-----5:R-:W-:-:S04]  /*1390*/  FADD.FTZ R47, R27, R47 ;  /* 0x0000002f1b2f7221 */ /* 0x020fc80000010000 */
[----:B------:R-:W-:-:S05]  /*13a0*/  @P2 FADD.FTZ R47, R31, R47 ;  /* 0x0000002f1f2f2221 */ /* 0x000fca0000010000 */
.L_x_10781:
[----:B0-----:R-:W-:Y:S02]  /*13b0*/  MOV R35, R47 ;  /* 0x0000002f00237202 */ /* 0x001fe40000000f00 */
.L_x_10782:
        /* <DEDUP_REMOVED lines=15> */
.L_x_10784:
[----:B-----5:R-:W-:Y:S01]  /*14b0*/  FADD.FTZ R48, R28, R48 ;  /* 0x000000301c307221 */ /* 0x020fe20000010000 */
[----:B------:R-:W-:Y:S05]  /*14c0*/  BRA `(.L_x_10785) ;  /* 0x0000002000007947 */ /* 0x000fea0003800000 */
.L_x_10783:
[----:B-----5:R-:W-:-:S04]  /*14d0*/  FADD.FTZ R48, R24, R48 ;  /* 0x0000003018307221 */ /* 0x020fc80000010000 */
[----:B------:R-:W-:-:S05]  /*14e0*/  @P2 FADD.FTZ R48, R28, R48 ;  /* 0x000000301c302221 */ /* 0x000fca0000010000 */
.L_x_10785:
[----:B0-----:R-:W-:Y:S02]  /*14f0*/  MOV R32, R48 ;  /* 0x0000003000207202 */ /* 0x001fe40000000f00 */
.L_x_10786:
[----:B------:R-:W-:Y:S05]  /*1500*/  @P3 BRA `(.L_x_10787) ;  /* 0x0000007000003947 */ /* 0x000fea0003800000 */
[----:B------:R-:W-:-:S04]  /*1510*/  ISETP.NE.U32.AND P1, PT, RZ, c[0x0][0x180], PT ;  /* 0x00006000ff007a0c */ /* 0x000fc80003f25070 */
[----:B------:R-:W-:-:S13]  /*1520*/  ISETP.NE.AND.EX P1, PT, RZ, c[0x0][0x184], PT, P1 ;  /* 0x00006100ff007a0c */ /* 0x000fda0003f25310 */
[----:B------:R-:W-:Y:S05]  /*1530*/  @P1 BRA `(.L_x_10788) ;  /* 0x0000002000001947 */ /* 0x000fea0003800000 */
[----:B------:R-:W-:Y:S05]  /*1540*/  @P0 BRA `(.L_x_10789) ;  /* 0x0000005000000947 */ /* 0x000fea0003800000 */
[----:B------:R-:W-:Y:S05]  /*1550*/  BRA `(.L_x_10790) ;  /* 0x0000005000007947 */ /* 0x000fea0003800000 */
.L_x_10788:
[----:B-----5:R-:W-:Y:S01]  /*1560*/  FADD.FTZ R49, R29, R49 ;  /* 0x000000311d317221 */ /* 0x020fe20000010000 */
[----:B------:R-:W-:Y:S05]  /*1570*/  BRA `(.L_x_10789) ;  /* 0x0000002000007947 */ /* 0x000fea0003800000 */
.L_x_10787:
[----:B-----5:R-:W-:-:S04]  /*1580*/  FADD.FTZ R49, R25, R49 ;  /* 0x0000003119317221 */ /* 0x020fc80000010000 */
[----:B------:R-:W-:-:S05]  /*1590*/  @P2 FADD.FTZ R49, R29, R49 ;  /* 0x000000311d312221 */ /* 0x000fca0000010000 */
.L_x_10789:
[----:B0-----:R-:W-:Y:S02]  /*15a0*/  MOV R33, R49 ;  /* 0x0000003100217202 */ /* 0x001fe40000000f00 */
.L_x_10790:
[----:B------:R-:W-:Y:S05]  /*15b0*/  @P3 BRA `(.L_x_10791) ;  /* 0x0000007000003947 */ /* 0x000fea0003800000 */
[----:B------:R-:W-:-:S04]  /*15c0*/  ISETP.NE.U32.AND P1, PT, RZ, c[0x0][0x180], PT ;  /* 0x00006000ff007a0c */ /* 0x000fc80003f25070 */
[----:B------:R-:W-:-:S13]  /*15d0*/  ISETP.NE.AND.EX P1, PT, RZ, c[0x0][0x184], PT, P1 ;  /* 0x00006100ff007a0c */ /* 0x000fda0003f25310 */
[----:B------:R-:W-:Y:S05]  /*15e0*/  @P1 BRA `(.L_x_10792) ;  /* 0x0000002000001947 */ /* 0x000fea0003800000 */
[----:B------:R-:W-:Y:S05]  /*15f0*/  @P0 BRA `(.L_x_10793) ;  /* 0x0000005000000947 */ /* 0x000fea0003800000 */
[----:B------:R-:W-:Y:S05]  /*1600*/  BRA `(.L_x_10794) ;  /* 0x0000005000007947 */ /* 0x000fea0003800000 */
.L_x_10792:
[----:B-----5:R-:W-:Y:S01]  /*1610*/  FADD.FTZ R50, R30, R50 ;  /* 0x000000321e327221 */ /* 0x020fe20000010000 */
[----:B------:R-:W-:Y:S05]  /*1620*/  BRA `(.L_x_10793) ;  /* 0x0000002000007947 */ /* 0x000fea0003800000 */
.L_x_10791:
[----:B-----5:R-:W-:-:S04]  /*1630*/  FADD.FTZ R50, R26, R50 ;  /* 0x000000321a327221 */ /* 0x020fc80000010000 */
[----:B------:R-:W-:-:S05]  /*1640*/  @P2 FADD.FTZ R50, R30, R50 ;  /* 0x000000321e322221 */ /* 0x000fca0000010000 */
.L_x_10793:
[----:B0-----:R-:W-:Y:S02]  /*1650*/  MOV R34, R50 ;  /* 0x0000003200227202 */ /* 0x001fe40000000f00 */
.L_x_10794:
[----:B------:R-:W-:Y:S05]  /*1660*/  @P3 BRA `(.L_x_10795) ;  /* 0x0000007000003947 */ /* 0x000fea0003800000 */
[----:B------:R-:W-:-:S04]  /*1670*/  ISETP.NE.U32.AND P1, PT, RZ, c[0x0][0x180], PT ;  /* 0x00006000ff007a0c */ /* 0x000fc80003f25070 */
[----:B------:R-:W-:-:S13]  /*1680*/  ISETP.NE.AND.EX P1, PT, RZ, c[0x0][0x184], PT, P1 ;  /* 0x00006100ff007a0c */ /* 0x000fda0003f25310 */
[----:B------:R-:W-:Y:S05]  /*1690*/  @P1 BRA `(.L_x_10796) ;  /* 0x0000002000001947 */ /* 0x000fea0003800000 */
[----:B------:R-:W-:Y:S05]  /*16a0*/  @P0 BRA `(.L_x_10797) ;  /* 0x0000005000000947 */ /* 0x000fea0003800000 */
[----:B------:R-:W-:Y:S05]  /*16b0*/  BRA `(.L_x_10798) ;  /* 0x0000005000007947 */ /* 0x000fea0003800000 */
.L_x_10796:
[----:B-----5:R-:W-:Y:S01]  /*16c0*/  FADD.FTZ R51, R31, R51 ;  /* 0x000000331f337221 */ /* 0x020fe20000010000 */
[----:B------:R-:W-:Y:S05]  /*16d0*/  BRA `(.L_x_10797) ;  /* 0x0000002000007947 */ /* 0x000fea0003800000 */
.L_x_10795:
[----:B-----5:R-:W-:-:S04]  /*16e0*/  FADD.FTZ R51, R27, R51 ;  /* 0x000000331b337221 */ /* 0x020fc80000010000 */
[----:B------:R-:W-:-:S05]  /*16f0*/  @P2 FADD.FTZ R51, R31, R51 ;  /* 0x000000331f332221 */ /* 0x000fca0000010000 */
.L_x_10797:
[----:B0-----:R-:W-:Y:S02]  /*1700*/  MOV R35, R51 ;  /* 0x0000003300237202 */ /* 0x001fe40000000f00 */
.L_x_10798:
        /* <DEDUP_REMOVED lines=21> */
.L_x_10803:
        /* <DEDUP_REMOVED lines=52> */
.L_x_10804:
[----:B-1----:R-:W-:Y:S01]  /*1ba0*/  FADD.FTZ R105, R105, R54 ;  /* 0x0000003669697221 */ /* 0x002fe20000010000 */
[----:B0-----:R-:W-:Y:S01]  /*1bb0*/  MOV R54, c[0x0][0x1e0] ;  /* 0x0000780000367a02 */ /* 0x001fe20000000f00 */
[----:B------:R-:W-:Y:S01]  /*1bc0*/  FMUL.FTZ R102, R55, R55 ;  /* 0x0000003737667220 */ /* 0x000fe20000410000 */
[----:B------:R-:W-:Y:S01]  /*1bd0*/  ISETP.NE.AND P1, PT, RZ, UR6, PT ;  /* 0x00000006ff007c0c */ /* 0x000fe2000bf25270 */
[----:B------:R-:W-:Y:S02]  /*1be0*/  HFMA2.MMA R96, -RZ, RZ, 0, 2.384185791015625e-07 ;  /* 0x00000004ff607435 */ /* 0x000fe400000001ff */
[----:B------:R-:W-:Y:S01]  /*1bf0*/  FFMA.FTZ R54, R105, R54, c[0x0][0x228] ;  /* 0x00008a0069367623 */ /* 0x000fe20000010036 */
[----:B------:R-:W-:Y:S02]  /*1c00*/  FSEL R103, R102, RZ, P1 ;  /* 0x000000ff66677208 */ /* 0x000fe40000800000 */
[----:B------:R-:W-:-:S03]  /*1c10*/  FSEL R102, R55, RZ, !P1 ;  /* 0x000000ff37667208 */ /* 0x000fc60004800000 */
[----:B------:R-:W-:Y:S02]  /*1c20*/  FADD.FTZ R54, R54, R103 ;  /* 0x0000006736367221 */ /* 0x000fe40000010000 */
[----:B------:R-:W-:Y:S02]  /*1c30*/  @!P2 IMAD.WIDE R52, R99, R96, c[0x0][0x1a0] ;  /* 0x000068006334a625 */ /* 0x000fe400078e0260 */
[----:B------:R-:W0:Y:S02]  /*1c40*/  MUFU.RSQ R115, R54 ;  /* 0x0000003600737308 */ /* 0x000e240000001400 */
[C---:B------:R-:W-:Y:S01]  /*1c50*/  FADD.FTZ R110, -R102.reuse, R36 ;  /* 0x00000024666e7221 */ /* 0x040fe20000010100 */
[----:B------:R-:W-:Y:S01]  /*1c60*/  @!P2 STG.E [R52.64], R55 ;  /* 0x000000373400a986 */ /* 0x000fe2000c101904 */
[C---:B------:R-:W-:Y:S02]  /*1c70*/  FADD.FTZ R106, -R102.reuse, R37 ;  /* 0x00000025666a7221 */ /* 0x040fe40000010100 */
[----:B------:R-:W-:-:S02]  /*1c80*/  FADD.FTZ R38, -R102, R38 ;  /* 0x0000002666267221 */ /* 0x000fc40000010100 */
[----:B------:R-:W-:Y:S01]  /*1c90*/  FADD.FTZ R116, -R102, R39 ;  /* 0x0000002766747221 */ /* 0x000fe20000010100 */
[----:B------:R-:W-:Y:S01]  /*1ca0*/  MOV R39, 0x10 ;  /* 0x0000001000277802 */ /* 0x000fe20000000f00 */
[----:B------:R-:W-:-:S04]  /*1cb0*/  @!P2 IMAD.WIDE R36, R99, R96, c[0x0][0x1a8] ;  /* 0x00006a006324a625 */ /* 0x000fc800078e0260 */
[C---:B------:R-:W-:Y:S02]  /*1cc0*/  FADD.FTZ R120, -R102.reuse, R40 ;  /* 0x0000002866787221 */ /* 0x040fe40000010100 */
[C---:B------:R-:W-:Y:S01]  /*1cd0*/  FADD.FTZ R40, -R102.reuse, R41 ;  /* 0x0000002966287221 */ /* 0x040fe20000010100 */
[----:B0-----:R0:W-:Y:S01]  /*1ce0*/  @!P2 STG.E [R36.64], R115 ;  /* 0x000000732400a986 */ /* 0x0011e2000c101904 */
[C---:B------:R-:W-:Y:S02]  /*1cf0*/  FADD.FTZ R42, -R102.reuse, R42 ;  /* 0x0000002a662a7221 */ /* 0x040fe40000010100 */
[C---:B------:R-:W-:Y:S02]  /*1d00*/  FADD.FTZ R118, -R102.reuse, R43 ;  /* 0x0000002b66767221 */ /* 0x040fe40000010100 */
[C---:B------:R-:W-:Y:S02]  /*1d10*/  FADD.FTZ R122, -R102.reuse, R44 ;  /* 0x0000002c667a7221 */ /* 0x040fe40000010100 */
        /* <DEDUP_REMOVED lines=9> */
[C---:B------:R-:W-:Y:S02]  /*1db0*/  FMUL.FTZ R47, R115.reuse, R116 ;  /* 0x00000074732f7220 */ /* 0x040fe40000410000 */
[----:B------:R-:W-:Y:S02]  /*1dc0*/  FADD.FTZ R102, -R102, R51 ;  /* 0x0000003366667221 */ /* 0x000fe40000010100 */
[C---:B------:R-:W-:Y:S02]  /*1dd0*/  FMUL.FTZ R120, R115.reuse, R120 ;  /* 0x0000007873787220 */ /* 0x040fe40000410000 */
[----:B------:R-:W-:-:S02]  /*1de0*/  FMUL.FTZ R121, R115, R40 ;  /* 0x0000002873797220 */ /* 0x000fc40000410000 */
[C---:B------:R-:W-:Y:S02]  /*1df0*/  FMUL.FTZ R38, R115.reuse, R42 ;  /* 0x0000002a73267220 */ /* 0x040fe40000410000 */
[C---:B0-----:R-:W-:Y:S02]  /*1e00*/  FMUL.FTZ R36, R115.reuse, R118 ;  /* 0x0000007673247220 */ /* 0x041fe40000410000 */
[----:B------:R-:W-:Y:S02]  /*1e10*/  FMUL.FTZ R118, R115, R41 ;  /* 0x0000002973767220 */ /* 0x000fe40000410000 */
[----:B------:R-:W-:-:S04]  /*1e20*/  IMAD.WIDE.U32 R112, R101, R39, c[0x0][0x208] ;  /* 0x0000820065707625 */ /* 0x000fc800078e0027 */
        /* <DEDUP_REMOVED lines=9> */
[----:B------:R-:W-:Y:S02]  /*1ec0*/  FMUL.FTZ R114, R115, R114 ;  /* 0x0000007273727220 */ /* 0x000fe40000410000 */
[----:B------:R-:W-:Y:S01]  /*1ed0*/  IMAD.WIDE.U32 R54, R101, R39, c[0x0][0x210] ;  /* 0x0000840065367625 */ /* 0x000fe200078e0027 */
[----:B------:R0:W-:Y:S03]  /*1ee0*/  STG.E.128 [R112.64], R40 ;  /* 0x0000002870007986 */ /* 0x0001e6000c101d04 */
        /* <DEDUP_REMOVED lines=11> */
[----:B------:R-:W-:-:S03]  /*1fa0*/  IMAD.WIDE.U32 R106, R104, R39, c[0x0][0x208] ;  /* 0x00008200686a7625 */ /* 0x000fc600078e0027 */
[----:B------:R2:W-:Y:S01]  /*1fb0*/  STG.E.128 [R52.64], R48 ;  /* 0x0000003034007986 */ /* 0x0005e2000c101d04 */
[----:B------:R-:W-:-:S04]  /*1fc0*/  IMAD.WIDE.U32 R102, R100, R39, c[0x0][0x208] ;  /* 0x0000820064667625 */ /* 0x000fc800078e0027 */
[----:B------:R-:W-:-:S04]  /*1fd0*/  IMAD.WIDE.U32 R108, R108, R39, c[0x0][0x210] ;  /* 0x000084006c6c7625 */ /* 0x000fc800078e0027 */
[----:B------:R-:W-:-:S04]  /*1fe0*/  IMAD.WIDE.U32 R104, R104, R39, c[0x0][0x210] ;  /* 0x0000840068687625 */ /* 0x000fc800078e0027 */
[----:B------:R-:W-:-:S04]  /*1ff0*/  IMAD.WIDE.U32 R100, R100, R39, c[0x0][0x210] ;  /* 0x0000840064647625 */ /* 0x000fc800078e0027 */
[----:B------:R-:W-:Y:S02]  /*2000*/  FFMA.FTZ R39, R89, R36, R72 ;  /* 0x0000002459277223 */ /* 0x000fe40000010048 */
[----:B------:R-:W-:Y:S02]  /*2010*/  FFMA.FTZ R38, R5, R38, R56 ;  /* 0x0000002605267223 */ /* 0x000fe40000010038 */
[----:B------:R-:W-:Y:S02]  /*2020*/  FFMA.FTZ R37, R87, R121, R70 ;  /* 0x0000007957257223 */ /* 0x000fe40000010046 */
[----:B------:R-:W-:Y:S02]  /*2030*/  FFMA.FTZ R36, R6, R120, R59 ;  /* 0x0000007806247223 */ /* 0x000fe4000001003b */
[----:B0-----:R-:W-:Y:S02]  /*2040*/  FFMA.FTZ R43, R90, R119, R75 ;  /* 0x000000775a2b7223 */ /* 0x001fe4000001004b */
[----:B------:R-:W-:Y:S01]  /*2050*/  FFMA.FTZ R42, R11, R118, R22 ;  /* 0x000000760b2a7223 */ /* 0x000fe20000010016 */
[----:B------:R0:W-:Y:S01]  /*2060*/  STG.E.128 [R108.64], R36 ;  /* 0x000000246c007986 */ /* 0x0001e2000c101d04 */
[----:B------:R-:W-:-:S02]  /*2070*/  FFMA.FTZ R41, R88, R117, R73 ;  /* 0x0000007558297223 */ /* 0x000fc40000010049 */
[----:B------:R-:W-:Y:S02]  /*2080*/  FFMA.FTZ R40, R12, R116, R57 ;  /* 0x000000740c287223 */ /* 0x000fe40000010039 */
[----:B-1----:R-:W-:Y:S02]  /*2090*/  FFMA.FTZ R47, R93, R119, R76 ;  /* 0x000000775d2f7223 */ /* 0x002fe4000001004c */
[----:B------:R-:W-:Y:S01]  /*20a0*/  FFMA.FTZ R46, R3, R118, R20 ;  /* 0x00000076032e7223 */ /* 0x000fe20000010014 */
[----:B------:R0:W-:Y:S01]  /*20b0*/  STG.E.128 [R106.64], R40 ;  /* 0x000000286a007986 */ /* 0x0001e2000c101d04 */
[----:B------:R-:W-:Y:S02]  /*20c0*/  FFMA.FTZ R45, R91, R117, R74 ;  /* 0x000000755b2d7223 */ /* 0x000fe4000001004a */
[----:B------:R-:W-:Y:S02]  /*20d0*/  FFMA.FTZ R44, R4, R116, R23 ;  /* 0x00000074042c7223 */ /* 0x000fe40000010017 */
[----:B--2---:R-:W-:-:S02]  /*20e0*/  FFMA.FTZ R51, R94, R115, R79 ;  /* 0x000000735e337223 */ /* 0x004fc4000001004f */
[----:B------:R-:W-:Y:S01]  /*20f0*/  FFMA.FTZ R50, R9, R114, R18 ;  /* 0x0000007209327223 */ /* 0x000fe20000010012 */
[----:B------:R0:W-:Y:S01]  /*2100*/  STG.E.128 [R104.64], R44 ;  /* 0x0000002c68007986 */ /* 0x0001e2000c101d04 */
[----:B------:R-:W-:Y:S02]  /*2110*/  FFMA.FTZ R49, R92, R111, R77 ;  /* 0x0000006f5c317223 */ /* 0x000fe4000001004d */
[----:B------:R-:W-:Y:S02]  /*2120*/  FFMA.FTZ R48, R10, R110, R21 ;  /* 0x0000006e0a307223 */ /* 0x000fe40000010015 */
[----:B------:R-:W-:Y:S02]  /*2130*/  FFMA.FTZ R55, R97, R115, R80 ;  /* 0x0000007361377223 */ /* 0x000fe40000010050 */
[----:B------:R-:W-:Y:S01]  /*2140*/  FFMA.FTZ R54, R0, R114, R17 ;  /* 0x0000007200367223 */ /* 0x000fe20000010011 */
[----:B------:R0:W-:Y:S01]  /*2150*/  STG.E.128 [R102.64], R48 ;  /* 0x0000003066007986 */ /* 0x0001e2000c101d04 */
[----:B------:R-:W-:-:S02]  /*2160*/  FFMA.FTZ R53, R95, R111, R78 ;  /* 0x0000006f5f357223 */ /* 0x000fc4000001004e */
[----:B------:R-:W-:Y:S02]  /*2170*/  FFMA.FTZ R52, R2, R110, R19 ;  /* 0x0000006e02347223 */ /* 0x000fe40000010013 */
[----:B------:R-:W-:-:S03]  /*2180*/  IMAD R99, R96, c[0x0][0x160], R99 ;  /* 0x0000580060637a24 */ /* 0x000fc600078e0263 */
[----:B------:R0:W-:Y:S02]  /*2190*/  STG.E.128 [R100.64], R52 ;  /* 0x0000003464007986 */ /* 0x0001e4000c101d04 */
[----:B------:R-:W-:-:S13]  /*21a0*/  ISETP.GE.AND P1, PT, R99, c[0x0][0x164], PT ;  /* 0x0000590063007a0c */ /* 0x000fda0003f26270 */
[----:B0----5:R-:W-:Y:S01]  /*21b0*/  @P1 CALL.REL.NOINC `(.L_x_10801) ;  /* 0x0000001000001944 */ /* 0x021fe20003c00000 */
[----:B------:R-:W-:Y:S05]  /*21c0*/  BRA `(.L_x_10802) ;  /* 0xffffe78000007947 */ /* 0x000fea000383ffff */
.L_x_10801:
[----:B------:R-:W-:Y:S05]  /*21d0*/  EXIT ;  /* 0x000000000000794d */ /* 0x000fea0003800000 */
.L_x_10799:
[----:B0-----:R-:W-:Y:S01]  /*21e0*/  HFMA2.MMA R105, -RZ, RZ, 0, 5.9604644775390625e-08 ;  /* 0x00000001ff697435 */ /* 0x001fe200000001ff */
[----:B------:R-:W-:Y:S02]  /*21f0*/  MOV R96, 0x1f ;  /* 0x0000001f00607802 */ /* 0x000fe40000000f00 */
[----:B------:R-:W-:Y:S02]  /*2200*/  MOV R103, 0xffffffff ;  /* 0xffffffff00677802 */ /* 0x000fe40000000f00 */
[----:B------:R-:W-:Y:S02]  /*2210*/  MOV R52, 0x2230 ;  /* 0x0000223000347802 */ /* 0x000fe40000000f00 */
[----:B-----5:R-:W-:Y:S05]  /*2220*/  CALL.REL.NOINC `($__internal_65_$__cuda_sm70_shflsync_bfly_p) ;  /* 0x000005a000007944 */ /* 0x020fea0003c00000 */
[----:B-1----:R-:W-:Y:S01]  /*2230*/  MOV R52, R105 ;  /* 0x0000006900347202 */ /* 0x002fe20000000f00 */
[----:B0-----:R-:W-:Y:S05]  /*2240*/  BRA `(.L_x_10803) ;  /* 0xfffff61000007947 */ /* 0x001fea000383ffff */
.L_x_10800:
[----:B------:R-:W-:Y:S01]  /*2250*/  HFMA2.MMA R105, -RZ, RZ, 0, 1.1920928955078125e-07 ;  /* 0x00000002ff697435 */ /* 0x000fe200000001ff */
[----:B0-----:R-:W-:Y:S02]  /*2260*/  MOV R54, R102 ;  /* 0x0000006600367202 */ /* 0x001fe40000000f00 */
[----:B------:R-:W-:Y:S02]  /*2270*/  MOV R96, 0x1f ;  /* 0x0000001f00607802 */ /* 0x000fe40000000f00 */
[----:B------:R-:W-:-:S02]  /*2280*/  MOV R103, 0xffffffff ;  /* 0xffffffff00677802 */ /* 0x000fc40000000f00 */
[----:B------:R-:W-:Y:S02]  /*2290*/  MOV R52, 0x22b0 ;  /* 0x000022b000347802 */ /* 0x000fe40000000f00 */
[----:B-----5:R-:W-:Y:S05]  /*22a0*/  CALL.REL.NOINC `($__internal_65_$__cuda_sm70_shflsync_bfly_p) ;  /* 0x0000052000007944 */ /* 0x020fea0003c00000 */
[----:B01----:R-:W-:Y:S01]  /*22b0*/  FADD.FTZ R54, R102, R105 ;  /* 0x0000006966367221 */ /* 0x003fe20000010000 */
[----:B------:R-:W-:Y:S01]  /*22c0*/  HFMA2.MMA R105, -RZ, RZ, 0, 2.384185791015625e-07 ;  /* 0x00000004ff697435 */ /* 0x000fe200000001ff */
[----:B------:R-:W-:Y:S02]  /*22d0*/  MOV R96, 0x1f ;  /* 0x0000001f00607802 */ /* 0x000fe40000000f00 */
[----:B------:R-:W-:Y:S02]  /*22e0*/  MOV R103, 0xffffffff ;  /* 0xffffffff00677802 */ /* 0x000fe40000000f00 */
[----:B------:R-:W-:Y:S02]  /*22f0*/  MOV R52, 0x2310 ;  /* 0x0000231000347802 */ /* 0x000fe40000000f00 */
[----:B------:R-:W-:Y:S05]  /*2300*/  CALL.REL.NOINC `($__internal_65_$__cuda_sm70_shflsync_bfly_p) ;  /* 0x000004c000007944 */ /* 0x000fea0003c00000 */
[----:B01----:R-:W-:Y:S01]  /*2310*/  FADD.FTZ R54, R54, R105 ;  /* 0x0000006936367221 */ /* 0x003fe20000010000 */
[----:B------:R-:W-:Y:S01]  /*2320*/  HFMA2.MMA R105, -RZ, RZ, 0, 4.76837158203125e-07 ;  /* 0x00000008ff697435 */ /* 0x000fe200000001ff */
[----:B------:R-:W-:Y:S02]  /*2330*/  MOV R96, 0x1f ;  /* 0x0000001f00607802 */ /* 0x000fe40000000f00 */
[----:B------:R-:W-:-:S02]  /*2340*/  MOV R103, 0xffffffff ;  /* 0xffffffff00677802 */ /* 0x000fc40000000f00 */
[----:B------:R-:W-:Y:S02]  /*2350*/  MOV R52, 0x2370 ;  /* 0x0000237000347802 */ /* 0x000fe40000000f00 */
[----:B------:R-:W-:Y:S05]  /*2360*/  CALL.REL.NOINC `($__internal_65_$__cuda_sm70_shflsync_bfly_p) ;  /* 0x0000046000007944 */ /* 0x000fea0003c00000 */
[----:B01----:R-:W-:Y:S01]  /*2370*/  FADD.FTZ R54, R54, R105 ;  /* 0x0000006936367221 */ /* 0x003fe20000010000 */
[----:B------:R-:W-:Y:S01]  /*2380*/  HFMA2.MMA R105, -RZ, RZ, 0, 9.5367431640625e-07 ;  /* 0x00000010ff697435 */ /* 0x000fe200000001ff */
[----:B------:R-:W-:Y:S02]  /*2390*/  MOV R96, 0x1f ;  /* 0x0000001f00607802 */ /* 0x000fe40000000f00 */
[----:B------:R-:W-:Y:S02]  /*23a0*/  MOV R103, 0xffffffff ;  /* 0xffffffff00677802 */ /* 0x000fe40000000f00 */
[----:B------:R-:W-:Y:S02]  /*23b0*/  MOV R52, 0x23d0 ;  /* 0x000023d000347802 */ /* 0x000fe40000000f00 */
[----:B------:R-:W-:Y:S05]  /*23c0*/  CALL.REL.NOINC `($__internal_65_$__cuda_sm70_shflsync_bfly_p) ;  /* 0x0000040000007944 */ /* 0x000fea0003c00000 */
        /* <DEDUP_REMOVED lines=38> */
[----:B------:R-:W-:Y:S05]  /*2630*/  CALL.REL.NOINC `($__internal_65_$__cuda_sm70_shflsync_bfly_p) ;  /* 0x0000019000007944 */ /* 0x000fea0003c00000 */
[----:B01----:R-:W-:Y:S01]  /*2640*/  FADD.FTZ R54, R54, R105 ;  /* 0x0000006936367221 */ /* 0x003fe20000010000 */
[----:B------:R-:W-:Y:S01]  /*2650*/  HFMA2.MMA R105, -RZ, RZ, 0, 1.1920928955078125e-07 ;  /* 0x00000002ff697435 */ /* 0x000fe200000001ff */
[----:B------:R-:W-:Y:S02]  /*2660*/  MOV R96, 0x1f ;  /* 0x0000001f00607802 */ /* 0x000fe40000000f00 */
[----:B------:R-:W-:Y:S02]  /*2670*/  MOV R103, 0xffffffff ;  /* 0xffffffff00677802 */ /* 0x000fe40000000f00 */
[----:B------:R-:W-:Y:S02]  /*2680*/  MOV R52, 0x26a0 ;  /* 0x000026a000347802 */ /* 0x000fe40000000f00 */
[----:B------:R-:W-:Y:S05]  /*2690*/  CALL.REL.NOINC `($__internal_65_$__cuda_sm70_shflsync_bfly_p) ;  /* 0x0000013000007944 */ /* 0x000fea0003c00000 */
[----:B01----:R-:W-:Y:S01]  /*26a0*/  FADD.FTZ R54, R54, R105 ;  /* 0x0000006936367221 */ /* 0x003fe20000010000 */
[----:B------:R-:W-:Y:S01]  /*26b0*/  HFMA2.MMA R105, -RZ, RZ, 0, 2.384185791015625e-07 ;  /* 0x00000004ff697435 */ /* 0x000fe200000001ff */
[----:B------:R-:W-:Y:S02]  /*26c0*/  MOV R96, 0x1f ;  /* 0x0000001f00607802 */ /* 0x000fe40000000f00 */
[----:B------:R-:W-:-:S02]  /*26d0*/  MOV R103, 0xffffffff ;  /* 0xffffffff00677802 */ /* 0x000fc40000000f00 */
[----:B------:R-:W-:Y:S02]  /*26e0*/  MOV R52, 0x2700 ;  /* 0x0000270000347802 */ /* 0x000fe40000000f00 */
[----:B------:R-:W-:Y:S05]  /*26f0*/  CALL.REL.NOINC `($__internal_65_$__cuda_sm70_shflsync_bfly_p) ;  /* 0x000000d000007944 */ /* 0x000fea0003c00000 */
[----:B01----:R-:W-:Y:S01]  /*2700*/  FADD.FTZ R54, R54, R105 ;  /* 0x0000006936367221 */ /* 0x003fe20000010000 */
[----:B------:R-:W-:Y:S01]  /*2710*/  HFMA2.MMA R105, -RZ, RZ, 0, 4.76837158203125e-07 ;  /* 0x00000008ff697435 */ /* 0x000fe200000001ff */
[----:B------:R-:W-:Y:S02]  /*2720*/  MOV R96, 0x1f ;  /* 0x0000001f00607802 */ /* 0x000fe40000000f00 */
[----:B------:R-:W-:Y:S02]  /*2730*/  MOV R103, 0xffffffff ;  /* 0xffffffff00677802 */ /* 0x000fe40000000f00 */
[----:B------:R-:W-:Y:S02]  /*2740*/  MOV R52, 0x2760 ;  /* 0x0000276000347802 */ /* 0x000fe40000000f00 */
[----:B------:R-:W-:Y:S05]  /*2750*/  CALL.REL.NOINC `($__internal_65_$__cuda_sm70_shflsync_bfly_p) ;  /* 0x0000007000007944 */ /* 0x000fea0003c00000 */
[----:B01----:R-:W-:Y:S01]  /*2760*/  FADD.FTZ R54, R54, R105 ;  /* 0x0000006936367221 */ /* 0x003fe20000010000 */
[----:B------:R-:W-:Y:S01]  /*2770*/  HFMA2.MMA R105, -RZ, RZ, 0, 9.5367431640625e-07 ;  /* 0x00000010ff697435 */ /* 0x000fe200000001ff */
[----:B------:R-:W-:Y:S02]  /*2780*/  MOV R96, 0x1f ;  /* 0x0000001f00607802 */ /* 0x000fe40000000f00 */
[----:B------:R-:W-:-:S02]  /*2790*/  MOV R103, 0xffffffff ;  /* 0xffffffff00677802 */ /* 0x000fc40000000f00 */
[----:B------:R-:W-:Y:S02]  /*27a0*/  MOV R52, 0x27c0 ;  /* 0x000027c000347802 */ /* 0x000fe40000000f00 */
[----:B------:R-:W-:Y:S05]  /*27b0*/  CALL.REL.NOINC `($__internal_65_$__cuda_sm70_shflsync_bfly_p) ;  /* 0x0000001000007944 */ /* 0x000fea0003c00000 */
[----:B01----:R-:W-:Y:S05]  /*27c0*/  BRA `(.L_x_10804) ;  /* 0xfffff3d000007947 */ /* 0x003fea000383ffff */
        .weak           $__internal_65_$__cuda_sm70_shflsync_bfly_p
        .type           $__internal_65_$__cuda_sm70_shflsync_bfly_p,@function
        .size           $__internal_65_$__cuda_sm70_shflsync_bfly_p,(.L_x_13605 - $__internal_65_$__cuda_sm70_shflsync_bfly_p)
$__internal_65_$__cuda_sm70_shflsync_bfly_p:
[----:B------:R-:W-:Y:S01]  /*27d0*/  HFMA2.MMA R53, -RZ, RZ, 0, 0 ;  /* 0x00000000ff357435 */ /* 0x000fe200000001ff */
[----:B------:R-:W-:Y:S04]  /*27e0*/  WARPSYNC R103 ;  /* 0x0000006700007348 */ /* 0x000fe80003800000 */
[----:B------:R0:W1:Y:S01]  /*27f0*/  SHFL.BFLY PT, R105, R54, R105, R96 ;  /* 0x0c00006936697389 */ /* 0x00006200000e0060 */
[----:B------:R-:W-:Y:S05]  /*2800*/  RET.REL.NODEC R52 `(_ZN10layer_norm31ln_parallel_residual_fwd_kernelINS_13Kernel_traitsI6__halfffffjLj512ELj1ELj4ELj1ELj16ENS_18Kernel_traits_baseILj512ES2_ffffjLj128EEEEELb0ELb0ELb1EEEvNS_9FwdParamsE) ;  /* 0xffffd7f034007950 */ /* 0x000fea0003c3ffff */
.L_x_10805:
        /* <DEDUP_REMOVED lines=15> */
.L_x_13605:


//--------------------- .text._ZN10layer_norm31ln_parallel_residual_fwd_kernelINS_13Kernel_traitsI6__halfffffjLj512ELj1ELj4ELj1ELj16ENS_18Kernel_traits_baseILj512ES2_ffffjLj128EEEEELb0ELb1ELb0EEEvNS_9FwdParamsE --------------------------
	.section	.text._ZN10layer_norm31ln_parallel_residual_fwd_kernelINS_13Kernel_traitsI6__halfffffjLj512ELj1ELj4ELj1ELj16ENS_18Kernel_traits_baseILj512ES2_ffffjLj128EEEEELb0ELb1ELb0EEEvNS_9FwdParamsE,"ax",@progbits
	.sectioninfo	@"SHI_REGISTERS=76"
	.align	128
        .global         _ZN10layer_norm31ln_parallel_residual_fwd_kernelINS_13Kernel_traitsI6__halfffffjLj512ELj1ELj4ELj1ELj16ENS_18Kernel_traits_baseILj512ES2_ffffjLj128EEEEELb0ELb1ELb0EEEvNS_9FwdParamsE
        .type           _ZN10layer_norm31ln_parallel_residual_fwd_kernelINS_13Kernel_traitsI6__halfffffjLj512ELj1ELj4ELj1ELj16ENS_18Kernel_traits_baseILj512ES2_ffffjLj128EEEEELb0ELb1ELb0EEEvNS_9FwdParamsE,@function
        .size           _ZN10layer_norm31ln_parallel_residual_fwd_kernelINS_13Kernel_traitsI6__halfffffjLj512ELj1ELj4ELj1ELj16ENS_18Kernel_traits_baseILj512ES2_ffffjLj128EEEEELb0ELb1ELb0EEEvNS_9FwdParamsE,(.L_x_13606 - _ZN10layer_norm31ln_parallel_residual_fwd_kernelINS_13Kernel_traitsI6__halfffffjLj512ELj1ELj4ELj1ELj16ENS_18Kernel_traits_baseILj512ES2_ffffjLj128EEEEELb0ELb1ELb0EEEvNS_9FwdParamsE)
        .other          _ZN10layer_norm31ln_parallel_residual_fwd_kernelINS_13Kernel_traitsI6__halfffffjLj512ELj1ELj4ELj1ELj16ENS_18Kernel_traits_baseILj512ES2_ffffjLj128EEEEELb0ELb1ELb0EEEvNS_9FwdParamsE,@"STO_CUDA_ENTRY STV_DEFAULT"
_ZN10layer_norm31ln_parallel_residual_fwd_kernelINS_13Kernel_traitsI6__halfffffjLj512ELj1ELj4ELj1ELj16ENS_18Kernel_traits_baseILj512ES2_ffffjLj128EEEEELb0ELb1ELb0EEEvNS_9FwdParamsE:
.text._ZN10layer_norm31ln_parallel_residual_fwd_kernelINS_13Kernel_traitsI6__halfffffjLj512ELj1ELj4ELj1ELj16ENS_18Kernel_traits_baseILj512ES2_ffffjLj128EEEEELb0ELb1ELb0EEEvNS_9FwdParamsE:
[----:B------:R-:W-:Y:S02]  /*0000*/  MOV R1, c[0x0][0x28] ;  /* 0x00000a0000017a02 */ /* 0x000fe40000000f00 */
[----:B------:R-:W0:Y:S01]  /*0010*/  S2R R2, SR_TID.X ;  /* 0x0000000000027919 */ /* 0x000e220000002100 */
[----:B------:R-:W-:Y:S01]  /*0020*/  IMAD.MOV.U32 R0, RZ, RZ, c[0x0][0x168] ;  /* 0x00005a00ff007624 */ /* 0x000fe200078e00ff */
[----:B------:R-:W-:Y:S01]  /*0030*/  ULDC.64 UR4, c[0x0][0x118] ;  /* 0x0000460000047ab9 */ /* 0x000fe20000000a00 */
[----:B------:R-:W-:Y:S01]  /*0040*/  BSSY B0, `(.L_x_10806) ;  /* 0x0000019000007945 */ /* 0x000fe20003800000 */
[----:B------:R-:W1:Y:S02]  /*0050*/  S2R R5, SR_CTAID.X ;  /* 0x0000000000057919 */ /* 0x000e640000002500 */
[----:B------:R-:W-:-:S04]  /*0060*/  SHF.R.S32.HI R0, RZ, 0x1f, R0 ;  /* 0x0000001fff007819 */ /* 0x000fc80000011400 */
[----:B------:R-:W-:Y:S02]  /*0070*/  LEA.HI R0, R0, c[0x0][0x168], RZ, 0x2 ;  /* 0x00005a0000007a11 */ /* 0x000fe400078f10ff */
[----:B0-----:R-:W-:-:S04]  /*0080*/  LOP3.LUT R3, R2, 0x1f, RZ, 0xc, !PT ;  /* 0x0000001f02037812 */ /* 0x001fc800078e0cff */
[----:B------:R-:W-:Y:S02]  /*0090*/  LEA.HI.SX32 R64, R0, R3, 0x1e ;  /* 0x0000000300407211 */ /* 0x000fe400078ff2ff */
[----:B------:R-:W-:Y:S02]  /*00a0*/  SHF.R.U32.HI R0, RZ, 0x5, R2 ;  /* 0x00000005ff007819 */ /* 0x000fe40000011602 */
[C---:B------:R-:W-:Y:S02]  /*00b0*/  LOP3.LUT P0, RZ, R64.reuse, 0xffffffe0, RZ, 0xc0, !PT ;  /* 0xffffffe040ff7812 */ /* 0x040fe4000780c0ff */
[C---:B------:R-:W-:Y:S02]  /*00c0*/  ISETP.GE.U32.AND P5, PT, R64.reuse, 0x40, PT ;  /* 0x000000404000780c */ /* 0x040fe40003fa6070 */
[----:B-1----:R-:W-:Y:S02]  /*00d0*/  LEA R20, R5, R0, 0x2 ;  /* 0x0000000005147211 */ /* 0x002fe400078e10ff */
[----:B------:R-:W-:-:S02]  /*00e0*/  ISETP.GE.U32.AND P1, PT, R64, 0x60, PT ;  /* 0x000000604000780c */ /* 0x000fc40003f26070 */
[----:B------:R-:W-:Y:S02]  /*00f0*/  ISETP.GE.U32.AND P2, PT, R64, 0x80, PT ;  /* 0x000000804000780c */ /* 0x000fe40003f46070 */
[----:B------:R-:W-:Y:S02]  /*0100*/  P2R R3, PR, RZ, 0x20 ;  /* 0x00000020ff037803 */ /* 0x000fe40000000000 */
[----:B------:R-:W-:Y:S01]  /*0110*/  LOP3.LUT R0, R2, 0x1f, RZ, 0xc0, !PT ;  /* 0x0000001f02007812 */ /* 0x000fe200078ec0ff */
[----:B------:R-:W-:Y:S05]  /*0120*/  @!P0 BRA `(.L_x_10807) ;  /* 0x000000a000008947 */ /* 0x000fea0003800000 */
[----:B------:R-:W-:Y:S01]  /*0130*/  ISETP.NE.U32.AND P3, PT, RZ, c[0x0][0x218], PT ;  /* 0x00008600ff007a0c */ /* 0x000fe20003f65070 */
[----:B------:R-:W-:-:S03]  /*0140*/  IMAD.MOV.U32 R5, RZ, RZ, 0x8 ;  /* 0x00000008ff057424 */ /* 0x000fc600078e00ff */
[----:B------:R-:W-:Y:S01]  /*0150*/  ISETP.NE.AND.EX P3, PT, RZ, c[0x0][0x21c], PT, P3 ;  /* 0x00008700ff007a0c */ /* 0x000fe20003f65330 */
[----:B------:R-:W-:-:S05]  /*0160*/  IMAD.WIDE.U32 R4, R0, R5, c[0x0][0x1b0] ;  /* 0x00006c0000047625 */ /* 0x000fca00078e0005 */
[----:B------:R0:W5:Y:S07]  /*0170*/  LDG.E.64 R14, [R4.64] ;  /* 0x00000004040e7981 */ /* 0x00016e000c1e1b00 */
[----:B------:R-:W-:-:S04]  /*0180*/  @P3 LEA R6, P4, R0, c[0x0][0x218], 0x3 ;  /* 0x0000860000063a11 */ /* 0x000fc800078818ff */
[----:B------:R-:W-:-:S05]  /*0190*/  @P3 LEA.HI.X R7, R0, c[0x0][0x21c], RZ, 0x3, P4 ;  /* 0x0000870000073a11 */ /* 0x000fca00020f1cff */
[----:B------:R0:W5:Y:S01]  /*01a0*/  @P3 LDG.E.64 R2, [R6.64] ;  /* 0x0000000406023981 */ /* 0x000162000c1e1b00 */
[----:B------:R-:W-:Y:S01]  /*01b0*/  LOP3.LUT R0, R0, 0x20, RZ, 0xfc, !PT ;  /* 0x0000002000007812 */ /* 0x000fe200078efcff */
[----:B------:R-:W-:Y:S02]  /*01c0*/  @!P3 CS2R R2, SRZ ;  /* 0x000000000002b805 */ /* 0x000fe4000001ff00 */
.L_x_10807:
[----:B0-----:R-:W-:Y:S05]  /*01d0*/  BSYNC B0 ;  /* 0x0000000000007941 */ /* 0x001fea0003800000 */
.L_x_10806:
[----:B------:R-:W-:Y:S01]  /*01e0*/  BSSY B0, `(.L_x_10808) ;  /* 0x000000c000007945 */ /* 0x000fe20003800000 */
[----:B------:R-:W-:Y:S05]  /*01f0*/  @!P5 BRA `(.L_x_10809) ;  /* 0x000000a00000d947 */ /* 0x000fea0003800000 */
[----:B------:R-:W-:Y:S01]  /*0200*/  ISETP.NE.U32.AND P3, PT, RZ, c[0x0][0x218], PT ;  /* 0x00008600ff007a0c */ /* 0x000fe20003f65070 */
[----:B------:R-:W-:-:S03]  /*0210*/  HFMA2.MMA R9, -RZ, RZ, 0, 4.76837158203125e-07 ;  /* 0x00000008ff097435 */ /* 0x000fc600000001ff */
[----:B------:R-:W-:-:S13]  /*0220*/  ISETP.NE.AND.EX P3, PT, RZ, c[0x0][0x21c], PT, P3 ;  /* 0x00008700ff007a0c */ /* 0x000fda0003f65330 */
[----:B------:R-:W-:-:S04]  /*0230*/  @P3 LEA R6, P4, R0, c[0x0][0x218], 0x3 ;  /* 0x0000860000063a11 */ /* 0x000fc800078818ff */
[C---:B------:R-:W-:Y:S01]  /*0240*/  @P3 LEA.HI.X R7, R0.reuse, c[0x0][0x21c], RZ, 0x3, P4 ;  /* 0x0000870000073a11 */ /* 0x040fe200020f1cff */
[----:B------:R-:W-:-:S04]  /*0250*/  IMAD.WIDE.U32 R8, R0, R9, c[0x0][0x1b0] ;  /* 0x00006c0000087625 */ /* 0x000fc800078e0009 */
[----:B------:R0:W5:Y:S04]  /*0260*/  @P3 LDG.E.64 R4, [R6.64] ;  /* 0x0000000406043981 */ /* 0x000168000c1e1b00 */
[----:B------:R0:W5:Y:S01]  /*0270*/  LDG.E.64 R16, [R8.64] ;  /* 0x0000000408107981 */ /* 0x000162000c1e1b00 */
[----:B------:R-:W-:Y:S01]  /*0280*/  IADD3 R0, R0, 0x20, RZ ;  /* 0x0000002000007810 */ /* 0x000fe20007ffe0ff */
[----:B------:R-:W-:Y:S02]  /*0290*/  @!P3 CS2R R4, SRZ ;  /* 0x000000000004b805 */ /* 0x000fe4000001ff00 */
.L_x_10809:
[----:B0-----:R-:W-:Y:S05]  /*02a0*/  BSYNC B0 ;  /* 0x0000000000007941 */ /* 0x001fea0003800000 */
.L_x_10808:
[----:B------:R-:W-:Y:S01]  /*02b0*/  BSSY B0, `(.L_x_10810) ;  /* 0x000000c000007945 */ /* 0x000fe20003800000 */
        /* <DEDUP_REMOVED lines=9> */
[----:B------:R-:W-:Y:S01]  /*0350*/  IADD3 R0, R0, 0x20, RZ ;  /* 0x0000002000007810 */ /* 0x000fe20007ffe0ff */
[----:B------:R-:W-:Y:S02]  /*0360*/  @!P3 CS2R R6, SRZ ;  /* 0x000000000006b805 */ /* 0x000fe4000001ff00 */
.L_x_10811:
[----:B0-----:R-:W-:Y:S05]  /*0370*/  BSYNC B0 ;  /* 0x0000000000007941 */ /* 0x001fea0003800000 */
.L_x_10810:
[----:B------:R-:W-:Y:S01]  /*0380*/  BSSY B0, `(.L_x_10812) ;  /* 0x000000b000007945 */ /* 0x000fe20003800000 */
[----:B------:R-:W-:Y:S05]  /*0390*/  @!P2 BRA `(.L_x_10813) ;  /* 0x000000900000a947 */ /* 0x000fea0003800000 */
[----:B------:R-:W-:Y:S02]  /*03a0*/  ISETP.NE.U32.AND P3, PT, RZ, c[0x0][0x218], PT ;  /* 0x00008600ff007a0c */ /* 0x000fe40003f65070 */
[----:B------:R-:W-:Y:S02]  /*03b0*/  MOV R11, 0x8 ;  /* 0x00000008000b7802 */ /* 0x000fe40000000f00 */
[----:B------:R-:W-:-:S03]  /*03c0*/  ISETP.NE.AND.EX P3, PT, RZ, c[0x0][0x21c], PT, P3 ;  /* 0x00008700ff007a0c */ /* 0x000fc60003f65330 */
[----:B------:R-:W-:-:S06]  /*03d0*/  IMAD.WIDE.U32 R10, R0, R11, c[0x0][0x1b0] ;  /* 0x00006c00000a7625 */ /* 0x000fcc00078e000b */
[----:B------:R-:W5:Y:S04]  /*03e0*/  LDG.E.64 R10, [R10.64] ;  /* 0x000000040a0a7981 */ /* 0x000f68000c1e1b00 */
[----:B------:R-:W-:-:S04]  /*03f0*/  @P3 LEA R12, P4, R0, c[0x0][0x218], 0x3 ;  /* 0x00008600000c3a11 */ /* 0x000fc800078818ff */
[----:B------:R-:W-:-:S05]  /*0400*/  @P3 LEA.HI.X R13, R0, c[0x0][0x21c], RZ, 0x3, P4 ;  /* 0x00008700000d3a11 */ /* 0x000fca00020f1cff */
[----:B------:R0:W5:Y:S01]  /*0410*/  @P3 LDG.E.64 R8, [R12.64] ;  /* 0x000000040c083981 */ /* 0x000162000c1e1b00 */
[----:B------:R-:W-:-:S03]  /*0420*/  @!P3 CS2R R8, SRZ ;  /* 0x000000000008b805 */ /* 0x000fc6000001ff00 */
.L_x_10813:
[----:B0-----:R-:W-:Y:S05]  /*0430*/  BSYNC B0 ;  /* 0x0000000000007941 */ /* 0x001fea0003800000 */
.L_x_10812:
[----:B------:R-:W-:Y:S01]  /*0440*/  ISETP.GE.AND P3, PT, R20, c[0x0][0x164], PT ;  /* 0x0000590014007a0c */ /* 0x000fe20003f66270 */
[----:B------:R-:W-:Y:S02]  /*0450*/  ULDC.64 UR6, c[0x0][0x180] ;  /* 0x0000600000067ab9 */ /* 0x000fe40000000a00 */
[----:B------:R-:W-:Y:S02]  /*0460*/  ULDC.64 UR8, c[0x0][0x178] ;  /* 0x00005e0000087ab9 */ /* 0x000fe40000000a00 */
[----:B------:R-:W-:-:S04]  /*0470*/  ULOP3.LUT UP0, URZ, UR6, UR8, URZ, 0xfc, !UPT ;  /* 0x00000008063f7292 */ /* 0x000fc8000f80fc3f */
[----:B------:R-:W-:-:S04]  /*0480*/  ULOP3.LUT UP0, URZ, UR7, UR9, URZ, 0xfc, UP0 ;  /* 0x00000009073f7292 */ /* 0x000fc8000800fc3f */
[----:B------:R-:W-:Y:S08]  /*0490*/  @P3 EXIT ;  /* 0x000000000000394d */ /* 0x000ff00003800000 */
[--C-:B-----5:R-:W-:Y:S01]  /*04a0*/  SHF.R.U64 R59, R2, 0x10, R3.reuse ;  /* 0x00000010023b7819 */ /* 0x120fe20000001203 */
[----:B------:R-:W-:Y:S01]  /*04b0*/  HADD2.F32 R0, -RZ, R2.H0_H0 ;  /* 0x20000002ff007230 */ /* 0x000fe20000004100 */
[----:B------:R-:W-:Y:S01]  /*04c0*/  SHF.R.U32.HI R61, RZ, 0x10, R3 ;  /* 0x00000010ff3d7819 */ /* 0x000fe20000011603 */
[----:B------:R-:W-:Y:S01]  /*04d0*/  HADD2.F32 R2, -RZ, R3.H0_H0 ;  /* 0x20000003ff027230 */ /* 0x000fe20000004100 */
[----:B------:R-:W-:Y:S01]  /*04e0*/  SHF.R.U64 R58, R4, 0x10, R5 ;  /* 0x00000010043a7819 */ /* 0x000fe20000001205 */
[----:B------:R-:W-:Y:S01]  /*04f0*/  HADD2.F32 R3, -RZ, R4.H0_H0 ;  /* 0x20000004ff037230 */ /* 0x000fe20000004100 */
[----:B------:R-:W-:Y:S01]  /*0500*/  IMAD.MOV.U32 R12, RZ, RZ, R14 ;  /* 0x000000ffff0c7224 */ /* 0x000fe200078e000e */
[--C-:B------:R-:W-:Y:S01]  /*0510*/  SHF.R.U64 R13, R14, 0x10, R15.reuse ;  /* 0x000000100e0d7819 */ /* 0x100fe2000000120f */
        /* <DEDUP_REMOVED lines=50> */
.L_x_10897:
        /* <DEDUP_REMOVED lines=16> */
[----:B------:R-:W5:Y:S03]  /*0940*/  LDG.E.128 R12, [R12.64] ;  /* 0x000000040c0c7981 */ /* 0x000f66000c1e1d00 */
[C---:B------:R-:W-:Y:S02]  /*0950*/  @P4 LEA.HI.X R43, R69.reuse, c[0x0][0x17c], RZ, 0x4, P5 ;  /* 0x00005f00452b4a11 */ /* 0x040fe400028f24ff */
[----:B------:R-:W-:-:S03]  /*0960*/  @P3 LEA R40, P5, R69, c[0x0][0x180], 0x4 ;  /* 0x0000600045283a11 */ /* 0x000fc600078a20ff */
[----:B------:R0:W5:Y:S01]  /*0970*/  @P4 LDG.E.128 R16, [R42.64] ;  /* 0x000000042a104981 */ /* 0x000162000c1e1d00 */
        /* <DEDUP_REMOVED lines=8> */
[----:B------:R-:W-:-:S13]  /*0a00*/  PLOP3.LUT P5, PT, PT, PT, UP0, 0x80, 0x0 ;  /* 0x000000000000781c */ /* 0x000fda0003faf008 */
[----:B------:R-:W-:Y:S05]  /*0a10*/  @P5 BRA `(.L_x_10818) ;  /* 0x0000005000005947 */ /* 0x000fea0003800000 */
[----:B------:R-:W-:Y:S05]  /*0a20*/  BRA `(.L_x_10819) ;  /* 0x0000005000007947 */ /* 0x000fea0003800000 */
.L_x_10817:
[----:B-----5:R-:W-:Y:S01]  /*0a30*/  FADD.FTZ R12, R20, R12 ;  /* 0x0000000c140c7221 */ /* 0x020fe20000010000 */
[----:B------:R-:W-:Y:S05]  /*0a40*/  BRA `(.L_x_10818) ;  /* 0x0000002000007947 */ /* 0x000fea0003800000 */
.L_x_10816:
[----:B0----5:R-:W-:-:S04]  /*0a50*/  FADD.FTZ R12, R16, R12 ;  /* 0x0000000c100c7221 */ /* 0x021fc80000010000 */
[----:B------:R-:W-:-:S05]  /*0a60*/  @P3 FADD.FTZ R12, R20, R12 ;  /* 0x0000000c140c3221 */ /* 0x000fca0000010000 */
.L_x_10818:
[----:B-----5:R-:W-:Y:S02]  /*0a70*/  MOV R24, R12 ;  /* 0x0000000c00187202 */ /* 0x020fe40000000f00 */
.L_x_10819:
[----:B------:R-:W-:Y:S05]  /*0a80*/  @P4 BRA `(.L_x_10820) ;  /* 0x0000008000004947 */ /* 0x000fea0003800000 */
[----:B------:R-:W-:-:S04]  /*0a90*/  ISETP.NE.U32.AND P5, PT, RZ, c[0x0][0x180], PT ;  /* 0x00006000ff007a0c */ /* 0x000fc80003fa5070 */
[----:B------:R-:W-:-:S13]  /*0aa0*/  ISETP.NE.AND.EX P5, PT, RZ, c[0x0][0x184], PT, P5 ;  /* 0x00006100ff007a0c */ /* 0x000fda0003fa5350 */
[----:B------:R-:W-:Y:S05]  /*0ab0*/  @P5 BRA `(.L_x_10821) ;  /* 0x0000003000005947 */ /* 0x000fea0003800000 */
[----:B------:R-:W-:-:S13]  /*0ac0*/  PLOP3.LUT P5, PT, PT, PT, UP0, 0x80, 0x0 ;  /* 0x000000000000781c */ /* 0x000fda0003faf008 */
[----:B------:R-:W-:Y:S05]  /*0ad0*/  @P5 BRA `(.L_x_10822) ;  /* 0x0000005000005947 */ /* 0x000fea0003800000 */
[----:B------:R-:W-:Y:S05]  /*0ae0*/  BRA `(.L_x_10823) ;  /* 0x0000005000007947 */ /* 0x000fea0003800000 */
.L_x_10821:
[----:B-----5:R-:W-:Y:S01]  /*0af0*/  FADD.FTZ R13, R21, R13 ;  /* 0x0000000d150d7221 */ /* 0x020fe20000010000 */
[----:B------:R-:W-:Y:S05]  /*0b00*/  BRA `(.L_x_10822) ;  /* 0x0000002000007947 */ /* 0x000fea0003800000 */
.L_x_10820:
[----:B-----5:R-:W-:-:S04]  /*0b10*/  FADD.FTZ R13, R17, R13 ;  /* 0x0000000d110d7221 */ /* 0x020fc80000010000 */
[----:B------:R-:W-:-:S04]  /*0b20*/  @P3 FADD.FTZ R13, R21, R13 ;  /* 0x0000000d150d3221 */ /* 0x000fc80000010000 */
.L_x_10822:
[----:B-----5:R-:W-:-:S03]  /*0b30*/  IMAD.MOV.U32 R25, RZ, RZ, R13 ;  /* 0x000000ffff197224 */ /* 0x020fc600078e000d */
.L_x_10823:
[----:B------:R-:W-:Y:S05]  /*0b40*/  @P4 BRA `(.L_x_10824) ;  /* 0x0000008000004947 */ /* 0x000fea0003800000 */
[----:B------:R-:W-:-:S04]  /*0b50*/  ISETP.NE.U32.AND P5, PT, RZ, c[0x0][0x180], PT ;  /* 0x00006000ff007a0c */ /* 0x000fc80003fa5070 */
[----:B------:R-:W-:-:S13]  /*0b60*/  ISETP.NE.AND.EX P5, PT, RZ, c[0x0][0x184], PT, P5 ;  /* 0x00006100ff007a0c */ /* 0x000fda0003fa5350 */
[----:B------:R-:W-:Y:S05]  /*0b70*/  @P5 BRA `(.L_x_10825) ;  /* 0x0000003000005947 */ /* 0x000fea0003800000 */
[----:B------:R-:W-:-:S13]  /*0b80*/  PLOP3.LUT P5, PT, PT, PT, UP0, 0x80, 0x0 ;  /* 0x000000000000781c */ /* 0x000fda0003faf008 */
[----:B------:R-:W-:Y:S05]  /*0b90*/  @P5 BRA `(.L_x_10826) ;  /* 0x0000005000005947 */ /* 0x000fea0003800000 */
[----:B------:R-:W-:Y:S05]  /*0ba0*/  BRA `(.L_x_10827) ;  /* 0x0000005000007947 */ /* 0x000fea0003800000 */
.L_x_10825:
[----:B-----5:R-:W-:Y:S01]  /*0bb0*/  FADD.FTZ R14, R22, R14 ;  /* 0x0000000e160e7221 */ /* 0x020fe20000010000 */
[----:B------:R-:W-:Y:S05]  /*0bc0*/  BRA `(.L_x_10826) ;  /* 0x0000002000007947 */ /* 0x000fea0003800000 */
.L_x_10824:
[----:B-----5:R-:W-:-:S04]  /*0bd0*/  FADD.FTZ R14, R18, R14 ;  /* 0x0000000e120e7221 */ /* 0x020fc80000010000 */
[----:B------:R-:W-:-:S05]  /*0be0*/  @P3 FADD.FTZ R14, R22, R14 ;  /* 0x0000000e160e3221 */ /* 0x000fca0000010000 */
.L_x_10826:
[----:B-----5:R-:W-:Y:S02]  /*0bf0*/  MOV R26, R14 ;  /* 0x0000000e001a7202 */ /* 0x020fe40000000f00 */
.L_x_10827:
[----:B------:R-:W-:Y:S05]  /*0c00*/  @P4 BRA `(.L_x_10828) ;  /* 0x0000008000004947 */ /* 0x000fea0003800000 */
[----:B------:R-:W-:-:S04]  /*0c10*/  ISETP.NE.U32.AND P3, PT, RZ, c[0x0][0x180], PT ;  /* 0x00006000ff007a0c */ /* 0x000fc80003f65070 */
[----:B------:R-:W-:-:S13]  /*0c20*/  ISETP.NE.AND.EX P3, PT, RZ, c[0x0][0x184], PT, P3 ;  /* 0x00006100ff007a0c */ /* 0x000fda0003f65330 */
[----:B------:R-:W-:Y:S05]  /*0c30*/  @P3 BRA `(.L_x_10829) ;  /* 0x0000003000003947 */ /* 0x000fea0003800000 */
[----:B------:R-:W-:-:S13]  /*0c40*/  PLOP3.LUT P3, PT, PT, PT, UP0, 0x80, 0x0 ;  /* 0x000000000000781c */ /* 0x000fda0003f6f008 */
[----:B------:R-:W-:Y:S05]  /*0c50*/  @P3 BRA `(.L_x_10830) ;  /* 0x0000005000003947 */ /* 0x000fea0003800000 */
[----:B------:R-:W-:Y:S05]  /*0c60*/  BRA `(.L_x_10831) ;  /* 0x0000005000007947 */ /* 0x000fea0003800000 */
.L_x_10829:
[----:B-----5:R-:W-:Y:S01]  /*0c70*/  FADD.FTZ R15, R23, R15 ;  /* 0x0000000f170f7221 */ /* 0x020fe20000010000 */
[----:B------:R-:W-:Y:S05]  /*0c80*/  BRA `(.L_x_10830) ;  /* 0x0000002000007947 */ /* 0x000fea0003800000 */
.L_x_10828:
[----:B-----5:R-:W-:-:S04]  /*0c90*/  FADD.FTZ R15, R19, R15 ;  /* 0x0000000f130f7221 */ /* 0x020fc80000010000 */
[----:B------:R-:W-:-:S05]  /*0ca0*/  @P3 FADD.FTZ R15, R23, R15 ;  /* 0x0000000f170f3221 */ /* 0x000fca0000010000 */
.L_x_10830:
[----:B-----5:R-:W-:Y:S02]  /*0cb0*/  MOV R27, R15 ;  /* 0x0000000f001b7202 */ /* 0x020fe40000000f00 */
.L_x_10831:
[----:B------:R-:W-:Y:S02]  /*0cc0*/  PLOP3.LUT P3, PT, PT, PT, UP0, 0x80, 0x0 ;  /* 0x000000000000781c */ /* 0x000fe40003f6f008 */
[----:B------:R-:W-:Y:S02]  /*0cd0*/  PLOP3.LUT P4, PT, PT, PT, UP0, 0x80, 0x0 ;  /* 0x000000000000781c */ /* 0x000fe40003f8f008 */
[----:B------:R-:W-:Y:S02]  /*0ce0*/  PLOP3.LUT P5, PT, PT, PT, UP0, 0x80, 0x0 ;  /* 0x000000000000781c */ /* 0x000fe40003faf008 */
[----:B------:R-:W-:-:S07]  /*0cf0*/  IADD3 R68, R69, 0x20, RZ ;  /* 0x0000002045447810 */ /* 0x000fce0007ffe0ff */
[----:B------:R-:W-:-:S13]  /*0d00*/  @P3 LEA R40, P3, R69, c[0x0][0x188], 0x4 ;  /* 0x0000620045283a11 */ /* 0x000fda00078620ff */
[----:B------:R-:W-:Y:S02]  /*0d10*/  @P4 LEA.HI.X R41, R69, c[0x0][0x18c], RZ, 0x4, P3 ;  /* 0x0000630045294a11 */ /* 0x000fe400018f24ff */
[----:B------:R-:W-:-:S13]  /*0d20*/  PLOP3.LUT P3, PT, PT, PT, UP0, 0x80, 0x0 ;  /* 0x000000000000781c */ /* 0x000fda0003f6f008 */
[----:B------:R0:W-:Y:S02]  /*0d30*/  @P3 STG.E.128 [R40.64], R24 ;  /* 0x0000001828003986 */ /* 0x0001e4000c101d04 */
.L_x_10815:
[----:B------:R-:W-:Y:S05]  /*0d40*/  BSYNC B0 ;  /* 0x0000000000007941 */ /* 0x000fea0003800000 */
.L_x_10814:
[----:B------:R-:W-:Y:S01]  /*0d50*/  ISETP.GE.U32.AND P3, PT, R64, 0x40, PT ;  /* 0x000000404000780c */ /* 0x000fe20003f66070 */
[----:B------:R-:W-:-:S12]  /*0d60*/  BSSY B0, `(.L_x_10832) ;  /* 0x0000049000007945 */ /* 0x000fd80003800000 */
[----:B------:R-:W-:Y:S05]  /*0d70*/  @!P3 BRA `(.L_x_10833) ;  /* 0x000004700000b947 */ /* 0x000fea0003800000 */
[----:B------:R-:W-:Y:S01]  /*0d80*/  ISETP.NE.U32.AND P4, PT, RZ, c[0x0][0x178], PT ;  /* 0x00005e00ff007a0c */ /* 0x000fe20003f85070 */
[----:B------:R-:W-:Y:S01]  /*0d90*/  IMAD.MOV.U32 R29, RZ, RZ, 0x10 ;  /* 0x00000010ff1d7424 */ /* 0x000fe200078e00ff */
[----:B------:R-:W-:Y:S02]  /*0da0*/  ISETP.NE.U32.AND P3, PT, RZ, c[0x0][0x180], PT ;  /* 0x00006000ff007a0c */ /* 0x000fe40003f65070 */
[----:B------:R-:W-:Y:S01]  /*0db0*/  ISETP.NE.AND.EX P4, PT, RZ, c[0x0][0x17c], PT, P4 ;  /* 0x00005f00ff007a0c */ /* 0x000fe20003f85340 */
[----:B------:R-:W-:Y:S01]  /*0dc0*/  IMAD.WIDE.U32 R28, R68, R29, c[0x0][0x170] ;  /* 0x00005c00441c7625 */ /* 0x000fe200078e001d */
[----:B------:R-:W-:-:S05]  /*0dd0*/  ISETP.NE.AND.EX P3, PT, RZ, c[0x0][0x184], PT, P3 ;  /* 0x00006100ff007a0c */ /* 0x000fca0003f65330 */
[----:B------:R-:W5:Y:S06]  /*0de0*/  LDG.E.128 R28, [R28.64] ;  /* 0x000000041c1c7981 */ /* 0x000f6c000c1e1d00 */
[----:B------:R-:W-:-:S04]  /*0df0*/  @P4 LEA R42, P5, R68, c[0x0][0x178], 0x4 ;  /* 0x00005e00442a4a11 */ /* 0x000fc800078a20ff */
[C---:B------:R-:W-:Y:S02]  /*0e00*/  @P4 LEA.HI.X R43, R68.reuse, c[0x0][0x17c], RZ, 0x4, P5 ;  /* 0x00005f00442b4a11 */ /* 0x040fe400028f24ff */
[----:B0-----:R-:W-:-:S03]  /*0e10*/  @P3 LEA R40, P5, R68, c[0x0][0x180], 0x4 ;  /* 0x0000600044283a11 */ /* 0x001fc600078a20ff */
[----:B-----5:R0:W5:Y:S01]  /*0e20*/  @P4 LDG.E.128 R16, [R42.64] ;  /* 0x000000042a104981 */ /* 0x020162000c1e1d00 */
        /* <DEDUP_REMOVED lines=11> */
.L_x_10835:
[----:B-----5:R-:W-:Y:S01]  /*0ee0*/  FADD.FTZ R28, R20, R28 ;  /* 0x0000001c141c7221 */ /* 0x020fe20000010000 */
[----:B------:R-:W-:Y:S05]  /*0ef0*/  BRA `(.L_x_10836) ;  /* 0x0000002000007947 */ /* 0x000fea0003800000 */
.L_x_10834:
[----:B0----5:R-:W-:-:S04]  /*0f00*/  FADD.FTZ R28, R16, R28 ;  /* 0x0000001c101c7221 */ /* 0x021fc80000010000 */
[----:B------:R-:W-:-:S05]  /*0f10*/  @P3 FADD.FTZ R28, R20, R28 ;  /* 0x0000001c141c3221 */ /* 0x000fca0000010000 */
.L_x_10836:
[----:B------:R-:W-:Y:S02]  /*0f20*/  MOV R24, R28 ;  /* 0x0000001c00187202 */ /* 0x000fe40000000f00 */
.L_x_10837:
[----:B------:R-:W-:Y:S05]  /*0f30*/  @P4 BRA `(.L_x_10838) ;  /* 0x0000008000004947 */ /* 0x000fea0003800000 */
[----:B------:R-:W-:-:S04]  /*0f40*/  ISETP.NE.U32.AND P5, PT, RZ, c[0x0][0x180], PT ;  /* 0x00006000ff007a0c */ /* 0x000fc80003fa5070 */
[----:B------:R-:W-:-:S13]  /*0f50*/  ISETP.NE.AND.EX P5, PT, RZ, c[0x0][0x184], PT, P5 ;  /* 0x00006100ff007a0c */ /* 0x000fda0003fa5350 */
[----:B------:R-:W-:Y:S05]  /*0f60*/  @P5 BRA `(.L_x_10839) ;  /* 0x0000003000005947 */ /* 0x000fea0003800000 */
[----:B------:R-:W-:-:S13]  /*0f70*/  PLOP3.LUT P5, PT, PT, PT, UP0, 0x80, 0x0 ;  /* 0x000000000000781c */ /* 0x000fda0003faf008 */
[----:B------:R-:W-:Y:S05]  /*0f80*/  @P5 BRA `(.L_x_10840) ;  /* 0x0000005000005947 */ /* 0x000fea0003800000 */
[----:B------:R-:W-:Y:S05]  /*0f90*/  BRA `(.L_x_10841) ;  /* 0x0000005000007947 */ /* 0x000fea0003800000 */
.L_x_10839:
[----:B-----5:R-:W-:Y:S01]  /*0fa0*/  FADD.FTZ R29, R21, R29 ;  /* 0x0000001d151d7221 */ /* 0x020fe20000010000 */
[----:B------:R-:W-:Y:S05]  /*0fb0*/  BRA `(.L_x_10840) ;  /* 0x0000002000007947 */ /* 0x000fea0003800000 */
.L_x_10838:
[----:B-----5:R-:W-:-:S04]  /*0fc0*/  FADD.FTZ R29, R17, R29 ;  /* 0x0000001d111d7221 */ /* 0x020fc80000010000 */
[----:B------:R-:W-:-:S05]  /*0fd0*/  @P3 FADD.FTZ R29, R21, R29 ;  /* 0x0000001d151d3221 */ /* 0x000fca0000010000 */
.L_x_10840:
[----:B------:R-:W-:Y:S02]  /*0fe0*/  MOV R25, R29 ;  /* 0x0000001d00197202 */ /* 0x000fe40000000f00 */
.L_x_10841:
[----:B------:R-:W-:Y:S05]  /*0ff0*/  @P4 BRA `(.L_x_10842) ;  /* 0x0000008000004947 */ /* 0x000fea0003800000 */
[----:B------:R-:W-:-:S04]  /*1000*/  ISETP.NE.U32.AND P5, PT, RZ, c[0x0][0x180], PT ;  /* 0x00006000ff007a0c */ /* 0x000fc80003fa5070 */
[----:B------:R-:W-:-:S13]  /*1010*/  ISETP.NE.AND.EX P5, PT, RZ, c[0x0][0x184], PT, P5 ;  /* 0x00006100ff007a0c */ /* 0x000fda0003fa5350 */
[----:B------:R-:W-:Y:S05]  /*1020*/  @P5 BRA `(.L_x_10843) ;  /* 0x0000003000005947 */ /* 0x000fea0003800000 */
[----:B------:R-:W-:-:S13]  /*1030*/  PLOP3.LUT P5, PT, PT, PT, UP0, 0x80, 0x0 ;  /* 0x000000000000781c */ /* 0x000fda0003faf008 */
[----:B------:R-:W-:Y:S05]  /*1040*/  @P5 BRA `(.L_x_10844) ;  /* 0x0000005000005947 */ /* 0x000fea0003800000 */
[----:B------:R-:W-:Y:S05]  /*1050*/  BRA `(.L_x_10845) ;  /* 0x0000005000007947 */ /* 0x000fea0003800000 */
.L_x_10843:
[----:B-----5:R-:W-:Y:S01]  /*1060*/  FADD.FTZ R30, R22, R30 ;  /* 0x0000001e161e7221 */ /* 0x020fe20000010000 */
[----:B------:R-:W-:Y:S05]  /*1070*/  BRA `(.L_x_10844) ;  /* 0x0000002000007947 */ /* 0x000fea0003800000 */
.L_x_10842:
[----:B-----5:R-:W-:-:S04]  /*1080*/  FADD.FTZ R30, R18, R30 ;  /* 0x0000001e121e7221 */ /* 0x020fc80000010000 */
[----:B------:R-:W-:-:S04]  /*1090*/  @P3 FADD.FTZ R30, R22, R30 ;  /* 0x0000001e161e3221 */ /* 0x000fc80000010000 */
.L_x_10844:
[----:B------:R-:W-:-:S03]  /*10a0*/  IMAD.MOV.U32 R26, RZ, RZ, R30 ;  /* 0x000000ffff1a7224 */ /* 0x000fc600078e001e */
.L_x_10845:
[----:B------:R-:W-:Y:S05]  /*10b0*/  @P4 BRA `(.L_x_10846) ;  /* 0x0000008000004947 */ /* 0x000fea0003800000 */
[----:B------:R-:W-:-:S04]  /*10c0*/  ISETP.NE.U32.AND P3, PT, RZ, c[0x0][0x180], PT ;  /* 0x00006000ff007a0c */ /* 0x000fc80003f65070 */
[----:B------:R-:W-:-:S13]  /*10d0*/  ISETP.NE.AND.EX P3, PT, RZ, c[0x0][0x184], PT, P3 ;  /* 0x00006100ff007a0c */ /* 0x000fda0003f65330 */
[----:B------:R-:W-:Y:S05]  /*10e0*/  @P3 BRA `(.L_x_10847) ;  /* 0x0000003000003947 */ /* 0x000fea0003800000 */
[----:B------:R-:W-:-:S13]  /*10f0*/  PLOP3.LUT P3, PT, PT, PT, UP0, 0x80, 0x0 ;  /* 0x000000000000781c */ /* 0x000fda0003f6f008 */
[----:B------:R-:W-:Y:S05]  /*1100*/  @P3 BRA `(.L_x_10848) ;  /* 0x0000005000003947 */ /* 0x000fea0003800000 */
[----:B------:R-:W-:Y:S05]  /*1110*/  BRA `(.L_x_10849) ;  /* 0x0000005000007947 */ /* 0x000fea0003800000 */
.L_x_10847:
[----:B-----5:R-:W-:Y:S01]  /*1120*/  FADD.FTZ R31, R23, R31 ;  /* 0x0000001f171f7221 */ /* 0x020fe20000010000 */
[----:B------:R-:W-:Y:S05]  /*1130*/  BRA `(.L_x_10848) ;  /* 0x0000002000007947 */ /* 0x000fea0003800000 */
.L_x_10846:
[----:B-----5:R-:W-:-:S04]  /*1140*/  FADD.FTZ R31, R19, R31 ;  /* 0x0000001f131f7221 */ /* 0x020fc80000010000 */
[----:B------:R-:W-:-:S05]  /*1150*/  @P3 FADD.FTZ R31, R23, R31 ;  /* 0x0000001f171f3221 */ /* 0x000fca0000010000 */
.L_x_10848:
[----:B------:R-:W-:Y:S02]  /*1160*/  MOV R27, R31 ;  /* 0x0000001f001b7202 */ /* 0x000fe40000000f00 */
.L_x_10849:
[----:B------:R-:W-:Y:S02]  /*1170*/  PLOP3.LUT P3, PT, PT, PT, UP0, 0x80, 0x0 ;  /* 0x000000000000781c */ /* 0x000fe40003f6f008 */
[----:B------:R-:W-:Y:S02]  /*1180*/  PLOP3.LUT P4, PT, PT, PT, UP0, 0x80, 0x0 ;  /* 0x000000000000781c */ /* 0x000fe40003f8f008 */
[----:B------:R-:W-:-:S09]  /*1190*/  PLOP3.LUT P5, PT, PT, PT, UP0, 0x80, 0x0 ;  /* 0x000000000000781c */ /* 0x000fd20003faf008 */
[----:B------:R-:W-:-:S13]  /*11a0*/  @P3 LEA R40, P3, R68, c[0x0][0x188], 0x4 ;  /* 0x0000620044283a11 */ /* 0x000fda00078620ff */
[C---:B------:R-:W-:Y:S02]  /*11b0*/  @P4 LEA.HI.X R41, R68.reuse, c[0x0][0x18c], RZ, 0x4, P3 ;  /* 0x0000630044294a11 */ /* 0x040fe400018f24ff */
[----:B------:R-:W-:Y:S02]  /*11c0*/  PLOP3.LUT P3, PT, PT, PT, UP0, 0x80, 0x0 ;  /* 0x000000000000781c */ /* 0x000fe40003f6f008 */
[----:B------:R-:W-:-:S11]  /*11d0*/  IADD3 R68, R68, 0x20, RZ ;  /* 0x0000002044447810 */ /* 0x000fd60007ffe0ff */
[----:B------:R0:W-:Y:S02]  /*11e0*/  @P3 STG.E.128 [R40.64], R24 ;  /* 0x0000001828003986 */ /* 0x0001e4000c101d04 */
.L_x_10833:
[----:B------:R-:W-:Y:S05]  /*11f0*/  BSYNC B0 ;  /* 0x0000000000007941 */ /* 0x000fea0003800000 */
.L_x_10832:
        /* <DEDUP_REMOVED lines=24> */
.L_x_10853:
[----:B-----5:R-:W-:Y:S01]  /*1380*/  FADD.FTZ R32, R20, R32 ;  /* 0x0000002014207221 */ /* 0x020fe20000010000 */
[----:B------:R-:W-:Y:S05]  /*1390*/  BRA `(.L_x_10854) ;  /* 0x0000002000007947 */ /* 0x000fea0003800000 */
.L_x_10852:
[----:B0----5:R-:W-:-:S04]  /*13a0*/  FADD.FTZ R32, R16, R32 ;  /* 0x0000002010207221 */ /* 0x021fc80000010000 */
[----:B------:R-:W-:-:S04]  /*13b0*/  @P3 FADD.FTZ R32, R20, R32 ;  /* 0x0000002014203221 */ /* 0x000fc80000010000 */
.L_x_10854:
[----:B------:R-:W-:-:S03]  /*13c0*/  IMAD.MOV.U32 R24, RZ, RZ, R32 ;  /* 0x000000ffff187224 */ /* 0x000fc600078e0020 */
.L_x_10855:
[----:B------:R-:W-:Y:S05]  /*13d0*/  @P4 BRA `(.L_x_10856) ;  /* 0x0000008000004947 */ /* 0x000fea0003800000 */
[----:B------:R-:W-:-:S04]  /*13e0*/  ISETP.NE.U32.AND P5, PT, RZ, c[0x0][0x180], PT ;  /* 0x00006000ff007a0c */ /* 0x000fc80003fa5070 */
[----:B------:R-:W-:-:S13]  /*13f0*/  ISETP.NE.AND.EX P5, PT, RZ, c[0x0][0x184], PT, P5 ;  /* 0x00006100ff007a0c */ /* 0x000fda0003fa5350 */
[----:B------:R-:W-:Y:S05]  /*1400*/  @P5 BRA `(.L_x_10857) ;  /* 0x0000003000005947 */ /* 0x000fea0003800000 */
[----:B------:R-:W-:-:S13]  /*1410*/  PLOP3.LUT P5, PT, PT, PT, UP0, 0x80, 0x0 ;  /* 0x000000000000781c */ /* 0x000fda0003faf008 */
[----:B------:R-:W-:Y:S05]  /*1420*/  @P5 BRA `(.L_x_10858) ;  /* 0x0000005000005947 */ /* 0x000fea0003800000 */
[----:B------:R-:W-:Y:S05]  /*1430*/  BRA `(.L_x_10859) ;  /* 0x0000005000007947 */ /* 0x000fea0003800000 */
.L_x_10857:
[----:B-----5:R-:W-:Y:S01]  /*1440*/  FADD.FTZ R33, R21, R33 ;  /* 0x0000002115217221 */ /* 0x020fe20000010000 */
[----:B------:R-:W-:Y:S05]  /*1450*/  BRA `(.L_x_10858) ;  /* 0x0000002000007947 */ /* 0x000fea0003800000 */
.L_x_10856:
[----:B-----5:R-:W-:-:S04]  /*1460*/  FADD.FTZ R33, R17, R33 ;  /* 0x0000002111217221 */ /* 0x020fc80000010000 */
[----:B------:R-:W-:-:S05]  /*1470*/  @P3 FADD.FTZ R33, R21, R33 ;  /* 0x0000002115213221 */ /* 0x000fca0000010000 */
.L_x_10858:
[----:B------:R-:W-:Y:S02]  /*1480*/  MOV R25, R33 ;  /* 0x0000002100197202 */ /* 0x000fe40000000f00 */
.L_x_10859:
[----:B------:R-:W-:Y:S05]  /*1490*/  @P4 BRA `(.L_x_10860) ;  /* 0x0000008000004947 */ /* 0x000fea0003800000 */
[----:B------:R-:W-:-:S04]  /*14a0*/  ISETP.NE.U32.AND P5, PT, RZ, c[0x0][0x180], PT ;  /* 0x00006000ff007a0c */ /* 0x000fc80003fa5070 */
[----:B------:R-:W-:-:S13]  /*14b0*/  ISETP.NE.AND.EX P5, PT, RZ, c[0x0][0x184], PT, P5 ;  /* 0x00006100ff007a0c */ /* 0x000fda0003fa5350 */
[----:B------:R-:W-:Y:S05]  /*14c0*/  @P5 BRA `(.L_x_10861) ;  /* 0x0000003000005947 */ /* 0x000fea0003800000 */
[----:B------:R-:W-:-:S13]  /*14d0*/  PLOP3.LUT P5, PT, PT, PT, UP0, 0x80, 0x0 ;  /* 0x000000000000781c */ /* 0x000fda0003faf008 */
[----:B------:R-:W-:Y:S05]  /*14e0*/  @P5 BRA `(.L_x_10862) ;  /* 0x0000005000005947 */ /* 0x000fea0003800000 */
[----:B------:R-:W-:Y:S05]  /*14f0*/  BRA `(.L_x_10863) ;  /* 0x0000005000007947 */ /* 0x000fea0003800000 */
.L_x_10861:
[----:B-----5:R-:W-:Y:S01]  /*1500*/  FADD.FTZ R34, R22, R34 ;  /* 0x0000002216227221 */ /* 0x020fe20000010000 */
[----:B------:R-:W-:Y:S05]  /*1510*/  BRA `(.L_x_10862) ;  /* 0x0000002000007947 */ /* 0x000fea0003800000 */
.L_x_10860:
[----:B-----5:R-:W-:-:S04]  /*1520*/  FADD.FTZ R34, R18, R34 ;  /* 0x0000002212227221 */ /* 0x020fc80000010000 */
[----:B------:R-:W-:-:S05]  /*1530*/  @P3 FADD.FTZ R34, R22, R34 ;  /* 0x0000002216223221 */ /* 0x000fca0000010000 */
.L_x_10862:
[----:B------:R-:W-:Y:S02]  /*1540*/  MOV R26, R34 ;  /* 0x00000022001a7202 */ /* 0x000fe40000000f00 */
.L_x_10863:
[----:B------:R-:W-:Y:S05]  /*1550*/  @P4 BRA `(.L_x_10864) ;  /* 0x0000008000004947 */ /* 0x000fea0003800000 */
[----:B------:R-:W-:-:S04]  /*1560*/  ISETP.NE.U32.AND P3, PT, RZ, c[0x0][0x180], PT ;  /* 0x00006000ff007a0c */ /* 0x000fc80003f65070 */
[----:B------:R-:W-:-:S13]  /*1570*/  ISETP.NE.AND.EX P3, PT, RZ, c[0x0][0x184], PT, P3 ;  /* 0x00006100ff007a0c */ /* 0x000fda0003f65330 */
[----:B------:R-:W-:Y:S05]  /*1580*/  @P3 BRA `(.L_x_10865) ;  /* 0x0000003000003947 */ /* 0x000fea0003800000 */
[----:B------:R-:W-:-:S13]  /*1590*/  PLOP3.LUT P3, PT, PT, PT, UP0, 0x80, 0x0 ;  /* 0x000000000000781c */ /* 0x000fda0003f6f008 */
[----:B------:R-:W-:Y:S05]  /*15a0*/  @P3 BRA `(.L_x_10866) ;  /* 0x0000005000003947 */ /* 0x000fea0003800000 */
[----:B------:R-:W-:Y:S05]  /*15b0*/  BRA `(.L_x_10867) ;  /* 0x0000005000007947 */ /* 0x000fea0003800000 */
.L_x_10865:
[----:B-----5:R-:W-:Y:S01]  /*15c0*/  FADD.FTZ R35, R23, R35 ;  /* 0x0000002317237221 */ /* 0x020fe20000010000 */
[----:B------:R-:W-:Y:S05]  /*15d0*/  BRA `(.L_x_10866) ;  /* 0x0000002000007947 */ /* 0x000fea0003800000 */
.L_x_10864:
[----:B-----5:R-:W-:-:S04]  /*15e0*/  FADD.FTZ R35, R19, R35 ;  /* 0x0000002313237221 */ /* 0x020fc80000010000 */
[----:B------:R-:W-:-:S04]  /*15f0*/  @P3 FADD.FTZ R35, R23, R35 ;  /* 0x0000002317233221 */ /* 0x000fc80000010000 */
.L_x_10866:
[----:B------:R-:W-:-:S03]  /*1600*/  IMAD.MOV.U32 R27, RZ, RZ, R35 ;  /* 0x000000ffff1b7224 */ /* 0x000fc600078e0023 */
.L_x_10867:
        /* <DEDUP_REMOVED lines=8> */
.L_x_10851:
[----:B------:R-:W-:Y:S05]  /*1690*/  BSYNC B0 ;  /* 0x0000000000007941 */ /* 0x000fea0003800000 */
.L_x_10850:
        /* <DEDUP_REMOVED lines=24> */
.L_x_10871:
[----:B-----5:R-:W-:Y:S01]  /*1820*/  FADD.FTZ R36, R20, R36 ;  /* 0x0000002414247221 */ /* 0x020fe20000010000 */
[----:B------:R-:W-:Y:S05]  /*1830*/  BRA `(.L_x_10872) ;  /* 0x0000002000007947 */ /* 0x000fea0003800000 */
.L_x_10870:
[----:B0----5:R-:W-:-:S04]  /*1840*/  FADD.FTZ R36, R16, R36 ;  /* 0x0000002410247221 */ /* 0x021fc80000010000 */
[----:B------:R-:W-:-:S05]  /*1850*/  @P3 FADD.FTZ R36, R20, R36 ;  /* 0x0000002414243221 */ /* 0x000fca0000010000 */
.L_x_10872:
[----:B------:R-:W-:Y:S02]  /*1860*/  MOV R24, R36 ;  /* 0x0000002400187202 */ /* 0x000fe40000000f00 */
.L_x_10873:
[----:B------:R-:W-:Y:S05]  /*1870*/  @P4 BRA `(.L_x_10874) ;  /* 0x0000008000004947 */ /* 0x000fea0003800000 */
[----:B------:R-:W-:-:S04]  /*1880*/  ISETP.NE.U32.AND P5, PT, RZ, c[0x0][0x180], PT ;  /* 0x00006000ff007a0c */ /* 0x000fc80003fa5070 */
[----:B------:R-:W-:-:S13]  /*1890*/  ISETP.NE.AND.EX P5, PT, RZ, c[0x0][0x184], PT, P5 ;  /* 0x00006100ff007a0c */ /* 0x000fda0003fa5350 */
[----:B------:R-:W-:Y:S05]  /*18a0*/  @P5 BRA `(.L_x_10875) ;  /* 0x0000003000005947 */ /* 0x000fea0003800000 */
[----:B------:R-:W-:-:S13]  /*18b0*/  PLOP3.LUT P5, PT, PT, PT, UP0, 0x80, 0x0 ;  /* 0x000000000000781c */ /* 0x000fda0003faf008 */
[----:B------:R-:W-:Y:S05]  /*18c0*/  @P5 BRA `(.L_x_10876) ;  /* 0x0000005000005947 */ /* 0x000fea0003800000 */
[----:B------:R-:W-:Y:S05]  /*18d0*/  BRA `(.L_x_10877) ;  /* 0x0000005000007947 */ /* 0x000fea0003800000 */
.L_x_10875:
[----:B-----5:R-:W-:Y:S01]  /*18e0*/  FADD.FTZ R37, R21, R37 ;  /* 0x0000002515257221 */ /* 0x020fe20000010000 */
[----:B------:R-:W-:Y:S05]  /*18f0*/  BRA `(.L_x_10876) ;  /* 0x0000002000007947 */ /* 0x000fea0003800000 */
.L_x_10874:
[----:B-----5:R-:W-:-:S04]  /*1900*/  FADD.FTZ R37, R17, R37 ;  /* 0x0000002511257221 */ /* 0x020fc80000010000 */
[----:B------:R-:W-:-:S04]  /*1910*/  @P3 FADD.FTZ R37, R21, R37 ;  /* 0x0000002515253221 */ /* 0x000fc80000010000 */
.L_x_10876:
[----:B------:R-:W-:-:S03]  /*1920*/  IMAD.MOV.U32 R25, RZ, RZ, R37 ;  /* 0x000000ffff197224 */ /* 0x000fc600078e0025 */
.L_x_10877:
[----:B------:R-:W-:Y:S05]  /*1930*/  @P4 BRA `(.L_x_10878) ;  /* 0x0000008000004947 */ /* 0x000fea0003800000 */
[----:B------:R-:W-:-:S04]  /*1940*/  ISETP.NE.U32.AND P5, PT, RZ, c[0x0][0x180], PT ;  /* 0x00006000ff007a0c */ /* 0x000fc80003fa5070 */
[----:B------:R-:W-:-:S13]  /*1950*/  ISETP.NE.AND.EX P5, PT, RZ, c[0x0][0x184], PT, P5 ;  /* 0x00006100ff007a0c */ /* 0x000fda0003fa5350 */
[----:B------:R-:W-:Y:S05]  /*1960*/  @P5 BRA `(.L_x_10879) ;  /* 0x0000003000005947 */ /* 0x000fea0003800000 */
[----:B------:R-:W-:-:S13]  /*1970*/  PLOP3.LUT P5, PT, PT, PT, UP0, 0x80, 0x0 ;  /* 0x000000000000781c */ /* 0x000fda0003faf008 */
[----:B------:R-:W-:Y:S05]  /*1980*/  @P5 BRA `(.L_x_10880) ;  /* 0x0000005000005947 */ /* 0x000fea0003800000 */
[----:B------:R-:W-:Y:S05]  /*1990*/  BRA `(.L_x_10881) ;  /* 0x0000005000007947 */ /* 0x000fea0003800000 */
.L_x_10879:
[----:B-----5:R-:W-:Y:S01]  /*19a0*/  FADD.FTZ R38, R22, R38 ;  /* 0x0000002616267221 */ /* 0x020fe20000010000 */
[----:B------:R-:W-:Y:S05]  /*19b0*/  BRA `(.L_x_10880) ;  /* 0x0000002000007947 */ /* 0x000fea0003800000 */
.L_x_10878:
[----:B-----5:R-:W-:-:S04]  /*19c0*/  FADD.FTZ R38, R18, R38 ;  /* 0x0000002612267221 */ /* 0x020fc80000010000 */
[----:B------:R-:W-:-:S05]  /*19d0*/  @P3 FADD.FTZ R38, R22, R38 ;  /* 0x0000002616263221 */ /* 0x000fca0000010000 */
.L_x_10880:
[----:B------:R-:W-:Y:S02]  /*19e0*/  MOV R26, R38 ;  /* 0x00000026001a7202 */ /* 0x000fe40000000f00 */
.L_x_10881:
[----:B------:R-:W-:Y:S05]  /*19f0*/  @P4 BRA `(.L_x_10882) ;  /* 0x0000008000004947 */ /* 0x000fea0003800000 */
[----:B------:R-:W-:-:S04]  /*1a00*/  ISETP.NE.U32.AND P3, PT, RZ, c[0x0][0x180], PT ;  /* 0x00006000ff007a0c */ /* 0x000fc80003f65070 */
[----:B------:R-:W-:-:S13]  /*1a10*/  ISETP.NE.AND.EX P3, PT, RZ, c[0x0][0x184], PT, P3 ;  /* 0x00006100ff007a0c */ /* 0x000fda0003f65330 */
[----:B------:R-:W-:Y:S05]  /*1a20*/  @P3 BRA `(.L_x_10883) ;  /* 0x0000003000003947 */ /* 0x000fea0003800000 */
[----:B------:R-:W-:-:S13]  /*1a30*/  PLOP3.LUT P3, PT, PT, PT, UP0, 0x80, 0x0 ;  /* 0x000000000000781c */ /* 0x000fda0003f6f008 */
[----:B------:R-:W-:Y:S05]  /*1a40*/  @P3 BRA `(.L_x_10884) ;  /* 0x0000005000003947 */ /* 0x000fea0003800000 */
[----:B------:R-:W-:Y:S05]  /*1a50*/  BRA `(.L_x_10885) ;  /* 0x0000005000007947 */ /* 0x000fea0003800000 */
.L_x_10883:
[----:B-----5:R-:W-:Y:S01]  /*1a60*/  FADD.FTZ R39, R23, R39 ;  /* 0x0000002717277221 */ /* 0x020fe20000010000 */
[----:B------:R-:W-:Y:S05]  /*1a70*/  BRA `(.L_x_10884) ;  /* 0x0000002000007947 */ /* 0x000fea0003800000 */
.L_x_10882:
[----:B-----5:R-:W-:-:S04]  /*1a80*/  FADD.FTZ R39, R19, R39 ;  /* 0x0000002713277221 */ /* 0x020fc80000010000 */
[----:B------:R-:W-:-:S05]  /*1a90*/  @P3 FADD.FTZ R39, R23, R39 ;  /* 0x0000002717273221 */ /* 0x000fca0000010000 */
.L_x_10884:
[----:B------:R-:W-:Y:S02]  /*1aa0*/  MOV R27, R39 ;  /* 0x00000027001b7202 */ /* 0x000fe40000000f00 */
.L_x_10885:
[----:B------:R-:W-:Y:S02]  /*1ab0*/  PLOP3.LUT P3, PT, PT, PT, UP0, 0x80, 0x0 ;  /* 0x000000000000781c */ /* 0x000fe40003f6f008 */
[----:B------:R-:W-:Y:S02]  /*1ac0*/  PLOP3.LUT P4, PT, PT, PT, UP0, 0x80, 0x0 ;  /* 0x000000000000781c */ /* 0x000fe40003f8f008 */
[----:B------:R-:W-:-:S09]  /*1ad0*/  PLOP3.LUT P5, PT, PT, PT, UP0, 0x80, 0x0 ;  /* 0x000000000000781c */ /* 0x000fd20003faf008 */
[----:B------:R-:W-:-:S13]  /*1ae0*/  @P3 LEA R40, P3, R68, c[0x0][0x188], 0x4 ;  /* 0x0000620044283a11 */ /* 0x000fda00078620ff */
[----:B------:R-:W-:Y:S02]  /*1af0*/  @P4 LEA.HI.X R41, R68, c[0x0][0x18c], RZ, 0x4, P3 ;  /* 0x0000630044294a11 */ /* 0x000fe400018f24ff */
[----:B------:R-:W-:-:S13]  /*1b00*/  PLOP3.LUT P3, PT, PT, PT, UP0, 0x80, 0x0 ;  /* 0x000000000000781c */ /* 0x000fda0003f6f008 */
[----:B------:R0:W-:Y:S02]  /*1b10*/  @P3 STG.E.128 [R40.64], R24 ;  /* 0x0000001828003986 */ /* 0x0001e4000c101d04 */
.L_x_10869:
[----:B------:R-:W-:Y:S05]  /*1b20*/  BSYNC B0 ;  /* 0x0000000000007941 */ /* 0x000fea0003800000 */
.L_x_10868:
        /* <DEDUP_REMOVED lines=23> */
.L_x_10898:
        /* <DEDUP_REMOVED lines=21> */
[--C-:B------:R-:W-:Y:S01]  /*1df0*/  FADD.FTZ R66, R30, -R71.reuse ;  /* 0x800000471e427221 */ /* 0x100fe20000010000 */
        /* <DEDUP_REMOVED lines=31> */
.L_x_10899:
[----:B------:R-:W-:Y:S01]  /*1ff0*/  FMUL.FTZ R40, R71, R71 ;  /* 0x0000004747287220 */ /* 0x000fe20000410000 */
[----:B------:R-:W-:Y:S01]  /*2000*/  ISETP.NE.AND P3, PT, RZ, UR6, PT ;  /* 0x00000006ff007c0c */ /* 0x000fe2000bf65270 */
[----:B------:R-:W-:Y:S01]  /*2010*/  IMAD.MOV.U32 R42, RZ, RZ, c[0x0][0x1e0] ;  /* 0x00007800ff2a7624 */ /* 0x000fe200078e00ff */
[----:B------:R-:W-:Y:S01]  /*2020*/  BSSY B0, `(.L_x_10888) ;  /* 0x000001e000007945 */ /* 0x000fe20003800000 */
[----:B-1----:R-:W-:Y:S01]  /*2030*/  FADD.FTZ R73, R73, R70 ;  /* 0x0000004649497221 */ /* 0x002fe20000010000 */
        /* <DEDUP_REMOVED lines=13> */
[--C-:B------:R-:W-:Y:S02]  /*2110*/  FADD.FTZ R43, R13, -R66.reuse ;  /* 0x800000420d2b7221 */ /* 0x100fe40000010000 */
[----:B------:R-:W-:-:S02]  /*2120*/  FADD.FTZ R71, R14, -R66 ;  /* 0x800000420e477221 */ /* 0x000fc40000010000 */
[----:B------:R-:W-:Y:S02]  /*2130*/  FADD.FTZ R73, R15, -R66 ;  /* 0x800000420f497221 */ /* 0x000fe40000010000 */
[C---:B------:R-:W-:Y:S02]  /*2140*/  FMUL.FTZ R40, R68.reuse, R41 ;  /* 0x0000002944287220 */ /* 0x040fe40000410000 */
[C---:B------:R-:W-:Y:S02]  /*2150*/  FMUL.FTZ R41, R68.reuse, R43 ;  /* 0x0000002b44297220 */ /* 0x040fe40000410000 */
[C---:B------:R-:W-:Y:S02]  /*2160*/  FMUL.FTZ R42, R68.reuse, R71 ;  /* 0x00000047442a7220 */ /* 0x040fe40000410000 */
[----:B------:R-:W-:Y:S02]  /*2170*/  FMUL.FTZ R43, R68, R73 ;  /* 0x00000049442b7220 */ /* 0x000fe40000410000 */
[----:B0-----:R-:W-:-:S02]  /*2180*/  IMAD.MOV.U32 R70, RZ, RZ, 0x10 ;  /* 0x00000010ff467424 */ /* 0x001fc400078e00ff */
[----:B------:R-:W-:Y:S02]  /*2190*/  FFMA.FTZ R40, R11, R40, R0 ;  /* 0x000000280b287223 */ /* 0x000fe40000010000 */
[----:B------:R-:W-:Y:S02]  /*21a0*/  FFMA.FTZ R41, R10, R41, R59 ;  /* 0x000000290a297223 */ /* 0x000fe4000001003b */
[----:B------:R-:W-:Y:S02]  /*21b0*/  FFMA.FTZ R42, R45, R42, R2 ;  /* 0x0000002a2d2a7223 */ /* 0x000fe40000010002 */
[----:B------:R-:W-:Y:S02]  /*21c0*/  FFMA.FTZ R43, R44, R43, R61 ;  /* 0x0000002b2c2b7223 */ /* 0x000fe4000001003d */
[C---:B------:R-:W-:Y:S01]  /*21d0*/  IMAD.WIDE.U32 R70, R69.reuse, R70, c[0x0][0x208] ;  /* 0x0000820045467625 */ /* 0x040fe200078e0046 */
[----:B------:R-:W-:-:S04]  /*21e0*/  IADD3 R69, R69, 0x20, RZ ;  /* 0x0000002045457810 */ /* 0x000fc80007ffe0ff */
[----:B------:R0:W-:Y:S03]  /*21f0*/  STG.E.128 [R70.64], R40 ;  /* 0x0000002846007986 */ /* 0x0001e6000c101d04 */
.L_x_10889:
[----:B------:R-:W-:Y:S05]  /*2200*/  BSYNC B0 ;  /* 0x0000000000007941 */ /* 0x000fea0003800000 */
.L_x_10888:
[----:B------:R-:W-:Y:S01]  /*2210*/  ISETP.GE.U32.AND P3, PT, R64, 0x40, PT ;  /* 0x000000404000780c */ /* 0x000fe20003f66070 */
[----:B------:R-:W-:-:S12]  /*2220*/  BSSY B0, `(.L_x_10890) ;  /* 0x0000012000007945 */ /* 0x000fd80003800000 */
[----:B------:R-:W-:Y:S05]  /*2230*/  @!P3 BRA `(.L_x_10891) ;  /* 0x000001000000b947 */ /* 0x000fea0003800000 */
[--C-:B0-2---:R-:W-:Y:S01]  /*2240*/  FADD.FTZ R41, R28, -R66.reuse ;  /* 0x800000421c297221 */ /* 0x105fe20000010000 */
[----:B------:R-:W-:Y:S01]  /*2250*/  HFMA2.MMA R70, -RZ, RZ, 0, 9.5367431640625e-07 ;  /* 0x00000010ff467435 */ /* 0x000fe200000001ff */
        /* <DEDUP_REMOVED lines=11> */
[C---:B------:R-:W-:Y:S01]  /*2310*/  IMAD.WIDE.U32 R70, R69.reuse, R70, c[0x0][0x208] ;  /* 0x0000820045467625 */ /* 0x040fe200078e0046 */
[----:B------:R-:W-:-:S04]  /*2320*/  IADD3 R69, R69, 0x20, RZ ;  /* 0x0000002045457810 */ /* 0x000fc80007ffe0ff */
[----:B------:R0:W-:Y:S03]  /*2330*/  STG.E.128 [R70.64], R40 ;  /* 0x0000002846007986 */ /* 0x0001e6000c101d04 */
.L_x_10891:
[----:B------:R-:W-:Y:S05]  /*2340*/  BSYNC B0 ;  /* 0x0000000000007941 */ /* 0x000fea0003800000 */
.L_x_10890:
[----:B------:R-:W-:Y:S01]  /*2350*/  BSSY B0, `(.L_x_10892) ;  /* 0x0000012000007945 */ /* 0x000fe20003800000 */
[----:B------:R-:W-:Y:S05]  /*2360*/  @!P1 BRA `(.L_x_10893) ;  /* 0x0000010000009947 */ /* 0x000fea0003800000 */
[--C-:B0-2---:R-:W-:Y:S01]  /*2370*/  FADD.FTZ R41, R32, -R66.reuse ;  /* 0x8000004220297221 */ /* 0x105fe20000010000 */
[----:B------:R-:W-:Y:S01]  /*2380*/  MOV R70, 0x10 ;  /* 0x0000001000467802 */ /* 0x000fe20000000f00 */
        /* <DEDUP_REMOVED lines=14> */
.L_x_10893:
[----:B------:R-:W-:Y:S05]  /*2470*/  BSYNC B0 ;  /* 0x0000000000007941 */ /* 0x000fea0003800000 */
.L_x_10892:
[----:B------:R-:W-:Y:S01]  /*2480*/  BSSY B0, `(.L_x_10894) ;  /* 0x0000011000007945 */ /* 0x000fe20003800000 */
[----:B------:R-:W-:Y:S05]  /*2490*/  @!P2 BRA `(.L_x_10895) ;  /* 0x000000f00000a947 */ /* 0x000fea0003800000 */
[--C-:B0-2---:R-:W-:Y:S02]  /*24a0*/  FADD.FTZ R41, R36, -R66.reuse ;  /* 0x8000004224297221 */ /* 0x105fe40000010000 */
[--C-:B------:R-:W-:Y:S02]  /*24b0*/  FADD.FTZ R43, R37, -R66.reuse ;  /* 0x80000042252b7221 */ /* 0x100fe40000010000 */
[--C-:B------:R-:W-:Y:S02]  /*24c0*/  FADD.FTZ R71, R38, -R66.reuse ;  /* 0x8000004226477221 */ /* 0x100fe40000010000 */
[----:B------:R-:W-:Y:S02]  /*24d0*/  FADD.FTZ R73, R39, -R66 ;  /* 0x8000004227497221 */ /* 0x000fe40000010000 */
[C---:B------:R-:W-:Y:S02]  /*24e0*/  FMUL.FTZ R40, R68.reuse, R41 ;  /* 0x0000002944287220 */ /* 0x040fe40000410000 */
[----:B------:R-:W-:-:S02]  /*24f0*/  FMUL.FTZ R41, R68, R43 ;  /* 0x0000002b44297220 */ /* 0x000fc40000410000 */
[----:B------:R-:W-:Y:S02]  /*2500*/  IMAD.MOV.U32 R66, RZ, RZ, 0x10 ;  /* 0x00000010ff427424 */ /* 0x000fe400078e00ff */
[C---:B------:R-:W-:Y:S02]  /*2510*/  FMUL.FTZ R42, R68.reuse, R71 ;  /* 0x00000047442a7220 */ /* 0x040fe40000410000 */
[----:B------:R-:W-:Y:S02]  /*2520*/  FMUL.FTZ R43, R68, R73 ;  /* 0x00000049442b7220 */ /* 0x000fe40000410000 */
[----:B------:R-:W-:-:S04]  /*2530*/  IMAD.WIDE.U32 R68, R69, R66, c[0x0][0x208] ;  /* 0x0000820045447625 */ /* 0x000fc800078e0042 */
[----:B------:R-:W-:Y:S02]  /*2540*/  FFMA.FTZ R40, R54, R40, R7 ;  /* 0x0000002836287223 */ /* 0x000fe40000010007 */
[----:B------:R-:W-:Y:S02]  /*2550*/  FFMA.FTZ R41, R55, R41, R62 ;  /* 0x0000002937297223 */ /* 0x000fe4000001003e */
[----:B------:R-:W-:Y:S02]  /*2560*/  FFMA.FTZ R43, R56, R43, R67 ;  /* 0x0000002b382b7223 */ /* 0x000fe40000010043 */
[----:B------:R-:W-:-:S05]  /*2570*/  FFMA.FTZ R42, R57, R42, R8 ;  /* 0x0000002a392a7223 */ /* 0x000fca0000010008 */
[----:B------:R0:W-:Y:S02]  /*2580*/  STG.E.128 [R68.64], R40 ;  /* 0x0000002844007986 */ /* 0x0001e4000c101d04 */
.L_x_10895:
[----:B------:R-:W-:Y:S05]  /*2590*/  BSYNC B0 ;  /* 0x0000000000007941 */ /* 0x000fea0003800000 */
.L_x_10894:
[----:B0-2---:R-:W-:-:S10]  /*25a0*/  HFMA2.MMA R40, -RZ, RZ, 0, 2.384185791015625e-07 ;  /* 0x00000004ff287435 */ /* 0x005fd400000001ff */
[----:B------:R-:W-:-:S05]  /*25b0*/  IMAD R9, R40, c[0x0][0x160], R9 ;  /* 0x0000580028097a24 */ /* 0x000fca00078e0209 */
[----:B------:R-:W-:-:S13]  /*25c0*/  ISETP.GE.AND P3, PT, R9, c[0x0][0x164], PT ;  /* 0x0000590009007a0c */ /* 0x000fda0003f66270 */
[----:B------:R-:W-:Y:S01]  /*25d0*/  @P3 CALL.REL.NOINC `(.L_x_10896) ;  /* 0x0000001000003944 */ /* 0x000fe20003c00000 */
[----:B------:R-:W-:Y:S05]  /*25e0*/  BRA `(.L_x_10897) ;  /* 0xffffe25000007947 */ /* 0x000fea000383ffff */
.L_x_10896:
[----:B------:R-:W-:Y:S05]  /*25f0*/  EXIT ;  /* 0x000000000000794d */ /* 0x000fea0003800000 */
.L_x_10886:
[----:B------:R-:W-:Y:S01]  /*2600*/  MOV R68, 0x1 ;  /* 0x0000000100447802 */ /* 0x000fe20000000f00 */
[----:B------:R-:W-:Y:S01]  /*2610*/  IMAD.MOV.U32 R66, RZ, RZ, 0x1f ;  /* 0x0000001fff427424 */ /* 0x000fe200078e00ff */
[----:B------:R-:W-:Y:S02]  /*2620*/  MOV R73, 0xffffffff ;  /* 0xffffffff00497802 */ /* 0x000fe40000000f00 */
[----:B------:R-:W-:Y:S02]  /*2630*/  MOV R40, 0x2650 ;  /* 0x0000265000287802 */ /* 0x000fe40000000f00 */
[----:B------:R-:W-:Y:S05]  /*2640*/  CALL.REL.NOINC `($__internal_66_$__cuda_sm70_shflsync_bfly_p) ;  /* 0x000005c000007944 */ /* 0x000fea0003c00000 */
[----:B01----:R-:W-:Y:S05]  /*2650*/  BRA `(.L_x_10898) ;  /* 0xfffff64000007947 */ /* 0x003fea000383ffff */
.L_x_10887:
[----:B------:R-:W-:Y:S01]  /*2660*/  HFMA2.MMA R66, -RZ, RZ, 0, 1.847743988037109375e-06 ;  /* 0x0000001fff427435 */ /* 0x000fe200000001ff */
[----:B0-----:R-:W-:Y:S01]  /*2670*/  MOV R43, R70 ;  /* 0x00000046002b7202 */ /* 0x001fe20000000f00 */
[----:B------:R-:W-:Y:S01]  /*2680*/  IMAD.MOV.U32 R68, RZ, RZ, 0x2 ;  /* 0x00000002ff447424 */ /* 0x000fe200078e00ff */
[----:B------:R-:W-:Y:S02]  /*2690*/  MOV R73, 0xffffffff ;  /* 0xffffffff00497802 */ /* 0x000fe40000000f00 */
[----:B------:R-:W-:Y:S02]  /*26a0*/  MOV R40, 0x26c0 ;  /* 0x000026c000287802 */ /* 0x000fe40000000f00 */
[----:B------:R-:W-:Y:S05]  /*26b0*/  CALL.REL.NOINC `($__internal_66_$__cuda_sm70_shflsync_bfly_p) ;  /* 0x0000055000007944 */ /* 0x000fea0003c00000 */
[----:B0-----:R-:W-:Y:S01]  /*26c0*/  HFMA2.MMA R66, -RZ, RZ, 0, 1.847743988037109375e-06 ;  /* 0x0000001fff427435 */ /* 0x001fe200000001ff */
[----:B-1----:R-:W-:Y:S01]  /*26d0*/  FADD.FTZ R43, R70, R73 ;  /* 0x00000049462b7221 */ /* 0x002fe20000010000 */
[----:B------:R-:W-:Y:S01]  /*26e0*/  MOV R73, 0xffffffff ;  /* 0xffffffff00497802 */ /* 0x000fe20000000f00 */
[----:B------:R-:W-:Y:S01]  /*26f0*/  IMAD.MOV.U32 R68, RZ, RZ, 0x4 ;  /* 0x00000004ff447424 */ /* 0x000fe200078e00ff */
[----:B------:R-:W-:-:S02]  /*2700*/  MOV R40, 0x2720 ;  /* 0x0000272000287802 */ /* 0x000fc40000000f00 */
        /* <DEDUP_REMOVED lines=13> */
[----:B-1----:R-:W-:Y:S01]  /*27e0*/  FADD.FTZ R71, R43, R73 ;  /* 0x000000492b477221 */ /* 0x002fe20000010000 */
[----:B------:R-:W-:Y:S01]  /*27f0*/  MOV R73, 0xffffffff ;  /* 0xffffffff00497802 */ /* 0x000fe20000000f00 */
[----:B0-----:R-:W-:-:S02]  /*2800*/  IMAD.MOV.U32 R68, RZ, RZ, 0x1 ;  /* 0x00000001ff447424 */ /* 0x001fc400078e00ff */
        /* <DEDUP_REMOVED lines=32> */
[----:B------:R-:W-:Y:S01]  /*2a10*/  FFMA.FTZ R43, R66, R66, R43 ;  /* 0x00000042422b7223 */ /* 0x000fe2000001002b */
[----:B------:R-:W-:-:S03]  /*2a20*/  HFMA2.MMA R66, -RZ, RZ, 0, 1.847743988037109375e-06 ;  /* 0x0000001fff427435 */ /* 0x000fc600000001ff */
[----:B------:R-:W-:Y:S01]  /*2a30*/  @P5 FFMA.FTZ R42, R40, R40, R43 ;  /* 0x00000028282a5223 */ /* 0x000fe2000001002b */
[----:B------:R-:W-:-:S03]  /*2a40*/  MOV R40, 0x2a70 ;  /* 0x00002a7000287802 */ /* 0x000fc60000000f00 */
[----:B------:R-:W-:Y:S02]  /*2a50*/  IMAD.MOV.U32 R43, RZ, RZ, R42 ;  /* 0x000000ffff2b7224 */ /* 0x000fe400078e002a */
[----:B------:R-:W-:Y:S05]  /*2a60*/  CALL.REL.NOINC `($__internal_66_$__cuda_sm70_shflsync_bfly_p) ;  /* 0x000001a000007944 */ /* 0x000fea0003c00000 */
[----:B0-----:R-:W-:Y:S01]  /*2a70*/  HFMA2.MMA R68, -RZ, RZ, 0, 1.1920928955078125e-07 ;  /* 0x00000002ff447435 */ /* 0x001fe200000001ff */
[----:B-1----:R-:W-:Y:S01]  /*2a80*/  FADD.FTZ R43, R42, R73 ;  /* 0x000000492a2b7221 */ /* 0x002fe20000010000 */
[----:B------:R-:W-:Y:S01]  /*2a90*/  MOV R66, 0x1f ;  /* 0x0000001f00427802 */ /* 0x000fe20000000f00 */
[----:B------:R-:W-:Y:S01]  /*2aa0*/  IMAD.MOV.U32 R73, RZ, RZ, -0x1 ;  /* 0xffffffffff497424 */ /* 0x000fe200078e00ff */
[----:B------:R-:W-:Y:S02]  /*2ab0*/  MOV R40, 0x2ad0 ;  /* 0x00002ad000287802 */ /* 0x000fe40000000f00 */
[----:B------:R-:W-:Y:S05]  /*2ac0*/  CALL.REL.NOINC `($__internal_66_$__cuda_sm70_shflsync_bfly_p) ;  /* 0x0000014000007944 */ /* 0x000fea0003c00000 */
[----:B0-----:R-:W-:Y:S01]  /*2ad0*/  HFMA2.MMA R68, -RZ, RZ, 0, 2.384185791015625e-07 ;  /* 0x00000004ff447435 */ /* 0x001fe200000001ff */
[----:B-1----:R-:W-:Y:S01]  /*2ae0*/  FADD.FTZ R43, R43, R73 ;  /* 0x000000492b2b7221 */ /* 0x002fe20000010000 */
[----:B------:R-:W-:Y:S01]  /*2af0*/  MOV R66, 0x1f ;  /* 0x0000001f00427802 */ /* 0x000fe20000000f00 */
[----:B------:R-:W-:Y:S01]  /*2b00*/  IMAD.MOV.U32 R73, RZ, RZ, -0x1 ;  /* 0xffffffffff497424 */ /* 0x000fe200078e00ff */
[----:B------:R-:W-:Y:S02]  /*2b10*/  MOV R40, 0x2b30 ;  /* 0x00002b3000287802 */ /* 0x000fe40000000f00 */
[----:B------:R-:W-:Y:S05]  /*2b20*/  CALL.REL.NOINC `($__internal_66_$__cuda_sm70_shflsync_bfly_p) ;  /* 0x000000e000007944 */ /* 0x000fea0003c00000 */
[----:B0-----:R-:W-:Y:S01]  /*2b30*/  HFMA2.MMA R68, -RZ, RZ, 0, 4.76837158203125e-07 ;  /* 0x00000008ff447435 */ /* 0x001fe200000001ff */
[----:B-1----:R-:W-:Y:S01]  /*2b40*/  FADD.FTZ R43, R43, R73 ;  /* 0x000000492b2b7221 */ /* 0x002fe20000010000 */
[----:B------:R-:W-:Y:S01]  /*2b50*/  MOV R66, 0x1f ;  /* 0x0000001f00427802 */ /* 0x000fe20000000f00 */
[----:B------:R-:W-:Y:S01]  /*2b60*/  IMAD.MOV.U32 R73, RZ, RZ, -0x1 ;  /* 0xffffffffff497424 */ /* 0x000fe200078e00ff */
[----:B------:R-:W-:-:S02]  /*2b70*/  MOV R40, 0x2b90 ;  /* 0x00002b9000287802 */ /* 0x000fc40000000f00 */
[----:B------:R-:W-:Y:S05]  /*2b80*/  CALL.REL.NOINC `($__internal_66_$__cuda_sm70_shflsync_bfly_p) ;  /* 0x0000008000007944 */ /* 0x000fea0003c00000 */
[----:B-1----:R-:W-:Y:S01]  /*2b90*/  FADD.FTZ R70, R43, R73 ;  /* 0x000000492b467221 */ /* 0x002fe20000010000 */
[----:B0-----:R-:W-:Y:S01]  /*2ba0*/  HFMA2.MMA R68, -RZ, RZ, 0, 9.5367431640625e-07 ;  /* 0x00000010ff447435 */ /* 0x001fe200000001ff */
[----:B------:R-:W-:Y:S01]  /*2bb0*/  MOV R66, 0x1f ;  /* 0x0000001f00427802 */ /* 0x000fe20000000f00 */
[----:B------:R-:W-:Y:S01]  /*2bc0*/  IMAD.MOV.U32 R73, RZ, RZ, -0x1 ;  /* 0xffffffffff497424 */ /* 0x000fe200078e00ff */
[----:B------:R-:W-:-:S02]  /*2bd0*/  MOV R40, 0x2c00 ;  /* 0x00002c0000287802 */ /* 0x000fc40000000f00 */
[----:B------:R-:W-:Y:S02]  /*2be0*/  MOV R43, R70 ;  /* 0x00000046002b7202 */ /* 0x000fe40000000f00 */
[----:B------:R-:W-:Y:S05]  /*2bf0*/  CALL.REL.NOINC `($__internal_66_$__cuda_sm70_shflsync_bfly_p) ;  /* 0x0000001000007944 */ /* 0x000fea0003c00000 */
[----:B01----:R-:W-:Y:S05]  /*2c00*/  BRA `(.L_x_10899) ;  /* 0xfffff3e000007947 */ /* 0x003fea000383ffff */
        .weak           $__internal_66_$__cuda_sm70_shflsync_bfly_p
        .type           $__internal_66_$__cuda_sm70_shflsync_bfly_p,@function
        .size           $__internal_66_$__cuda_sm70_shflsync_bfly_p,(.L_x_13606 - $__internal_66_$__cuda_sm70_shflsync_bfly_p)
$__internal_66_$__cuda_sm70_shflsync_bfly_p:
[----:B------:R-:W-:Y:S01]  /*2c10*/  HFMA2.MMA R41, -RZ, RZ, 0, 0 ;  /* 0x00000000ff297435 */ /* 0x000fe200000001ff */
[----:B------:R-:W-:Y:S04]  /*2c20*/  WARPSYNC R73 ;  /* 0x0000004900007348 */ /* 0x000fe80003800000 */
[----:B------:R0:W1:Y:S01]  /*2c30*/  SHFL.BFLY PT, R73, R43, R68, R66 ;  /* 0x0c0000442b497389 */ /* 0x00006200000e0042 */
[----:B------:R-:W-:Y:S05]  /*2c40*/  RET.REL.NODEC R40 `(_ZN10layer_norm31ln_parallel_residual_fwd_kernelINS_13Kernel_traitsI6__halfffffjLj512ELj1ELj4ELj1ELj16ENS_18Kernel_traits_baseILj512ES2_ffffjLj128EEEEELb0ELb1ELb0EEEvNS_9FwdParamsE) ;  /* 0xffffd3b028007950 */ /* 0x000fea0003c3ffff */
.L_x_10900:
        /* <DEDUP_REMOVED lines=11> */
.L_x_13606:


//--------------------- .text._ZN10layer_norm31ln_parallel_residual_fwd_kernelINS_13Kernel_traitsI6__halfffffjLj512ELj1ELj4ELj1ELj16ENS_18Kernel_traits_baseILj512ES2_ffffjLj128EEEEELb0ELb1ELb1EEEvNS_9FwdParamsE --------------------------
	.section	.text._ZN10layer_norm31ln_parallel_residual_fwd_kernelINS_13Kernel_traitsI6__halfffffjLj512ELj1ELj4ELj1ELj16ENS_18Kernel_traits_baseILj512ES2_ffffjLj128EEEEELb0ELb1ELb1EEEvNS_9FwdParamsE,"ax",@progbits
	.sectioninfo	@"SHI_REGISTERS=79"
	.align	128
        .global         _ZN10layer_norm31ln_parallel_residual_fwd_kernelINS_13Kernel_traitsI6__halfffffjLj512ELj1ELj4ELj1ELj16ENS_18Kernel_traits_baseILj512ES2_ffffjLj128EEEEELb0ELb1ELb1EEEvNS_9FwdParamsE
        .type           _ZN10layer_norm31ln_parallel_residual_fwd_kernelINS_13Kernel_traitsI6__halfffffjLj512ELj1ELj4ELj1ELj16ENS_18Kernel_traits_baseILj512ES2_ffffjLj128EEEEELb0ELb1ELb1EEEvNS_9FwdParamsE,@function
        .size           _ZN10layer_norm31ln_parallel_residual_fwd_kernelINS_13Kernel_traitsI6__halfffffjLj512ELj1ELj4ELj1ELj16ENS_18Kernel_traits_baseILj512ES2_ffffjLj128EEEEELb0ELb1ELb1EEEvNS_9FwdParamsE,(.L_x_13607 - _ZN10layer_norm31ln_parallel_residual_fwd_kernelINS_13Kernel_traitsI6__halfffffjLj512ELj1ELj4ELj1ELj16ENS_18Kernel_traits_baseILj512ES2_ffffjLj128EEEEELb0ELb1ELb1EEEvNS_9FwdParamsE)
        .other          _ZN10layer_norm31ln_parallel_residual_fwd_kernelINS_13Kernel_traitsI6__halfffffjLj512ELj1ELj4ELj1ELj16ENS_18Kernel_traits_baseILj512ES2_ffffjLj128EEEEELb0ELb1ELb1EEEvNS_9FwdParamsE,@"STO_CUDA_ENTRY STV_DEFAULT"
_ZN10layer_norm31ln_parallel_residual_fwd_kernelINS_13Kernel_traitsI6__halfffffjLj512ELj1ELj4ELj1ELj16ENS_18Kernel_traits_baseILj512ES2_ffffjLj128EEEEELb0ELb1ELb1EEEvNS_9FwdParamsE:
.text._ZN10layer_norm31ln_parallel_residual_fwd_kernelINS_13Kernel_traitsI6__halfffffjLj512ELj1ELj4ELj1ELj16ENS_18Kernel_traits_baseILj512ES2_ffffjLj128EEEEELb0ELb1ELb1EEEvNS_9FwdParamsE:
        /* <DEDUP_REMOVED lines=10> */
[----:B------:R0:W5:Y:S01]  /*00a0*/  @P1 LDG.E.64 R14, [R2.64] ;  /* 0x00000004020e1981 */ /* 0x000162000c1e1b00 */
[----:B------:R-:W-:-:S03]  /*00b0*/  SHF.R.U32.HI R0, RZ, 0x5, R4 ;  /* 0x00000005ff007819 */ /* 0x000fc60000011604 */
[----:B------:R0:W5:Y:S01]  /*00c0*/  @P1 LDG.E.64 R10, [R2.64+0x100] ;  /* 0x00010004020a1981 */ /* 0x000162000c1e1b00 */
[----:B-1----:R-:W-:Y:S02]  /*00d0*/  LEA R63, R63, R0, 0x2 ;  /* 0x000000003f3f7211 */ /* 0x002fe400078e10ff */
[----:B------:R-:W-:Y:S01]  /*00e0*/  IADD3 R4, P2, R5, c[0x0][0x1b0], RZ ;  /* 0x00006c0005047a10 */ /* 0x000fe20007f5e0ff */
[----:B------:R0:W5:Y:S01]  /*00f0*/  @P1 LDG.E.64 R6, [R2.64+0x200] ;  /* 0x0002000402061981 */ /* 0x000162000c1e1b00 */
[----:B------:R-:W-:Y:S02]  /*0100*/  ISETP.GE.AND P0, PT, R63, c[0x0][0x164], PT ;  /* 0x000059003f007a0c */ /* 0x000fe40003f06270 */
[----:B------:R-:W-:Y:S01]  /*0110*/  IADD3.X R5, RZ, c[0x0][0x1b4], RZ, P2, !PT ;  /* 0x00006d00ff057a10 */ /* 0x000fe200017fe4ff */
[----:B------:R0:W5:Y:S10]  /*0120*/  @P1 LDG.E.64 R8, [R2.64+0x300] ;  /* 0x0003000402081981 */ /* 0x000174000c1e1b00 */
[----:B------:R-:W-:Y:S05]  /*0130*/  @P0 EXIT ;  /* 0x000000000000094d */ /* 0x000fea0003800000 */
[----:B0-----:R-:W2:Y:S04]  /*0140*/  LDG.E.64 R16, [R4.64] ;  /* 0x0000000404107981 */ /* 0x001ea8000c1e1b00 */
[----:B------:R-:W3:Y:S04]  /*0150*/  LDG.E.64 R18, [R4.64+0x100] ;  /* 0x0001000404127981 */ /* 0x000ee8000c1e1b00 */
[----:B------:R0:W4:Y:S04]  /*0160*/  LDG.E.64 R2, [R4.64+0x200] ;  /* 0x0002000404027981 */ /* 0x000128000c1e1b00 */
[----:B------:R0:W4:Y:S01]  /*0170*/  LDG.E.64 R12, [R4.64+0x300] ;  /* 0x00030004040c7981 */ /* 0x000122000c1e1b00 */
[----:B-----5:R-:W-:Y:S01]  /*0180*/  @!P1 CS2R R14, SRZ ;  /* 0x00000000000e9805 */ /* 0x020fe2000001ff00 */
[----:B------:R-:W-:Y:S01]  /*0190*/  @!P1 CS2R R10, SRZ ;  /* 0x00000000000a9805 */ /* 0x000fe2000001ff00 */
[----:B------:R-:W-:Y:S01]  /*01a0*/  @!P1 CS2R R6, SRZ ;  /* 0x0000000000069805 */ /* 0x000fe2000001ff00 */
[----:B------:R-:W-:Y:S01]  /*01b0*/  @!P1 CS2R R8, SRZ ;  /* 0x0000000000089805 */ /* 0x000fe2000001ff00 */
[----:B------:R-:W-:Y:S01]  /*01c0*/  MOV R0, c[0x0][0x180] ;  /* 0x0000600000007a02 */ /* 0x000fe20000000f00 */
[----:B------:R-:W-:Y:S01]  /*01d0*/  ULDC.U8 UR6, c[0x0][0x1f0] ;  /* 0x00007c0000067ab9 */ /* 0x000fe20000000000 */
[--C-:B------:R-:W-:Y:S01]  /*01e0*/  SHF.R.U64 R44, R14, 0x10, R15.reuse ;  /* 0x000000100e2c7819 */ /* 0x100fe2000000120f */
[----:B------:R-:W-:Y:S01]  /*01f0*/  HADD2.F32 R43, -RZ, R10.H0_H0 ;  /* 0x2000000aff2b7230 */ /* 0x000fe20000004100 */
[----:B------:R-:W-:Y:S01]  /*0200*/  LOP3.LUT P0, RZ, R0, c[0x0][0x178], RZ, 0xfc, !PT ;  /* 0x00005e0000ff7a12 */ /* 0x000fe2000780fcff */
[----:B------:R-:W-:Y:S01]  /*0210*/  HADD2.F32 R40, -RZ, R11.H0_H0 ;  /* 0x2000000bff287230 */ /* 0x000fe20000004100 */
[----:B------:R-:W-:Y:S01]  /*0220*/  MOV R0, c[0x0][0x184] ;  /* 0x0000610000007a02 */ /* 0x000fe20000000f00 */
        /* <DEDUP_REMOVED lines=25> */
[----:B------:R-:W-:Y:S01]  /*03c0*/  HADD2.F32 R7, -RZ, R17.H0_H0 ;  /* 0x20000011ff077230 */ /* 0x000fe20000004100 */
        /* <DEDUP_REMOVED lines=20> */
.L_x_10968:
[----:B------:R-:W0:Y:S01]  /*0510*/  S2R R60, SR_TID.X ;  /* 0x00000000003c7919 */ /* 0x000e220000002100 */
[----:B------:R-:W-:Y:S01]  /*0520*/  IMAD R24, R63, c[0x0][0x168], RZ ;  /* 0x00005a003f187a24 */ /* 0x000fe200078e02ff */
[----:B------:R-:W-:Y:S01]  /*0530*/  ISETP.NE.U32.AND P1, PT, RZ, c[0x0][0x178], PT ;  /* 0x00005e00ff007a0c */ /* 0x000fe20003f25070 */
[----:B------:R-:W-:Y:S01]  /*0540*/  HFMA2.MMA R71, -RZ, RZ, 0, 9.5367431640625e-07 ;  /* 0x00000010ff477435 */ /* 0x000fe200000001ff */
[----:B------:R-:W-:Y:S02]  /*0550*/  ISETP.NE.U32.AND P2, PT, RZ, c[0x0][0x180], PT ;  /* 0x00006000ff007a0c */ /* 0x000fe40003f45070 */
[----:B------:R-:W-:Y:S02]  /*0560*/  SHF.R.S32.HI R25, RZ, 0x1f, R24 ;  /* 0x0000001fff197819 */ /* 0x000fe40000011418 */
[----:B------:R-:W-:-:S02]  /*0570*/  ISETP.NE.AND.EX P1, PT, RZ, c[0x0][0x17c], PT, P1 ;  /* 0x00005f00ff007a0c */ /* 0x000fc40003f25310 */
[----:B------:R-:W-:Y:S02]  /*0580*/  ISETP.NE.AND.EX P2, PT, RZ, c[0x0][0x184], PT, P2 ;  /* 0x00006100ff007a0c */ /* 0x000fe40003f45320 */
[----:B------:R-:W-:Y:S02]  /*0590*/  LEA.HI R25, R25, R24, RZ, 0x2 ;  /* 0x0000001819197211 */ /* 0x000fe400078f10ff */
[----:B0-----:R-:W-:-:S04]  /*05a0*/  LOP3.LUT R60, R60, 0x1f, RZ, 0xc0, !PT ;  /* 0x0000001f3c3c7812 */ /* 0x001fc800078ec0ff */
        /* <DEDUP_REMOVED lines=15> */
.L_x_10902:
[----:B-----5:R-:W-:Y:S01]  /*06a0*/  FADD.FTZ R36, R16, R36 ;  /* 0x0000002410247221 */ /* 0x020fe20000010000 */
[----:B------:R-:W-:Y:S05]  /*06b0*/  BRA `(.L_x_10903) ;  /* 0x0000002000007947 */ /* 0x000fea0003800000 */
.L_x_10901:
[----:B0----5:R-:W-:-:S04]  /*06c0*/  FADD.FTZ R36, R12, R36 ;  /* 0x000000240c247221 */ /* 0x021fc80000010000 */
[----:B------:R-:W-:-:S05]  /*06d0*/  @P2 FADD.FTZ R36, R16, R36 ;  /* 0x0000002410242221 */ /* 0x000fca0000010000 */
.L_x_10903:
[----:B-----5:R-:W-:Y:S02]  /*06e0*/  MOV R20, R36 ;  /* 0x0000002400147202 */ /* 0x020fe40000000f00 */
.L_x_10904:
[----:B------:R-:W-:Y:S05]  /*06f0*/  @P3 BRA `(.L_x_10905) ;  /* 0x0000007000003947 */ /* 0x000fea0003800000 */
[----:B------:R-:W-:-:S04]  /*0700*/  ISETP.NE.U32.AND P4, PT, RZ, c[0x0][0x180], PT ;  /* 0x00006000ff007a0c */ /* 0x000fc80003f85070 */
[----:B------:R-:W-:-:S13]  /*0710*/  ISETP.NE.AND.EX P4, PT, RZ, c[0x0][0x184], PT, P4 ;  /* 0x00006100ff007a0c */ /* 0x000fda0003f85340 */
[----:B------:R-:W-:Y:S05]  /*0720*/  @P4 BRA `(.L_x_10906) ;  /* 0x0000002000004947 */ /* 0x000fea0003800000 */
[----:B------:R-:W-:Y:S05]  /*0730*/  @P0 BRA `(.L_x_10907) ;  /* 0x0000005000000947 */ /* 0x000fea0003800000 */
[----:B------:R-:W-:Y:S05]  /*0740*/  BRA `(.L_x_10908) ;  /* 0x0000005000007947 */ /* 0x000fea0003800000 */
.L_x_10906:
[----:B-----5:R-:W-:Y:S01]  /*0750*/  FADD.FTZ R37, R17, R37 ;  /* 0x0000002511257221 */ /* 0x020fe20000010000 */
[----:B------:R-:W-:Y:S05]  /*0760*/  BRA `(.L_x_10907) ;  /* 0x0000002000007947 */ /* 0x000fea0003800000 */
.L_x_10905:
[----:B-----5:R-:W-:-:S04]  /*0770*/  FADD.FTZ R37, R13, R37 ;  /* 0x000000250d257221 */ /* 0x020fc80000010000 */
[----:B------:R-:W-:-:S05]  /*0780*/  @P2 FADD.FTZ R37, R17, R37 ;  /* 0x0000002511252221 */ /* 0x000fca0000010000 */
.L_x_10907:
[----:B-----5:R-:W-:Y:S02]  /*0790*/  MOV R21, R37 ;  /* 0x0000002500157202 */ /* 0x020fe40000000f00 */
.L_x_10908:
[----:B------:R-:W-:Y:S05]  /*07a0*/  @P3 BRA `(.L_x_10909) ;  /* 0x0000007000003947 */ /* 0x000fea0003800000 */
[----:B------:R-:W-:-:S04]  /*07b0*/  ISETP.NE.U32.AND P4, PT, RZ, c[0x0][0x180], PT ;  /* 0x00006000ff007a0c */ /* 0x000fc80003f85070 */
[----:B------:R-:W-:-:S13]  /*07c0*/  ISETP.NE.AND.EX P4, PT, RZ, c[0x0][0x184], PT, P4 ;  /* 0x00006100ff007a0c */ /* 0x000fda0003f85340 */
[----:B------:R-:W-:Y:S05]  /*07d0*/  @P4 BRA `(.L_x_10910) ;  /* 0x0000002000004947 */ /* 0x000fea0003800000 */
[----:B------:R-:W-:Y:S05]  /*07e0*/  @P0 BRA `(.L_x_10911) ;  /* 0x0000005000000947 */ /* 0x000fea0003800000 */
[----:B------:R-:W-:Y:S05]  /*07f0*/  BRA `(.L_x_10912) ;  /* 0x0000005000007947 */ /* 0x000fea0003800000 */
.L_x_10910:
[----:B-----5:R-:W-:Y:S01]  /*0800*/  FADD.FTZ R38, R18, R38 ;  /* 0x0000002612267221 */ /* 0x020fe20000010000 */
[----:B------:R-:W-:Y:S05]  /*0810*/  BRA `(.L_x_10911) ;  /* 0x0000002000007947 */ /* 0x000fea0003800000 */
.L_x_10909:
[----:B-----5:R-:W-:-:S04]  /*0820*/  FADD.FTZ R38, R14, R38 ;  /* 0x000000260e267221 */ /* 0x020fc80000010000 */
[----:B------:R-:W-:-:S05]  /*0830*/  @P2 FADD.FTZ R38, R18, R38 ;  /* 0x0000002612262221 */ /* 0x000fca0000010000 */
.L_x_10911:
[----:B-----5:R-:W-:Y:S02]  /*0840*/  MOV R22, R38 ;  /* 0x0000002600167202 */ /* 0x020fe40000000f00 */
.L_x_10912:
[----:B------:R-:W-:Y:S05]  /*0850*/  @P3 BRA `(.L_x_10913) ;  /* 0x0000007000003947 */ /* 0x000fea0003800000 */
[----:B------:R-:W-:-:S04]  /*0860*/  ISETP.NE.U32.AND P4, PT, RZ, c[0x0][0x180], PT ;  /* 0x00006000ff007a0c */ /* 0x000fc80003f85070 */
[----:B------:R-:W-:-:S13]  /*0870*/  ISETP.NE.AND.EX P4, PT, RZ, c[0x0][0x184], PT, P4 ;  /* 0x00006100ff007a0c */ /* 0x000fda0003f85340 */
[----:B------:R-:W-:Y:S05]  /*0880*/  @P4 BRA `(.L_x_10914) ;  /* 0x0000002000004947 */ /* 0x000fea0003800000 */
[----:B------:R-:W-:Y:S05]  /*0890*/  @P0 BRA `(.L_x_10915) ;  /* 0x0000005000000947 */ /* 0x000fea0003800000 */
[----:B------:R-:W-:Y:S05]  /*08a0*/  BRA `(.L_x_10916) ;  /* 0x0000005000007947 */ /* 0x000fea0003800000 */
.L_x_10914:
[----:B-----5:R-:W-:Y:S01]  /*08b0*/  FADD.FTZ R39, R19, R39 ;  /* 0x0000002713277221 */ /* 0x020fe20000010000 */
[----:B------:R-:W-:Y:S05]  /*08c0*/  BRA `(.L_x_10915) ;  /* 0x0000002000007947 */ /* 0x000fea0003800000 */
.L_x_10913:
[----:B-----5:R-:W-:-:S04]  /*08d0*/  FADD.FTZ R39, R15, R39 ;  /* 0x000000270f277221 */ /* 0x020fc80000010000 */
[----:B------:R-:W-:-:S05]  /*08e0*/  @P2 FADD.FTZ R39, R19, R39 ;  /* 0x0000002713272221 */ /* 0x000fca0000010000 */
.L_x_10915:
[----:B-----5:R-:W-:Y:S02]  /*08f0*/  MOV R23, R39 ;  /* 0x0000002700177202 */ /* 0x020fe40000000f00 */
.L_x_10916:
[C---:B------:R-:W-:Y:S01]  /*0900*/  IADD3 R69, R70.reuse, 0x20, RZ ;  /* 0x0000002046457810 */ /* 0x040fe20007ffe0ff */
[----:B------:R-:W-:-:S03]  /*0910*/  @P0 IMAD.WIDE.U32 R28, R70, R71, c[0x0][0x188] ;  /* 0x00006200461c0625 */ /* 0x000fc600078e0047 */
[C---:B------:R-:W-:Y:S01]  /*0920*/  @P1 LEA R26, P4, R69.reuse, c[0x0][0x178], 0x4 ;  /* 0x00005e00451a1a11 */ /* 0x040fe200078820ff */
[C---:B------:R-:W-:Y:S01]  /*0930*/  IMAD.WIDE.U32 R32, R69.reuse, R71, c[0x0][0x170] ;  /* 0x00005c0045207625 */ /* 0x040fe200078e0047 */
[C---:B------:R-:W-:Y:S01]  /*0940*/  @P2 LEA R24, P5, R69.reuse, c[0x0][0x180], 0x4 ;  /* 0x0000600045182a11 */ /* 0x040fe200078a20ff */
[----:B------:R0:W-:Y:S01]  /*0950*/  @P0 STG.E.128 [R28.64], R20 ;  /* 0x000000141c000986 */ /* 0x0001e2000c101d04 */
[C---:B------:R-:W-:Y:S02]  /*0960*/  @P1 LEA.HI.X R27, R69.reuse, c[0x0][0x17c], RZ, 0x4, P4 ;  /* 0x00005f00451b1a11 */ /* 0x040fe400020f24ff */
[----:B------:R-:W-:Y:S01]  /*0970*/  @P2 LEA.HI.X R25, R69, c[0x0][0x184], RZ, 0x4, P5 ;  /* 0x0000610045192a11 */ /* 0x000fe200028f24ff */
[----:B------:R-:W5:Y:S04]  /*0980*/  LDG.E.128 R32, [R32.64] ;  /* 0x0000000420207981 */ /* 0x000f68000c1e1d00 */
        /* <DEDUP_REMOVED lines=8> */
.L_x_10918:
[----:B-----5:R-:W-:Y:S01]  /*0a10*/  FADD.FTZ R32, R16, R32 ;  /* 0x0000002010207221 */ /* 0x020fe20000010000 */
[----:B------:R-:W-:Y:S05]  /*0a20*/  BRA `(.L_x_10919) ;  /* 0x0000002000007947 */ /* 0x000fea0003800000 */
.L_x_10917:
[----:B-----5:R-:W-:-:S04]  /*0a30*/  FADD.FTZ R32, R12, R32 ;  /* 0x000000200c207221 */ /* 0x020fc80000010000 */
[----:B------:R-:W-:-:S05]  /*0a40*/  @P2 FADD.FTZ R32, R16, R32 ;  /* 0x0000002010202221 */ /* 0x000fca0000010000 */
.L_x_10919:
[----:B0-----:R-:W-:Y:S02]  /*0a50*/  MOV R20, R32 ;  /* 0x0000002000147202 */ /* 0x001fe40000000f00 */
.L_x_10920:
[----:B------:R-:W-:Y:S05]  /*0a60*/  @P3 BRA `(.L_x_10921) ;  /* 0x0000007000003947 */ /* 0x000fea0003800000 */
[----:B------:R-:W-:-:S04]  /*0a70*/  ISETP.NE.U32.AND P4, PT, RZ, c[0x0][0x180], PT ;  /* 0x00006000ff007a0c */ /* 0x000fc80003f85070 */
[----:B------:R-:W-:-:S13]  /*0a80*/  ISETP.NE.AND.EX P4, PT, RZ, c[0x0][0x184], PT, P4 ;  /* 0x00006100ff007a0c */ /* 0x000fda0003f85340 */
[----:B------:R-:W-:Y:S05]  /*0a90*/  @P4 BRA `(.L_x_10922) ;  /* 0x0000002000004947 */ /* 0x000fea0003800000 */
[----:B------:R-:W-:Y:S05]  /*0aa0*/  @P0 BRA `(.L_x_10923) ;  /* 0x0000005000000947 */ /* 0x000fea0003800000 */
[----:B------:R-:W-:Y:S05]  /*0ab0*/  BRA `(.L_x_10924) ;  /* 0x0000005000007947 */ /* 0x000fea0003800000 */
.L_x_10922:
[----:B-----5:R-:W-:Y:S01]  /*0ac0*/  FADD.FTZ R33, R17, R33 ;  /* 0x0000002111217221 */ /* 0x020fe20000010000 */
[----:B------:R-:W-:Y:S05]  /*0ad0*/  BRA `(.L_x_10923) ;  /* 0x0000002000007947 */ /* 0x000fea0003800000 */
.L_x_10921:
[----:B-----5:R-:W-:-:S04]  /*0ae0*/  FADD.FTZ R33, R13, R33 ;  /* 0x000000210d217221 */ /* 0x020fc80000010000 */
[----:B------:R-:W-:-:S05]  /*0af0*/  @P2 FADD.FTZ R33, R17, R33 ;  /* 0x0000002111212221 */ /* 0x000fca0000010000 */
.L_x_10923:
[----:B0-----:R-:W-:Y:S02]  /*0b00*/  MOV R21, R33 ;  /* 0x0000002100157202 */ /* 0x001fe40000000f00 */
.L_x_10924:
[----:B------:R-:W-:Y:S05]  /*0b10*/  @P3 BRA `(.L_x_10925) ;  /* 0x0000007000003947 */ /* 0x000fea0003800000 */
[----:B------:R-:W-:-:S04]  /*0b20*/  ISETP.NE.U32.AND P4, PT, RZ, c[0x0][0x180], PT ;  /* 0x00006000ff007a0c */ /* 0x000fc80003f85070 */
[----:B------:R-:W-:-:S13]  /*0b30*/  ISETP.NE.AND.EX P4, PT, RZ, c[0x0][0x184], PT, P4 ;  /* 0x00006100ff007a0c */ /* 0x000fda0003f85340 */
[----:B------:R-:W-:Y:S05]  /*0b40*/  @P4 BRA `(.L_x_10926) ;  /* 0x0000002000004947 */ /* 0x000fea0003800000 */
[----:B------:R-:W-:Y:S05]  /*0b50*/  @P0 BRA `(.L_x_10927) ;  /* 0x0000005000000947 */ /* 0x000fea0003800000 */
[----:B------:R-:W-:Y:S05]  /*0b60*/  BRA `(.L_x_10928) ;  /* 0x0000005000007947 */ /* 0x000fea0003800000 */
.L_x_10926:
[----:B-----5:R-:W-:Y:S01]  /*0b70*/  FADD.FTZ R34, R18, R34 ;  /* 0x0000002212227221 */ /* 0x020fe20000010000 */
[----:B------:R-:W-:Y:S05]  /*0b80*/  BRA `(.L_x_10927) ;  /* 0x0000002000007947 */ /* 0x000fea0003800000 */
.L_x_10925:
[----:B-----5:R-:W-:-:S04]  /*0b90*/  FADD.FTZ R34, R14, R34 ;  /* 0x000000220e227221 */ /* 0x020fc80000010000 */
[----:B------:R-:W-:-:S05]  /*0ba0*/  @P2 FADD.FTZ R34, R18, R34 ;  /* 0x0000002212222221 */ /* 0x000fca0000010000 */
.L_x_10927:
[----:B0-----:R-:W-:Y:S02]  /*0bb0*/  MOV R22, R34 ;  /* 0x0000002200167202 */ /* 0x001fe40000000f00 */
.L_x_10928:
[----:B------:R-:W-:Y:S05]  /*0bc0*/  @P3 BRA `(.L_x_10929) ;  /* 0x0000007000003947 */ /* 0x000fea0003800000 */
[----:B------:R-:W-:-:S04]  /*0bd0*/  ISETP.NE.U32.AND P4, PT, RZ, c[0x0][0x180], PT ;  /* 0x00006000ff007a0c */ /* 0x000fc80003f85070 */
[----:B------:R-:W-:-:S13]  /*0be0*/  ISETP.NE.AND.EX P4, PT, RZ, c[0x0][0x184], PT, P4 ;  /* 0x00006100ff007a0c */ /* 0x000fda0003f85340 */
[----:B------:R-:W-:Y:S05]  /*0bf0*/  @P4 BRA `(.L_x_10930) ;  /* 0x0000002000004947 */ /* 0x000fea0003800000 */
[----:B------:R-:W-:Y:S05]  /*0c00*/  @P0 BRA `(.L_x_10931) ;  /* 0x0000005000000947 */ /* 0x000fea0003800000 */
[----:B------:R-:W-:Y:S05]  /*0c10*/  BRA `(.L_x_10932) ;  /* 0x0000005000007947 */ /* 0x000fea0003800000 */
.L_x_10930:
[----:B-----5:R-:W-:Y:S01]  /*0c20*/  FADD.FTZ R35, R19, R35 ;  /* 0x0000002313237221 */ /* 0x020fe20000010000 */
[----:B------:R-:W-:Y:S05]  /*0c30*/  BRA `(.L_x_10931) ;  /* 0x0000002000007947 */ /* 0x000fea0003800000 */
.L_x_10929:
[----:B-----5:R-:W-:-:S04]  /*0c40*/  FADD.FTZ R35, R15, R35 ;  /* 0x000000230f237221 */ /* 0x020fc80000010000 */
[----:B------:R-:W-:-:S05]  /*0c50*/  @P2 FADD.FTZ R35, R19, R35 ;  /* 0x0000002313232221 */ /* 0x000fca0000010000 */
.L_x_10931:
[----:B0-----:R-:W-:Y:S02]  /*0c60*/  MOV R23, R35 ;  /* 0x0000002300177202 */ /* 0x001fe40000000f00 */
.L_x_10932:
[C---:B------:R-:W-:Y:S02]  /*0c70*/  @P0 LEA R64, P4, R69.reuse, c[0x0][0x188], 0x4 ;  /* 0x0000620045400a11 */ /* 0x040fe400078820ff */
[----:B------:R-:W-:Y:S02]  /*0c80*/  IADD3 R62, R70, 0x40, RZ ;  /* 0x00000040463e7810 */ /* 0x000fe40007ffe0ff */
[----:B------:R-:W-:Y:S02]  /*0c90*/  @P0 LEA.HI.X R65, R69, c[0x0][0x18c], RZ, 0x4, P4 ;  /* 0x0000630045410a11 */ /* 0x000fe400020f24ff */
[C---:B0-----:R-:W-:Y:S01]  /*0ca0*/  @P1 LEA R26, P4, R62.reuse, c[0x0][0x178], 0x4 ;  /* 0x00005e003e1a1a11 */ /* 0x041fe200078820ff */
[C---:B------:R-:W-:Y:S01]  /*0cb0*/  IMAD.WIDE.U32 R28, R62.reuse, R71, c[0x0][0x170] ;  /* 0x00005c003e1c7625 */ /* 0x040fe200078e0047 */
[C---:B------:R-:W-:Y:S01]  /*0cc0*/  @P2 LEA R24, P5, R62.reuse, c[0x0][0x180], 0x4 ;  /* 0x000060003e182a11 */ /* 0x040fe200078a20ff */
[----:B------:R0:W-:Y:S01]  /*0cd0*/  @P0 STG.E.128 [R64.64], R20 ;  /* 0x0000001440000986 */ /* 0x0001e2000c101d04 */
[----:B------:R-:W-:-:S02]  /*0ce0*/  @P1 LEA.HI.X R27, R62, c[0x0][0x17c], RZ, 0x4, P4 ;  /* 0x00005f003e1b1a11 */ /* 0x000fc400020f24ff */
        /* <DEDUP_REMOVED lines=10> */
.L_x_10934:
[----:B-----5:R-:W-:Y:S01]  /*0d90*/  FADD.FTZ R28, R16, R28 ;  /* 0x0000001c101c7221 */ /* 0x020fe20000010000 */
[----:B------:R-:W-:Y:S05]  /*0da0*/  BRA `(.L_x_10935) ;  /* 0x0000002000007947 */ /* 0x000fea0003800000 */
.L_x_10933:
[----:B-----5:R-:W-:-:S04]  /*0db0*/  FADD.FTZ R28, R12, R28 ;  /* 0x0000001c0c1c7221 */ /* 0x020fc80000010000 */
[----:B------:R-:W-:-:S05]  /*0dc0*/  @P2 FADD.FTZ R28, R16, R28 ;  /* 0x0000001c101c2221 */ /* 0x000fca0000010000 */
.L_x_10935:
[----:B0-----:R-:W-:Y:S02]  /*0dd0*/  MOV R20, R28 ;  /* 0x0000001c00147202 */ /* 0x001fe40000000f00 */
.L_x_10936:
[----:B------:R-:W-:Y:S05]  /*0de0*/  @P3 BRA `(.L_x_10937) ;  /* 0x0000007000003947 */ /* 0x000fea0003800000 */
[----:B------:R-:W-:-:S04]  /*0df0*/  ISETP.NE.U32.AND P4, PT, RZ, c[0x0][0x180], PT ;  /* 0x00006000ff007a0c */ /* 0x000fc80003f85070 */
[----:B------:R-:W-:-:S13]  /*0e00*/  ISETP.NE.AND.EX P4, PT, RZ, c[0x0][0x184], PT, P4 ;  /* 0x00006100ff007a0c */ /* 0x000fda0003f85340 */
[----:B------:R-:W-:Y:S05]  /*0e10*/  @P4 BRA `(.L_x_10938) ;  /* 0x0000002000004947 */ /* 0x000fea0003800000 */
[----:B------:R-:W-:Y:S05]  /*0e20*/  @P0 BRA `(.L_x_10939) ;  /* 0x0000005000000947 */ /* 0x000fea0003800000 */
[----:B------:R-:W-:Y:S05]  /*0e30*/  BRA `(.L_x_10940) ;  /* 0x0000005000007947 */ /* 0x000fea0003800000 */
.L_x_10938:
[----:B-----5:R-:W-:Y:S01]  /*0e40*/  FADD.FTZ R29, R17, R29 ;  /* 0x0000001d111d7221 */ /* 0x020fe20000010000 */
[----:B------:R-:W-:Y:S05]  /*0e50*/  BRA `(.L_x_10939) ;  /* 0x0000002000007947 */ /* 0x000fea0003800000 */
.L_x_10937:
[----:B-----5:R-:W-:-:S04]  /*0e60*/  FADD.FTZ R29, R13, R29 ;  /* 0x0000001d0d1d7221 */ /* 0x020fc80000010000 */
[----:B------:R-:W-:-:S05]  /*0e70*/  @P2 FADD.FTZ R29, R17, R29 ;  /* 0x0000001d111d2221 */ /* 0x000fca0000010000 */
.L_x_10939:
[----:B0-----:R-:W-:Y:S02]  /*0e80*/  MOV R21, R29 ;  /* 0x0000001d00157202 */ /* 0x001fe40000000f00 */
.L_x_10940:
[----:B------:R-:W-:Y:S05]  /*0e90*/  @P3 BRA `(.L_x_10941) ;  /* 0x0000007000003947 */ /* 0x000fea0003800000 */
[----:B------:R-:W-:-:S04]  /*0ea0*/  ISETP.NE.U32.AND P4, PT, RZ, c[0x0][0x180], PT ;  /* 0x00006000ff007a0c */ /* 0x000fc80003f85070 */
[----:B------:R-:W-:-:S13]  /*0eb0*/  ISETP.NE.AND.EX P4, PT, RZ, c[0x0][0x184], PT, P4 ;  /* 0x00006100ff007a0c */ /* 0x000fda0003f85340 */
[----:B------:R-:W-:Y:S05]  /*0ec0*/  @P4 BRA `(.L_x_10942) ;  /* 0x0000002000004947 */ /* 0x000fea0003800000 */
[----:B------:R-:W-:Y:S05]  /*0ed0*/  @P0 BRA `(.L_x_10943) ;  /* 0x0000005000000947 */ /* 0x000fea0003800000 */
[----:B------:R-:W-:Y:S05]  /*0ee0*/  BRA `(.L_x_10944) ;  /* 0x0000005000007947 */ /* 0x000fea0003800000 */
.L_x_10942:
[----:B-----5:R-:W-:Y:S01]  /*0ef0*/  FADD.FTZ R30, R18, R30 ;  /* 0x0000001e121e7221 */ /* 0x020fe20000010000 */
[----:B------:R-:W-:Y:S05]  /*0f00*/  BRA `(.L_x_10943) ;  /* 0x0000002000007947 */ /* 0x000fea0003800000 */
.L_x_10941:
[----:B-----5:R-:W-:-:S04]  /*0f10*/  FADD.FTZ R30, R14, R30 ;  /* 0x0000001e0e1e7221 */ /* 0x020fc80000010000 */
[----:B------:R-:W-:-:S05]  /*0f20*/  @P2 FADD.FTZ R30, R18, R30 ;  /* 0x0000001e121e2221 */ /* 0x000fca0000010000 */
.L_x_10943:
[----:B0-----:R-:W-:Y:S02]  /*0f30*/  MOV R22, R30 ;  /* 0x0000001e00167202 */ /* 0x001fe40000000f00 */
.L_x_10944:
[----:B------:R-:W-:Y:S05]  /*0f40*/  @P3 BRA `(.L_x_10945) ;  /* 0x0000007000003947 */ /* 0x000fea0003800000 */
[----:B------:R-:W-:-:S04]  /*0f50*/  ISETP.NE.U32.AND P4, PT, RZ, c[0x0][0x180], PT ;  /* 0x00006000ff007a0c */ /* 0x000fc80003f85070 */
[----:B------:R-:W-:-:S13]  /*0f60*/  ISETP.NE.AND.EX P4, PT, RZ, c[0x0][0x184], PT, P4 ;  /* 0x00006100ff007a0c */ /* 0x000fda0003f85340 */
[----:B------:R-:W-:Y:S05]  /*0f70*/  @P4 BRA `(.L_x_10946) ;  /* 0x0000002000004947 */ /* 0x000fea0003800000 */
[----:B------:R-:W-:Y:S05]  /*0f80*/  @P0 BRA `(.L_x_10947) ;  /* 0x0000005000000947 */ /* 0x000fea0003800000 */
[----:B------:R-:W-:Y:S05]  /*0f90*/  BRA `(.L_x_10948) ;  /* 0x0000005000007947 */ /* 0x000fea0003800000 */
.L_x_10946:
[----:B-----5:R-:W-:Y:S01]  /*0fa0*/  FADD.FTZ R31, R19, R31 ;  /* 0x0000001f131f7221 */ /* 0x020fe20000010000 */
[----:B------:R-:W-:Y:S05]  /*0fb0*/  BRA `(.L_x_10947) ;  /* 0x0000002000007947 */ /* 0x000fea0003800000 */
.L_x_10945:
[----:B-----5:R-:W-:-:S04]  /*0fc0*/  FADD.FTZ R31, R15, R31 ;  /* 0x0000001f0f1f7221 */ /* 0x020fc80000010000 */
[----:B------:R-:W-:-:S05]  /*0fd0*/  @P2 FADD.FTZ R31, R19, R31 ;  /* 0x0000001f131f2221 */ /* 0x000fca0000010000 */
.L_x_10947:
[----:B0-----:R-:W-:Y:S02]  /*0fe0*/  MOV R23, R31 ;  /* 0x0000001f00177202 */ /* 0x001fe40000000f00 */
.L_x_10948:
[----:B------:R-:W-:Y:S02]  /*0ff0*/  @P0 LEA R72, P4, R62, c[0x0][0x188], 0x4 ;  /* 0x000062003e480a11 */ /* 0x000fe400078820ff */
[----:B------:R-:W-:Y:S02]  /*1000*/  IADD3 R68, R70, 0x60, RZ ;  /* 0x0000006046447810 */ /* 0x000fe40007ffe0ff */
[----:B------:R-:W-:Y:S02]  /*1010*/  @P0 LEA.HI.X R73, R62, c[0x0][0x18c], RZ, 0x4, P4 ;  /* 0x000063003e490a11 */ /* 0x000fe400020f24ff */
[C---:B------:R-:W-:Y:S01]  /*1020*/  @P1 LEA R66, P4, R68.reuse, c[0x0][0x178], 0x4 ;  /* 0x00005e0044421a11 */ /* 0x040fe200078820ff */
[C---:B0-----:R-:W-:Y:S01]  /*1030*/  IMAD.WIDE.U32 R24, R68.reuse, R71, c[0x0][0x170] ;  /* 0x00005c0044187625 */ /* 0x041fe200078e0047 */
        /* <DEDUP_REMOVED lines=13> */
.L_x_10950:
[----:B-----5:R-:W-:Y:S01]  /*1110*/  FADD.FTZ R24, R16, R24 ;  /* 0x0000001810187221 */ /* 0x020fe20000010000 */
[----:B------:R-:W-:Y:S05]  /*1120*/  BRA `(.L_x_10951) ;  /* 0x0000002000007947 */ /* 0x000fea0003800000 */
.L_x_10949:
[----:B-----5:R-:W-:-:S04]  /*1130*/  FADD.FTZ R24, R12, R24 ;  /* 0x000000180c187221 */ /* 0x020fc80000010000 */
[----:B------:R-:W-:-:S05]  /*1140*/  @P2 FADD.FTZ R24, R16, R24 ;  /* 0x0000001810182221 */ /* 0x000fca0000010000 */
.L_x_10951:
[----:B0-----:R-:W-:Y:S02]  /*1150*/  MOV R20, R24 ;  /* 0x0000001800147202 */ /* 0x001fe40000000f00 */
.L_x_10952:
[----:B------:R-:W-:Y:S05]  /*1160*/  @P3 BRA `(.L_x_10953) ;  /* 0x0000007000003947 */ /* 0x000fea0003800000 */
[----:B------:R-:W-:-:S04]  /*1170*/  ISETP.NE.U32.AND P1, PT, RZ, c[0x0][0x180], PT ;  /* 0x00006000ff007a0c */ /* 0x000fc80003f25070 */
[----:B------:R-:W-:-:S13]  /*1180*/  ISETP.NE.AND.EX P1, PT, RZ, c[0x0][0x184], PT, P1 ;  /* 0x00006100ff007a0c */ /* 0x000fda0003f25310 */
[----:B------:R-:W-:Y:S05]  /*1190*/  @P1 BRA `(.L_x_10954) ;  /* 0x0000002000001947 */ /* 0x000fea0003800000 */
[----:B------:R-:W-:Y:S05]  /*11a0*/  @P0 BRA `(.L_x_10955) ;  /* 0x0000005000000947 */ /* 0x000fea0003800000 */
[----:B------:R-:W-:Y:S05]  /*11b0*/  BRA `(.L_x_10956) ;  /* 0x0000005000007947 */ /* 0x000fea0003800000 */
.L_x_10954:
[----:B-----5:R-:W-:Y:S01]  /*11c0*/  FADD.FTZ R25, R17, R25 ;  /* 0x0000001911197221 */ /* 0x020fe20000010000 */
[----:B------:R-:W-:Y:S05]  /*11d0*/  BRA `(.L_x_10955) ;  /* 0x0000002000007947 */ /* 0x000fea0003800000 */
.L_x_10953:
[----:B-----5:R-:W-:-:S04]  /*11e0*/  FADD.FTZ R25, R13, R25 ;  /* 0x000000190d197221 */ /* 0x020fc80000010000 */
[----:B------:R-:W-:-:S05]  /*11f0*/  @P2 FADD.FTZ R25, R17, R25 ;  /* 0x0000001911192221 */ /* 0x000fca0000010000 */
.L_x_10955:
[----:B0-----:R-:W-:Y:S02]  /*1200*/  MOV R21, R25 ;  /* 0x0000001900157202 */ /* 0x001fe40000000f00 */
.L_x_10956:
[----:B------:R-:W-:Y:S05]  /*1210*/  @P3 BRA `(.L_x_10957) ;  /* 0x0000007000003947 */ /* 0x000fea0003800000 */
[----:B------:R-:W-:-:S04]  /*1220*/  ISETP.NE.U32.AND P1, PT, RZ, c[0x0][0x180], PT ;  /* 0x00006000ff007a0c */ /* 0x000fc80003f25070 */
[----:B------:R-:W-:-:S13]  /*1230*/  ISETP.NE.AND.EX P1, PT, RZ, c[0x0][0x184], PT, P1 ;  /* 0x00006100ff007a0c */ /* 0x000fda0003f25310 */
[----:B------:R-:W-:Y:S05]  /*1240*/  @P1 BRA `(.L_x_10958) ;  /* 0x0000002000001947 */ /* 0x000fea0003800000 */
[----:B------:R-:W-:Y:S05]  /*1250*/  @P0 BRA `(.L_x_10959) ;  /* 0x0000005000000947 */ /* 0x000fea0003800000 */
[----:B------:R-:W-:Y:S05]  /*1260*/  BRA `(.L_x_10960) ;  /* 0x0000005000007947 */ /* 0x000fea0003800000 */
.L_x_10958:
[----:B-----5:R-:W-:Y:S01]  /*1270*/  FADD.FTZ R26, R18, R26 ;  /* 0x0000001a121a7221 */ /* 0x020fe20000010000 */
[----:B------:R-:W-:Y:S05]  /*1280*/  BRA `(.L_x_10959) ;  /* 0x0000002000007947 */ /* 0x000fea0003800000 */
.L_x_10957:
[----:B-----5:R-:W-:-:S04]  /*1290*/  FADD.FTZ R26, R14, R26 ;  /* 0x0000001a0e1a7221 */ /* 0x020fc80000010000 */
[----:B------:R-:W-:-:S05]  /*12a0*/  @P2 FADD.FTZ R26, R18, R26 ;  /* 0x0000001a121a2221 */ /* 0x000fca0000010000 */
.L_x_10959:
[----:B0-----:R-:W-:Y:S02]  /*12b0*/  MOV R22, R26 ;  /* 0x0000001a00167202 */ /* 0x001fe40000000f00 */
.L_x_10960:
[----:B------:R-:W-:Y:S05]  /*12c0*/  @P3 BRA `(.L_x_10961) ;  /* 0x0000007000003947 */ /* 0x000fea0003800000 */
[----:B------:R-:W-:-:S04]  /*12d0*/  ISETP.NE.U32.AND P1, PT, RZ, c[0x0][0x180], PT ;  /* 0x00006000ff007a0c */ /* 0x000fc80003f25070 */
[----:B------:R-:W-:-:S13]  /*12e0*/  ISETP.NE.AND.EX P1, PT, RZ, c[0x0][0x184], PT, P1 ;  /* 0x00006100ff007a0c */ /* 0x000fda0003f25310 */
[----:B------:R-:W-:Y:S05]  /*12f0*/  @P1 BRA `(.L_x_10962) ;  /* 0x0000002000001947 */ /* 0x000fea0003800000 */
[----:B------:R-:W-:Y:S05]  /*1300*/  @P0 BRA `(.L_x_10963) ;  /* 0x0000005000000947 */ /* 0x000fea0003800000 */
[----:B------:R-:W-:Y:S05]  /*1310*/  BRA `(.L_x_10964) ;  /* 0x0000005000007947 */ /* 0x000fea0003800000 */
.L_x_10962:
[----:B-----5:R-:W-:Y:S01]  /*1320*/  FADD.FTZ R27, R19, R27 ;  /* 0x0000001b131b7221 */ /* 0x020fe20000010000 */
[----:B------:R-:W-:Y:S05]  /*1330*/  BRA `(.L_x_10963) ;  /* 0x0000002000007947 */ /* 0x000fea0003800000 */
.L_x_10961:
[----:B-----5:R-:W-:-:S04]  /*1340*/  FADD.FTZ R27, R15, R27 ;  /* 0x0000001b0f1b7221 */ /* 0x020fc80000010000 */
[----:B------:R-:W-:-:S05]  /*1350*/  @P2 FADD.FTZ R27, R19, R27 ;  /* 0x0000001b131b2221 */ /* 0x000fca0000010000 */
.L_x_10963:
[----:B0-----:R-:W-:Y:S02]  /*1360*/  MOV R23, R27 ;  /* 0x0000001b00177202 */ /* 0x001fe40000000f00 */
.L_x_10964:
        /* <DEDUP_REMOVED lines=22> */
.L_x_10969:
        /* <DEDUP_REMOVED lines=52> */
.L_x_10970:
[----:B01----:R-:W-:Y:S01]  /*1810*/  FADD.FTZ R71, R60, R71 ;  /* 0x000000473c477221 */ /* 0x003fe20000010000 */
[----:B------:R-:W-:Y:S01]  /*1820*/  ISETP.NE.AND P1, PT, RZ, UR6, PT ;  /* 0x00000006ff007c0c */ /* 0x000fe2000bf25270 */
[C---:B------:R-:W-:Y:S01]  /*1830*/  FMUL.FTZ R60, R73.reuse, R73 ;  /* 0x00000049493c7220 */ /* 0x040fe20000410000 */
[----:B------:R-:W-:Y:S02]  /*1840*/  MOV R64, c[0x0][0x1e0] ;  /* 0x0000780000407a02 */ /* 0x000fe40000000f00 */
[----:B------:R-:W-:Y:S02]  /*1850*/  FSEL R72, R73, RZ, !P1 ;  /* 0x000000ff49487208 */ /* 0x000fe40004800000 */
[----:B------:R-:W-:Y:S01]  /*1860*/  FSEL R65, R60, RZ, P1 ;  /* 0x000000ff3c417208 */ /* 0x000fe20000800000 */
[----:B------:R-:W-:Y:S02]  /*1870*/  FFMA.FTZ R60, R71, R64, c[0x0][0x228] ;  /* 0x00008a00473c7623 */ /* 0x000fe40000010040 */
[----:B------:R-:W-:-:S02]  /*1880*/  FADD.FTZ R74, -R72, R38 ;  /* 0x00000026484a7221 */ /* 0x000fc40000010100 */
[----:B------:R-:W-:Y:S01]  /*1890*/  FADD.FTZ R71, R60, R65 ;  /* 0x000000413c477221 */ /* 0x000fe20000010000 */
[----:B------:R-:W-:Y:S01]  /*18a0*/  HFMA2.MMA R60, -RZ, RZ, 0, 2.384185791015625e-07 ;  /* 0x00000004ff3c7435 */ /* 0x000fe200000001ff */
[C---:B------:R-:W-:Y:S02]  /*18b0*/  FADD.FTZ R36, -R72.reuse, R36 ;  /* 0x0000002448247221 */ /* 0x040fe40000010100 */
[C---:B------:R-:W-:Y:S02]  /*18c0*/  FADD.FTZ R76, -R72.reuse, R39 ;  /* 0x00000027484c7221 */ /* 0x040fe40000010100 */
[----:B------:R-:W0:Y:S01]  /*18d0*/  MUFU.RSQ R71, R71 ;  /* 0x0000004700477308 */ /* 0x000e220000001400 */
[C---:B------:R-:W-:Y:S02]  /*18e0*/  FADD.FTZ R38, -R72.reuse, R37 ;  /* 0x0000002548267221 */ /* 0x040fe40000010100 */
[----:B------:R-:W-:Y:S02]  /*18f0*/  FADD.FTZ R32, -R72, R32 ;  /* 0x0000002048207221 */ /* 0x000fe40000010100 */
[----:B------:R-:W-:-:S04]  /*1900*/  @!P2 IMAD.WIDE R66, R63, R60, c[0x0][0x1a0] ;  /* 0x000068003f42a625 */ /* 0x000fc800078e023c */
[----:B------:R-:W-:Y:S01]  /*1910*/  @!P2 IMAD.WIDE R64, R63, R60, c[0x0][0x1a8] ;  /* 0x00006a003f40a625 */ /* 0x000fe200078e023c */
[----:B------:R1:W-:Y:S03]  /*1920*/  @!P2 STG.E [R66.64], R73 ;  /* 0x000000494200a986 */ /* 0x0003e6000c101904 */
[C---:B------:R-:W-:Y:S02]  /*1930*/  FADD.FTZ R34, -R72.reuse, R34 ;  /* 0x0000002248227221 */ /* 0x040fe40000010100 */
[----:B------:R-:W-:Y:S01]  /*1940*/  FADD.FTZ R28, -R72, R28 ;  /* 0x0000001c481c7221 */ /* 0x000fe20000010100 */
[----:B0-----:R0:W-:Y:S01]  /*1950*/  @!P2 STG.E [R64.64], R71 ;  /* 0x000000474000a986 */ /* 0x0011e2000c101904 */
[C---:B------:R-:W-:Y:S02]  /*1960*/  FMUL.FTZ R36, R71.reuse, R36 ;  /* 0x0000002447247220 */ /* 0x040fe40000410000 */
[----:B------:R-:W-:-:S02]  /*1970*/  FMUL.FTZ R39, R71, R76 ;  /* 0x0000004c47277220 */ /* 0x000fc40000410000 */
[C---:B------:R-:W-:Y:S01]  /*1980*/  FMUL.FTZ R74, R71.reuse, R74 ;  /* 0x0000004a474a7220 */ /* 0x040fe20000410000 */
[----:B-1----:R-:W-:Y:S01]  /*1990*/  MOV R66, 0x10 ;  /* 0x0000001000427802 */ /* 0x002fe20000000f00 */
[----:B------:R-:W-:Y:S02]  /*19a0*/  FMUL.FTZ R37, R71, R38 ;  /* 0x0000002647257220 */ /* 0x000fe40000410000 */
[----:B------:R-:W-:Y:S02]  /*19b0*/  FFMA.FTZ R39, R55, R39, R46 ;  /* 0x0000002737277223 */ /* 0x000fe4000001002e */
[----:B------:R-:W-:Y:S02]  /*19c0*/  FFMA.FTZ R38, R7, R74, R42 ;  /* 0x0000004a07267223 */ /* 0x000fe4000001002a */
[----:B------:R-:W-:Y:S02]  /*19d0*/  FFMA.FTZ R37, R53, R37, R44 ;  /* 0x0000002535257223 */ /* 0x000fe4000001002c */
[----:B------:R-:W-:-:S02]  /*19e0*/  FFMA.FTZ R36, R8, R36, R45 ;  /* 0x0000002408247223 */ /* 0x000fc4000001002d */
[----:B0-----:R-:W-:-:S04]  /*19f0*/  IMAD.WIDE.U32 R64, R70, R66, c[0x0][0x208] ;  /* 0x0000820046407625 */ /* 0x001fc800078e0042 */
[C---:B------:R-:W-:Y:S01]  /*1a00*/  FADD.FTZ R76, -R72.reuse, R29 ;  /* 0x0000001d484c7221 */ /* 0x040fe20000010100 */
[----:B------:R0:W-:Y:S01]  /*1a10*/  STG.E.128 [R64.64], R36 ;  /* 0x0000002440007986 */ /* 0x0001e2000c101d04 */
[C---:B------:R-:W-:Y:S02]  /*1a20*/  FADD.FTZ R70, -R72.reuse, R33 ;  /* 0x0000002148467221 */ /* 0x040fe40000010100 */
[C---:B------:R-:W-:Y:S02]  /*1a30*/  FADD.FTZ R74, -R72.reuse, R35 ;  /* 0x00000023484a7221 */ /* 0x040fe40000010100 */
[C---:B------:R-:W-:Y:S02]  /*1a40*/  FADD.FTZ R29, -R72.reuse, R31 ;  /* 0x0000001f481d7221 */ /* 0x040fe40000010100 */
[C---:B------:R-:W-:Y:S02]  /*1a50*/  FADD.FTZ R30, -R72.reuse, R30 ;  /* 0x0000001e481e7221 */ /* 0x040fe40000010100 */
[----:B------:R-:W-:-:S02]  /*1a60*/  FADD.FTZ R31, -R72, R24 ;  /* 0x00000018481f7221 */ /* 0x000fc40000010100 */
[C---:B------:R-:W-:Y:S02]  /*1a70*/  FADD.FTZ R33, -R72.reuse, R25 ;  /* 0x0000001948217221 */ /* 0x040fe40000010100 */
[C---:B------:R-:W-:Y:S02]  /*1a80*/  FADD.FTZ R26, -R72.reuse, R26 ;  /* 0x0000001a481a7221 */ /* 0x040fe40000010100 */
[----:B------:R-:W-:Y:S02]  /*1a90*/  FADD.FTZ R72, -R72, R27 ;  /* 0x0000001b48487221 */ /* 0x000fe40000010100 */
[C---:B------:R-:W-:Y:S01]  /*1aa0*/  FMUL.FTZ R24, R71.reuse, R32 ;  /* 0x0000002047187220 */ /* 0x040fe20000410000 */
[----:B0-----:R-:W-:Y:S01]  /*1ab0*/  LEA R38, P1, R62, c[0x0][0x208], 0x4 ;  /* 0x000082003e267a11 */ /* 0x001fe200078220ff */
[C---:B------:R-:W-:Y:S01]  /*1ac0*/  FMUL.FTZ R25, R71.reuse, R70 ;  /* 0x0000004647197220 */ /* 0x040fe20000410000 */
[----:B------:R-:W-:Y:S01]  /*1ad0*/  LEA R36, P2, R68, c[0x0][0x208], 0x4 ;  /* 0x0000820044247a11 */ /* 0x000fe200078420ff */
[C---:B------:R-:W-:Y:S01]  /*1ae0*/  FMUL.FTZ R34, R71.reuse, R34 ;  /* 0x0000002247227220 */ /* 0x040fe20000410000 */
[----:B------:R-:W-:Y:S01]  /*1af0*/  LEA.HI.X R39, R62, c[0x0][0x20c], RZ, 0x4, P1 ;  /* 0x000083003e277a11 */ /* 0x000fe200008f24ff */
[C---:B------:R-:W-:Y:S01]  /*1b00*/  FMUL.FTZ R27, R71.reuse, R74 ;  /* 0x0000004a471b7220 */ /* 0x040fe20000410000 */
[----:B------:R-:W-:Y:S01]  /*1b10*/  LEA.HI.X R37, R68, c[0x0][0x20c], RZ, 0x4, P2 ;  /* 0x0000830044257a11 */ /* 0x000fe200010f24ff */
        /* <DEDUP_REMOVED lines=8> */
[----:B------:R-:W-:-:S04]  /*1ba0*/  IMAD.WIDE.U32 R64, R69, R66, c[0x0][0x208] ;  /* 0x0000820045407625 */ /* 0x000fc800078e0042 */
[----:B------:R-:W-:Y:S02]  /*1bb0*/  FFMA.FTZ R27, R57, R27, R48 ;  /* 0x0000001b391b7223 */ /* 0x000fe40000010030 */
[----:B------:R-:W-:Y:S02]  /*1bc0*/  FFMA.FTZ R26, R5, R34, R40 ;  /* 0x00000022051a7223 */ /* 0x000fe40000010028 */
[----:B------:R-:W-:Y:S02]  /*1bd0*/  FFMA.FTZ R25, R54, R25, R47 ;  /* 0x0000001936197223 */ /* 0x000fe4000001002f */
[----:B------:R-:W-:Y:S02]  /*1be0*/  FFMA.FTZ R24, R6, R24, R43 ;  /* 0x0000001806187223 */ /* 0x000fe4000001002b */
[----:B------:R-:W-:Y:S02]  /*1bf0*/  FFMA.FTZ R31, R59, R29, R50 ;  /* 0x0000001d3b1f7223 */ /* 0x000fe40000010032 */
[----:B------:R-:W-:Y:S01]  /*1c00*/  FFMA.FTZ R30, R3, R30, R10 ;  /* 0x0000001e031e7223 */ /* 0x000fe2000001000a */
[----:B------:R0:W-:Y:S01]  /*1c10*/  STG.E.128 [R64.64], R24 ;  /* 0x0000001840007986 */ /* 0x0001e2000c101d04 */
[----:B------:R-:W-:-:S02]  /*1c20*/  FFMA.FTZ R29, R56, R76, R49 ;  /* 0x0000004c381d7223 */ /* 0x000fc40000010031 */
[----:B------:R-:W-:Y:S02]  /*1c30*/  FFMA.FTZ R28, R4, R28, R41 ;  /* 0x0000001c041c7223 */ /* 0x000fe40000010029 */
[----:B------:R-:W-:Y:S02]  /*1c40*/  FFMA.FTZ R35, R61, R35, R52 ;  /* 0x000000233d237223 */ /* 0x000fe40000010034 */
[----:B------:R-:W-:Y:S01]  /*1c50*/  FFMA.FTZ R34, R0, R67, R9 ;  /* 0x0000004300227223 */ /* 0x000fe20000010009 */
[----:B------:R0:W-:Y:S01]  /*1c60*/  STG.E.128 [R38.64], R28 ;  /* 0x0000001c26007986 */ /* 0x0001e2000c101d04 */
[----:B------:R-:W-:Y:S02]  /*1c70*/  FFMA.FTZ R33, R58, R33, R51 ;  /* 0x000000213a217223 */ /* 0x000fe40000010033 */
[----:B------:R-:W-:Y:S02]  /*1c80*/  FFMA.FTZ R32, R2, R32, R11 ;  /* 0x0000002002207223 */ /* 0x000fe4000001000b */
[----:B------:R-:W-:-:S03]  /*1c90*/  IMAD R63, R60, c[0x0][0x160], R63 ;  /* 0x000058003c3f7a24 */ /* 0x000fc600078e023f */
[----:B------:R0:W-:Y:S02]  /*1ca0*/  STG.E.128 [R36.64], R32 ;  /* 0x0000002024007986 */ /* 0x0001e4000c101d04 */
[----:B------:R-:W-:-:S13]  /*1cb0*/  ISETP.GE.AND P1, PT, R63, c[0x0][0x164], PT ;  /* 0x000059003f007a0c */ /* 0x000fda0003f26270 */
[----:B0----5:R-:W-:Y:S01]  /*1cc0*/  @P1 CALL.REL.NOINC `(.L_x_10967) ;  /* 0x0000001000001944 */ /* 0x021fe20003c00000 */
[----:B------:R-:W-:Y:S05]  /*1cd0*/  BRA `(.L_x_10968) ;  /* 0xffffe83000007947 */ /* 0x000fea000383ffff */
.L_x_10967:
[----:B------:R-:W-:Y:S05]  /*1ce0*/  EXIT ;  /* 0x000000000000794d */ /* 0x000fea0003800000 */
.L_x_10965:
[----:B0-----:R-:W-:Y:S01]  /*1cf0*/  HFMA2.MMA R66, -RZ, RZ, 0, 5.9604644775390625e-08 ;  /* 0x00000001ff427435 */ /* 0x001fe200000001ff */
[----:B------:R-:W-:Y:S02]  /*1d00*/  MOV R67, 0x1f ;  /* 0x0000001f00437802 */ /* 0x000fe40000000f00 */
[----:B------:R-:W-:Y:S02]  /*1d10*/  MOV R60, 0xffffffff ;  /* 0xffffffff003c7802 */ /* 0x000fe40000000f00 */
[----:B------:R-:W-:Y:S02]  /*1d20*/  MOV R64, 0x1d40 ;  /* 0x00001d4000407802 */ /* 0x000fe40000000f00 */
[----:B-----5:R-:W-:Y:S05]  /*1d30*/  CALL.REL.NOINC `($__internal_67_$__cuda_sm70_shflsync_bfly_p) ;  /* 0x0000058000007944 */ /* 0x020fea0003c00000 */
[----:B01----:R-:W-:Y:S05]  /*1d40*/  BRA `(.L_x_10969) ;  /* 0xfffff78000007947 */ /* 0x003fea000383ffff */
.L_x_10966:
[----:B------:R-:W-:Y:S01]  /*1d50*/  HFMA2.MMA R66, -RZ, RZ, 0, 1.1920928955078125e-07 ;  /* 0x00000002ff427435 */ /* 0x000fe200000001ff */
[----:B------:R-:W-:Y:S02]  /*1d60*/  MOV R67, 0x1f ;  /* 0x0000001f00437802 */ /* 0x000fe40000000f00 */
[----:B------:R-:W-:Y:S02]  /*1d70*/  MOV R60, 0xffffffff ;  /* 0xffffffff003c7802 */ /* 0x000fe40000000f00 */
[----:B------:R-:W-:-:S02]  /*1d80*/  MOV R64, 0x1da0 ;  /* 0x00001da000407802 */ /* 0x000fc40000000f00 */
[----:B-----5:R-:W-:Y:S05]  /*1d90*/  CALL.REL.NOINC `($__internal_67_$__cuda_sm70_shflsync_bfly_p) ;  /* 0x0000052000007944 */ /* 0x020fea0003c00000 */
[----:B0-----:R-:W-:Y:S01]  /*1da0*/  HFMA2.MMA R66, -RZ, RZ, 0, 2.384185791015625e-07 ;  /* 0x00000004ff427435 */ /* 0x001fe200000001ff */
[----:B-1----:R-:W-:Y:S01]  /*1db0*/  FADD.FTZ R71, R71, R60 ;  /* 0x0000003c47477221 */ /* 0x002fe20000010000 */
[----:B------:R-:W-:-:S02]  /*1dc0*/  MOV R67, 0x1f ;  /* 0x0000001f00437802 */ /* 0x000fc40000000f00 */
[----:B------:R-:W-:Y:S02]  /*1dd0*/  MOV R60, 0xffffffff ;  /* 0xffffffff003c7802 */ /* 0x000fe40000000f00 */
[----:B------:R-:W-:Y:S02]  /*1de0*/  MOV R64, 0x1e00 ;  /* 0x00001e0000407802 */ /* 0x000fe40000000f00 */
[----:B------:R-:W-:Y:S05]  /*1df0*/  CALL.REL.NOINC `($__internal_67_$__cuda_sm70_shflsync_bfly_p) ;  /* 0x000004c000007944 */ /* 0x000fea0003c00000 */
[----:B0-----:R-:W-:Y:S01]  /*1e00*/  HFMA2.MMA R66, -RZ, RZ, 0, 4.76837158203125e-07 ;  /* 0x00000008ff427435 */ /* 0x001fe200000001ff */
[----:B-1----:R-:W-:Y:S01]  /*1e10*/  FADD.FTZ R71, R71, R60 ;  /* 0x0000003c47477221 */ /* 0x002fe20000010000 */
[----:B------:R-:W-:Y:S02]  /*1e20*/  MOV R67, 0x1f ;  /* 0x0000001f00437802 */ /* 0x000fe40000000f00 */
[----:B------:R-:W-:Y:S02]  /*1e30*/  MOV R60, 0xffffffff ;  /* 0xffffffff003c7802 */ /* 0x000fe40000000f00 */
[----:B------:R-:W-:Y:S02]  /*1e40*/  MOV R64, 0x1e60 ;  /* 0x00001e6000407802 */ /* 0x000fe40000000f00 */
[----:B------:R-:W-:Y:S05]  /*1e50*/  CALL.REL.NOINC `($__internal_67_$__cuda_sm70_shflsync_bfly_p) ;  /* 0x0000046000007944 */ /* 0x000fea0003c00000 */
[----:B0-----:R-:W-:Y:S01]  /*1e60*/  HFMA2.MMA R66, -RZ, RZ, 0, 9.5367431640625e-07 ;  /* 0x00000010ff427435 */ /* 0x001fe200000001ff */
[----:B-1----:R-:W-:Y:S01]  /*1e70*/  FADD.FTZ R71, R71, R60 ;  /* 0x0000003c47477221 */ /* 0x002fe20000010000 */
[----:B------:R-:W-:-:S02]  /*1e80*/  MOV R67, 0x1f ;  /* 0x0000001f00437802 */ /* 0x000fc40000000f00 */
[----:B------:R-:W-:Y:S02]  /*1e90*/  MOV R60, 0xffffffff ;  /* 0xffffffff003c7802 */ /* 0x000fe40000000f00 */
[----:B------:R-:W-:Y:S02]  /*1ea0*/  MOV R64, 0x1ec0 ;  /* 0x00001ec000407802 */ /* 0x000fe40000000f00 */
[----:B------:R-:W-:Y:S05]  /*1eb0*/  CALL.REL.NOINC `($__internal_67_$__cuda_sm70_shflsync_bfly_p) ;  /* 0x0000040000007944 */ /* 0x000fea0003c00000 */
[----:B-1----:R-:W-:Y:S01]  /*1ec0*/  FADD.FTZ R60, R71, R60 ;  /* 0x0000003c473c7221 */ /* 0x002fe20000010000 */
[----:B0-----:R-:W-:Y:S01]  /*1ed0*/  HFMA2.MMA R66, -RZ, RZ, 0, 5.9604644775390625e-08 ;  /* 0x00000001ff427435 */ /* 0x001fe200000001ff */
[----:B------:R-:W-:Y:S02]  /*1ee0*/  MOV R67, 0x1f ;  /* 0x0000001f00437802 */ /* 0x000fe40000000f00 */
[----:B------:R-:W-:Y:S01]  /*1ef0*/  FMUL.FTZ R73, R60, c[0x0][0x1e0] ;  /* 0x000078003c497a20 */ /* 0x000fe20000410000 */
[----:B------:R-:W-:-:S03]  /*1f00*/  MOV R64, 0x2130 ;  /* 0x0000213000407802 */ /* 0x000fc60000000f00 */
        /* <DEDUP_REMOVED lines=33> */
[----:B------:R-:W-:Y:S05]  /*2120*/  CALL.REL.NOINC `($__internal_67_$__cuda_sm70_shflsync_bfly_p) ;  /* 0x0000019000007944 */ /* 0x000fea0003c00000 */
[----:B0-----:R-:W-:Y:S01]  /*2130*/  HFMA2.MMA R66, -RZ, RZ, 0, 1.1920928955078125e-07 ;  /* 0x00000002ff427435 */ /* 0x001fe200000001ff */
[----:B-1----:R-:W-:Y:S01]  /*2140*/  FADD.FTZ R71, R71, R60 ;  /* 0x0000003c47477221 */ /* 0x002fe20000010000 */
[----:B------:R-:W-:Y:S02]  /*2150*/  MOV R67, 0x1f ;  /* 0x0000001f00437802 */ /* 0x000fe40000000f00 */
[----:B------:R-:W-:Y:S02]  /*2160*/  MOV R60, 0xffffffff ;  /* 0xffffffff003c7802 */ /* 0x000fe40000000f00 */
[----:B------:R-:W-:Y:S02]  /*2170*/  MOV R64, 0x2190 ;  /* 0x0000219000407802 */ /* 0x000fe40000000f00 */
[----:B------:R-:W-:Y:S05]  /*2180*/  CALL.REL.NOINC `($__internal_67_$__cuda_sm70_shflsync_bfly_p) ;  /* 0x0000013000007944 */ /* 0x000fea0003c00000 */
[----:B0-----:R-:W-:Y:S01]  /*2190*/  HFMA2.MMA R66, -RZ, RZ, 0, 2.384185791015625e-07 ;  /* 0x00000004ff427435 */ /* 0x001fe200000001ff */
[----:B-1----:R-:W-:Y:S01]  /*21a0*/  FADD.FTZ R71, R71, R60 ;  /* 0x0000003c47477221 */ /* 0x002fe20000010000 */
[----:B------:R-:W-:Y:S02]  /*21b0*/  MOV R67, 0x1f ;  /* 0x0000001f00437802 */ /* 0x000fe40000000f00 */
[----:B------:R-:W-:-:S02]  /*21c0*/  MOV R60, 0xffffffff ;  /* 0xffffffff003c7802 */ /* 0x000fc40000000f00 */
        /* <DEDUP_REMOVED lines=10> */
[----:B------:R-:W-:Y:S02]  /*2270*/  MOV R67, 0x1f ;  /* 0x0000001f00437802 */ /* 0x000fe40000000f00 */
[----:B------:R-:W-:-:S02]  /*2280*/  MOV R60, 0xffffffff ;  /* 0xffffffff003c7802 */ /* 0x000fc40000000f00 */
[----:B------:R-:W-:Y:S02]  /*2290*/  MOV R64, 0x22b0 ;  /* 0x000022b000407802 */ /* 0x000fe40000000f00 */
[----:B------:R-:W-:Y:S05]  /*22a0*/  CALL.REL.NOINC `($__internal_67_$__cuda_sm70_shflsync_bfly_p) ;  /* 0x0000001000007944 */ /* 0x000fea0003c00000 */
[----:B01----:R-:W-:Y:S05]  /*22b0*/  BRA `(.L_x_10970) ;  /* 0xfffff55000007947 */ /* 0x003fea000383ffff */
        .weak           $__internal_67_$__cuda_sm70_shflsync_bfly_p
        .type           $__internal_67_$__cuda_sm70_shflsync_bfly_p,@function
        .size           $__internal_67_$__cuda_sm70_shflsync_bfly_p,(.L_x_13607 - $__internal_67_$__cuda_sm70_shflsync_bfly_p)
$__internal_67_$__cuda_sm70_shflsync_bfly_p:
[----:B------:R-:W-:Y:S01]  /*22c0*/  HFMA2.MMA R65, -RZ, RZ, 0, 0 ;  /* 0x00000000ff417435 */ /* 0x000fe200000001ff */
[----:B------:R-:W-:Y:S04]  /*22d0*/  WARPSYNC R60 ;  /* 0x0000003c00007348 */ /* 0x000fe80003800000 */
[----:B------:R0:W1:Y:S01]  /*22e0*/  SHFL.BFLY PT, R60, R71, R66, R67 ;  /* 0x0c000042473c7389 */ /* 0x00006200000e0043 */
[----:B------:R-:W-:Y:S05]  /*22f0*/  RET.REL.NODEC R64 `(_ZN10layer_norm31ln_parallel_residual_fwd_kernelINS_13Kernel_traitsI6__halfffffjLj512ELj1ELj4ELj1ELj16ENS_18Kernel_traits_baseILj512ES2_ffffjLj128EEEEELb0ELb1ELb1EEEvNS_9FwdParamsE) ;  /* 0xffffdd0040007950 */ /* 0x000fea0003c3ffff */
.L_x_10971:
        /* <DEDUP_REMOVED lines=16> */
.L_x_13607:


//--------------------- .text._ZN10layer_norm31ln_parallel_residual_fwd_kernelINS_13Kernel_traitsI6__halfffffjLj512ELj1ELj4ELj1ELj16ENS_18Kernel_traits_baseILj512ES2_ffffjLj128EEEEELb1ELb0ELb0EEEvNS_9FwdParamsE --------------------------
	.section	.text._ZN10layer_norm31ln_parallel_residual_fwd_kernelINS_13Kernel_traitsI6__halfffffjLj512ELj1ELj4ELj1ELj16ENS_18Kernel_traits_baseILj512ES2_ffffjLj128EEEEELb1ELb0ELb0EEEvNS_9FwdParamsE,"ax",@progbits
	.sectioninfo	@"SHI_REGISTERS=126"
	.align	128
        .global         _ZN10layer_norm31ln_parallel_residual_fwd_kernelINS_13Kernel_traitsI6__halfffffjLj512ELj1ELj4ELj1ELj16ENS_18Kernel_traits_baseILj512ES2_ffffjLj128EEEEELb1ELb0ELb0EEEvNS_9FwdParamsE
        .type           _ZN10layer_norm31ln_parallel_residual_fwd_kernelINS_13Kernel_traitsI6__halfffffjLj512ELj1ELj4ELj1ELj16ENS_18Kernel_traits_baseILj512ES2_ffffjLj128EEEEELb1ELb0ELb0EEEvNS_9FwdParamsE,@function
        .size           _ZN10layer_norm31ln_parallel_residual_fwd_kernelINS_13Kernel_traitsI6__halfffffjLj512ELj1ELj4ELj1ELj16ENS_18Kernel_traits_baseILj512ES2_ffffjLj128EEEEELb1ELb0ELb0EEEvNS_9FwdParamsE,(.L_x_13608 - _ZN10layer_norm31ln_parallel_residual_fwd_kernelINS_13Kernel_traitsI6__halfffffjLj512ELj1ELj4ELj1ELj16ENS_18Kernel_traits_baseILj512ES2_ffffjLj128EEEEELb1ELb0ELb0EEEvNS_9FwdParamsE)
        .other          _ZN10layer_norm31ln_parallel_residual_fwd_kernelINS_13Kernel_traitsI6__halfffffjLj512ELj1ELj4ELj1ELj16ENS_18Kernel_traits_baseILj512ES2_ffffjLj128EEEEELb1ELb0ELb0EEEvNS_9FwdParamsE,@"STO_CUDA_ENTRY STV_DEFAULT"
_ZN10layer_norm31ln_parallel_residual_fwd_kernelINS_13Kernel_traitsI6__halfffffjLj512ELj1ELj4ELj1ELj16ENS_18Kernel_traits_baseILj512ES2_ffffjLj128EEEEELb1ELb0ELb0EEEvNS_9FwdParamsE:
.text._ZN10layer_norm31ln_parallel_residual_fwd_kernelINS_13Kernel_traitsI6__halfffffjLj512ELj1ELj4ELj1ELj16ENS_18Kernel_traits_baseILj512ES2_ffffjLj128EEEEELb1ELb0ELb0EEEvNS_9FwdParamsE:
[----:B------:R-:W-:Y:S02]  /*0000*/  IMAD.MOV.U32 R1, RZ, RZ, c[0x0][0x28] ;  /* 0x00000a00ff017624 */ /* 0x000fe400078e00ff */
[----:B------:R-:W-:Y:S02]  /*0010*/  ULDC.U8 UR4, c[0x0][0x244] ;  /* 0x0000910000047ab9 */ /* 0x000fe40000000000 */
[----:B------:R-:W-:Y:S01]  /*0020*/  ISETP.NE.AND P0, PT, RZ, UR4, PT ;  /* 0x00000004ff007c0c */ /* 0x000fe2000bf05270 */
[----:B------:R-:W-:Y:S02]  /*0030*/  ULDC.64 UR4, c[0x0][0x230] ;  /* 0x00008c0000047ab9 */ /* 0x000fe40000000a00 */
[----:B------:R-:W-:Y:S01]  /*0040*/  IMAD.U32 R2, RZ, RZ, UR4 ;  /* 0x00000004ff027e24 */ /* 0x000fe2000f8e00ff */
[----:B------:R-:W-:Y:S01]  /*0050*/  ULDC.64 UR6, c[0x0][0x118] ;  /* 0x0000460000067ab9 */ /* 0x000fe20000000a00 */
[----:B------:R-:W-:Y:S02]  /*0060*/  IMAD.U32 R3, RZ, RZ, UR5 ;  /* 0x00000005ff037e24 */ /* 0x000fe4000f8e00ff */
[----:B------:R-:W-:Y:S02]  /*0070*/  IMAD.MOV.U32 R0, RZ, RZ, c[0x0][0x238] ;  /* 0x00008e00ff007624 */ /* 0x000fe400078e00ff */
[----:B------:R-:W-:-:S04]  /*0080*/  IMAD.MOV.U32 R107, RZ, RZ, c[0x0][0x23c] ;  /* 0x00008f00ff6b7624 */ /* 0x000fc800078e00ff */
[----:B------:R-:W2:Y:S01]  /*0090*/  @P0 LDG.E.64 R2, [R2.64] ;  /* 0x0000000602020981 */ /* 0x000ea2000c1e1b00 */
[----:B------:R-:W-:Y:S02]  /*00a0*/  @P0 IMAD.MOV.U32 R8, RZ, RZ, R0 ;  /* 0x000000ffff080224 */ /* 0x000fe400078e0000 */
[----:B------:R-:W-:-:S05]  /*00b0*/  @P0 IMAD.MOV.U32 R9, RZ, RZ, R107 ;  /* 0x000000ffff090224 */ /* 0x000fca00078e006b */
[----:B------:R-:W3:Y:S01]  /*00c0*/  @P0 LDG.E.64 R4, [R8.64] ;  /* 0x0000000608040981 */ /* 0x000ee2000c1e1b00 */
[----:B------:R-:W-:Y:S03]  /*00d0*/  BSSY B0, `(.L_x_10972) ;  /* 0x0000064000007945 */ /* 0x000fe60003800000 */
[----:B------:R-:W0:Y:S04]  /*00e0*/  S2R R111, SR_TID.X ;  /* 0x00000000006f7919 */ /* 0x000e280000002100 */
[----:B------:R-:W1:Y:S01]  /*00f0*/  S2R R10, SR_CTAID.X ;  /* 0x00000000000a7919 */ /* 0x000e620000002500 */
[----:B0-----:R-:W-:Y:S01]  /*0100*/  LOP3.LUT R22, R111, 0x1f, RZ, 0xc0, !PT ;  /* 0x0000001f6f167812 */ /* 0x001fe200078ec0ff */
[----:B-1----:R-:W-:-:S03]  /*0110*/  IMAD R110, R10, c[0x0][0x0], R111 ;  /* 0x000000000a6e7a24 */ /* 0x002fc600078e026f */
[----:B------:R-:W-:Y:S02]  /*0120*/  LOP3.LUT R96, R22, 0x1f, RZ, 0x3c, !PT ;  /* 0x0000001f16607812 */ /* 0x000fe400078e3cff */
[----:B------:R-:W-:Y:S01]  /*0130*/  SHF.R.U32.HI R111, RZ, 0x5, R111 ;  /* 0x00000005ff6f7819 */ /* 0x000fe2000001166f */
[----:B------:R-:W-:-:S04]  /*0140*/  IMAD.WIDE.U32 R6, R110, -0x326172a9, RZ ;  /* 0xcd9e8d576e067825 */ /* 0x000fc800078e00ff */
[----:B------:R-:W-:Y:S01]  /*0150*/  IMAD R111, R10, 0x4, R111 ;  /* 0x000000040a6f7824 */ /* 0x000fe200078e026f */
[----:B--2---:R-:W0:Y:S08]  /*0160*/  @P0 R2UR UR4, R2 ;  /* 0x00000000020403c2 */ /* 0x004e3000000e0000 */
[----:B------:R1:W2:Y:S01]  /*0170*/  @P0 R2UR UR5, R3 ;  /* 0x00000000030503c2 */ /* 0x0002a200000e0000 */
[----:B---3--:R-:W-:-:S04]  /*0180*/  @P0 IADD3 R0, P1, R4, c[0x0][0x240], RZ ;  /* 0x0000900004000a10 */ /* 0x008fc80007f3e0ff */
[----:B------:R-:W-:-:S04]  /*0190*/  @P0 IADD3.X R107, RZ, R5, RZ, P1, !PT ;  /* 0x00000005ff6b0210 */ /* 0x000fc80000ffe4ff */
[--C-:B------:R-:W-:Y:S02]  /*01a0*/  SHF.R.U64 R109, R0, 0x2, R107.reuse ;  /* 0x00000002006d7819 */ /* 0x100fe4000000126b */
[----:B------:R-:W-:-:S03]  /*01b0*/  SHF.R.U32.HI R107, RZ, 0x2, R107 ;  /* 0x00000002ff6b7819 */ /* 0x000fc6000001166b */
[----:B------:R-:W-:Y:S01]  /*01c0*/  IMAD.WIDE.U32 R4, R109, -0x2daee0ad, RZ ;  /* 0xd2511f536d047825 */ /* 0x000fe200078e00ff */
[----:B0-----:R-:W-:Y:S01]  /*01d0*/  LOP3.LUT R7, R7, UR4, R107, 0x96, !PT ;  /* 0x0000000407077c12 */ /* 0x001fe2000f8e966b */
[----:B------:R-:W-:Y:S02]  /*01e0*/  UIADD3 UR9, UR4, -0x61c88647, URZ ;  /* 0x9e3779b904097890 */ /* 0x000fe4000fffe03f */
[----:B------:R-:W-:Y:S02]  /*01f0*/  UIADD3 UR11, UR4, 0x3c6ef372, URZ ;  /* 0x3c6ef372040b7890 */ /* 0x000fe4000fffe03f */
[----:B-1----:R-:W-:Y:S01]  /*0200*/  IMAD.WIDE.U32 R2, R7, -0x2daee0ad, RZ ;  /* 0xd2511f5307027825 */ /* 0x002fe200078e00ff */
[----:B------:R-:W-:Y:S01]  /*0210*/  UIADD3 UR13, UR4, -0x255992d5, URZ ;  /* 0xdaa66d2b040d7890 */ /* 0x000fe2000fffe03f */
[----:B--2---:R-:W-:Y:S01]  /*0220*/  LOP3.LUT R8, R5, UR5, RZ, 0x3c, !PT ;  /* 0x0000000505087c12 */ /* 0x004fe2000f8e3cff */
[----:B------:R-:W-:Y:S02]  /*0230*/  UIADD3 UR10, UR5, -0x4498517b, URZ ;  /* 0xbb67ae85050a7890 */ /* 0x000fe4000fffe03f */
[----:B------:R-:W-:-:S02]  /*0240*/  UIADD3 UR12, UR5, 0x76cf5d0a, URZ ;  /* 0x76cf5d0a050c7890 */ /* 0x000fc4000fffe03f */
[----:B------:R-:W-:Y:S01]  /*0250*/  IMAD.WIDE.U32 R8, R8, -0x326172a9, RZ ;  /* 0xcd9e8d5708087825 */ /* 0x000fe200078e00ff */
[----:B------:R-:W-:Y:S01]  /*0260*/  UIADD3 UR14, UR5, 0x32370b8f, URZ ;  /* 0x32370b8f050e7890 */ /* 0x000fe2000fffe03f */
[----:B------:R-:W-:Y:S01]  /*0270*/  LOP3.LUT R7, R3, UR10, R4, 0x96, !PT ;  /* 0x0000000a03077c12 */ /* 0x000fe2000f8e9604 */
[----:B------:R-:W-:Y:S02]  /*0280*/  UIADD3 UR15, UR4, 0x78dde6e4, URZ ;  /* 0x78dde6e4040f7890 */ /* 0x000fe4000fffe03f */
[----:B------:R-:W-:Y:S01]  /*0290*/  LOP3.LUT R4, R9, UR9, R6, 0x96, !PT ;  /* 0x0000000909047c12 */ /* 0x000fe2000f8e9606 */
[----:B------:R-:W-:Y:S01]  /*02a0*/  UIADD3 UR16, UR5, -0x126145ec, URZ ;  /* 0xed9eba1405107890 */ /* 0x000fe2000fffe03f */
[----:B------:R-:W-:Y:S01]  /*02b0*/  IMAD.WIDE.U32 R6, R7, -0x326172a9, RZ ;  /* 0xcd9e8d5707067825 */ /* 0x000fe200078e00ff */
[----:B------:R-:W-:Y:S02]  /*02c0*/  UIADD3 UR18, UR5, -0x56f99767, URZ ;  /* 0xa906689905127890 */ /* 0x000fe4000fffe03f */
[----:B------:R-:W-:Y:S01]  /*02d0*/  UIADD3 UR17, UR4, 0x1715609d, URZ ;  /* 0x1715609d04117890 */ /* 0x000fe2000fffe03f */
[----:B------:R-:W-:Y:S01]  /*02e0*/  IMAD.WIDE.U32 R4, R4, -0x2daee0ad, RZ ;  /* 0xd2511f5304047825 */ /* 0x000fe200078e00ff */
[----:B------:R-:W-:Y:S01]  /*02f0*/  LOP3.LUT R3, R7, UR11, R8, 0x96, !PT ;  /* 0x0000000b07037c12 */ /* 0x000fe2000f8e9608 */
[----:B------:R-:W-:-:S02]  /*0300*/  UIADD3 UR19, UR4, -0x4ab325aa, URZ ;  /* 0xb54cda5604137890 */ /* 0x000fc4000fffe03f */
[----:B------:R-:W-:Y:S01]  /*0310*/  UIADD3 UR20, UR5, 0x646e171e, URZ ;  /* 0x646e171e05147890 */ /* 0x000fe2000fffe03f */
[----:B------:R-:W-:Y:S01]  /*0320*/  LOP3.LUT R8, R5, UR12, R2, 0x96, !PT ;  /* 0x0000000c05087c12 */ /* 0x000fe2000f8e9602 */
[----:B------:R-:W-:Y:S01]  /*0330*/  IMAD.WIDE.U32 R2, R3, -0x2daee0ad, RZ ;  /* 0xd2511f5303027825 */ /* 0x000fe200078e00ff */
[----:B------:R-:W-:Y:S02]  /*0340*/  UIADD3 UR21, UR4, 0x5384540f, URZ ;  /* 0x5384540f04157890 */ /* 0x000fe4000fffe03f */
[----:B------:R-:W-:Y:S01]  /*0350*/  UIADD3 UR22, UR5, 0x1fd5c5a3, URZ ;  /* 0x1fd5c5a305167890 */ /* 0x000fe2000fffe03f */
[----:B------:R-:W-:Y:S01]  /*0360*/  IMAD.WIDE.U32 R8, R8, -0x326172a9, RZ ;  /* 0xcd9e8d5708087825 */ /* 0x000fe200078e00ff */
[----:B------:R-:W-:Y:S01]  /*0370*/  LOP3.LUT R7, R3, UR14, R4, 0x96, !PT ;  /* 0x0000000e03077c12 */ /* 0x000fe2000f8e9604 */
[----:B------:R-:W-:Y:S02]  /*0380*/  UIADD3 UR23, UR4, -0xe443238, URZ ;  /* 0xf1bbcdc804177890 */ /* 0x000fe4000fffe03f */
[----:B------:R-:W-:Y:S01]  /*0390*/  UIADD3 UR24, UR5, -0x24c28bd8, URZ ;  /* 0xdb3d742805187890 */ /* 0x000fe2000fffe03f */
[----:B------:R-:W-:Y:S01]  /*03a0*/  LOP3.LUT R4, R9, UR13, R6, 0x96, !PT ;  /* 0x0000000d09047c12 */ /* 0x000fe2000f8e9606 */
[----:B------:R-:W-:Y:S01]  /*03b0*/  IMAD.WIDE.U32 R6, R7, -0x326172a9, RZ ;  /* 0xcd9e8d5707067825 */ /* 0x000fe200078e00ff */
[----:B------:R-:W-:-:S02]  /*03c0*/  UIADD3 UR25, UR4, -0x700cb87f, URZ ;  /* 0x8ff3478104197890 */ /* 0x000fc4000fffe03f */
[----:B------:R-:W-:Y:S01]  /*03d0*/  UIADD3 UR26, UR5, -0x695add53, URZ ;  /* 0x96a522ad051a7890 */ /* 0x000fe2000fffe03f */
[----:B------:R-:W-:Y:S01]  /*03e0*/  IMAD.WIDE.U32 R4, R4, -0x2daee0ad, RZ ;  /* 0xd2511f5304047825 */ /* 0x000fe200078e00ff */
[----:B------:R-:W-:-:S04]  /*03f0*/  LOP3.LUT R3, R7, UR15, R8, 0x96, !PT ;  /* 0x0000000f07037c12 */ /* 0x000fc8000f8e9608 */
[----:B------:R-:W-:Y:S01]  /*0400*/  LOP3.LUT R8, R5, UR16, R2, 0x96, !PT ;  /* 0x0000001005087c12 */ /* 0x000fe2000f8e9602 */
[----:B------:R-:W-:-:S04]  /*0410*/  IMAD.WIDE.U32 R2, R3, -0x2daee0ad, RZ ;  /* 0xd2511f5303027825 */ /* 0x000fc800078e00ff */
[----:B------:R-:W-:Y:S01]  /*0420*/  IMAD.WIDE.U32 R8, R8, -0x326172a9, RZ ;  /* 0xcd9e8d5708087825 */ /* 0x000fe200078e00ff */
[----:B------:R-:W-:-:S03]  /*0430*/  LOP3.LUT R4, R3, UR18, R4, 0x96, !PT ;  /* 0x0000001203047c12 */ /* 0x000fc6000f8e9604 */
[----:B------:R-:W-:Y:S01]  /*0440*/  IMAD.MOV.U32 R3, RZ, RZ, c[0x0][0x168] ;  /* 0x00005a00ff037624 */ /* 0x000fe200078e00ff */
[----:B------:R-:W-:Y:S01]  /*0450*/  LOP3.LUT R26, R9, UR17, R6, 0x96, !PT ;  /* 0x00000011091a7c12 */ /* 0x000fe2000f8e9606 */
[----:B------:R-:W-:-:S03]  /*0460*/  IMAD.WIDE.U32 R4, R4, -0x326172a9, RZ ;  /* 0xcd9e8d5704047825 */ /* 0x000fc600078e00ff */
[----:B------:R-:W-:Y:S01]  /*0470*/  SHF.R.S32.HI R3, RZ, 0x1f, R3 ;  /* 0x0000001fff037819 */ /* 0x000fe20000011403 */
[----:B------:R-:W-:Y:S01]  /*0480*/  IMAD.WIDE.U32 R26, R26, -0x2daee0ad, RZ ;  /* 0xd2511f531a1a7825 */ /* 0x000fe200078e00ff */
[----:B------:R-:W-:Y:S02]  /*0490*/  LOP3.LUT R14, R5, UR19, R8, 0x96, !PT ;  /* 0x00000013050e7c12 */ /* 0x000fe4000f8e9608 */
[----:B------:R-:W-:Y:S02]  /*04a0*/  LEA.HI R3, R3, c[0x0][0x168], RZ, 0x2 ;  /* 0x00005a0003037a11 */ /* 0x000fe400078f10ff */
[----:B------:R-:W-:Y:S01]  /*04b0*/  LOP3.LUT R18, R27, UR20, R2, 0x96, !PT ;  /* 0x000000141b127c12 */ /* 0x000fe2000f8e9602 */
[----:B------:R-:W-:Y:S01]  /*04c0*/  IMAD.WIDE.U32 R14, R14, -0x2daee0ad, RZ ;  /* 0xd2511f530e0e7825 */ /* 0x000fe200078e00ff */
[----:B------:R-:W-:-:S03]  /*04d0*/  LEA.HI.SX32 R96, R3, R96, 0x1e ;  /* 0x0000006003607211 */ /* 0x000fc600078ff2ff */
[----:B------:R-:W-:Y:S01]  /*04e0*/  IMAD.WIDE.U32 R18, R18, -0x326172a9, RZ ;  /* 0xcd9e8d5712127825 */ /* 0x000fe200078e00ff */
[C---:B------:R-:W-:Y:S02]  /*04f0*/  LOP3.LUT P2, RZ, R96.reuse, 0xffffffe0, RZ, 0xc0, !PT ;  /* 0xffffffe060ff7812 */ /* 0x040fe4000784c0ff */
[----:B------:R-:W-:Y:S02]  /*0500*/  LOP3.LUT R26, R15, UR22, R26, 0x96, !PT ;  /* 0x000000160f1a7c12 */ /* 0x000fe4000f8e961a */
[----:B------:R-:W-:Y:S02]  /*0510*/  LOP3.LUT R27, R19, UR21, R4, 0x96, !PT ;  /* 0x00000015131b7c12 */ /* 0x000fe4000f8e9604 */
[----:B------:R-:W-:Y:S01]  /*0520*/  ISETP.GE.U32.AND P5, PT, R96, 0x40, PT ;  /* 0x000000406000780c */ /* 0x000fe20003fa6070 */
[----:B------:R-:W-:Y:S01]  /*0530*/  IMAD.HI.U32 R45, R26, -0x326172a9, RZ ;  /* 0xcd9e8d571a2d7827 */ /* 0x000fe200078e00ff */
[C---:B------:R-:W-:Y:S02]  /*0540*/  ISETP.GE.U32.AND P4, PT, R96.reuse, 0x60, PT ;  /* 0x000000606000780c */ /* 0x040fe40003f86070 */
[----:B------:R-:W-:Y:S01]  /*0550*/  ISETP.GE.U32.AND P3, PT, R96, 0x80, PT ;  /* 0x000000806000780c */ /* 0x000fe20003f66070 */
[----:B------:R-:W-:Y:S01]  /*0560*/  IMAD.HI.U32 R43, R27, -0x2daee0ad, RZ ;  /* 0xd2511f531b2b7827 */ /* 0x000fe200078e00ff */
[----:B------:R-:W-:-:S02]  /*0570*/  P2R R115, PR, RZ, 0x4 ;  /* 0x00000004ff737803 */ /* 0x000fc40000000000 */
[----:B------:R-:W-:Y:S02]  /*0580*/  P2R R114, PR, RZ, 0x20 ;  /* 0x00000020ff727803 */ /* 0x000fe40000000000 */
[----:B------:R-:W-:Y:S02]  /*0590*/  P2R R113, PR, RZ, 0x10 ;  /* 0x00000010ff717803 */ /* 0x000fe40000000000 */
[----:B------:R-:W-:Y:S01]  /*05a0*/  P2R R112, PR, RZ, 0x8 ;  /* 0x00000008ff707803 */ /* 0x000fe20000000000 */
[----:B------:R-:W-:Y:S05]  /*05b0*/  @!P2 BRA `(.L_x_10973) ;  /* 0x000001500000a947 */ /* 0x000fea0003800000 */
[----:B------:R-:W-:Y:S01]  /*05c0*/  ISETP.NE.U32.AND P0, PT, RZ, c[0x0][0x218], PT ;  /* 0x00008600ff007a0c */ /* 0x000fe20003f05070 */
[----:B------:R-:W-:Y:S01]  /*05d0*/  IMAD.SHL.U32 R20, R22, 0x8, RZ ;  /* 0x0000000816147824 */ /* 0x000fe200078e00ff */
[----:B------:R-:W-:Y:S01]  /*05e0*/  ISETP.NE.U32.AND P1, PT, RZ, c[0x0][0x220], PT ;  /* 0x00008800ff007a0c */ /* 0x000fe20003f25070 */
[----:B------:R-:W-:Y:S01]  /*05f0*/  IMAD.MOV.U32 R3, RZ, RZ, 0x8 ;  /* 0x00000008ff037424 */ /* 0x000fe200078e00ff */
[----:B------:R-:W-:Y:S02]  /*0600*/  ISETP.NE.AND.EX P0, PT, RZ, c[0x0][0x21c], PT, P0 ;  /* 0x00008700ff007a0c */ /* 0x000fe40003f05300 */
[----:B------:R-:W-:-:S02]  /*0610*/  ISETP.NE.AND.EX P1, PT, RZ, c[0x0][0x224], PT, P1 ;  /* 0x00008900ff007a0c */ /* 0x000fc40003f25310 */
[----:B------:R-:W-:-:S09]  /*0620*/  SHF.L.U64.HI R8, R22, 0x3, RZ ;  /* 0x0000000316087819 */ /* 0x000fd200000102ff */
[----:B------:R-:W-:-:S04]  /*0630*/  @P0 LEA R4, P2, R22, c[0x0][0x218], 0x3 ;  /* 0x0000860016040a11 */ /* 0x000fc800078418ff */
[----:B------:R-:W-:Y:S02]  /*0640*/  @P0 LEA.HI.X R5, R22, c[0x0][0x21c], RZ, 0x3, P2 ;  /* 0x0000870016050a11 */ /* 0x000fe400010f1cff */
[----:B------:R-:W-:Y:S01]  /*0650*/  @P1 IADD3 R6, P2, R20, c[0x0][0x220], RZ ;  /* 0x0000880014061a10 */ /* 0x000fe20007f5e0ff */
[----:B------:R-:W-:Y:S02]  /*0660*/  IMAD.WIDE.U32 R2, R22, R3, c[0x0][0x1b0] ;  /* 0x00006c0016027625 */ /* 0x000fe400078e0003 */
[----:B------:R0:W5:Y:S01]  /*0670*/  @P0 LDG.E.64 R94, [R4.64] ;  /* 0x00000006045e0981 */ /* 0x000162000c1e1b00 */
[----:B------:R-:W-:Y:S02]  /*0680*/  @P1 IADD3.X R7, R8, c[0x0][0x224], RZ, P2, !PT ;  /* 0x0000890008071a10 */ /* 0x000fe400017fe4ff */
[----:B------:R-:W-:Y:S01]  /*0690*/  IADD3 R20, P2, R20, c[0x0][0x1b8], RZ ;  /* 0x00006e0014147a10 */ /* 0x000fe20007f5e0ff */
[----:B------:R0:W5:Y:S03]  /*06a0*/  LDG.E.64 R34, [R2.64] ;  /* 0x0000000602227981 */ /* 0x000166000c1e1b00 */
[----:B------:R-:W-:Y:S01]  /*06b0*/  IADD3.X R21, R8, c[0x0][0x1bc], RZ, P2, !PT ;  /* 0x00006f0008157a10 */ /* 0x000fe200017fe4ff */
[----:B------:R0:W5:Y:S05]  /*06c0*/  @P1 LDG.E.64 R92, [R6.64] ;  /* 0x00000006065c1981 */ /* 0x00016a000c1e1b00 */
[----:B------:R-:W5:Y:S01]  /*06d0*/  LDG.E.64 R20, [R20.64] ;  /* 0x0000000614147981 */ /* 0x000f62000c1e1b00 */
[----:B------:R-:W-:Y:S01]  /*06e0*/  LOP3.LUT R22, R22, 0x20, RZ, 0xfc, !PT ;  /* 0x0000002016167812 */ /* 0x000fe200078efcff */
[----:B------:R-:W-:Y:S01]  /*06f0*/  @!P0 CS2R R94, SRZ ;  /* 0x00000000005e8805 */ /* 0x000fe2000001ff00 */
[----:B------:R-:W-:-:S02]  /*0700*/  @!P1 CS2R R92, SRZ ;  /* 0x00000000005c9805 */ /* 0x000fc4000001ff00 */
.L_x_10973:
[----:B0-----:R-:W-:Y:S05]  /*0710*/  BSYNC B0 ;  /* 0x0000000000007941 */ /* 0x001fea0003800000 */
.L_x_10972:
[----:B------:R-:W-:Y:S01]  /*0720*/  BSSY B0, `(.L_x_10974) ;  /* 0x0000017000007945 */ /* 0x000fe20003800000 */
[----:B------:R-:W-:Y:S05]  /*0730*/  @!P5 BRA `(.L_x_10975) ;  /* 0x000001500000d947 */ /* 0x000fea0003800000 */
[----:B------:R-:W-:Y:S01]  /*0740*/  ISETP.NE.U32.AND P0, PT, RZ, c[0x0][0x218], PT ;  /* 0x00008600ff007a0c */ /* 0x000fe20003f05070 */
[----:B------:R-:W-:Y:S01]  /*0750*/  IMAD.SHL.U32 R28, R22, 0x8, RZ ;  /* 0x00000008161c7824 */ /* 0x000fe200078e00ff */
[----:B------:R-:W-:Y:S01]  /*0760*/  ISETP.NE.U32.AND P1, PT, RZ, c[0x0][0x220], PT ;  /* 0x00008800ff007a0c */ /* 0x000fe20003f25070 */
[----:B------:R-:W-:Y:S01]  /*0770*/  IMAD.MOV.U32 R7, RZ, RZ, 0x8 ;  /* 0x00000008ff077424 */ /* 0x000fe200078e00ff */
[----:B------:R-:W-:-:S02]  /*0780*/  ISETP.NE.AND.EX P0, PT, RZ, c[0x0][0x21c], PT, P0 ;  /* 0x00008700ff007a0c */ /* 0x000fc40003f05300 */
[----:B------:R-:W-:Y:S02]  /*0790*/  ISETP.NE.AND.EX P1, PT, RZ, c[0x0][0x224], PT, P1 ;  /* 0x00008900ff007a0c */ /* 0x000fe40003f25310 */
        /* <DEDUP_REMOVED lines=12> */
[----:B------:R-:W-:Y:S01]  /*0860*/  IADD3 R22, R22, 0x20, RZ ;  /* 0x0000002016167810 */ /* 0x000fe20007ffe0ff */
[----:B------:R-:W-:Y:S01]  /*0870*/  @!P0 CS2R R10, SRZ ;  /* 0x00000000000a8805 */ /* 0x000fe2000001ff00 */
[----:B------:R-:W-:-:S02]  /*0880*/  @!P1 CS2R R8, SRZ ;  /* 0x0000000000089805 */ /* 0x000fc4000001ff00 */
.L_x_10975:
[----:B0-----:R-:W-:Y:S05]  /*0890*/  BSYNC B0 ;  /* 0x0000000000007941 */ /* 0x001fea0003800000 */
.L_x_10974:
[----:B------:R-:W-:Y:S01]  /*08a0*/  BSSY B0, `(.L_x_10976) ;  /* 0x0000017000007945 */ /* 0x000fe20003800000 */
[----:B------:R-:W-:Y:S05]  /*08b0*/  @!P4 BRA `(.L_x_10977) ;  /* 0x000001500000c947 */ /* 0x000fea0003800000 */
[----:B------:R-:W-:Y:S01]  /*08c0*/  ISETP.NE.U32.AND P0, PT, RZ, c[0x0][0x218], PT ;  /* 0x00008600ff007a0c */ /* 0x000fe20003f05070 */
[----:B------:R-:W-:Y:S01]  /*08d0*/  IMAD.SHL.U32 R24, R22, 0x8, RZ ;  /* 0x0000000816187824 */ /* 0x000fe200078e00ff */
[----:B------:R-:W-:Y:S01]  /*08e0*/  ISETP.NE.U32.AND P1, PT, RZ, c[0x0][0x220], PT ;  /* 0x00008800ff007a0c */ /* 0x000fe20003f25070 */
[----:B------:R-:W-:Y:S01]  /*08f0*/  HFMA2.MMA R17, -RZ, RZ, 0, 4.76837158203125e-07 ;  /* 0x00000008ff117435 */ /* 0x000fe200000001ff */
        /* <DEDUP_REMOVED lines=17> */
.L_x_10977:
[----:B0-----:R-:W-:Y:S05]  /*0a10*/  BSYNC B0 ;  /* 0x0000000000007941 */ /* 0x001fea0003800000 */
.L_x_10976:
        /* <DEDUP_REMOVED lines=8> */
[----:B------:R-:W-:-:S09]  /*0aa0*/  SHF.R.U32.HI R13, RZ, 0x1d, R22 ;  /* 0x0000001dff0d7819 */ /* 0x000fd20000011616 */
        /* <DEDUP_REMOVED lines=11> */
[----:B------:R-:W-:Y:S01]  /*0b60*/  @!P0 CS2R R2, SRZ ;  /* 0x0000000000028805 */ /* 0x000fe2000001ff00 */
[----:B------:R-:W-:-:S02]  /*0b70*/  @!P1 CS2R R16, SRZ ;  /* 0x0000000000109805 */ /* 0x000fc4000001ff00 */
.L_x_10979:
[----:B0-----:R-:W-:Y:S05]  /*0b80*/  BSYNC B0 ;  /* 0x0000000000007941 */ /* 0x001fea0003800000 */
.L_x_10978:
[----:B------:R-:W-:Y:S02]  /*0b90*/  ISETP.GE.AND P0, PT, R111, c[0x0][0x164], PT ;  /* 0x000059006f007a0c */ /* 0x000fe40003f06270 */
[----:B------:R-:W-:-:S02]  /*0ba0*/  LOP3.LUT R45, R45, UR23, R18, 0x96, !PT ;  /* 0x000000172d2d7c12 */ /* 0x000fc4000f8e9612 */
[----:B------:R-:W-:-:S09]  /*0bb0*/  LOP3.LUT R43, R43, UR24, R14, 0x96, !PT ;  /* 0x000000182b2b7c12 */ /* 0x000fd2000f8e960e */
[----:B------:R-:W-:Y:S05]  /*0bc0*/  @P0 EXIT ;  /* 0x000000000000094d */ /* 0x000fea0003800000 */
[----:B-----5:R-:W-:Y:S01]  /*0bd0*/  IMAD.MOV.U32 R68, RZ, RZ, R12 ;  /* 0x000000ffff447224 */ /* 0x020fe200078e000c */
[--C-:B------:R-:W-:Y:S01]  /*0be0*/  SHF.R.U64 R69, R12, 0x10, R13.reuse ;  /* 0x000000100c457819 */ /* 0x100fe2000000120d */
[--C-:B------:R-:W-:Y:S01]  /*0bf0*/  IMAD.MOV.U32 R71, RZ, RZ, R13.reuse ;  /* 0x000000ffff477224 */ /* 0x100fe200078e000d */
[----:B------:R-:W-:Y:S01]  /*0c00*/  SHF.R.U32.HI R70, RZ, 0x10, R13 ;  /* 0x00000010ff467819 */ /* 0x000fe2000001160d */
[----:B------:R-:W-:Y:S01]  /*0c10*/  HADD2.F32 R12, -RZ, R11.H0_H0 ;  /* 0x2000000bff0c7230 */ /* 0x000fe20000004100 */
[--C-:B------:R-:W-:Y:S01]  /*0c20*/  SHF.R.U64 R74, R10, 0x10, R11.reuse ;  /* 0x000000100a4a7819 */ /* 0x100fe2000000120b */
[----:B------:R-:W-:Y:S01]  /*0c30*/  IMAD.MOV.U32 R97, RZ, RZ, R34 ;  /* 0x000000ffff617224 */ /* 0x000fe200078e0022 */
[----:B------:R-:W-:Y:S01]  /*0c40*/  SHF.R.U32.HI R75, RZ, 0x10, R11 ;  /* 0x00000010ff4b7819 */ /* 0x000fe2000001160b */
[----:B------:R-:W-:Y:S01]  /*0c50*/  IMAD.MOV.U32 R15, RZ, RZ, R20 ;  /* 0x000000ffff0f7224 */ /* 0x000fe200078e0014 */
[--C-:B------:R-:W-:Y:S01]  /*0c60*/  SHF.R.U64 R91, R20, 0x10, R21.reuse ;  /* 0x00000010145b7819 */ /* 0x100fe20000001215 */
[--C-:B------:R-:W-:Y:S01]  /*0c70*/  IMAD.MOV.U32 R87, RZ, RZ, R21.reuse ;  /* 0x000000ffff577224 */ /* 0x100fe200078e0015 */
[----:B------:R-:W-:Y:S01]  /*0c80*/  SHF.R.U32.HI R32, RZ, 0x10, R21 ;  /* 0x00000010ff207819 */ /* 0x000fe20000011615 */
[----:B------:R-:W-:Y:S01]  /*0c90*/  IMAD.MOV.U32 R18, RZ, RZ, R38 ;  /* 0x000000ffff127224 */ /* 0x000fe200078e0026 */
[----:B------:R-:W-:Y:S01]  /*0ca0*/  HADD2.F32 R13, -RZ, R10.H0_H0 ;  /* 0x2000000aff0d7230 */ /* 0x000fe20000004100 */
[----:B------:R-:W-:Y:S01]  /*0cb0*/  SHF.R.U64 R76, R8, 0x10, R9 ;  /* 0x00000010084c7819 */ /* 0x000fe20000001209 */
[----:B------:R-:W-:Y:S01]  /*0cc0*/  HADD2.F32 R11, -RZ, R8.H0_H0 ;  /* 0x20000008ff0b7230 */ /* 0x000fe20000004100 */
[--C-:B------:R-:W-:Y:S01]  /*0cd0*/  SHF.R.U64 R34, R34, 0x10, R35.reuse ;  /* 0x0000001022227819 */ /* 0x100fe20000001223 */
[--C-:B------:R-:W-:Y:S01]  /*0ce0*/  IMAD.MOV.U32 R89, RZ, RZ, R35.reuse ;  /* 0x000000ffff597224 */ /* 0x100fe200078e0023 */
        /* <DEDUP_REMOVED lines=9> */
[----:B------:R-:W-:Y:S01]  /*0d80*/  IMAD.MOV.U32 R60, RZ, RZ, R24 ;  /* 0x000000ffff3c7224 */ /* 0x000fe200078e0018 */
[----:B------:R-:W-:Y:S01]  /*0d90*/  SHF.R.U32.HI R22, RZ, 0x10, R29 ;  /* 0x00000010ff167819 */ /* 0x000fe2000001161d */
[----:B------:R-:W-:Y:S01]  /*0da0*/  IMAD.MOV.U32 R63, RZ, RZ, R25 ;  /* 0x000000ffff3f7224 */ /* 0x000fe200078e0019 */
[--C-:B------:R-:W-:Y:S01]  /*0db0*/  SHF.R.U64 R57, R40, 0x10, R41.reuse ;  /* 0x0000001028397819 */ /* 0x100fe20000001229 */
[----:B------:R-:W-:Y:S01]  /*0dc0*/  IMAD.MOV.U32 R64, RZ, RZ, R36 ;  /* 0x000000ffff407224 */ /* 0x000fe200078e0024 */
[----:B------:R-:W-:Y:S01]  /*0dd0*/  SHF.R.U32.HI R58, RZ, 0x10, R41 ;  /* 0x00000010ff3a7819 */ /* 0x000fe20000011629 */
[----:B------:R-:W-:Y:S01]  /*0de0*/  IMAD R27, R27, -0x2daee0ad, RZ ;  /* 0xd2511f531b1b7824 */ /* 0x000fe200078e02ff */
[--C-:B------:R-:W-:Y:S01]  /*0df0*/  SHF.R.U64 R61, R24, 0x10, R25.reuse ;  /* 0x00000010183d7819 */ /* 0x100fe20000001219 */
[----:B------:R-:W-:Y:S01]  /*0e00*/  IMAD R26, R26, -0x326172a9, RZ ;  /* 0xcd9e8d571a1a7824 */ /* 0x000fe200078e02ff */
[----:B------:R-:W-:Y:S01]  /*0e10*/  SHF.R.U32.HI R62, RZ, 0x10, R25 ;  /* 0x00000010ff3e7819 */ /* 0x000fe20000011619 */
[----:B------:R-:W-:Y:S01]  /*0e20*/  IMAD.HI.U32 R103, R43, -0x326172a9, RZ ;  /* 0xcd9e8d572b677827 */ /* 0x000fe200078e00ff */
[--C-:B------:R-:W-:Y:S01]  /*0e30*/  SHF.R.U64 R65, R36, 0x10, R37.reuse ;  /* 0x0000001024417819 */ /* 0x100fe20000001225 */
[----:B------:R-:W-:Y:S01]  /*0e40*/  HADD2.F32 R10, -RZ, R9.H0_H0 ;  /* 0x20000009ff0a7230 */ /* 0x000fe20000004100 */
[----:B------:R-:W-:Y:S01]  /*0e50*/  MOV R67, R37 ;  /* 0x0000002500437202 */ /* 0x000fe20000000f00 */
[----:B------:R-:W-:Y:S01]  /*0e60*/  IMAD.HI.U32 R104, R45, -0x2daee0ad, RZ ;  /* 0xd2511f532d687827 */ /* 0x000fe200078e00ff */
[----:B------:R-:W-:Y:S01]  /*0e70*/  SHF.R.U32.HI R66, RZ, 0x10, R37 ;  /* 0x00000010ff427819 */ /* 0x000fe20000011625 */
[----:B------:R-:W-:Y:S01]  /*0e80*/  HADD2.F32 R8, -RZ, R7.H0_H0 ;  /* 0x20000007ff087230 */ /* 0x000fe20000004100 */
[--C-:B------:R-:W-:Y:S01]  /*0e90*/  SHF.R.U64 R90, R94, 0x10, R95.reuse ;  /* 0x000000105e5a7819 */ /* 0x100fe2000000125f */
[----:B------:R-:W-:Y:S01]  /*0ea0*/  HADD2.F32 R86, -RZ, R95.H0_H0 ;  /* 0x2000005fff567230 */ /* 0x000fe20000004100 */
[----:B------:R-:W-:Y:S01]  /*0eb0*/  SHF.R.U32.HI R73, RZ, 0x10, R95 ;  /* 0x00000010ff497819 */ /* 0x000fe2000001165f */
[----:B------:R-:W-:Y:S01]  /*0ec0*/  BSSY B0, `(.L_x_10980) ;  /* 0x0000c90000007945 */ /* 0x000fe20003800000 */
[--C-:B------:R-:W-:Y:S01]  /*0ed0*/  SHF.R.U64 R88, R92, 0x10, R93.reuse ;  /* 0x000000105c587819 */ /* 0x100fe2000000125d */
        /* <DEDUP_REMOVED lines=21> */
[----:B------:R-:W-:Y:S01]  /*1030*/  LOP3.LUT R105, R0, 0x3, RZ, 0xc0, !PT ;  /* 0x0000000300697812 */ /* 0x000fe200078ec0ff */
[----:B------:R-:W-:Y:S01]  /*1040*/  HADD2.F32 R92, -RZ, R92.H0_H0 ;  /* 0x2000005cff5c7230 */ /* 0x000fe20000004100 */
[----:B------:R-:W-:Y:S01]  /*1050*/  LOP3.LUT R103, R103, UR25, R26, 0x96, !PT ;  /* 0x0000001967677c12 */ /* 0x000fe2000f8e961a */
[----:B------:R-:W-:Y:S01]  /*1060*/  IMAD R108, R43, -0x326172a9, RZ ;  /* 0xcd9e8d572b6c7824 */ /* 0x000fe200078e02ff */
[----:B------:R-:W-:Y:S01]  /*1070*/  LOP3.LUT R104, R104, UR26, R27, 0x96, !PT ;  /* 0x0000001a68687c12 */ /* 0x000fe2000f8e961b */
[----:B------:R-:W-:Y:S01]  /*1080*/  IMAD R106, R45, -0x2daee0ad, RZ ;  /* 0xd2511f532d6a7824 */ /* 0x000fe200078e02ff */
[----:B------:R-:W-:Y:S01]  /*1090*/  HADD2.F32 R97, -RZ, R97.H0_H0 ;  /* 0x20000061ff617230 */ /* 0x000fe20000004100 */
[----:B------:R-:W-:Y:S01]  /*10a0*/  IMAD.MOV.U32 R102, RZ, RZ, RZ ;  /* 0x000000ffff667224 */ /* 0x000fe200078e00ff */
        /* <DEDUP_REMOVED lines=46> */
.L_x_11259:
        /* <DEDUP_REMOVED lines=11> */
[----:B------:R-:W-:-:S03]  /*1440*/  IMAD.MOV.U32 R33, RZ, RZ, 0x10 ;  /* 0x00000010ff217424 */ /* 0x000fc600078e00ff */
[----:B------:R-:W-:Y:S01]  /*1450*/  ISETP.NE.AND.EX P2, PT, RZ, c[0x0][0x17c], PT, P0 ;  /* 0x00005f00ff007a0c */ /* 0x000fe20003f45300 */
[C---:B------:R-:W-:Y:S01]  /*1460*/  IMAD.WIDE.U32 R32, R116.reuse, R33, c[0x0][0x170] ;  /* 0x00005c0074207625 */ /* 0x040fe200078e0021 */
[----:B------:R-:W-:Y:S01]  /*1470*/  ISETP.NE.U32.AND P0, PT, RZ, c[0x0][0x180], PT ;  /* 0x00006000ff007a0c */ /* 0x000fe20003f05070 */
[----:B------:R-:W-:Y:S01]  /*1480*/  BSSY B2, `(.L_x_10983) ;  /* 0x0000016000027945 */ /* 0x000fe20003800000 */
[----:B------:R-:W-:Y:S02]  /*1490*/  P2R R117, PR, RZ, 0x4 ;  /* 0x00000004ff757803 */ /* 0x000fe40000000000 */
[----:B------:R-:W-:Y:S01]  /*14a0*/  ISETP.NE.AND.EX P0, PT, RZ, c[0x0][0x184], PT, P0 ;  /* 0x00006100ff007a0c */ /* 0x000fe20003f05300 */
[----:B------:R-:W5:Y:S06]  /*14b0*/  LDG.E.128 R32, [R32.64] ;  /* 0x0000000620207981 */ /* 0x000f6c000c1e1d00 */
[----:B------:R-:W-:-:S04]  /*14c0*/  @P2 LEA R52, P1, R116, c[0x0][0x178], 0x4 ;  /* 0x00005e0074342a11 */ /* 0x000fc800078220ff */
[C---:B------:R-:W-:Y:S02]  /*14d0*/  @P2 LEA.HI.X R53, R116.reuse, c[0x0][0x17c], RZ, 0x4, P1 ;  /* 0x00005f0074352a11 */ /* 0x040fe400008f24ff */
[----:B------:R-:W-:-:S03]  /*14e0*/  @P0 LEA R50, P1, R116, c[0x0][0x180], 0x4 ;  /* 0x0000600074320a11 */ /* 0x000fc600078220ff */
[----:B------:R0:W5:Y:S01]  /*14f0*/  @P2 LDG.E.128 R24, [R52.64] ;  /* 0x0000000634182981 */ /* 0x000162000c1e1d00 */
[----:B------:R-:W-:-:S05]  /*1500*/  @P0 LEA.HI.X R51, R116, c[0x0][0x184], RZ, 0x4, P1 ;  /* 0x0000610074330a11 */ /* 0x000fca00008f24ff */
        /* <DEDUP_REMOVED lines=12> */
.L_x_10984:
[----:B0-----:R-:W-:Y:S02]  /*15d0*/  IMAD.MOV.U32 R118, RZ, RZ, R108 ;  /* 0x000000ffff767224 */ /* 0x001fe400078e006c */
.L_x_10985:
[----:B------:R-:W-:Y:S05]  /*15e0*/  BSYNC B2 ;  /* 0x0000000000027941 */ /* 0x000fea0003800000 */
.L_x_10983:
        /* <DEDUP_REMOVED lines=16> */
.L_x_10989:
[----:B------:R-:W-:Y:S05]  /*16f0*/  BSYNC B3 ;  /* 0x0000000000037941 */ /* 0x000fea0003800000 */
.L_x_10988:
        /* <DEDUP_REMOVED lines=44> */
.L_x_10987:
[----:B------:R-:W-:Y:S05]  /*19c0*/  BSYNC B2 ;  /* 0x0000000000027941 */ /* 0x000fea0003800000 */
.L_x_10986:
[----:B------:R-:W0:Y:S01]  /*19d0*/  I2F.U32 R50, R118 ;  /* 0x0000007600327306 */ /* 0x000e220000201000 */
[----:B------:R-:W-:Y:S01]  /*19e0*/  HFMA2.MMA R49, -RZ, RZ, 0.1171875, 0 ;  /* 0x2f800000ff317435 */ /* 0x000fe200000001ff */
[----:B------:R-:W-:Y:S01]  /*19f0*/  ISETP.NE.U32.AND P1, PT, RZ, c[0x0][0x178], PT ;  /* 0x00005e00ff007a0c */ /* 0x000fe20003f25070 */
[----:B-----5:R-:W-:-:S03]  /*1a00*/  FMUL.FTZ R32, R32, c[0x0][0x1e8] ;  /* 0x00007a0020207a20 */ /* 0x020fc60000410000 */
[----:B------:R-:W-:-:S05]  /*1a10*/  ISETP.NE.AND.EX P1, PT, RZ, c[0x0][0x17c], PT, P1 ;  /* 0x00005f00ff007a0c */ /* 0x000fca0003f25310 */
        /* <DEDUP_REMOVED lines=9> */
.L_x_10990:
        /* <DEDUP_REMOVED lines=12> */
.L_x_10993:
[----:B------:R-:W-:Y:S02]  /*1b70*/  IMAD.MOV.U32 R118, RZ, RZ, R108 ;  /* 0x000000ffff767224 */ /* 0x000fe400078e006c */
.L_x_10994:
[----:B------:R-:W-:Y:S05]  /*1b80*/  BSYNC B2 ;  /* 0x0000000000027941 */ /* 0x000fea0003800000 */
.L_x_10992:
        /* <DEDUP_REMOVED lines=16> */
.L_x_10998:
[----:B------:R-:W-:Y:S05]  /*1c90*/  BSYNC B3 ;  /* 0x0000000000037941 */ /* 0x000fea0003800000 */
.L_x_10997:
        /* <DEDUP_REMOVED lines=44> */
.L_x_10996:
[----:B------:R-:W-:Y:S05]  /*1f60*/  BSYNC B2 ;  /* 0x0000000000027941 */ /* 0x000fea0003800000 */
.L_x_10995:
[----:B------:R-:W0:Y:S01]  /*1f70*/  I2F.U32 R52, R118 ;  /* 0x0000007600347306 */ /* 0x000e220000201000 */
[----:B------:R-:W-:Y:S02]  /*1f80*/  FMUL.FTZ R51, R24, c[0x0][0x1e8] ;  /* 0x00007a0018337a20 */ /* 0x000fe40000410000 */
[----:B0-----:R-:W-:-:S05]  /*1f90*/  FFMA.FTZ R52, R52, R49, 1.1641532182693481445e-10 ;  /* 0x2f00000034347423 */ /* 0x001fca0000010031 */
[----:B------:R-:W-:-:S04]  /*1fa0*/  FSETP.GTU.FTZ.AND P3, PT, R52, c[0x0][0x1e4], PT ;  /* 0x0000790034007a0b */ /* 0x000fc80003f7c000 */
[----:B------:R-:W-:Y:S02]  /*1fb0*/  FSEL R51, R51, RZ, !P3 ;  /* 0x000000ff33337208 */ /* 0x000fe40005800000 */
[----:B------:R-:W-:-:S03]  /*1fc0*/  SEL R101, RZ, 0x1, P3 ;  /* 0x00000001ff657807 */ /* 0x000fc60001800000 */
[----:B------:R-:W-:-:S04]  /*1fd0*/  FADD.FTZ R32, R51, R32 ;  /* 0x0000002033207221 */ /* 0x000fc80000010000 */
[----:B------:R-:W-:Y:S02]  /*1fe0*/  @P0 FADD.FTZ R32, R28, R32 ;  /* 0x000000201c200221 */ /* 0x000fe40000010000 */
.L_x_10991:
        /* <DEDUP_REMOVED lines=12> */
.L_x_11000:
[----:B------:R-:W-:Y:S02]  /*20b0*/  MOV R118, R108 ;  /* 0x0000006c00767202 */ /* 0x000fe40000000f00 */
.L_x_11001:
[----:B------:R-:W-:Y:S05]  /*20c0*/  BSYNC B2 ;  /* 0x0000000000027941 */ /* 0x000fea0003800000 */
.L_x_10999:
        /* <DEDUP_REMOVED lines=16> */
.L_x_11005:
[----:B------:R-:W-:Y:S05]  /*21d0*/  BSYNC B3 ;  /* 0x0000000000037941 */ /* 0x000fea0003800000 */
.L_x_11004:
        /* <DEDUP_REMOVED lines=44> */
.L_x_11003:
[----:B------:R-:W-:Y:S05]  /*24a0*/  BSYNC B2 ;  /* 0x0000000000027941 */ /* 0x000fea0003800000 */
.L_x_11002:
[----:B------:R-:W0:Y:S01]  /*24b0*/  I2F.U32 R50, R118 ;  /* 0x0000007600327306 */ /* 0x000e220000201000 */
        /* <DEDUP_REMOVED lines=10> */
.L_x_11006:
        /* <DEDUP_REMOVED lines=12> */
.L_x_11009:
[----:B------:R-:W-:Y:S02]  /*2620*/  IMAD.MOV.U32 R118, RZ, RZ, R108 ;  /* 0x000000ffff767224 */ /* 0x000fe400078e006c */
.L_x_11010:
[----:B------:R-:W-:Y:S05]  /*2630*/  BSYNC B2 ;  /* 0x0000000000027941 */ /* 0x000fea0003800000 */
.L_x_11008:
        /* <DEDUP_REMOVED lines=16> */
.L_x_11014:
[----:B------:R-:W-:Y:S05]  /*2740*/  BSYNC B3 ;  /* 0x0000000000037941 */ /* 0x000fea0003800000 */
.L_x_11013:
        /* <DEDUP_REMOVED lines=44> */
.L_x_11012:
[----:B------:R-:W-:Y:S05]  /*2a10*/  BSYNC B2 ;  /* 0x0000000000027941 */ /* 0x000fea0003800000 */
.L_x_11011:
        /* <DEDUP_REMOVED lines=8> */
.L_x_11007:
        /* <DEDUP_REMOVED lines=12> */
.L_x_11016:
[----:B------:R-:W-:Y:S02]  /*2b60*/  IMAD.MOV.U32 R118, RZ, RZ, R108 ;  /* 0x000000ffff767224 */ /* 0x000fe400078e006c */
.L_x_11017:
[----:B------:R-:W-:Y:S05]  /*2b70*/  BSYNC B2 ;  /* 0x0000000000027941 */ /* 0x000fea0003800000 */
.L_x_11015:
        /* <DEDUP_REMOVED lines=16> */
.L_x_11021:
[----:B------:R-:W-:Y:S05]  /*2c80*/  BSYNC B3 ;  /* 0x0000000000037941 */ /* 0x000fea0003800000 */
.L_x_11020:
        /* <DEDUP_REMOVED lines=44> */
.L_x_11019:
[----:B------:R-:W-:Y:S05]  /*2f50*/  BSYNC B2 ;  /* 0x0000000000027941 */ /* 0x000fea0003800000 */
.L_x_11018:
        /* <DEDUP_REMOVED lines=11> */
.L_x_11022:
        /* <DEDUP_REMOVED lines=12> */
.L_x_11025:
[----:B------:R-:W-:Y:S02]  /*30d0*/  IMAD.MOV.U32 R118, RZ, RZ, R108 ;  /* 0x000000ffff767224 */ /* 0x000fe400078e006c */
.L_x_11026:
[----:B------:R-:W-:Y:S05]  /*30e0*/  BSYNC B2 ;  /* 0x0000000000027941 */ /* 0x000fea0003800000 */
.L_x_11024:
        /* <DEDUP_REMOVED lines=16> */
.L_x_11030:
[----:B------:R-:W-:Y:S05]  /*31f0*/  BSYNC B3 ;  /* 0x0000000000037941 */ /* 0x000fea0003800000 */
.L_x_11029:
        /* <DEDUP_REMOVED lines=44> */
.L_x_11028:
[----:B------:R-:W-:Y:S05]  /*34c0*/  BSYNC B2 ;  /* 0x0000000000027941 */ /* 0x000fea0003800000 */
.L_x_11027:
        /* <DEDUP_REMOVED lines=8> */
.L_x_11023:
        /* <DEDUP_REMOVED lines=12> */
.L_x_11032:
[----:B------:R-:W-:Y:S02]  /*3610*/  IMAD.MOV.U32 R118, RZ, RZ, R108 ;  /* 0x000000ffff767224 */ /* 0x000fe400078e006c */
.L_x_11033:
[----:B------:R-:W-:Y:S05]  /*3620*/  BSYNC B2 ;  /* 0x0000000000027941 */ /* 0x000fea0003800000 */
.L_x_11031:
        /* <DEDUP_REMOVED lines=16> */
.L_x_11037:
[----:B------:R-:W-:Y:S05]  /*3730*/  BSYNC B3 ;  /* 0x0000000000037941 */ /* 0x000fea0003800000 */
.L_x_11036:
        /* <DEDUP_REMOVED lines=44> */
.L_x_11035:
[----:B------:R-:W-:Y:S05]  /*3a00*/  BSYNC B2 ;  /* 0x0000000000027941 */ /* 0x000fea0003800000 */
.L_x_11034:
        /* <DEDUP_REMOVED lines=11> */
.L_x_11038:
        /* <DEDUP_REMOVED lines=12> */
.L_x_11041:
[----:B------:R-:W-:Y:S02]  /*3b80*/  MOV R118, R108 ;  /* 0x0000006c00767202 */ /* 0x000fe40000000f00 */
.L_x_11042:
[----:B------:R-:W-:Y:S05]  /*3b90*/  BSYNC B2 ;  /* 0x0000000000027941 */ /* 0x000fea0003800000 */
.L_x_11040:
        /* <DEDUP_REMOVED lines=16> */
.L_x_11046:
[----:B------:R-:W-:Y:S05]  /*3ca0*/  BSYNC B3 ;  /* 0x0000000000037941 */ /* 0x000fea0003800000 */
.L_x_11045:
        /* <DEDUP_REMOVED lines=44> */
.L_x_11044:
[----:B------:R-:W-:Y:S05]  /*3f70*/  BSYNC B2 ;  /* 0x0000000000027941 */ /* 0x000fea0003800000 */
.L_x_11043:
[----:B------:R-:W0:Y:S02]  /*3f80*/  I2F.U32 R50, R118 ;  /* 0x0000007600327306 */ /* 0x000e240000201000 */
[----:B0-----:R-:W-:Y:S02]  /*3f90*/  FFMA.FTZ R50, R50, R49, 1.1641532182693481445e-10 ;  /* 0x2f00000032327423 */ /* 0x001fe40000010031 */
[----:B------:R-:W-:-:S03]  /*3fa0*/  FMUL.FTZ R49, R27, c[0x0][0x1e8] ;  /* 0x00007a001b317a20 */ /* 0x000fc60000410000 */
[----:B------:R-:W-:-:S04]  /*3fb0*/  FSETP.GTU.FTZ.AND P1, PT, R50, c[0x0][0x1e4], PT ;  /* 0x0000790032007a0b */ /* 0x000fc80003f3c000 */
[----:B------:R-:W-:Y:S02]  /*3fc0*/  FSEL R50, R49, RZ, !P1 ;  /* 0x000000ff31327208 */ /* 0x000fe40004800000 */
[----:B------:R-:W-:-:S03]  /*3fd0*/  SEL R98, RZ, 0x1, P1 ;  /* 0x00000001ff627807 */ /* 0x000fc60000800000 */
[----:B------:R-:W-:-:S04]  /*3fe0*/  FADD.FTZ R35, R50, R35 ;  /* 0x0000002332237221 */ /* 0x000fc80000010000 */
[----:B------:R-:W-:Y:S02]  /*3ff0*/  @P0 FADD.FTZ R35, R31, R35 ;  /* 0x000000231f230221 */ /* 0x000fe40000010000 */
.L_x_11039:
[----:B------:R-:W-:Y:S01]  /*4000*/  SEL R50, RZ, 0x1000000, P5 ;  /* 0x01000000ff327807 */ /* 0x000fe20002800000 */
[C---:B------:R-:W-:Y:S01]  /*4010*/  IMAD.SHL.U32 R49, R116.reuse, 0x4, RZ ;  /* 0x0000000474317824 */ /* 0x040fe200078e00ff */
[----:B------:R-:W-:Y:S02]  /*4020*/  SEL R51, RZ, 0x10000, P4 ;  /* 0x00010000ff337807 */ /* 0x000fe40002000000 */
[----:B------:R-:W-:Y:S02]  /*4030*/  SEL R53, RZ, 0x100, P3 ;  /* 0x00000100ff357807 */ /* 0x000fe40001800000 */
[----:B------:R-:W-:Y:S02]  /*4040*/  LEA R52, P0, R116, c[0x0][0x188], 0x4 ;  /* 0x0000620074347a11 */ /* 0x000fe400078020ff */
[----:B------:R-:W-:Y:S02]  /*4050*/  IADD3 R54, R53, R50, R51 ;  /* 0x0000003235367210 */ /* 0x000fe40007ffe033 */
[----:B------:R-:W-:-:S02]  /*4060*/  ISETP.NE.AND P1, PT, R117, RZ, PT ;  /* 0x000000ff7500720c */ /* 0x000fc40003f25270 */
[C---:B------:R-:W-:Y:S02]  /*4070*/  LEA.HI.X R53, R116.reuse, c[0x0][0x18c], RZ, 0x4, P0 ;  /* 0x0000630074357a11 */ /* 0x040fe400000f24ff */
[----:B------:R-:W-:Y:S02]  /*4080*/  SHF.L.U64.HI R117, R116, 0x2, RZ ;  /* 0x0000000274757819 */ /* 0x000fe400000102ff */
[----:B------:R-:W-:Y:S01]  /*4090*/  IADD3 R50, P0, R49, c[0x0][0x190], RZ ;  /* 0x0000640031327a10 */ /* 0x000fe20007f1e0ff */
[----:B------:R0:W-:Y:S01]  /*40a0*/  STG.E.128 [R52.64], R32 ;  /* 0x0000002034007986 */ /* 0x0001e2000c101d06 */
[----:B------:R-:W-:Y:S02]  /*40b0*/  SEL R55, RZ, 0x1, P2 ;  /* 0x00000001ff377807 */ /* 0x000fe40001000000 */
[----:B------:R-:W-:Y:S02]  /*40c0*/  IADD3.X R51, R117, c[0x0][0x194], RZ, P0, !PT ;  /* 0x0000650075337a10 */ /* 0x000fe400007fe4ff */
[----:B------:R-:W-:-:S05]  /*40d0*/  IADD3 R55, R54, R55, RZ ;  /* 0x0000003736377210 */ /* 0x000fca0007ffe0ff */
[----:B------:R0:W-:Y:S01]  /*40e0*/  STG.E [R50.64], R55 ;  /* 0x0000003732007986 */ /* 0x0001e2000c101906 */
[----:B------:R-:W-:Y:S05]  /*40f0*/  @!P1 BRA `(.L_x_11047) ;  /* 0x000000b000009947 */ /* 0x000fea0003800000 */
[----:B0-----:R-:W-:Y:S01]  /*4100*/  IMAD.U32 R51, R99, 0x10000, RZ ;  /* 0x0001000063337824 */ /* 0x001fe200078e00ff */
[----:B------:R-:W-:Y:S02]  /*4110*/  LOP3.LUT R50, R98, 0xffff, RZ, 0xc0, !PT ;  /* 0x0000ffff62327812 */ /* 0x000fe400078ec0ff */
[----:B------:R-:W-:Y:S02]  /*4120*/  LOP3.LUT R52, R100, 0xff, RZ, 0xc0, !PT ;  /* 0x000000ff64347812 */ /* 0x000fe400078ec0ff */
[----:B------:R-:W-:-:S05]  /*4130*/  LOP3.LUT R51, R51, 0xff0000, RZ, 0xc0, !PT ;  /* 0x00ff000033337812 */ /* 0x000fca00078ec0ff */
[----:B------:R-:W-:Y:S01]  /*4140*/  IMAD R51, R50, 0x1000000, R51 ;  /* 0x0100000032337824 */ /* 0x000fe200078e0233 */
[----:B------:R-:W-:Y:S02]  /*4150*/  IADD3 R50, P0, R49, c[0x0][0x198], RZ ;  /* 0x0000660031327a10 */ /* 0x000fe40007f1e0ff */
[----:B------:R-:W-:Y:S01]  /*4160*/  LOP3.LUT R49, R101, 0xff, RZ, 0xc0, !PT ;  /* 0x000000ff65317812 */ /* 0x000fe200078ec0ff */
[----:B------:R-:W-:Y:S01]  /*4170*/  IMAD R52, R52, 0x100, R51 ;  /* 0x0000010034347824 */ /* 0x000fe200078e0233 */
[----:B------:R-:W-:-:S03]  /*4180*/  IADD3.X R51, R117, c[0x0][0x19c], RZ, P0, !PT ;  /* 0x0000670075337a10 */ /* 0x000fc600007fe4ff */
[----:B------:R-:W-:-:S05]  /*4190*/  IMAD.IADD R49, R52, 0x1, R49 ;  /* 0x0000000134317824 */ /* 0x000fca00078e0231 */
[----:B------:R0:W-:Y:S02]  /*41a0*/  STG.E [R50.64], R49 ;  /* 0x0000003132007986 */ /* 0x0001e4000c101906 */
.L_x_11047:
[----:B0-----:R-:W-:Y:S02]  /*41b0*/  IADD3 R49, R116, 0x20, RZ ;  /* 0x0000002074317810 */ /* 0x001fe40007ffe0ff */
.L_x_10982:
[----:B------:R-:W-:Y:S05]  /*41c0*/  BSYNC B1 ;  /* 0x0000000000017941 */ /* 0x000fea0003800000 */
.L_x_10981:
[----:B------:R-:W-:Y:S01]  /*41d0*/  ISETP.NE.AND P0, PT, R114, RZ, PT ;  /* 0x000000ff7200720c */ /* 0x000fe20003f05270 */
[----:B------:R-:W-:-:S12]  /*41e0*/  BSSY B1, `(.L_x_11048) ;  /* 0x00002db000017945 */ /* 0x000fd80003800000 */
        /* <DEDUP_REMOVED lines=27> */
.L_x_11051:
[----:B0-----:R-:W-:Y:S02]  /*43a0*/  IMAD.MOV.U32 R119, RZ, RZ, R108 ;  /* 0x000000ffff777224 */ /* 0x001fe400078e006c */
.L_x_11052:
[----:B------:R-:W-:Y:S05]  /*43b0*/  BSYNC B2 ;  /* 0x0000000000027941 */ /* 0x000fea0003800000 */
.L_x_11050:
        /* <DEDUP_REMOVED lines=16> */
.L_x_11056:
[----:B------:R-:W-:Y:S05]  /*44c0*/  BSYNC B3 ;  /* 0x0000000000037941 */ /* 0x000fea0003800000 */
.L_x_11055:
        /* <DEDUP_REMOVED lines=44> */
.L_x_11054:
[----:B------:R-:W-:Y:S05]  /*4790*/  BSYNC B2 ;  /* 0x0000000000027941 */ /* 0x000fea0003800000 */
.L_x_11053:
        /* <DEDUP_REMOVED lines=14> */
.L_x_11057:
        /* <DEDUP_REMOVED lines=12> */
.L_x_11060:
[----:B------:R-:W-:Y:S02]  /*4940*/  IMAD.MOV.U32 R119, RZ, RZ, R108 ;  /* 0x000000ffff777224 */ /* 0x000fe400078e006c */
.L_x_11061:
[----:B------:R-:W-:Y:S05]  /*4950*/  BSYNC B2 ;  /* 0x0000000000027941 */ /* 0x000fea0003800000 */
.L_x_11059:
        /* <DEDUP_REMOVED lines=16> */
.L_x_11065:
[----:B------:R-:W-:Y:S05]  /*4a60*/  BSYNC B3 ;  /* 0x0000000000037941 */ /* 0x000fea0003800000 */
.L_x_11064:
        /* <DEDUP_REMOVED lines=44> */
.L_x_11063:
[----:B------:R-:W-:Y:S05]  /*4d30*/  BSYNC B2 ;  /* 0x0000000000027941 */ /* 0x000fea0003800000 */
.L_x_11062:
        /* <DEDUP_REMOVED lines=8> */
.L_x_11058:
        /* <DEDUP_REMOVED lines=12> */
.L_x_11067:
[----:B------:R-:W-:Y:S02]  /*4e80*/  MOV R119, R108 ;  /* 0x0000006c00777202 */ /* 0x000fe40000000f00 */
.L_x_11068:
[----:B------:R-:W-:Y:S05]  /*4e90*/  BSYNC B2 ;  /* 0x0000000000027941 */ /* 0x000fea0003800000 */
.L_x_11066:
        /* <DEDUP_REMOVED lines=16> */
.L_x_11072:
[----:B------:R-:W-:Y:S05]  /*4fa0*/  BSYNC B3 ;  /* 0x0000000000037941 */ /* 0x000fea0003800000 */
.L_x_11071:
        /* <DEDUP_REMOVED lines=44> */
.L_x_11070:
[----:B------:R-:W-:Y:S05]  /*5270*/  BSYNC B2 ;  /* 0x0000000000027941 */ /* 0x000fea0003800000 */
.L_x_11069:
        /* <DEDUP_REMOVED lines=11> */
.L_x_11073:
        /* <DEDUP_REMOVED lines=12> */
.L_x_11076:
[----:B------:R-:W-:Y:S02]  /*53f0*/  IMAD.MOV.U32 R119, RZ, RZ, R108 ;  /* 0x000000ffff777224 */ /* 0x000fe400078e006c */
.L_x_11077:
[----:B------:R-:W-:Y:S05]  /*5400*/  BSYNC B2 ;  /* 0x0000000000027941 */ /* 0x000fea0003800000 */
.L_x_11075:
        /* <DEDUP_REMOVED lines=16> */
.L_x_11081:
[----:B------:R-:W-:Y:S05]  /*5510*/  BSYNC B3 ;  /* 0x0000000000037941 */ /* 0x000fea0003800000 */
.L_x_11080:
        /* <DEDUP_REMOVED lines=44> */
.L_x_11079:
[----:B------:R-:W-:Y:S05]  /*57e0*/  BSYNC B2 ;  /* 0x0000000000027941 */ /* 0x000fea0003800000 */
.L_x_11078:
        /* <DEDUP_REMOVED lines=8> */
.L_x_11074:
        /* <DEDUP_REMOVED lines=12> */
.L_x_11083:
[----:B------:R-:W-:Y:S02]  /*5930*/  IMAD.MOV.U32 R119, RZ, RZ, R108 ;  /* 0x000000ffff777224 */ /* 0x000fe400078e006c */
.L_x_11084:
[----:B------:R-:W-:Y:S05]  /*5940*/  BSYNC B2 ;  /* 0x0000000000027941 */ /* 0x000fea0003800000 */
.L_x_11082:
        /* <DEDUP_REMOVED lines=16> */
.L_x_11088:
[----:B------:R-:W-:Y:S05]  /*5a50*/  BSYNC B3 ;  /* 0x0000000000037941 */ /* 0x000fea0003800000 */
.L_x_11087:
        /* <DEDUP_REMOVED lines=44> */
.L_x_11086:
[----:B------:R-:W-:Y:S05]  /*5d20*/  BSYNC B2 ;  /* 0x0000000000027941 */ /* 0x000fea0003800000 */
.L_x_11085:
        /* <DEDUP_REMOVED lines=11> */
.L_x_11089:
        /* <DEDUP_REMOVED lines=12> */
.L_x_11092:
[----:B------:R-:W-:Y:S02]  /*5ea0*/  IMAD.MOV.U32 R119, RZ, RZ, R108 ;  /* 0x000000ffff777224 */ /* 0x000fe400078e006c */
.L_x_11093:
[----:B------:R-:W-:Y:S05]  /*5eb0*/  BSYNC B2 ;  /* 0x0000000000027941 */ /* 0x000fea0003800000 */
.L_x_11091:
        /* <DEDUP_REMOVED lines=16> */
.L_x_11097:
[----:B------:R-:W-:Y:S05]  /*5fc0*/  BSYNC B3 ;  /* 0x0000000000037941 */ /* 0x000fea0003800000 */
.L_x_11096:
        /* <DEDUP_REMOVED lines=44> */
.L_x_11095:
[----:B------:R-:W-:Y:S05]  /*6290*/  BSYNC B2 ;  /* 0x0000000000027941 */ /* 0x000fea0003800000 */
.L_x_11094:
        /* <DEDUP_REMOVED lines=8> */
.L_x_11090:
        /* <DEDUP_REMOVED lines=12> */
.L_x_11099:
[----:B------:R-:W-:Y:S02]  /*63e0*/  IMAD.MOV.U32 R119, RZ, RZ, R108 ;  /* 0x000000ffff777224 */ /* 0x000fe400078e006c */
.L_x_11100:
[----:B------:R-:W-:Y:S05]  /*63f0*/  BSYNC B2 ;  /* 0x0000000000027941 */ /* 0x000fea0003800000 */
.L_x_11098:
        /* <DEDUP_REMOVED lines=16> */
.L_x_11104:
[----:B------:R-:W-:Y:S05]  /*6500*/  BSYNC B3 ;  /* 0x0000000000037941 */ /* 0x000fea0003800000 */
.L_x_11103:
        /* <DEDUP_REMOVED lines=44> */
.L_x_11102:
[----:B------:R-:W-:Y:S05]  /*67d0*/  BSYNC B2 ;  /* 0x0000000000027941 */ /* 0x000fea0003800000 */
.L_x_11101:
        /* <DEDUP_REMOVED lines=11> */
.L_x_11105:
        /* <DEDUP_REMOVED lines=12> */
.L_x_11108:
[----:B------:R-:W-:Y:S02]  /*6950*/  MOV R119, R108 ;  /* 0x0000006c00777202 */ /* 0x000fe40000000f00 */
.L_x_11109:
[----:B------:R-:W-:Y:S05]  /*6960*/  BSYNC B2 ;  /* 0x0000000000027941 */ /* 0x000fea0003800000 */
.L_x_11107:
        /* <DEDUP_REMOVED lines=16> */
.L_x_11113:
[----:B------:R-:W-:Y:S05]  /*6a70*/  BSYNC B3 ;  /* 0x0000000000037941 */ /* 0x000fea0003800000 */
.L_x_11112:
        /* <DEDUP_REMOVED lines=44> */
.L_x_11111:
[----:B------:R-:W-:Y:S05]  /*6d40*/  BSYNC B2 ;  /* 0x0000000000027941 */ /* 0x000fea0003800000 */
.L_x_11110:
        /* <DEDUP_REMOVED lines=8> */
.L_x_11106:
        /* <DEDUP_REMOVED lines=19> */
[----:B------:R-:W-:Y:S02]  /*6f00*/  LOP3.LUT R51, R51, 0xff0000, RZ, 0xc0, !PT ;  /* 0x00ff000033337812 */ /* 0x000fe400078ec0ff */
[----:B------:R-:W-:-:S03]  /*6f10*/  LOP3.LUT R53, R101, 0xff, RZ, 0xc0, !PT ;  /* 0x000000ff65357812 */ /* 0x000fc600078ec0ff */
[----:B------:R-:W-:Y:S01]  /*6f20*/  IMAD R51, R50, 0x1000000, R51 ;  /* 0x0100000032337824 */ /* 0x000fe200078e0233 */
[----:B------:R-:W-:-:S03]  /*6f30*/  IADD3 R50, P0, R54, c[0x0][0x198], RZ ;  /* 0x0000660036327a10 */ /* 0x000fc60007f1e0ff */
[----:B------:R-:W-:Y:S01]  /*6f40*/  IMAD R52, R52, 0x100, R51 ;  /* 0x0000010034347824 */ /* 0x000fe200078e0233 */
[----:B------:R-:W-:-:S03]  /*6f50*/  IADD3.X R51, R117, c[0x0][0x19c], RZ, P0, !PT ;  /* 0x0000670075337a10 */ /* 0x000fc600007fe4ff */
[----:B------:R-:W-:-:S05]  /*6f60*/  IMAD.IADD R53, R52, 0x1, R53 ;  /* 0x0000000134357824 */ /* 0x000fca00078e0235 */
[----:B------:R0:W-:Y:S02]  /*6f70*/  STG.E [R50.64], R53 ;  /* 0x0000003532007986 */ /* 0x0001e4000c101906 */
.L_x_11114:
[----:B------:R-:W-:Y:S02]  /*6f80*/  IADD3 R49, R49, 0x20, RZ ;  /* 0x0000002031317810 */ /* 0x000fe40007ffe0ff */
.L_x_11049:
[----:B------:R-:W-:Y:S05]  /*6f90*/  BSYNC B1 ;  /* 0x0000000000017941 */ /* 0x000fea0003800000 */
.L_x_11048:
        /* <DEDUP_REMOVED lines=12> */
[----:B0-----:R-:W-:-:S04]  /*7060*/  @P2 LEA R52, P1, R49, c[0x0][0x178], 0x4 ;  /* 0x00005e0031342a11 */ /* 0x001fc800078220ff */
        /* <DEDUP_REMOVED lines=16> */
.L_x_11118:
[----:B0-----:R-:W-:Y:S02]  /*7170*/  IMAD.MOV.U32 R119, RZ, RZ, R108 ;  /* 0x000000ffff777224 */ /* 0x001fe400078e006c */
.L_x_11119:
[----:B------:R-:W-:Y:S05]  /*7180*/  BSYNC B2 ;  /* 0x0000000000027941 */ /* 0x000fea0003800000 */
.L_x_11117:
        /* <DEDUP_REMOVED lines=16> */
.L_x_11123:
[----:B------:R-:W-:Y:S05]  /*7290*/  BSYNC B3 ;  /* 0x0000000000037941 */ /* 0x000fea0003800000 */
.L_x_11122:
        /* <DEDUP_REMOVED lines=44> */
.L_x_11121:
[----:B------:R-:W-:Y:S05]  /*7560*/  BSYNC B2 ;  /* 0x0000000000027941 */ /* 0x000fea0003800000 */
.L_x_11120:
        /* <DEDUP_REMOVED lines=14> */
.L_x_11124:
        /* <DEDUP_REMOVED lines=12> */
.L_x_11127:
[----:B------:R-:W-:Y:S02]  /*7710*/  IMAD.MOV.U32 R119, RZ, RZ, R108 ;  /* 0x000000ffff777224 */ /* 0x000fe400078e006c */
.L_x_11128:
[----:B------:R-:W-:Y:S05]  /*7720*/  BSYNC B2 ;  /* 0x0000000000027941 */ /* 0x000fea0003800000 */
.L_x_11126:
        /* <DEDUP_REMOVED lines=16> */
.L_x_11132:
[----:B------:R-:W-:Y:S05]  /*7830*/  BSYNC B3 ;  /* 0x0000000000037941 */ /* 0x000fea0003800000 */
.L_x_11131:
        /* <DEDUP_REMOVED lines=44> */
.L_x_11130:
[----:B------:R-:W-:Y:S05]  /*7b00*/  BSYNC B2 ;  /* 0x0000000000027941 */ /* 0x000fea0003800000 */
.L_x_11129:
        /* <DEDUP_REMOVED lines=8> */
.L_x_11125:
        /* <DEDUP_REMOVED lines=12> */
.L_x_11134:
[----:B------:R-:W-:Y:S02]  /*7c50*/  MOV R119, R108 ;  /* 0x0000006c00777202 */ /* 0x000fe40000000f00 */
.L_x_11135:
[----:B------:R-:W-:Y:S05]  /*7c60*/  BSYNC B2 ;  /* 0x0000000000027941 */ /* 0x000fea0003800000 */
.L_x_11133:
        /* <DEDUP_REMOVED lines=16> */
.L_x_11139:
[----:B------:R-:W-:Y:S05]  /*7d70*/  BSYNC B3 ;  /* 0x0000000000037941 */ /* 0x000fea0003800000 */
.L_x_11138:
        /* <DEDUP_REMOVED lines=44> */
.L_x_11137:
[----:B------:R-:W-:Y:S05]  /*8040*/  BSYNC B2 ;  /* 0x0000000000027941 */ /* 0x000fea0003800000 */
.L_x_11136:
        /* <DEDUP_REMOVED lines=11> */
.L_x_11140:
        /* <DEDUP_REMOVED lines=12> */
.L_x_11143:
[----:B------:R-:W-:Y:S02]  /*81c0*/  IMAD.MOV.U32 R119, RZ, RZ, R108 ;  /* 0x000000ffff777224 */ /* 0x000fe400078e006c */
.L_x_11144:
[----:B------:R-:W-:Y:S05]  /*81d0*/  BSYNC B2 ;  /* 0x0000000000027941 */ /* 0x000fea0003800000 */
.L_x_11142:
        /* <DEDUP_REMOVED lines=16> */
.L_x_11148:
[----:B------:R-:W-:Y:S05]  /*82e0*/  BSYNC B3 ;  /* 0x0000000000037941 */ /* 0x000fea0003800000 */
.L_x_11147:
        /* <DEDUP_REMOVED lines=44> */
.L_x_11146:
[----:B------:R-:W-:Y:S05]  /*85b0*/  BSYNC B2 ;  /* 0x0000000000027941 */ /* 0x000fea0003800000 */
.L_x_11145:
        /* <DEDUP_REMOVED lines=8> */
.L_x_11141:
        /* <DEDUP_REMOVED lines=12> */
.L_x_11150:
[----:B------:R-:W-:Y:S02]  /*8700*/  IMAD.MOV.U32 R119, RZ, RZ, R108 ;  /* 0x000000ffff777224 */ /* 0x000fe400078e006c */
.L_x_11151:
[----:B------:R-:W-:Y:S05]  /*8710*/  BSYNC B2 ;  /* 0x0000000000027941 */ /* 0x000fea0003800000 */
.L_x_11149:
        /* <DEDUP_REMOVED lines=16> */
.L_x_11155:
[----:B------:R-:W-:Y:S05]  /*8820*/  BSYNC B3 ;  /* 0x0000000000037941 */ /* 0x000fea0003800000 */
.L_x_11154:
        /* <DEDUP_REMOVED lines=44> */
.L_x_11153:
[----:B------:R-:W-:Y:S05]  /*8af0*/  BSYNC B2 ;  /* 0x0000000000027941 */ /* 0x000fea0003800000 */
.L_x_11152:
        /* <DEDUP_REMOVED lines=11> */
.L_x_11156:
        /* <DEDUP_REMOVED lines=12> */
.L_x_11159:
[----:B------:R-:W-:Y:S02]  /*8c70*/  IMAD.MOV.U32 R119, RZ, RZ, R108 ;  /* 0x000000ffff777224 */ /* 0x000fe400078e006c */
.L_x_11160:
[----:B------:R-:W-:Y:S05]  /*8c80*/  BSYNC B2 ;  /* 0x0000000000027941 */ /* 0x000fea0003800000 */
.L_x_11158:
        /* <DEDUP_REMOVED lines=16> */
.L_x_11164:
[----:B------:R-:W-:Y:S05]  /*8d90*/  BSYNC B3 ;  /* 0x0000000000037941 */ /* 0x000fea0003800000 */
.L_x_11163:
        /* <DEDUP_REMOVED lines=44> */
.L_x_11162:
[----:B------:R-:W-:Y:S05]  /*9060*/  BSYNC B2 ;  /* 0x0000000000027941 */ /* 0x000fea0003800000 */
.L_x_11161:
        /* <DEDUP_REMOVED lines=8> */
.L_x_11157:
        /* <DEDUP_REMOVED lines=12> */
.L_x_11166:
[----:B------:R-:W-:Y:S02]  /*91b0*/  IMAD.MOV.U32 R119, RZ, RZ, R108 ;  /* 0x000000ffff777224 */ /* 0x000fe400078e006c */
.L_x_11167:
[----:B------:R-:W-:Y:S05]  /*91c0*/  BSYNC B2 ;  /* 0x0000000000027941 */ /* 0x000fea0003800000 */
.L_x_11165:
        /* <DEDUP_REMOVED lines=16> */
.L_x_11171:
[----:B------:R-:W-:Y:S05]  /*92d0*/  BSYNC B3 ;  /* 0x0000000000037941 */ /* 0x000fea0003800000 */
.L_x_11170:
        /* <DEDUP_REMOVED lines=44> */
.L_x_11169:
[----:B------:R-:W-:Y:S05]  /*95a0*/  BSYNC B2 ;  /* 0x0000000000027941 */ /* 0x000fea0003800000 */
.L_x_11168:
        /* <DEDUP_REMOVED lines=11> */
.L_x_11172:
        /* <DEDUP_REMOVED lines=12> */
.L_x_11175:
[----:B------:R-:W-:Y:S02]  /*9720*/  MOV R119, R108 ;  /* 0x0000006c00777202 */ /* 0x000fe40000000f00 */
.L_x_11176:
[----:B------:R-:W-:Y:S05]  /*9730*/  BSYNC B2 ;  /* 0x0000000000027941 */ /* 0x000fea0003800000 */
.L_x_11174:
        /* <DEDUP_REMOVED lines=16> */
.L_x_11180:
[----:B------:R-:W-:Y:S05]  /*9840*/  BSYNC B3 ;  /* 0x0000000000037941 */ /* 0x000fea0003800000 */
.L_x_11179:
        /* <DEDUP_REMOVED lines=44> */
.L_x_11178:
[----:B------:R-:W-:Y:S05]  /*9b10*/  BSYNC B2 ;  /* 0x0000000000027941 */ /* 0x000fea0003800000 */
.L_x_11177:
        /* <DEDUP_REMOVED lines=8> */
.L_x_11173:
        /* <DEDUP_REMOVED lines=27> */
.L_x_11181:
[----:B------:R-:W-:Y:S02]  /*9d50*/  IADD3 R49, R49, 0x20, RZ ;  /* 0x0000002031317810 */ /* 0x000fe40007ffe0ff */
.L_x_11116:
[----:B------:R-:W-:Y:S05]  /*9d60*/  BSYNC B1 ;  /* 0x0000000000017941 */ /* 0x000fea0003800000 */
.L_x_11115:
        /* <DEDUP_REMOVED lines=29> */
.L_x_11185:
[----:B0-----:R-:W-:Y:S02]  /*9f40*/  IMAD.MOV.U32 R119, RZ, RZ, R108 ;  /* 0x000000ffff777224 */ /* 0x001fe400078e006c */
.L_x_11186:
[----:B------:R-:W-:Y:S05]  /*9f50*/  BSYNC B2 ;  /* 0x0000000000027941 */ /* 0x000fea0003800000 */
.L_x_11184:
        /* <DEDUP_REMOVED lines=16> */
.L_x_11190:
[----:B------:R-:W-:Y:S05]  /*a060*/  BSYNC B3 ;  /* 0x0000000000037941 */ /* 0x000fea0003800000 */
.L_x_11189:
        /* <DEDUP_REMOVED lines=44> */
.L_x_11188:
[----:B------:R-:W-:Y:S05]  /*a330*/  BSYNC B2 ;  /* 0x0000000000027941 */ /* 0x000fea0003800000 */
.L_x_11187:
        /* <DEDUP_REMOVED lines=14> */
.L_x_11191:
        /* <DEDUP_REMOVED lines=12> */
.L_x_11194:
[----:B------:R-:W-:Y:S02]  /*a4e0*/  IMAD.MOV.U32 R119, RZ, RZ, R108 ;  /* 0x000000ffff777224 */ /* 0x000fe400078e006c */
.L_x_11195:
[----:B------:R-:W-:Y:S05]  /*a4f0*/  BSYNC B2 ;  /* 0x0000000000027941 */ /* 0x000fea0003800000 */
.L_x_11193:
        /* <DEDUP_REMOVED lines=16> */
.L_x_11199:
[----:B------:R-:W-:Y:S05]  /*a600*/  BSYNC B3 ;  /* 0x0000000000037941 */ /* 0x000fea0003800000 */
.L_x_11198:
        /* <DEDUP_REMOVED lines=44> */
.L_x_11197:
[----:B------:R-:W-:Y:S05]  /*a8d0*/  BSYNC B2 ;  /* 0x0000000000027941 */ /* 0x000fea0003800000 */
.L_x_11196:
        /* <DEDUP_REMOVED lines=8> */
.L_x_11192:
        /* <DEDUP_REMOVED lines=12> */
.L_x_11201:
[----:B------:R-:W-:Y:S02]  /*aa20*/  MOV R119, R108 ;  /* 0x0000006c00777202 */ /* 0x000fe40000000f00 */
.L_x_11202:
[----:B------:R-:W-:Y:S05]  /*aa30*/  BSYNC B2 ;  /* 0x0000000000027941 */ /* 0x000fea0003800000 */
.L_x_11200:
        /* <DEDUP_REMOVED lines=16> */
.L_x_11206:
[----:B------:R-:W-:Y:S05]  /*ab40*/  BSYNC B3 ;  /* 0x0000000000037941 */ /* 0x000fea0003800000 */
.L_x_11205:
        /* <DEDUP_REMOVED lines=44> */
.L_x_11204:
[----:B------:R-:W-:Y:S05]  /*ae10*/  BSYNC B2 ;  /* 0x0000000000027941 */ /* 0x000fea0003800000 */
.L_x_11203:
        /* <DEDUP_REMOVED lines=11> */
.L_x_11207:
        /* <DEDUP_REMOVED lines=12> */
.L_x_11210:
[----:B------:R-:W-:Y:S02]  /*af90*/  IMAD.MOV.U32 R119, RZ, RZ, R108 ;  /* 0x000000ffff777224 */ /* 0x000fe400078e006c */
.L_x_11211:
[----:B------:R-:W-:Y:S05]  /*afa0*/  BSYNC B2 ;  /* 0x0000000000027941 */ /* 0x000fea0003800000 */
.L_x_11209:
        /* <DEDUP_REMOVED lines=16> */
.L_x_11215:
[----:B------:R-:W-:Y:S05]  /*b0b0*/  BSYNC B3 ;  /* 0x0000000000037941 */ /* 0x000fea0003800000 */
.L_x_11214:
        /* <DEDUP_REMOVED lines=44> */
.L_x_11213:
[----:B------:R-:W-:Y:S05]  /*b380*/  BSYNC B2 ;  /* 0x0000000000027941 */ /* 0x000fea0003800000 */
.L_x_11212:
        /* <DEDUP_REMOVED lines=8> */
.L_x_11208:
        /* <DEDUP_REMOVED lines=12> */
.L_x_11217:
[----:B------:R-:W-:Y:S02]  /*b4d0*/  IMAD.MOV.U32 R119, RZ, RZ, R108 ;  /* 0x000000ffff777224 */ /* 0x000fe400078e006c */
.L_x_11218:
[----:B------:R-:W-:Y:S05]  /*b4e0*/  BSYNC B2 ;  /* 0x0000000000027941 */ /* 0x000fea0003800000 */
.L_x_11216:
        /* <DEDUP_REMOVED lines=16> */
.L_x_11222:
[----:B------:R-:W-:Y:S05]  /*b5f0*/  BSYNC B3 ;  /* 0x0000000000037941 */ /* 0x000fea0003800000 */
.L_x_11221:
        /* <DEDUP_REMOVED lines=44> */
.L_x_11220:
[----:B------:R-:W-:Y:S05]  /*b8c0*/  BSYNC B2 ;  /* 0x0000000000027941 */ /* 0x000fea0003800000 */
.L_x_11219:
        /* <DEDUP_REMOVED lines=11> */
.L_x_11223:
        /* <DEDUP_REMOVED lines=12> */
.L_x_11226:
[----:B------:R-:W-:Y:S02]  /*ba40*/  IMAD.MOV.U32 R119, RZ, RZ, R108 ;  /* 0x000000ffff777224 */ /* 0x000fe400078e006c */
.L_x_11227:
[----:B------:R-:W-:Y:S05]  /*ba50*/  BSYNC B2 ;  /* 0x0000000000027941 */ /* 0x000fea0003800000 */
.L_x_11225:
        /* <DEDUP_REMOVED lines=16> */
.L_x_11231:
[----:B------:R-:W-:Y:S05]  /*bb60*/  BSYNC B3 ;  /* 0x0000000000037941 */ /* 0x000fea0003800000 */
.L_x_11230:
        /* <DEDUP_REMOVED lines=44> */
.L_x_11229:
[----:B------:R-:W-:Y:S05]  /*be30*/  BSYNC B2 ;  /* 0x0000000000027941 */ /* 0x000fea0003800000 */
.L_x_11228:
        /* <DEDUP_REMOVED lines=8> */
.L_x_11224:
        /* <DEDUP_REMOVED lines=12> */
.L_x_11233:
[----:B------:R-:W-:Y:S02]  /*bf80*/  IMAD.MOV.U32 R119, RZ, RZ, R108 ;  /* 0x000000ffff777224 */ /* 0x000fe400078e006c */
.L_x_11234:
[----:B------:R-:W-:Y:S05]  /*bf90*/  BSYNC B2 ;  /* 0x0000000000027941 */ /* 0x000fea0003800000 */
.L_x_11232:
        /* <DEDUP_REMOVED lines=16> */
.L_x_11238:
[----:B------:R-:W-:Y:S05]  /*c0a0*/  BSYNC B3 ;  /* 0x0000000000037941 */ /* 0x000fea0003800000 */
.L_x_11237:
        /* <DEDUP_REMOVED lines=44> */
.L_x_11236:
[----:B------:R-:W-:Y:S05]  /*c370*/  BSYNC B2 ;  /* 0x0000000000027941 */ /* 0x000fea0003800000 */
.L_x_11235:
        /* <DEDUP_REMOVED lines=11> */
.L_x_11239:
        /* <DEDUP_REMOVED lines=12> */
.L_x_11242:
[----:B------:R-:W-:Y:S02]  /*c4f0*/  MOV R119, R108 ;  /* 0x0000006c00777202 */ /* 0x000fe40000000f00 */
.L_x_11243:
[----:B------:R-:W-:Y:S05]  /*c500*/  BSYNC B2 ;  /* 0x0000000000027941 */ /* 0x000fea0003800000 */
.L_x_11241:
        /* <DEDUP_REMOVED lines=16> */
.L_x_11247:
[----:B------:R-:W-:Y:S05]  /*c610*/  BSYNC B3 ;  /* 0x0000000000037941 */ /* 0x000fea0003800000 */
.L_x_11246:
        /* <DEDUP_REMOVED lines=44> */
.L_x_11245:
[----:B------:R-:W-:Y:S05]  /*c8e0*/  BSYNC B2 ;  /* 0x0000000000027941 */ /* 0x000fea0003800000 */
.L_x_11244:
        /* <DEDUP_REMOVED lines=8> */
.L_x_11240:
[----:B------:R-:W-:Y:S01]  /*c970*/  SEL R51, RZ, 0x1000000, P5 ;  /* 0x01000000ff337807 */ /* 0x000fe20002800000 */
[C---:B------:R-:W-:Y:S01]  /*c980*/  IMAD.SHL.U32 R54, R49.reuse, 0x4, RZ ;  /* 0x0000000431367824 */ /* 0x040fe200078e00ff */
[----:B------:R-:W-:Y:S02]  /*c990*/  SEL R52, RZ, 0x10000, P4 ;  /* 0x00010000ff347807 */ /* 0x000fe40002000000 */
[----:B------:R-:W-:Y:S02]  /*c9a0*/  SEL R53, RZ, 0x100, P3 ;  /* 0x00000100ff357807 */ /* 0x000fe40001800000 */
[----:B------:R-:W-:Y:S02]  /*c9b0*/  LEA R50, P0, R49, c[0x0][0x188], 0x4 ;  /* 0x0000620031327a11 */ /* 0x000fe400078020ff */
[----:B------:R-:W-:Y:S02]  /*c9c0*/  IADD3 R55, R53, R51, R52 ;  /* 0x0000003335377210 */ /* 0x000fe40007ffe034 */
[----:B------:R-:W-:-:S02]  /*c9d0*/  ISETP.NE.AND P1, PT, R118, RZ, PT ;  /* 0x000000ff7600720c */ /* 0x000fc40003f25270 */
[----:B------:R-:W-:Y:S02]  /*c9e0*/  LEA.HI.X R51, R49, c[0x0][0x18c], RZ, 0x4, P0 ;  /* 0x0000630031337a11 */ /* 0x000fe400000f24ff */
[----:B------:R-:W-:Y:S02]  /*c9f0*/  SHF.R.U32.HI R117, RZ, 0x1e, R49 ;  /* 0x0000001eff757819 */ /* 0x000fe40000011631 */
        /* <DEDUP_REMOVED lines=18> */
.L_x_11183:
[----:B------:R-:W-:Y:S05]  /*cb20*/  BSYNC B1 ;  /* 0x0000000000017941 */ /* 0x000fea0003800000 */
.L_x_11182:
[----:B0-----:R-:W-:Y:S01]  /*cb30*/  FADD.FTZ R50, RZ, R32 ;  /* 0x00000020ff327221 */ /* 0x001fe20000010000 */
[----:B------:R-:W-:Y:S02]  /*cb40*/  ISETP.NE.AND P0, PT, R115, RZ, PT ;  /* 0x000000ff7300720c */ /* 0x000fe40003f05270 */
[C---:B------:R-:W-:Y:S01]  /*cb50*/  ISETP.GT.U32.AND P1, PT, R96.reuse, 0x5f, PT ;  /* 0x0000005f6000780c */ /* 0x040fe20003f24070 */
[----:B------:R-:W-:Y:S01]  /*cb60*/  FADD.FTZ R49, R33, R50 ;  /* 0x0000003221317221 */ /* 0x000fe20000010000 */
[----:B------:R-:W-:Y:S02]  /*cb70*/  ISETP.GT.U32.AND P2, PT, R96, 0x7f, PT ;  /* 0x0000007f6000780c */ /* 0x000fe40003f44070 */
[----:B------:R-:W-:Y:S01]  /*cb80*/  ISETP.NE.AND P3, PT, R48, RZ, PT ;  /* 0x000000ff3000720c */ /* 0x000fe20003f65270 */
[----:B------:R-:W-:-:S04]  /*cb90*/  FADD.FTZ R50, R34, R49 ;  /* 0x0000003122327221 */ /* 0x000fc80000010000 */
[----:B------:R-:W-:-:S05]  /*cba0*/  FADD.FTZ R50, R35, R50 ;  /* 0x0000003223327221 */ /* 0x000fca0000010000 */
[----:B------:R-:W-:Y:S02]  /*cbb0*/  FSEL R51, R50, RZ, P0 ;  /* 0x000000ff32337208 */ /* 0x000fe40000000000 */
[----:B------:R-:W-:-:S03]  /*cbc0*/  ISETP.GT.U32.AND P0, PT, R96, 0x3f, PT ;  /* 0x0000003f6000780c */ /* 0x000fc60003f04070 */
        /* <DEDUP_REMOVED lines=14> */
.L_x_11260:
        /* <DEDUP_REMOVED lines=54> */
.L_x_11261:
[----:B------:R-:W-:Y:S01]  /*d010*/  FMUL.FTZ R48, R53, R53 ;  /* 0x0000003535307220 */ /* 0x000fe20000410000 */
[----:B------:R-:W-:Y:S01]  /*d020*/  ISETP.NE.AND P0, PT, RZ, UR8, PT ;  /* 0x00000008ff007c0c */ /* 0x000fe2000bf05270 */
[----:B------:R-:W-:Y:S01]  /*d030*/  IMAD.MOV.U32 R50, RZ, RZ, c[0x0][0x1e0] ;  /* 0x00007800ff327624 */ /* 0x000fe200078e00ff */
[----:B------:R-:W-:Y:S01]  /*d040*/  ISETP.NE.AND P1, PT, R115, RZ, PT ;  /* 0x000000ff7300720c */ /* 0x000fe20003f25270 */
[----:B-1----:R-:W-:Y:S01]  /*d050*/  FADD.FTZ R55, R55, R52 ;  /* 0x0000003437377221 */ /* 0x002fe20000010000 */
[----:B------:R-:W-:Y:S01]  /*d060*/  FSEL R49, R48, RZ, P0 ;  /* 0x000000ff30317208 */ /* 0x000fe20000000000 */
[----:B------:R-:W-:Y:S01]  /*d070*/  BSSY B1, `(.L_x_11250) ;  /* 0x0000022000017945 */ /* 0x000fe20003800000 */
        /* <DEDUP_REMOVED lines=15> */
[----:B------:R-:W-:Y:S02]  /*d170*/  IMAD.MOV.U32 R121, RZ, RZ, 0x10 ;  /* 0x00000010ff797424 */ /* 0x000fe400078e00ff */
[C---:B------:R-:W-:Y:S02]  /*d180*/  FMUL.FTZ R55, R118.reuse, R55 ;  /* 0x0000003776377220 */ /* 0x040fe40000410000 */
[C---:B------:R-:W-:Y:S02]  /*d190*/  FMUL.FTZ R54, R118.reuse, R51 ;  /* 0x0000003376367220 */ /* 0x040fe40000410000 */
[C---:B------:R-:W-:Y:S02]  /*d1a0*/  FMUL.FTZ R53, R118.reuse, R53 ;  /* 0x0000003576357220 */ /* 0x040fe40000410000 */
[----:B0-----:R-:W-:-:S02]  /*d1b0*/  FMUL.FTZ R52, R118, R49 ;  /* 0x0000003176347220 */ /* 0x001fc40000410000 */
[----:B------:R-:W-:Y:S02]  /*d1c0*/  FFMA.FTZ R51, R0, R55, R73 ;  /* 0x0000003700337223 */ /* 0x000fe40000010049 */
[----:B------:R-:W-:Y:S02]  /*d1d0*/  FFMA.FTZ R50, R89, R54, R86 ;  /* 0x0000003659327223 */ /* 0x000fe40000010056 */
[----:B------:R-:W-:Y:S02]  /*d1e0*/  FFMA.FTZ R49, R93, R53, R90 ;  /* 0x000000355d317223 */ /* 0x000fe4000001005a */
[----:B------:R-:W-:Y:S02]  /*d1f0*/  FFMA.FTZ R48, R97, R52, R94 ;  /* 0x0000003461307223 */ /* 0x000fe4000001005e */
[----:B------:R-:W-:-:S04]  /*d200*/  IMAD.WIDE.U32 R122, R116, R121, c[0x0][0x208] ;  /* 0x00008200747a7625 */ /* 0x000fc800078e0079 */
[C---:B------:R-:W-:Y:S01]  /*d210*/  IMAD.WIDE.U32 R120, R116.reuse, R121, c[0x0][0x210] ;  /* 0x0000840074787625 */ /* 0x040fe200078e0079 */
[----:B------:R0:W-:Y:S01]  /*d220*/  STG.E.128 [R122.64], R48 ;  /* 0x000000307a007986 */ /* 0x0001e2000c101d06 */
[----:B------:R-:W-:Y:S02]  /*d230*/  IADD3 R116, R116, 0x20, RZ ;  /* 0x0000002074747810 */ /* 0x000fe40007ffe0ff */
[----:B------:R-:W-:Y:S02]  /*d240*/  FFMA.FTZ R55, R15, R55, R72 ;  /* 0x000000370f377223 */ /* 0x000fe40000010048 */
[----:B------:R-:W-:Y:S02]  /*d250*/  FFMA.FTZ R54, R87, R54, R14 ;  /* 0x0000003657367223 */ /* 0x000fe4000001000e */
[----:B------:R-:W-:Y:S02]  /*d260*/  FFMA.FTZ R53, R91, R53, R88 ;  /* 0x000000355b357223 */ /* 0x000fe40000010058 */
[----:B------:R-:W-:-:S05]  /*d270*/  FFMA.FTZ R52, R95, R52, R92 ;  /* 0x000000345f347223 */ /* 0x000fca000001005c */
[----:B------:R0:W-:Y:S02]  /*d280*/  STG.E.128 [R120.64], R52 ;  /* 0x0000003478007986 */ /* 0x0001e4000c101d06 */
.L_x_11251:
[----:B------:R-:W-:Y:S05]  /*d290*/  BSYNC B1 ;  /* 0x0000000000017941 */ /* 0x000fea0003800000 */
.L_x_11250:
[----:B------:R-:W-:Y:S01]  /*d2a0*/  ISETP.NE.AND P0, PT, R114, RZ, PT ;  /* 0x000000ff7200720c */ /* 0x000fe20003f05270 */
[----:B------:R-:W-:-:S12]  /*d2b0*/  BSSY B1, `(.L_x_11252) ;  /* 0x0000018000017945 */ /* 0x000fd80003800000 */
[----:B------:R-:W-:Y:S05]  /*d2c0*/  @!P0 BRA `(.L_x_11253) ;  /* 0x0000016000008947 */ /* 0x000fea0003800000 */
[--C-:B0-2---:R-:W-:Y:S02]  /*d2d0*/  FADD.FTZ R49, R36, -R117.reuse ;  /* 0x8000007524317221 */ /* 0x105fe40000010000 */
[--C-:B------:R-:W-:Y:S02]  /*d2e0*/  FADD.FTZ R55, R39, -R117.reuse ;  /* 0x8000007527377221 */ /* 0x100fe40000010000 */
[--C-:B------:R-:W-:Y:S02]  /*d2f0*/  FADD.FTZ R51, R38, -R117.reuse ;  /* 0x8000007526337221 */ /* 0x100fe40000010000 */
[----:B------:R-:W-:Y:S02]  /*d300*/  FADD.FTZ R53, R37, -R117 ;  /* 0x8000007525357221 */ /* 0x000fe40000010000 */
[----:B------:R-:W-:Y:S02]  /*d310*/  IMAD.MOV.U32 R121, RZ, RZ, 0x10 ;  /* 0x00000010ff797424 */ /* 0x000fe400078e00ff */
[----:B------:R-:W-:-:S02]  /*d320*/  FMUL.FTZ R55, R118, R55 ;  /* 0x0000003776377220 */ /* 0x000fc40000410000 */
[C---:B------:R-:W-:Y:S02]  /*d330*/  FMUL.FTZ R54, R118.reuse, R51 ;  /* 0x0000003376367220 */ /* 0x040fe40000410000 */
[C---:B------:R-:W-:Y:S02]  /*d340*/  FMUL.FTZ R53, R118.reuse, R53 ;  /* 0x0000003576357220 */ /* 0x040fe40000410000 */
[----:B------:R-:W-:Y:S02]  /*d350*/  FMUL.FTZ R52, R118, R49 ;  /* 0x0000003176347220 */ /* 0x000fe40000410000 */
[----:B------:R-:W-:Y:S02]  /*d360*/  FFMA.FTZ R51, R18, R55, R75 ;  /* 0x0000003712337223 */ /* 0x000fe4000001004b */
[----:B------:R-:W-:Y:S02]  /*d370*/  FFMA.FTZ R50, R19, R54, R12 ;  /* 0x0000003613327223 */ /* 0x000fe4000001000c */
[----:B------:R-:W-:-:S02]  /*d380*/  FFMA.FTZ R49, R17, R53, R74 ;  /* 0x0000003511317223 */ /* 0x000fc4000001004a */
        /* <DEDUP_REMOVED lines=10> */
.L_x_11253:
[----:B------:R-:W-:Y:S05]  /*d430*/  BSYNC B1 ;  /* 0x0000000000017941 */ /* 0x000fea0003800000 */
.L_x_11252:
        /* <DEDUP_REMOVED lines=25> */
.L_x_11255:
[----:B------:R-:W-:Y:S05]  /*d5d0*/  BSYNC B1 ;  /* 0x0000000000017941 */ /* 0x000fea0003800000 */
.L_x_11254:
        /* <DEDUP_REMOVED lines=24> */
.L_x_11257:
[----:B------:R-:W-:Y:S05]  /*d760*/  BSYNC B1 ;  /* 0x0000000000017941 */ /* 0x000fea0003800000 */
.L_x_11256:
[----:B0-2---:R-:W-:-:S04]  /*d770*/  IMAD.MOV.U32 R48, RZ, RZ, 0x4 ;  /* 0x00000004ff307424 */ /* 0x005fc800078e00ff */
[----:B------:R-:W-:-:S05]  /*d780*/  IMAD R111, R48, c[0x0][0x160], R111 ;  /* 0x00005800306f7a24 */ /* 0x000fca00078e026f */
[----:B------:R-:W-:-:S13]  /*d790*/  ISETP.GE.AND P0, PT, R111, c[0x0][0x164], PT ;  /* 0x000059006f007a0c */ /* 0x000fda0003f06270 */
[----:B------:R-:W-:Y:S01]  /*d7a0*/  @P0 CALL.REL.NOINC `(.L_x_11258) ;  /* 0x0000001000000944 */ /* 0x000fe20003c00000 */
[----:B------:R-:W-:Y:S05]  /*d7b0*/  BRA `(.L_x_11259) ;  /* 0xffff3bd000007947 */ /* 0x000fea000383ffff */
.L_x_11258:
[----:B------:R-:W-:Y:S05]  /*d7c0*/  BSYNC B0 ;  /* 0x0000000000007941 */ /* 0x000fea0003800000 */
.L_x_10980:
[----:B------:R-:W-:Y:S05]  /*d7d0*/  EXIT ;  /* 0x000000000000794d */ /* 0x000fea0003800000 */
.L_x_11248:
[----:B------:R-:W-:Y:S01]  /*d7e0*/  HFMA2.MMA R55, -RZ, RZ, 0, 5.9604644775390625e-08 ;  /* 0x00000001ff377435 */ /* 0x000fe200000001ff */
[----:B------:R-:W-:Y:S01]  /*d7f0*/  IMAD.MOV.U32 R50, RZ, RZ, R51 ;  /* 0x000000ffff327224 */ /* 0x000fe200078e0033 */
[----:B------:R-:W-:Y:S01]  /*d800*/  MOV R48, 0xd840 ;  /* 0x0000d84000307802 */ /* 0x000fe20000000f00 */
[----:B------:R-:W-:Y:S02]  /*d810*/  IMAD.MOV.U32 R54, RZ, RZ, 0x1f ;  /* 0x0000001fff367424 */ /* 0x000fe400078e00ff */
[----:B------:R-:W-:Y:S02]  /*d820*/  IMAD.MOV.U32 R117, RZ, RZ, -0x1 ;  /* 0xffffffffff757424 */ /* 0x000fe400078e00ff */
[----:B------:R-:W-:Y:S05]  /*d830*/  CALL.REL.NOINC `($__internal_68_$__cuda_sm70_shflsync_bfly_p) ;  /* 0x000005d000007944 */ /* 0x000fea0003c00000 */
[----:B-1----:R-:W-:Y:S01]  /*d840*/  IMAD.MOV.U32 R48, RZ, RZ, R55 ;  /* 0x000000ffff307224 */ /* 0x002fe200078e0037 */
[----:B0-----:R-:W-:Y:S05]  /*d850*/  BRA `(.L_x_11260) ;  /* 0xfffff45000007947 */ /* 0x001fea000383ffff */
.L_x_11249:
[----:B------:R-:W-:Y:S01]  /*d860*/  IMAD.MOV.U32 R50, RZ, RZ, R118 ;  /* 0x000000ffff327224 */ /* 0x000fe200078e0076 */
[----:B------:R-:W-:Y:S01]  /*d870*/  MOV R117, 0xffffffff ;  /* 0xffffffff00757802 */ /* 0x000fe20000000f00 */
[----:B------:R-:W-:Y:S01]  /*d880*/  IMAD.MOV.U32 R55, RZ, RZ, 0x2 ;  /* 0x00000002ff377424 */ /* 0x000fe200078e00ff */
[----:B------:R-:W-:Y:S01]  /*d890*/  MOV R48, 0xd8c0 ;  /* 0x0000d8c000307802 */ /* 0x000fe20000000f00 */
[----:B------:R-:W-:-:S02]  /*d8a0*/  IMAD.MOV.U32 R54, RZ, RZ, 0x1f ;  /* 0x0000001fff367424 */ /* 0x000fc400078e00ff */
[----:B0-----:R-:W-:Y:S05]  /*d8b0*/  CALL.REL.NOINC `($__internal_68_$__cuda_sm70_shflsync_bfly_p) ;  /* 0x0000055000007944 */ /* 0x001fea0003c00000 */
[----:B01----:R-:W-:Y:S01]  /*d8c0*/  FADD.FTZ R50, R118, R55 ;  /* 0x0000003776327221 */ /* 0x003fe20000010000 */
[----:B------:R-:W-:Y:S01]  /*d8d0*/  MOV R48, 0xd920 ;  /* 0x0000d92000307802 */ /* 0x000fe20000000f00 */
[----:B------:R-:W-:-:S02]  /*d8e0*/  IMAD.MOV.U32 R55, RZ, RZ, 0x4 ;  /* 0x00000004ff377424 */ /* 0x000fc400078e00ff */
[----:B------:R-:W-:Y:S02]  /*d8f0*/  IMAD.MOV.U32 R54, RZ, RZ, 0x1f ;  /* 0x0000001fff367424 */ /* 0x000fe400078e00ff */
[----:B------:R-:W-:Y:S02]  /*d900*/  IMAD.MOV.U32 R117, RZ, RZ, -0x1 ;  /* 0xffffffffff757424 */ /* 0x000fe400078e00ff */
[----:B------:R-:W-:Y:S05]  /*d910*/  CALL.REL.NOINC `($__internal_68_$__cuda_sm70_shflsync_bfly_p) ;  /* 0x000004f000007944 */ /* 0x000fea0003c00000 */
[----:B01----:R-:W-:Y:S01]  /*d920*/  FADD.FTZ R50, R50, R55 ;  /* 0x0000003732327221 */ /* 0x003fe20000010000 */
[----:B------:R-:W-:Y:S01]  /*d930*/  MOV R48, 0xd980 ;  /* 0x0000d98000307802 */ /* 0x000fe20000000f00 */
[----:B------:R-:W-:Y:S02]  /*d940*/  IMAD.MOV.U32 R55, RZ, RZ, 0x8 ;  /* 0x00000008ff377424 */ /* 0x000fe400078e00ff */
[----:B------:R-:W-:Y:S02]  /*d950*/  IMAD.MOV.U32 R54, RZ, RZ, 0x1f ;  /* 0x0000001fff367424 */ /* 0x000fe400078e00ff */
[----:B------:R-:W-:Y:S02]  /*d960*/  IMAD.MOV.U32 R117, RZ, RZ, -0x1 ;  /* 0xffffffffff757424 */ /* 0x000fe400078e00ff */
[----:B------:R-:W-:Y:S05]  /*d970*/  CALL.REL.NOINC `($__internal_68_$__cuda_sm70_shflsync_bfly_p) ;  /* 0x0000049000007944 */ /* 0x000fea0003c00000 */
[----:B01----:R-:W-:Y:S01]  /*d980*/  FADD.FTZ R50, R50, R55 ;  /* 0x0000003732327221 */ /* 0x003fe20000010000 */
[----:B------:R-:W-:Y:S01]  /*d990*/  HFMA2.MMA R55, -RZ, RZ, 0, 9.5367431640625e-07 ;  /* 0x00000010ff377435 */ /* 0x000fe200000001ff */
[----:B------:R-:W-:Y:S01]  /*d9a0*/  IMAD.MOV.U32 R54, RZ, RZ, 0x1f ;  /* 0x0000001fff367424 */ /* 0x000fe200078e00ff */
[----:B------:R-:W-:Y:S01]  /*d9b0*/  MOV R48, 0xd9e0 ;  /* 0x0000d9e000307802 */ /* 0x000fe20000000f00 */
[----:B------:R-:W-:-:S03]  /*d9c0*/  IMAD.MOV.U32 R117, RZ, RZ, -0x1 ;  /* 0xffffffffff757424 */ /* 0x000fc600078e00ff */
[----:B------:R-:W-:Y:S05]  /*d9d0*/  CALL.REL.NOINC `($__internal_68_$__cuda_sm70_shflsync_bfly_p) ;  /* 0x0000043000007944 */ /* 0x000fea0003c00000 */
[----:B-1----:R-:W-:Y:S01]  /*d9e0*/  FADD.FTZ R53, R50, R55 ;  /* 0x0000003732357221 */ /* 0x002fe20000010000 */
[----:B------:R-:W-:Y:S01]  /*d9f0*/  ISETP.NE.AND P4, PT, R115, RZ, PT ;  /* 0x000000ff7300720c */ /* 0x000fe20003f85270 */
[----:B------:R-:W-:-:S02]  /*da00*/  IMAD.MOV.U32 R55, RZ, RZ, 0x1 ;  /* 0x00000001ff377424 */ /* 0x000fc400078e00ff */
[----:B------:R-:W-:Y:S02]  /*da10*/  FMUL.FTZ R53, R53, c[0x0][0x1e0] ;  /* 0x0000780035357a20 */ /* 0x000fe40000410000 */
[----:B0-----:R-:W-:Y:S02]  /*da20*/  IMAD.MOV.U32 R54, RZ, RZ, 0x1f ;  /* 0x0000001fff367424 */ /* 0x001fe400078e00ff */
        /* <DEDUP_REMOVED lines=10> */
[--C-:B------:R-:W-:Y:S01]  /*dad0*/  FADD.FTZ R51, R44, -R53.reuse ;  /* 0x800000352c337221 */ /* 0x100fe20000010000 */
[----:B------:R-:W-:Y:S01]  /*dae0*/  FSEL R50, R48, RZ, P4 ;  /* 0x000000ff30327208 */ /* 0x000fe20002000000 */
[----:B------:R-:W-:Y:S02]  /*daf0*/  FADD.FTZ R48, R37, -R53 ;  /* 0x8000003525307221 */ /* 0x000fe40000010000 */
[----:B------:R-:W-:Y:S02]  /*db00*/  IMAD.MOV.U32 R117, RZ, RZ, -0x1 ;  /* 0xffffffffff757424 */ /* 0x000fe400078e00ff */
        /* <DEDUP_REMOVED lines=19> */
[----:B------:R-:W-:Y:S01]  /*dc40*/  @P2 FFMA.FTZ R50, R48, R48, R51 ;  /* 0x0000003030322223 */ /* 0x000fe20000010033 */
[----:B------:R-:W-:Y:S02]  /*dc50*/  MOV R48, 0xdc70 ;  /* 0x0000dc7000307802 */ /* 0x000fe40000000f00 */
[----:B------:R-:W-:Y:S05]  /*dc60*/  CALL.REL.NOINC `($__internal_68_$__cuda_sm70_shflsync_bfly_p) ;  /* 0x000001a000007944 */ /* 0x000fea0003c00000 */
[----:B01----:R-:W-:Y:S01]  /*dc70*/  FADD.FTZ R50, R50, R55 ;  /* 0x0000003732327221 */ /* 0x003fe20000010000 */
[----:B------:R-:W-:Y:S01]  /*dc80*/  MOV R54, 0x1f ;  /* 0x0000001f00367802 */ /* 0x000fe20000000f00 */
[----:B------:R-:W-:Y:S01]  /*dc90*/  IMAD.MOV.U32 R55, RZ, RZ, 0x2 ;  /* 0x00000002ff377424 */ /* 0x000fe200078e00ff */
[----:B------:R-:W-:Y:S01]  /*dca0*/  MOV R48, 0xdcd0 ;  /* 0x0000dcd000307802 */ /* 0x000fe20000000f00 */
[----:B------:R-:W-:Y:S02]  /*dcb0*/  IMAD.MOV.U32 R117, RZ, RZ, -0x1 ;  /* 0xffffffffff757424 */ /* 0x000fe400078e00ff */
[----:B------:R-:W-:Y:S05]  /*dcc0*/  CALL.REL.NOINC `($__internal_68_$__cuda_sm70_shflsync_bfly_p) ;  /* 0x0000014000007944 */ /* 0x000fea0003c00000 */
[----:B01----:R-:W-:Y:S01]  /*dcd0*/  FADD.FTZ R50, R50, R55 ;  /* 0x0000003732327221 */ /* 0x003fe20000010000 */
[----:B------:R-:W-:Y:S01]  /*dce0*/  MOV R48, 0xdd30 ;  /* 0x0000dd3000307802 */ /* 0x000fe20000000f00 */
[----:B------:R-:W-:Y:S02]  /*dcf0*/  IMAD.MOV.U32 R55, RZ, RZ, 0x4 ;  /* 0x00000004ff377424 */ /* 0x000fe400078e00ff */
[----:B------:R-:W-:Y:S02]  /*dd00*/  IMAD.MOV.U32 R54, RZ, RZ, 0x1f ;  /* 0x0000001fff367424 */ /* 0x000fe400078e00ff */
[----:B------:R-:W-:-:S02]  /*dd10*/  IMAD.MOV.U32 R117, RZ, RZ, -0x1 ;  /* 0xffffffffff757424 */ /* 0x000fc400078e00ff */
[----:B------:R-:W-:Y:S05]  /*dd20*/  CALL.REL.NOINC `($__internal_68_$__cuda_sm70_shflsync_bfly_p) ;  /* 0x000000e000007944 */ /* 0x000fea0003c00000 */
[----:B01----:R-:W-:Y:S01]  /*dd30*/  FADD.FTZ R50, R50, R55 ;  /* 0x0000003732327221 */ /* 0x003fe20000010000 */
[----:B------:R-:W-:Y:S01]  /*dd40*/  MOV R117, 0xffffffff ;  /* 0xffffffff00757802 */ /* 0x000fe20000000f00 */
[----:B------:R-:W-:Y:S01]  /*dd50*/  IMAD.MOV.U32 R55, RZ, RZ, 0x8 ;  /* 0x00000008ff377424 */ /* 0x000fe200078e00ff */
[----:B------:R-:W-:Y:S01]  /*dd60*/  MOV R48, 0xdd90 ;  /* 0x0000dd9000307802 */ /* 0x000fe20000000f00 */
[----:B------:R-:W-:-:S02]  /*dd70*/  IMAD.MOV.U32 R54, RZ, RZ, 0x1f ;  /* 0x0000001fff367424 */ /* 0x000fc400078e00ff */
[----:B------:R-:W-:Y:S05]  /*dd80*/  CALL.REL.NOINC `($__internal_68_$__cuda_sm70_shflsync_bfly_p) ;  /* 0x0000008000007944 */ /* 0x000fea0003c00000 */
[----:B-1----:R-:W-:Y:S01]  /*dd90*/  FADD.FTZ R52, R50, R55 ;  /* 0x0000003732347221 */ /* 0x002fe20000010000 */
[----:B------:R-:W-:Y:S01]  /*dda0*/  MOV R48, 0xde00 ;  /* 0x0000de0000307802 */ /* 0x000fe20000000f00 */
[----:B------:R-:W-:-:S02]  /*ddb0*/  IMAD.MOV.U32 R55, RZ, RZ, 0x10 ;  /* 0x00000010ff377424 */ /* 0x000fc400078e00ff */
[----:B0-----:R-:W-:Y:S02]  /*ddc0*/  IMAD.MOV.U32 R54, RZ, RZ, 0x1f ;  /* 0x0000001fff367424 */ /* 0x001fe400078e00ff */
[----:B------:R-:W-:Y:S02]  /*ddd0*/  IMAD.MOV.U32 R117, RZ, RZ, -0x1 ;  /* 0xffffffffff757424 */ /* 0x000fe400078e00ff */
[----:B------:R-:W-:Y:S02]  /*dde0*/  IMAD.MOV.U32 R50, RZ, RZ, R52 ;  /* 0x000000ffff327224 */ /* 0x000fe400078e0034 */
[----:B------:R-:W-:Y:S05]  /*ddf0*/  CALL.REL.NOINC `($__internal_68_$__cuda_sm70_shflsync_bfly_p) ;  /* 0x0000001000007944 */ /* 0x000fea0003c00000 */
[----:B01----:R-:W-:Y:S05]  /*de00*/  BRA `(.L_x_11261) ;  /* 0xfffff20000007947 */ /* 0x003fea000383ffff */
        .weak           $__internal_68_$__cuda_sm70_shflsync_bfly_p
        .type           $__internal_68_$__cuda_sm70_shflsync_bfly_p,@function
        .size           $__internal_68_$__cuda_sm70_shflsync_bfly_p,(.L_x_13608 - $__internal_68_$__cuda_sm70_shflsync_bfly_p)
$__internal_68_$__cuda_sm70_shflsync_bfly_p:
[----:B------:R-:W-:Y:S01]  /*de10*/  IMAD.MOV.U32 R49, RZ, RZ, 0x0 ;  /* 0x00000000ff317424 */ /* 0x000fe200078e00ff */
[----:B------:R-:W-:Y:S04]  /*de20*/  WARPSYNC R117 ;  /* 0x0000007500007348 */ /* 0x000fe80003800000 */
[----:B------:R0:W1:Y:S01]  /*de30*/  SHFL.BFLY PT, R55, R50, R55, R54 ;  /* 0x0c00003732377389 */ /* 0x00006200000e0036 */
[----:B------:R-:W-:Y:S05]  /*de40*/  RET.REL.NODEC R48 `(_ZN10layer_norm31ln_parallel_residual_fwd_kernelINS_13Kernel_traitsI6__halfffffjLj512ELj1ELj4ELj1ELj16ENS_18Kernel_traits_baseILj512ES2_ffffjLj128EEEEELb1ELb0ELb0EEEvNS_9FwdParamsE) ;  /* 0xffff21b030007950 */ /* 0x000fea0003c3ffff */
.L_x_11262:
        /* <DEDUP_REMOVED lines=11> */
.L_x_13608:


//--------------------- .text._ZN10layer_norm31ln_parallel_residual_fwd_kernelINS_13Kernel_traitsI6__halfffffjLj512ELj1ELj4ELj1ELj16ENS_18Kernel_traits_baseILj512ES2_ffffjLj128EEEEELb1ELb0ELb1EEEvNS_9FwdParamsE --------------------------
	.section	.text._ZN10layer_norm31ln_parallel_residual_fwd_kernelINS_13Kernel_traitsI6__halfffffjLj512ELj1ELj4ELj1ELj16ENS_18Kernel_traits_baseILj512ES2_ffffjLj128EEEEELb1ELb0ELb1EEEvNS_9FwdParamsE,"ax",@progbits
	.sectioninfo	@"SHI_REGISTERS=128"
	.align	128
        .global         _ZN10layer_norm31ln_parallel_residual_fwd_kernelINS_13Kernel_traitsI6__halfffffjLj512ELj1ELj4ELj1ELj16ENS_18Kernel_traits_baseILj512ES2_ffffjLj128EEEEELb1ELb0ELb1EEEvNS_9FwdParamsE
        .type           _ZN10layer_norm31ln_parallel_residual_fwd_kernelINS_13Kernel_traitsI6__halfffffjLj512ELj1ELj4ELj1ELj16ENS_18Kernel_traits_baseILj512ES2_ffffjLj128EEEEELb1ELb0ELb1EEEvNS_9FwdParamsE,@function
        .size           _ZN10layer_norm31ln_parallel_residual_fwd_kernelINS_13Kernel_traitsI6__halfffffjLj512ELj1ELj4ELj1ELj16ENS_18Kernel_traits_baseILj512ES2_ffffjLj128EEEEELb1ELb0ELb1EEEvNS_9FwdParamsE,(.L_x_13609 - _ZN10layer_norm31ln_parallel_residual_fwd_kernelINS_13Kernel_traitsI6__halfffffjLj512ELj1ELj4ELj1ELj16ENS_18Kernel_traits_baseILj512ES2_ffffjLj128EEEEELb1ELb0ELb1EEEvNS_9FwdParamsE)
        .other          _ZN10layer_norm31ln_parallel_residual_fwd_kernelINS_13Kernel_traitsI6__halfffffjLj512ELj1ELj4ELj1ELj16ENS_18Kernel_traits_baseILj512ES2_ffffjLj128EEEEELb1ELb0ELb1EEEvNS_9FwdParamsE,@"STO_CUDA_ENTRY STV_DEFAULT"
_ZN10layer_norm31ln_parallel_residual_fwd_kernelINS_13Kernel_traitsI6__halfffffjLj512ELj1ELj4ELj1ELj16ENS_18Kernel_traits_baseILj512ES2_ffffjLj128EEEEELb1ELb0ELb1EEEvNS_9FwdParamsE:
.text._ZN10layer_norm31ln_parallel_residual_fwd_kernelINS_13Kernel_traitsI6__halfffffjLj512ELj1ELj4ELj1ELj16ENS_18Kernel_traits_baseILj512ES2_ffffjLj128EEEEELb1ELb0ELb1EEEvNS_9FwdParamsE:
[----:B------:R-:W-:Y:S02]  /*0000*/  IMAD.MOV.U32 R1, RZ, RZ, c[0x0][0x28] ;  /* 0x00000a00ff017624 */ /* 0x000fe400078e00ff */
[----:B------:R-:W-:Y:S02]  /*0010*/  ULDC.U8 UR4, c[0x0][0x244] ;  /* 0x0000910000047ab9 */ /* 0x000fe40000000000 */
[----:B------:R-:W-:Y:S01]  /*0020*/  ISETP.NE.AND P0, PT, RZ, UR4, PT ;  /* 0x00000004ff007c0c */ /* 0x000fe2000bf05270 */
[----:B------:R-:W-:Y:S02]  /*0030*/  ULDC.64 UR4, c[0x0][0x230] ;  /* 0x00008c0000047ab9 */ /* 0x000fe40000000a00 */
[----:B------:R-:W-:Y:S01]  /*0040*/  IMAD.U32 R2, RZ, RZ, UR4 ;  /* 0x00000004ff027e24 */ /* 0x000fe2000f8e00ff */
[----:B------:R-:W-:Y:S01]  /*0050*/  ULDC.64 UR6, c[0x0][0x118] ;  /* 0x0000460000067ab9 */ /* 0x000fe20000000a00 */
[----:B------:R-:W-:Y:S01]  /*0060*/  IMAD.U32 R3, RZ, RZ, UR5 ;  /* 0x00000005ff037e24 */ /* 0x000fe2000f8e00ff */
[----:B------:R-:W-:Y:S01]  /*0070*/  MOV R95, c[0x0][0x23c] ;  /* 0x00008f00005f7a02 */ /* 0x000fe20000000f00 */
[----:B------:R-:W-:-:S06]  /*0080*/  IMAD.MOV.U32 R0, RZ, RZ, c[0x0][0x238] ;  /* 0x00008e00ff007624 */ /* 0x000fcc00078e00ff */
[----:B------:R-:W2:Y:S01]  /*0090*/  @P0 LDG.E.64 R2, [R2.64] ;  /* 0x0000000602020981 */ /* 0x000ea2000c1e1b00 */
[----:B------:R-:W-:Y:S02]  /*00a0*/  @P0 IMAD.MOV.U32 R8, RZ, RZ, R0 ;  /* 0x000000ffff080224 */ /* 0x000fe400078e0000 */
[----:B------:R-:W-:-:S05]  /*00b0*/  @P0 IMAD.MOV.U32 R9, RZ, RZ, R95 ;  /* 0x000000ffff090224 */ /* 0x000fca00078e005f */
[----:B------:R-:W3:Y:S04]  /*00c0*/  @P0 LDG.E.64 R4, [R8.64] ;  /* 0x0000000608040981 */ /* 0x000ee8000c1e1b00 */
[----:B------:R-:W0:Y:S04]  /*00d0*/  S2R R102, SR_TID.X ;  /* 0x0000000000667919 */ /* 0x000e280000002100 */
[----:B------:R-:W1:Y:S01]  /*00e0*/  S2R R11, SR_CTAID.X ;  /* 0x00000000000b7919 */ /* 0x000e620000002500 */
[----:B0-----:R-:W-:Y:S01]  /*00f0*/  LOP3.LUT R101, R102, 0x1f, RZ, 0xc0, !PT ;  /* 0x0000001f66657812 */ /* 0x001fe200078ec0ff */
[----:B-1----:R-:W-:-:S03]  /*0100*/  IMAD R99, R11, c[0x0][0x0], R102 ;  /* 0x000000000b637a24 */ /* 0x002fc600078e0266 */
[----:B------:R-:W-:Y:S01]  /*0110*/  SHF.L.U32 R22, R101, 0x3, RZ ;  /* 0x0000000365167819 */ /* 0x000fe200000006ff */
[----:B------:R-:W-:-:S03]  /*0120*/  IMAD.WIDE.U32 R6, R99, -0x326172a9, RZ ;  /* 0xcd9e8d5763067825 */ /* 0x000fc600078e00ff */
[----:B------:R-:W-:-:S05]  /*0130*/  IADD3 R12, P3, R22, c[0x0][0x220], RZ ;  /* 0x00008800160c7a10 */ /* 0x000fca0007f7e0ff */
[----:B------:R-:W-:Y:S01]  /*0140*/  IMAD.X R13, RZ, RZ, c[0x0][0x224], P3 ;  /* 0x00008900ff0d7624 */ /* 0x000fe200018e06ff */
[----:B--2---:R-:W0:Y:S08]  /*0150*/  @P0 R2UR UR4, R2 ;  /* 0x00000000020403c2 */ /* 0x004e3000000e0000 */
[----:B------:R1:W2:Y:S01]  /*0160*/  @P0 R2UR UR5, R3 ;  /* 0x00000000030503c2 */ /* 0x0002a200000e0000 */
[----:B---3--:R-:W-:-:S05]  /*0170*/  @P0 IADD3 R0, P1, R4, c[0x0][0x240], RZ ;  /* 0x0000900004000a10 */ /* 0x008fca0007f3e0ff */
[----:B------:R-:W-:Y:S01]  /*0180*/  @P0 IMAD.X R95, RZ, RZ, R5, P1 ;  /* 0x000000ffff5f0224 */ /* 0x000fe200008e0605 */
[----:B------:R-:W-:Y:S02]  /*0190*/  ISETP.NE.U32.AND P0, PT, RZ, c[0x0][0x218], PT ;  /* 0x00008600ff007a0c */ /* 0x000fe40003f05070 */
[----:B------:R-:W-:Y:S02]  /*01a0*/  ISETP.NE.U32.AND P1, PT, RZ, c[0x0][0x220], PT ;  /* 0x00008800ff007a0c */ /* 0x000fe40003f25070 */
[--C-:B------:R-:W-:Y:S02]  /*01b0*/  SHF.R.U64 R97, R0, 0x2, R95.reuse ;  /* 0x0000000200617819 */ /* 0x100fe4000000125f */
[----:B------:R-:W-:Y:S02]  /*01c0*/  SHF.R.U32.HI R95, RZ, 0x2, R95 ;  /* 0x00000002ff5f7819 */ /* 0x000fe4000001165f */
[----:B------:R-:W-:Y:S01]  /*01d0*/  ISETP.NE.AND.EX P0, PT, RZ, c[0x0][0x21c], PT, P0 ;  /* 0x00008700ff007a0c */ /* 0x000fe20003f05300 */
[----:B------:R-:W-:Y:S01]  /*01e0*/  IMAD.WIDE.U32 R4, R97, -0x2daee0ad, RZ ;  /* 0xd2511f5361047825 */ /* 0x000fe200078e00ff */
[----:B0-----:R-:W-:Y:S01]  /*01f0*/  LOP3.LUT R7, R7, UR4, R95, 0x96, !PT ;  /* 0x0000000407077c12 */ /* 0x001fe2000f8e965f */
[----:B------:R-:W-:Y:S01]  /*0200*/  UIADD3 UR9, UR4, -0x61c88647, URZ ;  /* 0x9e3779b904097890 */ /* 0x000fe2000fffe03f */
[----:B------:R-:W-:Y:S01]  /*0210*/  ISETP.NE.AND.EX P1, PT, RZ, c[0x0][0x224], PT, P1 ;  /* 0x00008900ff007a0c */ /* 0x000fe20003f25310 */
[----:B------:R-:W-:-:S02]  /*0220*/  UIADD3 UR11, UR4, 0x3c6ef372, URZ ;  /* 0x3c6ef372040b7890 */ /* 0x000fc4000fffe03f */
[----:B-1----:R-:W-:Y:S01]  /*0230*/  IMAD.WIDE.U32 R2, R7, -0x2daee0ad, RZ ;  /* 0xd2511f5307027825 */ /* 0x002fe200078e00ff */
[----:B------:R-:W-:Y:S01]  /*0240*/  UIADD3 UR13, UR4, -0x255992d5, URZ ;  /* 0xdaa66d2b040d7890 */ /* 0x000fe2000fffe03f */
[----:B--2---:R-:W-:Y:S01]  /*0250*/  LOP3.LUT R8, R5, UR5, RZ, 0x3c, !PT ;  /* 0x0000000505087c12 */ /* 0x004fe2000f8e3cff */
[----:B------:R-:W-:Y:S02]  /*0260*/  UIADD3 UR10, UR5, -0x4498517b, URZ ;  /* 0xbb67ae85050a7890 */ /* 0x000fe4000fffe03f */
[----:B------:R-:W-:Y:S02]  /*0270*/  UIADD3 UR12, UR5, 0x76cf5d0a, URZ ;  /* 0x76cf5d0a050c7890 */ /* 0x000fe4000fffe03f */
[----:B------:R-:W-:Y:S01]  /*0280*/  IMAD.WIDE.U32 R8, R8, -0x326172a9, RZ ;  /* 0xcd9e8d5708087825 */ /* 0x000fe200078e00ff */
[----:B------:R-:W-:Y:S01]  /*0290*/  UIADD3 UR14, UR5, 0x32370b8f, URZ ;  /* 0x32370b8f050e7890 */ /* 0x000fe2000fffe03f */
[----:B------:R-:W-:Y:S01]  /*02a0*/  LOP3.LUT R7, R3, UR10, R4, 0x96, !PT ;  /* 0x0000000a03077c12 */ /* 0x000fe2000f8e9604 */
[----:B------:R0:W5:Y:S01]  /*02b0*/  @P1 LDG.E.64 R64, [R12.64] ;  /* 0x000000060c401981 */ /* 0x000162000c1e1b00 */
[----:B------:R-:W-:Y:S01]  /*02c0*/  UIADD3 UR15, UR4, 0x78dde6e4, URZ ;  /* 0x78dde6e4040f7890 */ /* 0x000fe2000fffe03f */
[----:B------:R-:W-:Y:S01]  /*02d0*/  LOP3.LUT R4, R9, UR9, R6, 0x96, !PT ;  /* 0x0000000909047c12 */ /* 0x000fe2000f8e9606 */
[----:B------:R-:W-:Y:S01]  /*02e0*/  UIADD3 UR16, UR5, -0x126145ec, URZ ;  /* 0xed9eba1405107890 */ /* 0x000fe2000fffe03f */
[----:B------:R-:W-:Y:S01]  /*02f0*/  IMAD.WIDE.U32 R6, R7, -0x326172a9, RZ ;  /* 0xcd9e8d5707067825 */ /* 0x000fe200078e00ff */
[----:B------:R0:W5:Y:S01]  /*0300*/  @P1 LDG.E.64 R60, [R12.64+0x100] ;  /* 0x000100060c3c1981 */ /* 0x000162000c1e1b00 */
[----:B------:R-:W-:-:S02]  /*0310*/  UIADD3 UR18, UR5, -0x56f99767, URZ ;  /* 0xa906689905127890 */ /* 0x000fc4000fffe03f */
[----:B------:R-:W-:Y:S01]  /*0320*/  IMAD.WIDE.U32 R4, R4, -0x2daee0ad, RZ ;  /* 0xd2511f5304047825 */ /* 0x000fe200078e00ff */
[----:B------:R-:W-:Y:S01]  /*0330*/  LOP3.LUT R3, R7, UR11, R8, 0x96, !PT ;  /* 0x0000000b07037c12 */ /* 0x000fe2000f8e9608 */
[----:B------:R0:W5:Y:S01]  /*0340*/  @P1 LDG.E.64 R16, [R12.64+0x200] ;  /* 0x000200060c101981 */ /* 0x000162000c1e1b00 */
[----:B------:R-:W-:Y:S02]  /*0350*/  UIADD3 UR17, UR4, 0x1715609d, URZ ;  /* 0x1715609d04117890 */ /* 0x000fe4000fffe03f */
[----:B------:R-:W-:Y:S01]  /*0360*/  LOP3.LUT R8, R5, UR12, R2, 0x96, !PT ;  /* 0x0000000c05087c12 */ /* 0x000fe2000f8e9602 */
[----:B------:R-:W-:-:S04]  /*0370*/  IMAD.WIDE.U32 R2, R3, -0x2daee0ad, RZ ;  /* 0xd2511f5303027825 */ /* 0x000fc800078e00ff */
[----:B------:R-:W-:Y:S01]  /*0380*/  IMAD.WIDE.U32 R8, R8, -0x326172a9, RZ ;  /* 0xcd9e8d5708087825 */ /* 0x000fe200078e00ff */
[----:B------:R-:W-:Y:S01]  /*0390*/  LOP3.LUT R7, R3, UR14, R4, 0x96, !PT ;  /* 0x0000000e03077c12 */ /* 0x000fe2000f8e9604 */
[----:B0-----:R-:W5:Y:S02]  /*03a0*/  @P1 LDG.E.64 R12, [R12.64+0x300] ;  /* 0x000300060c0c1981 */ /* 0x001f64000c1e1b00 */
[----:B------:R-:W-:Y:S01]  /*03b0*/  IMAD.SHL.U32 R3, R102, 0x8, RZ ;  /* 0x0000000866037824 */ /* 0x000fe200078e00ff */
[----:B------:R-:W-:Y:S01]  /*03c0*/  LOP3.LUT R4, R9, UR13, R6, 0x96, !PT ;  /* 0x0000000d09047c12 */ /* 0x000fe2000f8e9606 */
[----:B------:R-:W-:-:S03]  /*03d0*/  IMAD.WIDE.U32 R6, R7, -0x326172a9, RZ ;  /* 0xcd9e8d5707067825 */ /* 0x000fc600078e00ff */
[----:B------:R-:W-:Y:S01]  /*03e0*/  LOP3.LUT R18, R3, 0xf8, RZ, 0xc0, !PT ;  /* 0x000000f803127812 */ /* 0x000fe200078ec0ff */
[----:B------:R-:W-:Y:S01]  /*03f0*/  IMAD.WIDE.U32 R4, R4, -0x2daee0ad, RZ ;  /* 0xd2511f5304047825 */ /* 0x000fe200078e00ff */
[----:B------:R-:W-:Y:S02]  /*0400*/  LOP3.LUT R3, R7, UR15, R8, 0x96, !PT ;  /* 0x0000000f07037c12 */ /* 0x000fe4000f8e9608 */
[----:B------:R-:W-:Y:S02]  /*0410*/  IADD3 R52, P2, R18, c[0x0][0x218], RZ ;  /* 0x0000860012347a10 */ /* 0x000fe40007f5e0ff */
[----:B------:R-:W-:-:S03]  /*0420*/  LOP3.LUT R8, R5, UR16, R2, 0x96, !PT ;  /* 0x0000001005087c12 */ /* 0x000fc6000f8e9602 */
[----:B------:R-:W-:-:S05]  /*0430*/  IMAD.X R53, RZ, RZ, c[0x0][0x21c], P2 ;  /* 0x00008700ff357624 */ /* 0x000fca00010e06ff */
[----:B------:R0:W5:Y:S01]  /*0440*/  @P0 LDG.E.64 R66, [R52.64] ;  /* 0x0000000634420981 */ /* 0x000162000c1e1b00 */
[----:B------:R-:W-:-:S03]  /*0450*/  IMAD.WIDE.U32 R2, R3, -0x2daee0ad, RZ ;  /* 0xd2511f5303027825 */ /* 0x000fc600078e00ff */
[----:B------:R0:W5:Y:S01]  /*0460*/  @P0 LDG.E.64 R62, [R52.64+0x100] ;  /* 0x00010006343e0981 */ /* 0x000162000c1e1b00 */
[----:B------:R-:W-:-:S03]  /*0470*/  IMAD.WIDE.U32 R8, R8, -0x326172a9, RZ ;  /* 0xcd9e8d5708087825 */ /* 0x000fc600078e00ff */
[----:B------:R0:W5:Y:S04]  /*0480*/  @P0 LDG.E.64 R56, [R52.64+0x200] ;  /* 0x0002000634380981 */ /* 0x000168000c1e1b00 */
[----:B0-----:R-:W5:Y:S01]  /*0490*/  @P0 LDG.E.64 R52, [R52.64+0x300] ;  /* 0x0003000634340981 */ /* 0x001f62000c1e1b00 */
[----:B------:R-:W-:Y:S02]  /*04a0*/  LOP3.LUT R7, R3, UR18, R4, 0x96, !PT ;  /* 0x0000001203077c12 */ /* 0x000fe4000f8e9604 */
[----:B------:R-:W-:Y:S01]  /*04b0*/  LOP3.LUT R4, R9, UR17, R6, 0x96, !PT ;  /* 0x0000001109047c12 */ /* 0x000fe2000f8e9606 */
[----:B------:R-:W-:Y:S01]  /*04c0*/  UIADD3 UR19, UR4, -0x4ab325aa, URZ ;  /* 0xb54cda5604137890 */ /* 0x000fe2000fffe03f */
[----:B------:R-:W-:Y:S01]  /*04d0*/  SHF.R.U32.HI R102, RZ, 0x5, R102 ;  /* 0x00000005ff667819 */ /* 0x000fe20000011666 */
[----:B------:R-:W-:Y:S01]  /*04e0*/  UIADD3 UR20, UR5, 0x646e171e, URZ ;  /* 0x646e171e05147890 */ /* 0x000fe2000fffe03f */
[----:B------:R-:W-:-:S04]  /*04f0*/  IMAD.WIDE.U32 R6, R7, -0x326172a9, RZ ;  /* 0xcd9e8d5707067825 */ /* 0x000fc800078e00ff */
[----:B------:R-:W-:Y:S01]  /*0500*/  IMAD.WIDE.U32 R4, R4, -0x2daee0ad, RZ ;  /* 0xd2511f5304047825 */ /* 0x000fe200078e00ff */
[----:B------:R-:W-:-:S03]  /*0510*/  LOP3.LUT R3, R7, UR19, R8, 0x96, !PT ;  /* 0x0000001307037c12 */ /* 0x000fc6000f8e9608 */
[----:B------:R-:W-:Y:S01]  /*0520*/  IMAD R102, R11, 0x4, R102 ;  /* 0x000000040b667824 */ /* 0x000fe200078e0266 */
[----:B------:R-:W-:Y:S01]  /*0530*/  LOP3.LUT R8, R5, UR20, R2, 0x96, !PT ;  /* 0x0000001405087c12 */ /* 0x000fe2000f8e9602 */
[----:B------:R-:W-:Y:S01]  /*0540*/  UIADD3 UR21, UR4, 0x5384540f, URZ ;  /* 0x5384540f04157890 */ /* 0x000fe2000fffe03f */
[----:B------:R-:W-:Y:S01]  /*0550*/  IMAD.WIDE.U32 R2, R3, -0x2daee0ad, RZ ;  /* 0xd2511f5303027825 */ /* 0x000fe200078e00ff */
[----:B------:R-:W-:Y:S01]  /*0560*/  UIADD3 UR22, UR5, 0x1fd5c5a3, URZ ;  /* 0x1fd5c5a305167890 */ /* 0x000fe2000fffe03f */
[----:B------:R-:W-:Y:S02]  /*0570*/  ISETP.GE.AND P2, PT, R102, c[0x0][0x164], PT ;  /* 0x0000590066007a0c */ /* 0x000fe40003f46270 */
[----:B------:R-:W-:-:S03]  /*0580*/  IMAD.WIDE.U32 R8, R8, -0x326172a9, RZ ;  /* 0xcd9e8d5708087825 */ /* 0x000fc600078e00ff */
[----:B------:R-:W-:Y:S02]  /*0590*/  LOP3.LUT R70, R3, UR22, R4, 0x96, !PT ;  /* 0x0000001603467c12 */ /* 0x000fe4000f8e9604 */
[----:B------:R-:W-:Y:S01]  /*05a0*/  LOP3.LUT R69, R9, UR21, R6, 0x96, !PT ;  /* 0x0000001509457c12 */ /* 0x000fe2000f8e9606 */
[----:B------:R-:W-:Y:S01]  /*05b0*/  UIADD3 UR23, UR4, -0xe443238, URZ ;  /* 0xf1bbcdc804177890 */ /* 0x000fe2000fffe03f */
[----:B------:R-:W-:Y:S01]  /*05c0*/  IADD3 R18, P3, R18, c[0x0][0x1b0], RZ ;  /* 0x00006c0012127a10 */ /* 0x000fe20007f7e0ff */
[----:B------:R-:W-:Y:S01]  /*05d0*/  UIADD3 UR24, UR5, -0x24c28bd8, URZ ;  /* 0xdb3d742805187890 */ /* 0x000fe2000fffe03f */
[----:B------:R-:W-:-:S04]  /*05e0*/  IMAD.HI.U32 R5, R70, -0x326172a9, RZ ;  /* 0xcd9e8d5746057827 */ /* 0x000fc800078e00ff */
[----:B------:R-:W-:Y:S01]  /*05f0*/  IMAD.HI.U32 R3, R69, -0x2daee0ad, RZ ;  /* 0xd2511f5345037827 */ /* 0x000fe200078e00ff */
[----:B------:R-:W-:-:S03]  /*0600*/  LOP3.LUT R45, R5, UR23, R8, 0x96, !PT ;  /* 0x00000017052d7c12 */ /* 0x000fc6000f8e9608 */
[----:B------:R-:W-:Y:S01]  /*0610*/  IMAD.X R19, RZ, RZ, c[0x0][0x1b4], P3 ;  /* 0x00006d00ff137624 */ /* 0x000fe200018e06ff */
[----:B------:R-:W-:Y:S01]  /*0620*/  LOP3.LUT R46, R3, UR24, R2, 0x96, !PT ;  /* 0x00000018032e7c12 */ /* 0x000fe2000f8e9602 */
[----:B------:R-:W-:Y:S06]  /*0630*/  @P2 EXIT ;  /* 0x000000000000294d */ /* 0x000fec0003800000 */
[----:B------:R-:W-:Y:S01]  /*0640*/  IADD3 R22, P2, R22, c[0x0][0x1b8], RZ ;  /* 0x00006e0016167a10 */ /* 0x000fe20007f5e0ff */
[----:B------:R0:W2:Y:S03]  /*0650*/  LDG.E.64 R14, [R18.64] ;  /* 0x00000006120e7981 */ /* 0x0000a6000c1e1b00 */
[----:B------:R-:W-:Y:S01]  /*0660*/  IADD3.X R23, RZ, c[0x0][0x1bc], RZ, P2, !PT ;  /* 0x00006f00ff177a10 */ /* 0x000fe200017fe4ff */
[----:B------:R0:W3:Y:S04]  /*0670*/  LDG.E.64 R10, [R18.64+0x100] ;  /* 0x00010006120a7981 */ /* 0x0000e8000c1e1b00 */
        /* <DEDUP_REMOVED lines=14> */
[----:B------:R-:W-:Y:S01]  /*0760*/  UIADD3 UR25, UR4, -0x700cb87f, URZ ;  /* 0x8ff3478104197890 */ /* 0x000fe2000fffe03f */
[----:B------:R-:W-:Y:S01]  /*0770*/  IMAD R70, R70, -0x326172a9, RZ ;  /* 0xcd9e8d5746467824 */ /* 0x000fe200078e02ff */
[----:B------:R-:W-:Y:S01]  /*0780*/  UIADD3 UR26, UR5, -0x695add53, URZ ;  /* 0x96a522ad051a7890 */ /* 0x000fe2000fffe03f */
[----:B------:R-:W-:Y:S01]  /*0790*/  IMAD.HI.U32 R27, R46, -0x326172a9, RZ ;  /* 0xcd9e8d572e1b7827 */ /* 0x000fe200078e00ff */
[--C-:B0-----:R-:W-:Y:S01]  /*07a0*/  SHF.R.U64 R19, R66, 0x10, R67.reuse ;  /* 0x0000001042137819 */ /* 0x101fe20000001243 */
[----:B------:R-:W-:Y:S01]  /*07b0*/  HADD2.F32 R68, -RZ, R66.H0_H0 ;  /* 0x20000042ff447230 */ /* 0x000fe20000004100 */
[----:B------:R-:W-:Y:S01]  /*07c0*/  SHF.R.U32.HI R44, RZ, 0x10, R67 ;  /* 0x00000010ff2c7819 */ /* 0x000fe20000011643 */
[----:B------:R-:W-:Y:S01]  /*07d0*/  IMAD R69, R69, -0x2daee0ad, RZ ;  /* 0xd2511f5345457824 */ /* 0x000fe200078e02ff */
[--C-:B------:R-:W-:Y:S01]  /*07e0*/  SHF.R.U64 R18, R64, 0x10, R65.reuse ;  /* 0x0000001040127819 */ /* 0x100fe20000001241 */
[----:B------:R-:W-:Y:S01]  /*07f0*/  IMAD.HI.U32 R26, R45, -0x2daee0ad, RZ ;  /* 0xd2511f532d1a7827 */ /* 0x000fe200078e00ff */
        /* <DEDUP_REMOVED lines=11> */
[----:B------:R-:W-:Y:S01]  /*08b0*/  BSSY B0, `(.L_x_11263) ;  /* 0x0000c44000007945 */ /* 0x000fe20003800000 */
        /* <DEDUP_REMOVED lines=14> */
[----:B------:R-:W-:Y:S01]  /*09a0*/  LOP3.LUT R70, R27, UR25, R70, 0x96, !PT ;  /* 0x000000191b467c12 */ /* 0x000fe2000f8e9646 */
[----:B------:R-:W-:Y:S01]  /*09b0*/  HADD2.F32 R61, -RZ, R61.H0_H0 ;  /* 0x2000003dff3d7230 */ /* 0x000fe20000004100 */
[----:B------:R-:W-:Y:S01]  /*09c0*/  LOP3.LUT R69, R26, UR26, R69, 0x96, !PT ;  /* 0x0000001a1a457c12 */ /* 0x000fe2000f8e9645 */
[----:B------:R-:W-:Y:S01]  /*09d0*/  HADD2.F32 R57, -RZ, R57.H0_H0 ;  /* 0x20000039ff397230 */ /* 0x000fe20000004100 */
[----:B------:R-:W-:Y:S01]  /*09e0*/  LOP3.LUT R103, R0, 0x3, RZ, 0xc0, !PT ;  /* 0x0000000300677812 */ /* 0x000fe200078ec0ff */
[----:B------:R-:W-:Y:S01]  /*09f0*/  HADD2.F32 R53, -RZ, R53.H0_H0 ;  /* 0x20000035ff357230 */ /* 0x000fe20000004100 */
[----:B-1----:R-:W-:Y:S01]  /*0a00*/  IMAD R22, R45, -0x2daee0ad, RZ ;  /* 0xd2511f532d167824 */ /* 0x002fe200078e02ff */
[----:B------:R-:W-:Y:S01]  /*0a10*/  HADD2.F32 R19, -RZ, R19.H0_H0 ;  /* 0x20000013ff137230 */ /* 0x000fe20000004100 */
[----:B------:R-:W-:Y:S01]  /*0a20*/  ULDC.U8 UR8, c[0x0][0x1f0] ;  /* 0x00007c0000087ab9 */ /* 0x000fe20000000000 */
[----:B------:R-:W-:-:S02]  /*0a30*/  HADD2.F32 R18, -RZ, R18.H0_H0 ;  /* 0x20000012ff127230 */ /* 0x000fc40000004100 */
        /* <DEDUP_REMOVED lines=11> */
[----:B------:R-:W-:Y:S01]  /*0af0*/  HADD2.F32 R90, -RZ, R11.H0_H0 ;  /* 0x2000000bff5a7230 */ /* 0x000fe20000004100 */
        /* <DEDUP_REMOVED lines=24> */
[----:B------:R-:W-:Y:S01]  /*0c80*/  IMAD R24, R46, -0x326172a9, RZ ;  /* 0xcd9e8d572e187824 */ /* 0x000fe200078e02ff */
[----:B------:R-:W-:Y:S01]  /*0c90*/  HADD2.F32 R15, -RZ, R42.H0_H0 ;  /* 0x2000002aff0f7230 */ /* 0x000fe20000004100 */
[----:B------:R-:W-:Y:S01]  /*0ca0*/  IMAD.MOV.U32 R20, RZ, RZ, RZ ;  /* 0x000000ffff147224 */ /* 0x000fe200078e00ff */
        /* <DEDUP_REMOVED lines=25> */
.L_x_11527:
        /* <DEDUP_REMOVED lines=13> */
[----:B------:R-:W5:Y:S02]  /*0f10*/  LDG.E.128 R28, [R28.64] ;  /* 0x000000061c1c7981 */ /* 0x000f64000c1e1d00 */
        /* <DEDUP_REMOVED lines=14> */
.L_x_11265:
[----:B0-----:R-:W-:Y:S02]  /*1000*/  IMAD.MOV.U32 R48, RZ, RZ, R24 ;  /* 0x000000ffff307224 */ /* 0x001fe400078e0018 */
.L_x_11266:
[----:B------:R-:W-:Y:S05]  /*1010*/  BSYNC B1 ;  /* 0x0000000000017941 */ /* 0x000fea0003800000 */
.L_x_11264:
        /* <DEDUP_REMOVED lines=16> */
.L_x_11270:
[----:B------:R-:W-:Y:S05]  /*1120*/  BSYNC B2 ;  /* 0x0000000000027941 */ /* 0x000fea0003800000 */
.L_x_11269:
        /* <DEDUP_REMOVED lines=42> */
[----:B------:R-:W-:Y:S01]  /*13d0*/  LOP3.LUT R69, R33, UR26, R34, 0x96, !PT ;  /* 0x0000001a21457c12 */ /* 0x000fe2000f8e9622 */
[----:B------:R-:W-:Y:S02]  /*13e0*/  IMAD.MOV.U32 R22, RZ, RZ, R32 ;  /* 0x000000ffff167224 */ /* 0x000fe400078e0020 */
.L_x_11268:
[----:B------:R-:W-:Y:S05]  /*13f0*/  BSYNC B1 ;  /* 0x0000000000017941 */ /* 0x000fea0003800000 */
.L_x_11267:
[----:B------:R-:W0:Y:S01]  /*1400*/  I2F.U32 R32, R48 ;  /* 0x0000003000207306 */ /* 0x000e220000201000 */
[----:B------:R-:W-:Y:S01]  /*1410*/  ISETP.NE.U32.AND P1, PT, RZ, c[0x0][0x178], PT ;  /* 0x00005e00ff007a0c */ /* 0x000fe20003f25070 */
[----:B------:R-:W-:Y:S02]  /*1420*/  IMAD.MOV.U32 R107, RZ, RZ, 0x2f800000 ;  /* 0x2f800000ff6b7424 */ /* 0x000fe400078e00ff */
[----:B-----5:R-:W-:Y:S01]  /*1430*/  FMUL.FTZ R28, R28, c[0x0][0x1e8] ;  /* 0x00007a001c1c7a20 */ /* 0x020fe20000410000 */
[----:B------:R-:W-:Y:S01]  /*1440*/  ISETP.NE.AND.EX P1, PT, RZ, c[0x0][0x17c], PT, P1 ;  /* 0x00005f00ff007a0c */ /* 0x000fe20003f25310 */
[----:B0-----:R-:W-:-:S05]  /*1450*/  FFMA.FTZ R32, R32, R107, 1.1641532182693481445e-10 ;  /* 0x2f00000020207423 */ /* 0x001fca000001006b */
[----:B------:R-:W-:-:S04]  /*1460*/  FSETP.GTU.FTZ.AND P2, PT, R32, c[0x0][0x1e4], PT ;  /* 0x0000790020007a0b */ /* 0x000fc80003f5c000 */
[----:B------:R-:W-:-:S03]  /*1470*/  FSEL R36, R28, RZ, !P2 ;  /* 0x000000ff1c247208 */ /* 0x000fc60005000000 */
[----:B------:R-:W-:Y:S05]  /*1480*/  @P1 BRA `(.L_x_11271) ;  /* 0x0000005000001947 */ /* 0x000fea0003800000 */
[----:B------:R-:W-:Y:S01]  /*1490*/  IMAD.MOV.U32 R32, RZ, RZ, R37 ;  /* 0x000000ffff207224 */ /* 0x000fe200078e0025 */
[----:B------:R-:W-:Y:S05]  /*14a0*/  @!P0 BRA `(.L_x_11272) ;  /* 0x0000057000008947 */ /* 0x000fea0003800000 */
[----:B------:R-:W-:Y:S02]  /*14b0*/  IMAD.MOV.U32 R32, RZ, RZ, R37 ;  /* 0x000000ffff207224 */ /* 0x000fe400078e0025 */
[----:B------:R-:W-:Y:S01]  /*14c0*/  FADD.FTZ R36, R40, R36 ;  /* 0x0000002428247221 */ /* 0x000fe20000010000 */
[----:B------:R-:W-:Y:S05]  /*14d0*/  BRA `(.L_x_11272) ;  /* 0x0000054000007947 */ /* 0x000fea0003800000 */
.L_x_11271:
        /* <DEDUP_REMOVED lines=12> */
.L_x_11274:
[----:B------:R-:W-:Y:S02]  /*15a0*/  IMAD.MOV.U32 R28, RZ, RZ, R24 ;  /* 0x000000ffff1c7224 */ /* 0x000fe400078e0018 */
.L_x_11275:
[----:B------:R-:W-:Y:S05]  /*15b0*/  BSYNC B1 ;  /* 0x0000000000017941 */ /* 0x000fea0003800000 */
.L_x_11273:
        /* <DEDUP_REMOVED lines=16> */
.L_x_11279:
[----:B------:R-:W-:Y:S05]  /*16c0*/  BSYNC B2 ;  /* 0x0000000000027941 */ /* 0x000fea0003800000 */
.L_x_11278:
        /* <DEDUP_REMOVED lines=44> */
.L_x_11277:
[----:B------:R-:W-:Y:S05]  /*1990*/  BSYNC B1 ;  /* 0x0000000000017941 */ /* 0x000fea0003800000 */
.L_x_11276:
        /* <DEDUP_REMOVED lines=8> */
.L_x_11272:
        /* <DEDUP_REMOVED lines=12> */
.L_x_11281:
[----:B------:R-:W-:Y:S02]  /*1ae0*/  IMAD.MOV.U32 R28, RZ, RZ, R24 ;  /* 0x000000ffff1c7224 */ /* 0x000fe400078e0018 */
.L_x_11282:
[----:B------:R-:W-:Y:S05]  /*1af0*/  BSYNC B1 ;  /* 0x0000000000017941 */ /* 0x000fea0003800000 */
.L_x_11280:
        /* <DEDUP_REMOVED lines=16> */
.L_x_11286:
[----:B------:R-:W-:Y:S05]  /*1c00*/  BSYNC B2 ;  /* 0x0000000000027941 */ /* 0x000fea0003800000 */
.L_x_11285:
        /* <DEDUP_REMOVED lines=44> */
.L_x_11284:
[----:B------:R-:W-:Y:S05]  /*1ed0*/  BSYNC B1 ;  /* 0x0000000000017941 */ /* 0x000fea0003800000 */
.L_x_11283:
[----:B------:R-:W0:Y:S01]  /*1ee0*/  I2F.U32 R28, R28 ;  /* 0x0000001c001c7306 */ /* 0x000e220000201000 */
        /* <DEDUP_REMOVED lines=10> */
.L_x_11287:
        /* <DEDUP_REMOVED lines=12> */
.L_x_11290:
[----:B------:R-:W-:Y:S02]  /*2050*/  IMAD.MOV.U32 R48, RZ, RZ, R24 ;  /* 0x000000ffff307224 */ /* 0x000fe400078e0018 */
.L_x_11291:
[----:B------:R-:W-:Y:S05]  /*2060*/  BSYNC B1 ;  /* 0x0000000000017941 */ /* 0x000fea0003800000 */
.L_x_11289:
        /* <DEDUP_REMOVED lines=16> */
.L_x_11295:
[----:B------:R-:W-:Y:S05]  /*2170*/  BSYNC B2 ;  /* 0x0000000000027941 */ /* 0x000fea0003800000 */
.L_x_11294:
        /* <DEDUP_REMOVED lines=44> */
.L_x_11293:
[----:B------:R-:W-:Y:S05]  /*2440*/  BSYNC B1 ;  /* 0x0000000000017941 */ /* 0x000fea0003800000 */
.L_x_11292:
        /* <DEDUP_REMOVED lines=8> */
.L_x_11288:
        /* <DEDUP_REMOVED lines=12> */
.L_x_11297:
[----:B------:R-:W-:Y:S02]  /*2590*/  IMAD.MOV.U32 R48, RZ, RZ, R24 ;  /* 0x000000ffff307224 */ /* 0x000fe400078e0018 */
.L_x_11298:
[----:B------:R-:W-:Y:S05]  /*25a0*/  BSYNC B1 ;  /* 0x0000000000017941 */ /* 0x000fea0003800000 */
.L_x_11296:
        /* <DEDUP_REMOVED lines=16> */
.L_x_11302:
[----:B------:R-:W-:Y:S05]  /*26b0*/  BSYNC B2 ;  /* 0x0000000000027941 */ /* 0x000fea0003800000 */
.L_x_11301:
        /* <DEDUP_REMOVED lines=44> */
.L_x_11300:
[----:B------:R-:W-:Y:S05]  /*2980*/  BSYNC B1 ;  /* 0x0000000000017941 */ /* 0x000fea0003800000 */
.L_x_11299:
        /* <DEDUP_REMOVED lines=11> */
.L_x_11303:
        /* <DEDUP_REMOVED lines=12> */
.L_x_11306:
[----:B------:R-:W-:Y:S02]  /*2b00*/  IMAD.MOV.U32 R30, RZ, RZ, R24 ;  /* 0x000000ffff1e7224 */ /* 0x000fe400078e0018 */
.L_x_11307:
[----:B------:R-:W-:Y:S05]  /*2b10*/  BSYNC B1 ;  /* 0x0000000000017941 */ /* 0x000fea0003800000 */
.L_x_11305:
        /* <DEDUP_REMOVED lines=16> */
.L_x_11311:
[----:B------:R-:W-:Y:S05]  /*2c20*/  BSYNC B2 ;  /* 0x0000000000027941 */ /* 0x000fea0003800000 */
.L_x_11310:
        /* <DEDUP_REMOVED lines=44> */
.L_x_11309:
[----:B------:R-:W-:Y:S05]  /*2ef0*/  BSYNC B1 ;  /* 0x0000000000017941 */ /* 0x000fea0003800000 */
.L_x_11308:
        /* <DEDUP_REMOVED lines=8> */
.L_x_11304:
        /* <DEDUP_REMOVED lines=12> */
.L_x_11313:
[----:B------:R-:W-:Y:S02]  /*3040*/  IMAD.MOV.U32 R30, RZ, RZ, R24 ;  /* 0x000000ffff1e7224 */ /* 0x000fe400078e0018 */
.L_x_11314:
[----:B------:R-:W-:Y:S05]  /*3050*/  BSYNC B1 ;  /* 0x0000000000017941 */ /* 0x000fea0003800000 */
.L_x_11312:
        /* <DEDUP_REMOVED lines=16> */
.L_x_11318:
[----:B------:R-:W-:Y:S05]  /*3160*/  BSYNC B2 ;  /* 0x0000000000027941 */ /* 0x000fea0003800000 */
.L_x_11317:
        /* <DEDUP_REMOVED lines=44> */
.L_x_11316:
[----:B------:R-:W-:Y:S05]  /*3430*/  BSYNC B1 ;  /* 0x0000000000017941 */ /* 0x000fea0003800000 */
.L_x_11315:
        /* <DEDUP_REMOVED lines=11> */
.L_x_11319:
        /* <DEDUP_REMOVED lines=12> */
.L_x_11322:
[----:B------:R-:W-:Y:S02]  /*35b0*/  IMAD.MOV.U32 R48, RZ, RZ, R24 ;  /* 0x000000ffff307224 */ /* 0x000fe400078e0018 */
.L_x_11323:
[----:B------:R-:W-:Y:S05]  /*35c0*/  BSYNC B1 ;  /* 0x0000000000017941 */ /* 0x000fea0003800000 */
.L_x_11321:
        /* <DEDUP_REMOVED lines=18> */
.L_x_11327:
[----:B------:R-:W-:Y:S05]  /*36f0*/  BSYNC B2 ;  /* 0x0000000000027941 */ /* 0x000fea0003800000 */
.L_x_11326:
        /* <DEDUP_REMOVED lines=44> */
.L_x_11325:
[----:B------:R-:W-:Y:S05]  /*39c0*/  BSYNC B1 ;  /* 0x0000000000017941 */ /* 0x000fea0003800000 */
.L_x_11324:
        /* <DEDUP_REMOVED lines=8> */
.L_x_11320:
[----:B------:R-:W-:Y:S01]  /*3a50*/  SEL R28, RZ, 0x1000000, P5 ;  /* 0x01000000ff1c7807 */ /* 0x000fe20002800000 */
[----:B------:R-:W-:Y:S01]  /*3a60*/  HFMA2.MMA R109, -RZ, RZ, 0, 2.384185791015625e-07 ;  /* 0x00000004ff6d7435 */ /* 0x000fe200000001ff */
[----:B------:R-:W-:Y:S01]  /*3a70*/  SEL R29, RZ, 0x10000, P4 ;  /* 0x00010000ff1d7807 */ /* 0x000fe20002000000 */
[----:B------:R-:W-:Y:S01]  /*3a80*/  IMAD.WIDE.U32 R48, R106, R105, c[0x0][0x188] ;  /* 0x000062006a307625 */ /* 0x000fe200078e0069 */
[----:B------:R-:W-:Y:S02]  /*3a90*/  SEL R30, RZ, 0x100, P3 ;  /* 0x00000100ff1e7807 */ /* 0x000fe40001800000 */
[----:B------:R-:W-:Y:S02]  /*3aa0*/  SEL R31, RZ, 0x1, P2 ;  /* 0x00000001ff1f7807 */ /* 0x000fe40001000000 */
[----:B------:R-:W-:Y:S01]  /*3ab0*/  IADD3 R28, R30, R28, R29 ;  /* 0x0000001c1e1c7210 */ /* 0x000fe20007ffe01d */
[----:B------:R0:W-:Y:S01]  /*3ac0*/  STG.E.128 [R48.64], R36 ;  /* 0x0000002430007986 */ /* 0x0001e2000c101d06 */
[----:B------:R-:W-:-:S02]  /*3ad0*/  ISETP.NE.AND P6, PT, R108, RZ, PT ;  /* 0x000000ff6c00720c */ /* 0x000fc40003fc5270 */
[----:B------:R-:W-:Y:S01]  /*3ae0*/  IADD3 R104, R106, 0x20, RZ ;  /* 0x000000206a687810 */ /* 0x000fe20007ffe0ff */
[----:B------:R-:W-:Y:S02]  /*3af0*/  IMAD.IADD R51, R28, 0x1, R31 ;  /* 0x000000011c337824 */ /* 0x000fe400078e021f */
[----:B------:R-:W-:-:S04]  /*3b00*/  IMAD.WIDE.U32 R30, R106, R109, c[0x0][0x190] ;  /* 0x000064006a1e7625 */ /* 0x000fc800078e006d */
[CC--:B------:R-:W-:Y:S01]  /*3b10*/  @P0 IMAD.WIDE.U32 R32, R104.reuse, R105.reuse, c[0x0][0x180] ;  /* 0x0000600068200625 */ /* 0x0c0fe200078e0069 */
[----:B------:R0:W-:Y:S03]  /*3b20*/  STG.E [R30.64], R51 ;  /* 0x000000331e007986 */ /* 0x0001e6000c101906 */
[----:B------:R-:W-:-:S04]  /*3b30*/  @P6 IMAD.WIDE.U32 R34, R104, R105, c[0x0][0x178] ;  /* 0x00005e0068226625 */ /* 0x000fc800078e0069 */
[----:B------:R-:W-:Y:S01]  /*3b40*/  IMAD.WIDE.U32 R28, R104, R105, c[0x0][0x170] ;  /* 0x00005c00681c7625 */ /* 0x000fe200078e0069 */
[----:B------:R-:W-:Y:S05]  /*3b50*/  @!P6 BRA `(.L_x_11328) ;  /* 0x000000a00000e947 */ /* 0x000fea0003800000 */
[----:B0-----:R-:W-:Y:S01]  /*3b60*/  IMAD.U32 R31, R76, 0x10000, RZ ;  /* 0x000100004c1f7824 */ /* 0x001fe200078e00ff */
[----:B------:R-:W-:Y:S02]  /*3b70*/  LOP3.LUT R30, R77, 0xffff, RZ, 0xc0, !PT ;  /* 0x0000ffff4d1e7812 */ /* 0x000fe400078ec0ff */
[----:B------:R-:W-:Y:S02]  /*3b80*/  LOP3.LUT R49, R74, 0xff, RZ, 0xc0, !PT ;  /* 0x000000ff4a317812 */ /* 0x000fe400078ec0ff */
[----:B------:R-:W-:Y:S02]  /*3b90*/  LOP3.LUT R31, R31, 0xff0000, RZ, 0xc0, !PT ;  /* 0x00ff00001f1f7812 */ /* 0x000fe400078ec0ff */
[----:B------:R-:W-:-:S03]  /*3ba0*/  LOP3.LUT R48, R72, 0xff, RZ, 0xc0, !PT ;  /* 0x000000ff48307812 */ /* 0x000fc600078ec0ff */
[----:B------:R-:W-:-:S05]  /*3bb0*/  IMAD R30, R30, 0x1000000, R31 ;  /* 0x010000001e1e7824 */ /* 0x000fca00078e021f */
[----:B------:R-:W-:Y:S01]  /*3bc0*/  LEA R49, R49, R30, 0x8 ;  /* 0x0000001e31317211 */ /* 0x000fe200078e40ff */
[----:B------:R-:W-:-:S04]  /*3bd0*/  IMAD.WIDE.U32 R30, R106, R109, c[0x0][0x198] ;  /* 0x000066006a1e7625 */ /* 0x000fc800078e006d */
[----:B------:R-:W-:-:S05]  /*3be0*/  IMAD.IADD R49, R49, 0x1, R48 ;  /* 0x0000000131317824 */ /* 0x000fca00078e0230 */
[----:B------:R0:W-:Y:S02]  /*3bf0*/  STG.E [R30.64], R49 ;  /* 0x000000311e007986 */ /* 0x0001e4000c101906 */
.L_x_11328:
[----:B------:R1:W5:Y:S04]  /*3c00*/  @P6 LDG.E.128 R44, [R34.64] ;  /* 0x00000006222c6981 */ /* 0x000368000c1e1d00 */
        /* <DEDUP_REMOVED lines=14> */
.L_x_11330:
[----:B-1----:R-:W-:Y:S02]  /*3cf0*/  IMAD.MOV.U32 R103, RZ, RZ, R24 ;  /* 0x000000ffff677224 */ /* 0x002fe400078e0018 */
.L_x_11331:
[----:B------:R-:W-:Y:S05]  /*3d00*/  BSYNC B1 ;  /* 0x0000000000017941 */ /* 0x000fea0003800000 */
.L_x_11329:
        /* <DEDUP_REMOVED lines=16> */
.L_x_11335:
[----:B------:R-:W-:Y:S05]  /*3e10*/  BSYNC B2 ;  /* 0x0000000000027941 */ /* 0x000fea0003800000 */
.L_x_11334:
        /* <DEDUP_REMOVED lines=44> */
.L_x_11333:
[----:B------:R-:W-:Y:S05]  /*40e0*/  BSYNC B1 ;  /* 0x0000000000017941 */ /* 0x000fea0003800000 */
.L_x_11332:
[----:B------:R-:W0:Y:S01]  /*40f0*/  I2F.U32 R32, R103 ;  /* 0x0000006700207306 */ /* 0x000e220000201000 */
[----:B-----5:R-:W-:Y:S02]  /*4100*/  FMUL.FTZ R28, R28, c[0x0][0x1e8] ;  /* 0x00007a001c1c7a20 */ /* 0x020fe40000410000 */
        /* <DEDUP_REMOVED lines=9> */
.L_x_11336:
        /* <DEDUP_REMOVED lines=12> */
.L_x_11339:
[----:B------:R-:W-:Y:S02]  /*4260*/  IMAD.MOV.U32 R28, RZ, RZ, R24 ;  /* 0x000000ffff1c7224 */ /* 0x000fe400078e0018 */
.L_x_11340:
[----:B------:R-:W-:Y:S05]  /*4270*/  BSYNC B1 ;  /* 0x0000000000017941 */ /* 0x000fea0003800000 */
.L_x_11338:
        /* <DEDUP_REMOVED lines=16> */
.L_x_11344:
[----:B------:R-:W-:Y:S05]  /*4380*/  BSYNC B2 ;  /* 0x0000000000027941 */ /* 0x000fea0003800000 */
.L_x_11343:
        /* <DEDUP_REMOVED lines=44> */
.L_x_11342:
[----:B------:R-:W-:Y:S05]  /*4650*/  BSYNC B1 ;  /* 0x0000000000017941 */ /* 0x000fea0003800000 */
.L_x_11341:
        /* <DEDUP_REMOVED lines=8> */
.L_x_11337:
        /* <DEDUP_REMOVED lines=12> */
.L_x_11346:
[----:B------:R-:W-:Y:S02]  /*47a0*/  IMAD.MOV.U32 R28, RZ, RZ, R24 ;  /* 0x000000ffff1c7224 */ /* 0x000fe400078e0018 */
.L_x_11347:
[----:B------:R-:W-:Y:S05]  /*47b0*/  BSYNC B1 ;  /* 0x0000000000017941 */ /* 0x000fea0003800000 */
.L_x_11345:
        /* <DEDUP_REMOVED lines=16> */
.L_x_11351:
[----:B------:R-:W-:Y:S05]  /*48c0*/  BSYNC B2 ;  /* 0x0000000000027941 */ /* 0x000fea0003800000 */
.L_x_11350:
        /* <DEDUP_REMOVED lines=44> */
.L_x_11349:
[----:B------:R-:W-:Y:S05]  /*4b90*/  BSYNC B1 ;  /* 0x0000000000017941 */ /* 0x000fea0003800000 */
.L_x_11348:
        /* <DEDUP_REMOVED lines=11> */
.L_x_11352:
        /* <DEDUP_REMOVED lines=12> */
.L_x_11355:
[----:B------:R-:W-:Y:S02]  /*4d10*/  IMAD.MOV.U32 R103, RZ, RZ, R24 ;  /* 0x000000ffff677224 */ /* 0x000fe400078e0018 */
.L_x_11356:
[----:B------:R-:W-:Y:S05]  /*4d20*/  BSYNC B1 ;  /* 0x0000000000017941 */ /* 0x000fea0003800000 */
.L_x_11354:
        /* <DEDUP_REMOVED lines=16> */
.L_x_11360:
[----:B------:R-:W-:Y:S05]  /*4e30*/  BSYNC B2 ;  /* 0x0000000000027941 */ /* 0x000fea0003800000 */
.L_x_11359:
        /* <DEDUP_REMOVED lines=44> */
.L_x_11358:
[----:B------:R-:W-:Y:S05]  /*5100*/  BSYNC B1 ;  /* 0x0000000000017941 */ /* 0x000fea0003800000 */
.L_x_11357:
        /* <DEDUP_REMOVED lines=8> */
.L_x_11353:
        /* <DEDUP_REMOVED lines=12> */
.L_x_11362:
[----:B------:R-:W-:Y:S02]  /*5250*/  IMAD.MOV.U32 R103, RZ, RZ, R24 ;  /* 0x000000ffff677224 */ /* 0x000fe400078e0018 */
.L_x_11363:
[----:B------:R-:W-:Y:S05]  /*5260*/  BSYNC B1 ;  /* 0x0000000000017941 */ /* 0x000fea0003800000 */
.L_x_11361:
        /* <DEDUP_REMOVED lines=16> */
.L_x_11367:
[----:B------:R-:W-:Y:S05]  /*5370*/  BSYNC B2 ;  /* 0x0000000000027941 */ /* 0x000fea0003800000 */
.L_x_11366:
        /* <DEDUP_REMOVED lines=44> */
.L_x_11365:
[----:B------:R-:W-:Y:S05]  /*5640*/  BSYNC B1 ;  /* 0x0000000000017941 */ /* 0x000fea0003800000 */
.L_x_11364:
        /* <DEDUP_REMOVED lines=11> */
.L_x_11368:
        /* <DEDUP_REMOVED lines=12> */
.L_x_11371:
[----:B------:R-:W-:Y:S02]  /*57c0*/  IMAD.MOV.U32 R30, RZ, RZ, R24 ;  /* 0x000000ffff1e7224 */ /* 0x000fe400078e0018 */
.L_x_11372:
[----:B------:R-:W-:Y:S05]  /*57d0*/  BSYNC B1 ;  /* 0x0000000000017941 */ /* 0x000fea0003800000 */
.L_x_11370:
        /* <DEDUP_REMOVED lines=16> */
.L_x_11376:
[----:B------:R-:W-:Y:S05]  /*58e0*/  BSYNC B2 ;  /* 0x0000000000027941 */ /* 0x000fea0003800000 */
.L_x_11375:
        /* <DEDUP_REMOVED lines=44> */
.L_x_11374:
[----:B------:R-:W-:Y:S05]  /*5bb0*/  BSYNC B1 ;  /* 0x0000000000017941 */ /* 0x000fea0003800000 */
.L_x_11373:
        /* <DEDUP_REMOVED lines=8> */
.L_x_11369:
        /* <DEDUP_REMOVED lines=12> */
.L_x_11378:
[----:B------:R-:W-:Y:S02]  /*5d00*/  IMAD.MOV.U32 R30, RZ, RZ, R24 ;  /* 0x000000ffff1e7224 */ /* 0x000fe400078e0018 */
.L_x_11379:
[----:B------:R-:W-:Y:S05]  /*5d10*/  BSYNC B1 ;  /* 0x0000000000017941 */ /* 0x000fea0003800000 */
.L_x_11377:
        /* <DEDUP_REMOVED lines=16> */
.L_x_11383:
[----:B------:R-:W-:Y:S05]  /*5e20*/  BSYNC B2 ;  /* 0x0000000000027941 */ /* 0x000fea0003800000 */
.L_x_11382:
        /* <DEDUP_REMOVED lines=44> */
.L_x_11381:
[----:B------:R-:W-:Y:S05]  /*60f0*/  BSYNC B1 ;  /* 0x0000000000017941 */ /* 0x000fea0003800000 */
.L_x_11380:
        /* <DEDUP_REMOVED lines=11> */
.L_x_11384:
        /* <DEDUP_REMOVED lines=12> */
.L_x_11387:
[----:B------:R-:W-:Y:S02]  /*6270*/  IMAD.MOV.U32 R103, RZ, RZ, R24 ;  /* 0x000000ffff677224 */ /* 0x000fe400078e0018 */
.L_x_11388:
[----:B------:R-:W-:Y:S05]  /*6280*/  BSYNC B1 ;  /* 0x0000000000017941 */ /* 0x000fea0003800000 */
.L_x_11386:
        /* <DEDUP_REMOVED lines=18> */
.L_x_11392:
[----:B------:R-:W-:Y:S05]  /*63b0*/  BSYNC B2 ;  /* 0x0000000000027941 */ /* 0x000fea0003800000 */
.L_x_11391:
        /* <DEDUP_REMOVED lines=44> */
.L_x_11390:
[----:B------:R-:W-:Y:S05]  /*6680*/  BSYNC B1 ;  /* 0x0000000000017941 */ /* 0x000fea0003800000 */
.L_x_11389:
        /* <DEDUP_REMOVED lines=8> */
.L_x_11385:
[----:B------:R-:W-:Y:S01]  /*6710*/  SEL R28, RZ, 0x1000000, P5 ;  /* 0x01000000ff1c7807 */ /* 0x000fe20002800000 */
[----:B------:R-:W-:Y:S01]  /*6720*/  IMAD.WIDE.U32 R110, R104, R105, c[0x0][0x188] ;  /* 0x00006200686e7625 */ /* 0x000fe200078e0069 */
[----:B------:R-:W-:Y:S02]  /*6730*/  SEL R29, RZ, 0x10000, P4 ;  /* 0x00010000ff1d7807 */ /* 0x000fe40002000000 */
[----:B------:R-:W-:Y:S02]  /*6740*/  SEL R30, RZ, 0x100, P3 ;  /* 0x00000100ff1e7807 */ /* 0x000fe40001800000 */
[----:B------:R-:W-:Y:S01]  /*6750*/  SEL R31, RZ, 0x1, P2 ;  /* 0x00000001ff1f7807 */ /* 0x000fe20001000000 */
[----:B------:R0:W-:Y:S01]  /*6760*/  STG.E.128 [R110.64], R32 ;  /* 0x000000206e007986 */ /* 0x0001e2000c101d06 */
[----:B------:R-:W-:Y:S02]  /*6770*/  IADD3 R28, R30, R28, R29 ;  /* 0x0000001c1e1c7210 */ /* 0x000fe40007ffe01d */
        /* <DEDUP_REMOVED lines=13> */
[----:B------:R-:W-:Y:S02]  /*6850*/  LOP3.LUT R110, R72, 0xff, RZ, 0xc0, !PT ;  /* 0x000000ff486e7812 */ /* 0x000fe400078ec0ff */
[----:B------:R-:W-:-:S05]  /*6860*/  LEA R30, R30, R31, 0x18 ;  /* 0x0000001f1e1e7211 */ /* 0x000fca00078ec0ff */
[----:B------:R-:W-:Y:S02]  /*6870*/  IMAD R103, R103, 0x100, R30 ;  /* 0x0000010067677824 */ /* 0x000fe400078e021e */
[----:B------:R-:W-:-:S04]  /*6880*/  IMAD.WIDE.U32 R30, R104, R109, c[0x0][0x198] ;  /* 0x00006600681e7625 */ /* 0x000fc800078e006d */
[----:B------:R-:W-:-:S05]  /*6890*/  IMAD.IADD R103, R103, 0x1, R110 ;  /* 0x0000000167677824 */ /* 0x000fca00078e026e */
[----:B------:R0:W-:Y:S02]  /*68a0*/  STG.E [R30.64], R103 ;  /* 0x000000671e007986 */ /* 0x0001e4000c101906 */
.L_x_11393:
        /* <DEDUP_REMOVED lines=15> */
.L_x_11395:
[----:B-1----:R-:W-:Y:S02]  /*69a0*/  IMAD.MOV.U32 R103, RZ, RZ, R24 ;  /* 0x000000ffff677224 */ /* 0x002fe400078e0018 */
.L_x_11396:
[----:B------:R-:W-:Y:S05]  /*69b0*/  BSYNC B1 ;  /* 0x0000000000017941 */ /* 0x000fea0003800000 */
.L_x_11394:
        /* <DEDUP_REMOVED lines=16> */
.L_x_11400:
[----:B------:R-:W-:Y:S05]  /*6ac0*/  BSYNC B2 ;  /* 0x0000000000027941 */ /* 0x000fea0003800000 */
.L_x_11399:
        /* <DEDUP_REMOVED lines=44> */
.L_x_11398:
[----:B------:R-:W-:Y:S05]  /*6d90*/  BSYNC B1 ;  /* 0x0000000000017941 */ /* 0x000fea0003800000 */
.L_x_11397:
[----:B------:R-:W0:Y:S01]  /*6da0*/  I2F.U32 R48, R103 ;  /* 0x0000006700307306 */ /* 0x000e220000201000 */
[----:B-----5:R-:W-:Y:S02]  /*6db0*/  FMUL.FTZ R28, R28, c[0x0][0x1e8] ;  /* 0x00007a001c1c7a20 */ /* 0x020fe40000410000 */
        /* <DEDUP_REMOVED lines=9> */
.L_x_11401:
        /* <DEDUP_REMOVED lines=12> */
.L_x_11404:
[----:B------:R-:W-:Y:S02]  /*6f10*/  IMAD.MOV.U32 R103, RZ, RZ, R24 ;  /* 0x000000ffff677224 */ /* 0x000fe400078e0018 */
.L_x_11405:
[----:B------:R-:W-:Y:S05]  /*6f20*/  BSYNC B1 ;  /* 0x0000000000017941 */ /* 0x000fea0003800000 */
.L_x_11403:
        /* <DEDUP_REMOVED lines=16> */
.L_x_11409:
[----:B------:R-:W-:Y:S05]  /*7030*/  BSYNC B2 ;  /* 0x0000000000027941 */ /* 0x000fea0003800000 */
.L_x_11408:
        /* <DEDUP_REMOVED lines=44> */
.L_x_11407:
[----:B------:R-:W-:Y:S05]  /*7300*/  BSYNC B1 ;  /* 0x0000000000017941 */ /* 0x000fea0003800000 */
.L_x_11406:
        /* <DEDUP_REMOVED lines=8> */
.L_x_11402:
        /* <DEDUP_REMOVED lines=12> */
.L_x_11411:
[----:B------:R-:W-:Y:S02]  /*7450*/  MOV R103, R24 ;  /* 0x0000001800677202 */ /* 0x000fe40000000f00 */
.L_x_11412:
[----:B------:R-:W-:Y:S05]  /*7460*/  BSYNC B1 ;  /* 0x0000000000017941 */ /* 0x000fea0003800000 */
.L_x_11410:
        /* <DEDUP_REMOVED lines=16> */
.L_x_11416:
[----:B------:R-:W-:Y:S05]  /*7570*/  BSYNC B2 ;  /* 0x0000000000027941 */ /* 0x000fea0003800000 */
.L_x_11415:
        /* <DEDUP_REMOVED lines=44> */
.L_x_11414:
[----:B------:R-:W-:Y:S05]  /*7840*/  BSYNC B1 ;  /* 0x0000000000017941 */ /* 0x000fea0003800000 */
.L_x_11413:
        /* <DEDUP_REMOVED lines=11> */
.L_x_11417:
        /* <DEDUP_REMOVED lines=12> */
.L_x_11420:
[----:B------:R-:W-:Y:S02]  /*79c0*/  MOV R103, R24 ;  /* 0x0000001800677202 */ /* 0x000fe40000000f00 */
.L_x_11421:
[----:B------:R-:W-:Y:S05]  /*79d0*/  BSYNC B1 ;  /* 0x0000000000017941 */ /* 0x000fea0003800000 */
.L_x_11419:
        /* <DEDUP_REMOVED lines=16> */
.L_x_11425:
[----:B------:R-:W-:Y:S05]  /*7ae0*/  BSYNC B2 ;  /* 0x0000000000027941 */ /* 0x000fea0003800000 */
.L_x_11424:
        /* <DEDUP_REMOVED lines=44> */
.L_x_11423:
[----:B------:R-:W-:Y:S05]  /*7db0*/  BSYNC B1 ;  /* 0x0000000000017941 */ /* 0x000fea0003800000 */
.L_x_11422:
        /* <DEDUP_REMOVED lines=8> */
.L_x_11418:
        /* <DEDUP_REMOVED lines=12> */
.L_x_11427:
[----:B------:R-:W-:Y:S02]  /*7f00*/  IMAD.MOV.U32 R103, RZ, RZ, R24 ;  /* 0x000000ffff677224 */ /* 0x000fe400078e0018 */
.L_x_11428:
[----:B------:R-:W-:Y:S05]  /*7f10*/  BSYNC B1 ;  /* 0x0000000000017941 */ /* 0x000fea0003800000 */
.L_x_11426:
        /* <DEDUP_REMOVED lines=16> */
.L_x_11432:
[----:B------:R-:W-:Y:S05]  /*8020*/  BSYNC B2 ;  /* 0x0000000000027941 */ /* 0x000fea0003800000 */
.L_x_11431:
        /* <DEDUP_REMOVED lines=44> */
.L_x_11430:
[----:B------:R-:W-:Y:S05]  /*82f0*/  BSYNC B1 ;  /* 0x0000000000017941 */ /* 0x000fea0003800000 */
.L_x_11429:
        /* <DEDUP_REMOVED lines=11> */
.L_x_11433:
        /* <DEDUP_REMOVED lines=12> */
.L_x_11436:
[----:B------:R-:W-:Y:S02]  /*8470*/  IMAD.MOV.U32 R103, RZ, RZ, R24 ;  /* 0x000000ffff677224 */ /* 0x000fe400078e0018 */
.L_x_11437:
[----:B------:R-:W-:Y:S05]  /*8480*/  BSYNC B1 ;  /* 0x0000000000017941 */ /* 0x000fea0003800000 */
.L_x_11435:
        /* <DEDUP_REMOVED lines=16> */
.L_x_11441:
[----:B------:R-:W-:Y:S05]  /*8590*/  BSYNC B2 ;  /* 0x0000000000027941 */ /* 0x000fea0003800000 */
.L_x_11440:
        /* <DEDUP_REMOVED lines=44> */
.L_x_11439:
[----:B------:R-:W-:Y:S05]  /*8860*/  BSYNC B1 ;  /* 0x0000000000017941 */ /* 0x000fea0003800000 */
.L_x_11438:
        /* <DEDUP_REMOVED lines=8> */
.L_x_11434:
        /* <DEDUP_REMOVED lines=12> */
.L_x_11443:
[----:B------:R-:W-:Y:S02]  /*89b0*/  MOV R103, R24 ;  /* 0x0000001800677202 */ /* 0x000fe40000000f00 */
.L_x_11444:
[----:B------:R-:W-:Y:S05]  /*89c0*/  BSYNC B1 ;  /* 0x0000000000017941 */ /* 0x000fea0003800000 */
.L_x_11442:
        /* <DEDUP_REMOVED lines=16> */
.L_x_11448:
[----:B------:R-:W-:Y:S05]  /*8ad0*/  BSYNC B2 ;  /* 0x0000000000027941 */ /* 0x000fea0003800000 */
.L_x_11447:
        /* <DEDUP_REMOVED lines=44> */
.L_x_11446:
[----:B------:R-:W-:Y:S05]  /*8da0*/  BSYNC B1 ;  /* 0x0000000000017941 */ /* 0x000fea0003800000 */
.L_x_11445:
        /* <DEDUP_REMOVED lines=11> */
.L_x_11449:
        /* <DEDUP_REMOVED lines=12> */
.L_x_11452:
[----:B------:R-:W-:Y:S02]  /*8f20*/  MOV R103, R24 ;  /* 0x0000001800677202 */ /* 0x000fe40000000f00 */
.L_x_11453:
[----:B------:R-:W-:Y:S05]  /*8f30*/  BSYNC B1 ;  /* 0x0000000000017941 */ /* 0x000fea0003800000 */
.L_x_11451:
        /* <DEDUP_REMOVED lines=18> */
.L_x_11457:
[----:B------:R-:W-:Y:S05]  /*9060*/  BSYNC B2 ;  /* 0x0000000000027941 */ /* 0x000fea0003800000 */
.L_x_11456:
        /* <DEDUP_REMOVED lines=44> */
.L_x_11455:
[----:B------:R-:W-:Y:S05]  /*9330*/  BSYNC B1 ;  /* 0x0000000000017941 */ /* 0x000fea0003800000 */
.L_x_11454:
        /* <DEDUP_REMOVED lines=8> */
.L_x_11450:
        /* <DEDUP_REMOVED lines=16> */
[----:B0-----:R-:W-:Y:S02]  /*94c0*/  SHF.L.U32 R51, R76, 0x10, RZ ;  /* 0x000000104c337819 */ /* 0x001fe400000006ff */
[----:B------:R-:W-:Y:S02]  /*94d0*/  LOP3.LUT R50, R77, 0xffff, RZ, 0xc0, !PT ;  /* 0x0000ffff4d327812 */ /* 0x000fe400078ec0ff */
[----:B------:R-:W-:-:S05]  /*94e0*/  LOP3.LUT R51, R51, 0xff0000, RZ, 0xc0, !PT ;  /* 0x00ff000033337812 */ /* 0x000fca00078ec0ff */
[----:B------:R-:W-:Y:S01]  /*94f0*/  IMAD R50, R50, 0x1000000, R51 ;  /* 0x0100000032327824 */ /* 0x000fe200078e0233 */
[----:B------:R-:W-:-:S05]  /*9500*/  LOP3.LUT R51, R74, 0xff, RZ, 0xc0, !PT ;  /* 0x000000ff4a337812 */ /* 0x000fca00078ec0ff */
[----:B------:R-:W-:Y:S01]  /*9510*/  IMAD R50, R51, 0x100, R50 ;  /* 0x0000010033327824 */ /* 0x000fe200078e0232 */
[----:B------:R-:W-:-:S05]  /*9520*/  LOP3.LUT R51, R72, 0xff, RZ, 0xc0, !PT ;  /* 0x000000ff48337812 */ /* 0x000fca00078ec0ff */
[----:B------:R-:W-:Y:S02]  /*9530*/  IMAD.IADD R103, R50, 0x1, R51 ;  /* 0x0000000132677824 */ /* 0x000fe400078e0233 */
[----:B------:R-:W-:-:S05]  /*9540*/  IMAD.WIDE.U32 R50, R116, R109, c[0x0][0x198] ;  /* 0x0000660074327625 */ /* 0x000fca00078e006d */
[----:B------:R0:W-:Y:S02]  /*9550*/  STG.E [R50.64], R103 ;  /* 0x0000006732007986 */ /* 0x0001e4000c101906 */
.L_x_11458:
[----:B------:R1:W5:Y:S04]  /*9560*/  @P6 LDG.E.128 R44, [R112.64] ;  /* 0x00000006702c6981 */ /* 0x000368000c1e1d00 */
[----:B------:R1:W5:Y:S04]  /*9570*/  @P0 LDG.E.128 R40, [R110.64] ;  /* 0x000000066e280981 */ /* 0x000368000c1e1d00 */
        /* <DEDUP_REMOVED lines=13> */
.L_x_11460:
[----:B-1----:R-:W-:Y:S02]  /*9650*/  IMAD.MOV.U32 R103, RZ, RZ, R24 ;  /* 0x000000ffff677224 */ /* 0x002fe400078e0018 */
.L_x_11461:
[----:B------:R-:W-:Y:S05]  /*9660*/  BSYNC B1 ;  /* 0x0000000000017941 */ /* 0x000fea0003800000 */
.L_x_11459:
        /* <DEDUP_REMOVED lines=16> */
.L_x_11465:
[----:B------:R-:W-:Y:S05]  /*9770*/  BSYNC B2 ;  /* 0x0000000000027941 */ /* 0x000fea0003800000 */
.L_x_11464:
        /* <DEDUP_REMOVED lines=44> */
.L_x_11463:
[----:B------:R-:W-:Y:S05]  /*9a40*/  BSYNC B1 ;  /* 0x0000000000017941 */ /* 0x000fea0003800000 */
.L_x_11462:
        /* <DEDUP_REMOVED lines=11> */
.L_x_11466:
        /* <DEDUP_REMOVED lines=12> */
.L_x_11469:
[----:B------:R-:W-:Y:S02]  /*9bc0*/  IMAD.MOV.U32 R103, RZ, RZ, R24 ;  /* 0x000000ffff677224 */ /* 0x000fe400078e0018 */
.L_x_11470:
[----:B------:R-:W-:Y:S05]  /*9bd0*/  BSYNC B1 ;  /* 0x0000000000017941 */ /* 0x000fea0003800000 */
.L_x_11468:
        /* <DEDUP_REMOVED lines=16> */
.L_x_11474:
[----:B------:R-:W-:Y:S05]  /*9ce0*/  BSYNC B2 ;  /* 0x0000000000027941 */ /* 0x000fea0003800000 */
.L_x_11473:
        /* <DEDUP_REMOVED lines=44> */
.L_x_11472:
[----:B------:R-:W-:Y:S05]  /*9fb0*/  BSYNC B1 ;  /* 0x0000000000017941 */ /* 0x000fea0003800000 */
.L_x_11471:
        /* <DEDUP_REMOVED lines=8> */
.L_x_11467:
        /* <DEDUP_REMOVED lines=12> */
.L_x_11476:
[----:B------:R-:W-:Y:S02]  /*a100*/  IMAD.MOV.U32 R103, RZ, RZ, R24 ;  /* 0x000000ffff677224 */ /* 0x000fe400078e0018 */
.L_x_11477:
[----:B------:R-:W-:Y:S05]  /*a110*/  BSYNC B1 ;  /* 0x0000000000017941 */ /* 0x000fea0003800000 */
.L_x_11475:
        /* <DEDUP_REMOVED lines=16> */
.L_x_11481:
[----:B------:R-:W-:Y:S05]  /*a220*/  BSYNC B2 ;  /* 0x0000000000027941 */ /* 0x000fea0003800000 */
.L_x_11480:
        /* <DEDUP_REMOVED lines=44> */
.L_x_11479:
[----:B------:R-:W-:Y:S05]  /*a4f0*/  BSYNC B1 ;  /* 0x0000000000017941 */ /* 0x000fea0003800000 */
.L_x_11478:
        /* <DEDUP_REMOVED lines=11> */
.L_x_11482:
        /* <DEDUP_REMOVED lines=12> */
.L_x_11485:
[----:B------:R-:W-:Y:S02]  /*a670*/  IMAD.MOV.U32 R103, RZ, RZ, R24 ;  /* 0x000000ffff677224 */ /* 0x000fe400078e0018 */
.L_x_11486:
[----:B------:R-:W-:Y:S05]  /*a680*/  BSYNC B1 ;  /* 0x0000000000017941 */ /* 0x000fea0003800000 */
.L_x_11484:
        /* <DEDUP_REMOVED lines=16> */
.L_x_11490:
[----:B------:R-:W-:Y:S05]  /*a790*/  BSYNC B2 ;  /* 0x0000000000027941 */ /* 0x000fea0003800000 */
.L_x_11489:
        /* <DEDUP_REMOVED lines=44> */
.L_x_11488:
[----:B------:R-:W-:Y:S05]  /*aa60*/  BSYNC B1 ;  /* 0x0000000000017941 */ /* 0x000fea0003800000 */
.L_x_11487:
        /* <DEDUP_REMOVED lines=8> */
.L_x_11483:
        /* <DEDUP_REMOVED lines=12> */
.L_x_11492:
[----:B------:R-:W-:Y:S02]  /*abb0*/  IMAD.MOV.U32 R103, RZ, RZ, R24 ;  /* 0x000000ffff677224 */ /* 0x000fe400078e0018 */
.L_x_11493:
[----:B------:R-:W-:Y:S05]  /*abc0*/  BSYNC B1 ;  /* 0x0000000000017941 */ /* 0x000fea0003800000 */
.L_x_11491:
        /* <DEDUP_REMOVED lines=16> */
.L_x_11497:
[----:B------:R-:W-:Y:S05]  /*acd0*/  BSYNC B2 ;  /* 0x0000000000027941 */ /* 0x000fea0003800000 */
.L_x_11496:
        /* <DEDUP_REMOVED lines=44> */
.L_x_11495:
[----:B------:R-:W-:Y:S05]  /*afa0*/  BSYNC B1 ;  /* 0x0000000000017941 */ /* 0x000fea0003800000 */
.L_x_11494:
        /* <DEDUP_REMOVED lines=11> */
.L_x_11498:
        /* <DEDUP_REMOVED lines=12> */
.L_x_11501:
[----:B------:R-:W-:Y:S02]  /*b120*/  IMAD.MOV.U32 R103, RZ, RZ, R24 ;  /* 0x000000ffff677224 */ /* 0x000fe400078e0018 */
.L_x_11502:
[----:B------:R-:W-:Y:S05]  /*b130*/  BSYNC B1 ;  /* 0x0000000000017941 */ /* 0x000fea0003800000 */
.L_x_11500:
        /* <DEDUP_REMOVED lines=16> */
.L_x_11506:
[----:B------:R-:W-:Y:S05]  /*b240*/  BSYNC B2 ;  /* 0x0000000000027941 */ /* 0x000fea0003800000 */
.L_x_11505:
        /* <DEDUP_REMOVED lines=44> */
.L_x_11504:
[----:B------:R-:W-:Y:S05]  /*b510*/  BSYNC B1 ;  /* 0x0000000000017941 */ /* 0x000fea0003800000 */
.L_x_11503:
        /* <DEDUP_REMOVED lines=8> */
.L_x_11499:
        /* <DEDUP_REMOVED lines=12> */
.L_x_11508:
[----:B------:R-:W-:Y:S02]  /*b660*/  IMAD.MOV.U32 R103, RZ, RZ, R24 ;  /* 0x000000ffff677224 */ /* 0x000fe400078e0018 */
.L_x_11509:
[----:B------:R-:W-:Y:S05]  /*b670*/  BSYNC B1 ;  /* 0x0000000000017941 */ /* 0x000fea0003800000 */
.L_x_11507:
        /* <DEDUP_REMOVED lines=16> */
.L_x_11513:
[----:B------:R-:W-:Y:S05]  /*b780*/  BSYNC B2 ;  /* 0x0000000000027941 */ /* 0x000fea0003800000 */
.L_x_11512:
        /* <DEDUP_REMOVED lines=44> */
.L_x_11511:
[----:B------:R-:W-:Y:S05]  /*ba50*/  BSYNC B1 ;  /* 0x0000000000017941 */ /* 0x000fea0003800000 */
.L_x_11510:
        /* <DEDUP_REMOVED lines=11> */
.L_x_11514:
        /* <DEDUP_REMOVED lines=12> */
.L_x_11517:
[----:B------:R-:W-:Y:S02]  /*bbd0*/  IMAD.MOV.U32 R118, RZ, RZ, R24 ;  /* 0x000000ffff767224 */ /* 0x000fe400078e0018 */
.L_x_11518:
[----:B------:R-:W-:Y:S05]  /*bbe0*/  BSYNC B1 ;  /* 0x0000000000017941 */ /* 0x000fea0003800000 */
.L_x_11516:
        /* <DEDUP_REMOVED lines=16> */
.L_x_11522:
[----:B------:R-:W-:Y:S05]  /*bcf0*/  BSYNC B2 ;  /* 0x0000000000027941 */ /* 0x000fea0003800000 */
.L_x_11521:
        /* <DEDUP_REMOVED lines=44> */
.L_x_11520:
[----:B------:R-:W-:Y:S05]  /*bfc0*/  BSYNC B1 ;  /* 0x0000000000017941 */ /* 0x000fea0003800000 */
.L_x_11519:
        /* <DEDUP_REMOVED lines=8> */
.L_x_11515:
[----:B------:R-:W-:Y:S01]  /*c050*/  ISETP.NE.AND P0, PT, R108, RZ, PT ;  /* 0x000000ff6c00720c */ /* 0x000fe20003f05270 */
[----:B------:R-:W-:Y:S01]  /*c060*/  FADD.FTZ R108, RZ, R36 ;  /* 0x00000024ff6c7221 */ /* 0x000fe20000010000 */
[----:B------:R-:W-:Y:S02]  /*c070*/  SEL R110, RZ, 0x100, P3 ;  /* 0x00000100ff6e7807 */ /* 0x000fe40001800000 */
[----:B------:R-:W-:Y:S01]  /*c080*/  SEL R114, RZ, 0x1, P2 ;  /* 0x00000001ff727807 */ /* 0x000fe20001000000 */
[----:B------:R-:W-:Y:S01]  /*c090*/  FADD.FTZ R107, R108, R37 ;  /* 0x000000256c6b7221 */ /* 0x000fe20000010000 */
[----:B------:R-:W-:-:S03]  /*c0a0*/  ISETP.NE.AND P1, PT, R101, RZ, PT ;  /* 0x000000ff6500720c */ /* 0x000fc60003f25270 */
[----:B------:R-:W-:-:S04]  /*c0b0*/  FADD.FTZ R108, R107, R38 ;  /* 0x000000266b6c7221 */ /* 0x000fc80000010000 */
[----:B------:R-:W-:-:S04]  /*c0c0*/  FADD.FTZ R107, R108, R39 ;  /* 0x000000276c6b7221 */ /* 0x000fc80000010000 */
[----:B------:R-:W-:-:S04]  /*c0d0*/  FADD.FTZ R108, R107, R32 ;  /* 0x000000206b6c7221 */ /* 0x000fc80000010000 */
[----:B------:R-:W-:-:S04]  /*c0e0*/  FADD.FTZ R107, R108, R33 ;  /* 0x000000216c6b7221 */ /* 0x000fc80000010000 */
[----:B------:R-:W-:Y:S01]  /*c0f0*/  FADD.FTZ R108, R107, R34 ;  /* 0x000000226b6c7221 */ /* 0x000fe20000010000 */
[----:B------:R-:W-:-:S03]  /*c100*/  SEL R107, RZ, 0x1000000, P5 ;  /* 0x01000000ff6b7807 */ /* 0x000fc60002800000 */
[----:B------:R-:W-:Y:S01]  /*c110*/  FADD.FTZ R111, R108, R35 ;  /* 0x000000236c6f7221 */ /* 0x000fe20000010000 */
[----:B------:R-:W-:-:S03]  /*c120*/  SEL R108, RZ, 0x10000, P4 ;  /* 0x00010000ff6c7807 */ /* 0x000fc60002000000 */
[----:B------:R-:W-:Y:S01]  /*c130*/  FADD.FTZ R112, R111, R28 ;  /* 0x0000001c6f707221 */ /* 0x000fe20000010000 */
[----:B------:R-:W-:-:S03]  /*c140*/  IADD3 R107, R110, R107, R108 ;  /* 0x0000006b6e6b7210 */ /* 0x000fc60007ffe06c */
[----:B------:R-:W-:Y:S01]  /*c150*/  FADD.FTZ R111, R112, R29 ;  /* 0x0000001d706f7221 */ /* 0x000fe20000010000 */
[----:B------:R-:W-:Y:S01]  /*c160*/  IADD3 R107, R107, R114, RZ ;  /* 0x000000726b6b7210 */ /* 0x000fe20007ffe0ff */
[----:B------:R-:W-:-:S04]  /*c170*/  IMAD.WIDE.U32 R112, R104, R105, c[0x0][0x188] ;  /* 0x0000620068707625 */ /* 0x000fc800078e0069 */
[----:B------:R-:W-:Y:S01]  /*c180*/  FADD.FTZ R108, R111, R30 ;  /* 0x0000001e6f6c7221 */ /* 0x000fe20000010000 */
[----:B------:R0:W-:Y:S01]  /*c190*/  STG.E.128 [R112.64], R48 ;  /* 0x0000003070007986 */ /* 0x0001e2000c101d06 */
[----:B------:R-:W-:-:S04]  /*c1a0*/  IMAD.WIDE.U32 R110, R104, R109, c[0x0][0x190] ;  /* 0x00006400686e7625 */ /* 0x000fc800078e006d */
[----:B------:R-:W-:Y:S01]  /*c1b0*/  FADD.FTZ R105, R108, R31 ;  /* 0x0000001f6c697221 */ /* 0x000fe20000010000 */
[----:B------:R0:W-:Y:S03]  /*c1c0*/  STG.E [R110.64], R107 ;  /* 0x0000006b6e007986 */ /* 0x0001e6000c101906 */
[----:B------:R-:W-:-:S04]  /*c1d0*/  FADD.FTZ R108, R105, R48 ;  /* 0x00000030696c7221 */ /* 0x000fc80000010000 */
[----:B------:R-:W-:-:S04]  /*c1e0*/  FADD.FTZ R105, R108, R49 ;  /* 0x000000316c697221 */ /* 0x000fc80000010000 */
[----:B------:R-:W-:Y:S01]  /*c1f0*/  FADD.FTZ R114, R105, R50 ;  /* 0x0000003269727221 */ /* 0x000fe20000010000 */
[----:B------:R-:W-:Y:S05]  /*c200*/  @!P0 BRA `(.L_x_11523) ;  /* 0x000000a000008947 */ /* 0x000fea0003800000 */
[----:B0-----:R-:W-:Y:S01]  /*c210*/  IMAD.U32 R107, R76, 0x10000, RZ ;  /* 0x000100004c6b7824 */ /* 0x001fe200078e00ff */
[----:B------:R-:W-:Y:S02]  /*c220*/  LOP3.LUT R105, R77, 0xffff, RZ, 0xc0, !PT ;  /* 0x0000ffff4d697812 */ /* 0x000fe400078ec0ff */
[----:B------:R-:W-:Y:S02]  /*c230*/  LOP3.LUT R110, R74, 0xff, RZ, 0xc0, !PT ;  /* 0x000000ff4a6e7812 */ /* 0x000fe400078ec0ff */
[----:B------:R-:W-:Y:S02]  /*c240*/  LOP3.LUT R108, R107, 0xff0000, RZ, 0xc0, !PT ;  /* 0x00ff00006b6c7812 */ /* 0x000fe400078ec0ff */
[----:B------:R-:W-:-:S03]  /*c250*/  LOP3.LUT R112, R72, 0xff, RZ, 0xc0, !PT ;  /* 0x000000ff48707812 */ /* 0x000fc600078ec0ff */
[----:B------:R-:W-:Y:S02]  /*c260*/  IMAD R105, R105, 0x1000000, R108 ;  /* 0x0100000069697824 */ /* 0x000fe400078e026c */
[----:B------:R-:W-:-:S04]  /*c270*/  IMAD.WIDE.U32 R108, R109, R104, c[0x0][0x198] ;  /* 0x000066006d6c7625 */ /* 0x000fc800078e0068 */
[----:B------:R-:W-:-:S05]  /*c280*/  IMAD R105, R110, 0x100, R105 ;  /* 0x000001006e697824 */ /* 0x000fca00078e0269 */
[----:B------:R-:W-:-:S05]  /*c290*/  IADD3 R105, R105, R112, RZ ;  /* 0x0000007069697210 */ /* 0x000fca0007ffe0ff */
[----:B------:R0:W-:Y:S02]  /*c2a0*/  STG.E [R108.64], R105 ;  /* 0x000000696c007986 */ /* 0x0001e4000c101906 */
.L_x_11523:
[----:B0-----:R-:W-:Y:S01]  /*c2b0*/  FADD.FTZ R107, R114, R51 ;  /* 0x00000033726b7221 */ /* 0x001fe20000010000 */
[----:B------:R-:W-:Y:S05]  /*c2c0*/  BRA.DIV ~URZ, `(.L_x_11524) ;  /* 0x00000a427f007947 */ /* 0x000fea000b800000 */
[----:B------:R0:W1:Y:S02]  /*c2d0*/  SHFL.BFLY PT, R105, R107, 0x1, 0x1f ;  /* 0x0c201f006b697f89 */ /* 0x00006400000e0000 */
.L_x_11528:
        /* <DEDUP_REMOVED lines=52> */
.L_x_11529:
[----:B------:R-:W-:Y:S01]  /*c620*/  FMUL.FTZ R105, R117, R117 ;  /* 0x0000007575697220 */ /* 0x000fe20000410000 */
[----:B------:R-:W-:Y:S01]  /*c630*/  ISETP.NE.AND P0, PT, RZ, UR8, PT ;  /* 0x00000008ff007c0c */ /* 0x000fe2000bf05270 */
[----:B------:R-:W-:Y:S01]  /*c640*/  IMAD.MOV.U32 R109, RZ, RZ, c[0x0][0x1e0] ;  /* 0x00007800ff6d7624 */ /* 0x000fe200078e00ff */
[----:B------:R-:W-:Y:S01]  /*c650*/  SHF.R.U32.HI R111, RZ, 0x1c, R106 ;  /* 0x0000001cff6f7819 */ /* 0x000fe2000001166a */
[----:B-1----:R-:W-:Y:S01]  /*c660*/  FADD.FTZ R112, R112, R107 ;  /* 0x0000006b70707221 */ /* 0x002fe20000010000 */
[----:B------:R-:W-:Y:S01]  /*c670*/  FSEL R108, R105, RZ, P0 ;  /* 0x000000ff696c7208 */ /* 0x000fe20000000000 */
[----:B------:R-:W-:Y:S01]  /*c680*/  IMAD.SHL.U32 R115, R106, 0x10, RZ ;  /* 0x000000106a737824 */ /* 0x000fe200078e00ff */
[----:B------:R-:W-:Y:S01]  /*c690*/  FSEL R110, R117, RZ, !P0 ;  /* 0x000000ff756e7208 */ /* 0x000fe20004000000 */
[----:B------:R-:W-:-:S04]  /*c6a0*/  FFMA.FTZ R105, R112, R109, c[0x0][0x228] ;  /* 0x00008a0070697623 */ /* 0x000fc8000001006d */
[----:B0-----:R-:W-:Y:S01]  /*c6b0*/  FADD.FTZ R107, R105, R108 ;  /* 0x0000006c696b7221 */ /* 0x001fe20000010000 */
[----:B------:R-:W-:Y:S01]  /*c6c0*/  IADD3 R108, P0, R115, c[0x0][0x208], RZ ;  /* 0x00008200736c7a10 */ /* 0x000fe20007f1e0ff */
[----:B------:R-:W-:Y:S02]  /*c6d0*/  IMAD.MOV.U32 R105, RZ, RZ, 0x4 ;  /* 0x00000004ff697424 */ /* 0x000fe400078e00ff */
[----:B------:R-:W-:Y:S01]  /*c6e0*/  FADD.FTZ R36, -R110, R36 ;  /* 0x000000246e247221 */ /* 0x000fe20000010100 */
[----:B------:R-:W-:Y:S01]  /*c6f0*/  IADD3.X R109, R111, c[0x0][0x20c], RZ, P0, !PT ;  /* 0x000083006f6d7a10 */ /* 0x000fe200007fe4ff */
[----:B------:R-:W0:Y:S01]  /*c700*/  MUFU.RSQ R107, R107 ;  /* 0x0000006b006b7308 */ /* 0x000e220000001400 */
[----:B------:R-:W-:-:S04]  /*c710*/  @!P1 IMAD.WIDE R112, R102, R105, c[0x0][0x1a0] ;  /* 0x0000680066709625 */ /* 0x000fc800078e0269 */
[C---:B------:R-:W-:Y:S01]  /*c720*/  FADD.FTZ R120, -R110.reuse, R37 ;  /* 0x000000256e787221 */ /* 0x040fe20000010100 */
[----:B------:R1:W-:Y:S01]  /*c730*/  @!P1 STG.E [R112.64], R117 ;  /* 0x0000007570009986 */ /* 0x0003e2000c101906 */
[C---:B------:R-:W-:Y:S02]  /*c740*/  FADD.FTZ R116, -R110.reuse, R39 ;  /* 0x000000276e747221 */ /* 0x040fe40000010100 */
[----:B------:R-:W-:Y:S02]  /*c750*/  FADD.FTZ R114, -R110, R38 ;  /* 0x000000266e727221 */ /* 0x000fe40000010100 */
[----:B------:R-:W-:-:S04]  /*c760*/  @!P1 IMAD.WIDE R118, R102, R105, c[0x0][0x1a8] ;  /* 0x00006a0066769625 */ /* 0x000fc800078e0269 */
[----:B------:R-:W-:Y:S01]  /*c770*/  FADD.FTZ R122, -R110, R34 ;  /* 0x000000226e7a7221 */ /* 0x000fe20000010100 */
[----:B0-----:R0:W-:Y:S01]  /*c780*/  @!P1 STG.E [R118.64], R107 ;  /* 0x0000006b76009986 */ /* 0x0011e2000c101906 */
[C---:B------:R-:W-:Y:S01]  /*c790*/  FMUL.FTZ R116, R107.reuse, R116 ;  /* 0x000000746b747220 */ /* 0x040fe20000410000 */
[----:B------:R-:W-:Y:S01]  /*c7a0*/  IADD3 R34, R106, 0x20, RZ ;  /* 0x000000206a227810 */ /* 0x000fe20007ffe0ff */
[C---:B------:R-:W-:Y:S02]  /*c7b0*/  FMUL.FTZ R114, R107.reuse, R114 ;  /* 0x000000726b727220 */ /* 0x040fe40000410000 */
[C---:B-1----:R-:W-:Y:S02]  /*c7c0*/  FMUL.FTZ R113, R107.reuse, R120 ;  /* 0x000000786b717220 */ /* 0x042fe40000410000 */
[----:B------:R-:W-:Y:S02]  /*c7d0*/  FMUL.FTZ R112, R107, R36 ;  /* 0x000000246b707220 */ /* 0x000fe40000410000 */
[----:B------:R-:W-:-:S02]  /*c7e0*/  FFMA.FTZ R39, R94, R116, R17 ;  /* 0x000000745e277223 */ /* 0x000fc40000010011 */
[----:B------:R-:W-:Y:S02]  /*c7f0*/  FFMA.FTZ R38, R98, R114, R67 ;  /* 0x0000007262267223 */ /* 0x000fe40000010043 */
[----:B------:R-:W-:Y:S02]  /*c800*/  FFMA.FTZ R37, R100, R113, R19 ;  /* 0x0000007164257223 */ /* 0x000fe40000010013 */
[----:B------:R-:W-:Y:S02]  /*c810*/  FFMA.FTZ R36, R93, R112, R68 ;  /* 0x000000705d247223 */ /* 0x000fe40000010044 */
[C---:B0-----:R-:W-:Y:S01]  /*c820*/  FADD.FTZ R118, -R110.reuse, R32 ;  /* 0x000000206e767221 */ /* 0x041fe20000010100 */
[----:B------:R-:W-:Y:S01]  /*c830*/  IADD3 R32, P0, R115, c[0x0][0x210], RZ ;  /* 0x0000840073207a10 */ /* 0x000fe20007f1e0ff */
[C---:B------:R-:W-:Y:S01]  /*c840*/  FADD.FTZ R120, -R110.reuse, R33 ;  /* 0x000000216e787221 */ /* 0x040fe20000010100 */
[----:B------:R0:W-:Y:S01]  /*c850*/  STG.E.128 [R108.64], R36 ;  /* 0x000000246c007986 */ /* 0x0001e2000c101d06 */
[C---:B------:R-:W-:Y:S01]  /*c860*/  FADD.FTZ R124, -R110.reuse, R35 ;  /* 0x000000236e7c7221 */ /* 0x040fe20000010100 */
[----:B------:R-:W-:Y:S01]  /*c870*/  IADD3.X R33, R111, c[0x0][0x214], RZ, P0, !PT ;  /* 0x000085006f217a10 */ /* 0x000fe200007fe4ff */
[----:B------:R-:W-:-:S02]  /*c880*/  FADD.FTZ R35, -R110, R28 ;  /* 0x0000001c6e237221 */ /* 0x000fc40000010100 */
[C---:B------:R-:W-:Y:S02]  /*c890*/  FADD.FTZ R117, -R110.reuse, R29 ;  /* 0x0000001d6e757221 */ /* 0x040fe40000010100 */
[C---:B------:R-:W-:Y:S02]  /*c8a0*/  FADD.FTZ R119, -R110.reuse, R30 ;  /* 0x0000001e6e777221 */ /* 0x040fe40000010100 */
[----:B------:R-:W-:Y:S02]  /*c8b0*/  FADD.FTZ R121, -R110, R31 ;  /* 0x0000001f6e797221 */ /* 0x000fe40000010100 */
[----:B------:R-:W-:Y:S02]  /*c8c0*/  FFMA.FTZ R31, R87, R116, R16 ;  /* 0x00000074571f7223 */ /* 0x000fe40000010010 */
[----:B------:R-:W-:Y:S01]  /*c8d0*/  FFMA.FTZ R30, R96, R114, R65 ;  /* 0x00000072601e7223 */ /* 0x000fe20000010041 */
[----:B------:R-:W-:Y:S01]  /*c8e0*/  IADD3 R114, R106, 0x40, RZ ;  /* 0x000000406a727810 */ /* 0x000fe20007ffe0ff */
[----:B------:R-:W-:-:S02]  /*c8f0*/  FFMA.FTZ R29, R89, R113, R18 ;  /* 0x00000071591d7223 */ /* 0x000fc40000010012 */
[----:B------:R-:W-:Y:S01]  /*c900*/  FFMA.FTZ R28, R91, R112, R66 ;  /* 0x000000705b1c7223 */ /* 0x000fe20000010042 */
[----:B0-----:R-:W-:Y:S01]  /*c910*/  HFMA2.MMA R109, -RZ, RZ, 0, 9.5367431640625e-07 ;  /* 0x00000010ff6d7435 */ /* 0x001fe200000001ff */
[C---:B------:R-:W-:Y:S02]  /*c920*/  FADD.FTZ R36, -R110.reuse, R49 ;  /* 0x000000316e247221 */ /* 0x040fe40000010100 */
[----:B------:R-:W-:Y:S01]  /*c930*/  FADD.FTZ R112, -R110, R50 ;  /* 0x000000326e707221 */ /* 0x000fe20000010100 */
[----:B------:R0:W-:Y:S01]  /*c940*/  STG.E.128 [R32.64], R28 ;  /* 0x0000001c20007986 */ /* 0x0001e2000c101d06 */
[C---:B------:R-:W-:Y:S02]  /*c950*/  FMUL.FTZ R118, R107.reuse, R118 ;  /* 0x000000766b767220 */ /* 0x040fe40000410000 */
[C---:B------:R-:W-:Y:S02]  /*c960*/  FMUL.FTZ R120, R107.reuse, R120 ;  /* 0x000000786b787220 */ /* 0x040fe40000410000 */
[----:B------:R-:W-:-:S02]  /*c970*/  FMUL.FTZ R49, R107, R122 ;  /* 0x0000007a6b317220 */ /* 0x000fc40000410000 */
[C---:B------:R-:W-:Y:S02]  /*c980*/  FMUL.FTZ R124, R107.reuse, R124 ;  /* 0x0000007c6b7c7220 */ /* 0x040fe40000410000 */
[C---:B------:R-:W-:Y:S02]  /*c990*/  FADD.FTZ R48, -R110.reuse, R48 ;  /* 0x000000306e307221 */ /* 0x040fe40000010100 */
[----:B------:R-:W-:Y:S02]  /*c9a0*/  FADD.FTZ R50, -R110, R51 ;  /* 0x000000336e327221 */ /* 0x000fe40000010100 */
[C---:B------:R-:W-:Y:S02]  /*c9b0*/  FMUL.FTZ R113, R107.reuse, R35 ;  /* 0x000000236b717220 */ /* 0x040fe40000410000 */
[C---:B------:R-:W-:Y:S02]  /*c9c0*/  FMUL.FTZ R117, R107.reuse, R117 ;  /* 0x000000756b757220 */ /* 0x040fe40000410000 */
[----:B------:R-:W-:-:S02]  /*c9d0*/  FMUL.FTZ R119, R107, R119 ;  /* 0x000000776b777220 */ /* 0x000fc40000410000 */
[----:B------:R-:W-:Y:S02]  /*c9e0*/  FMUL.FTZ R121, R107, R121 ;  /* 0x000000796b797220 */ /* 0x000fe40000410000 */
[----:B------:R-:W-:Y:S01]  /*c9f0*/  IMAD.SHL.U32 R106, R104, 0x10, RZ ;  /* 0x00000010686a7824 */ /* 0x000fe200078e00ff */
[----:B------:R-:W-:Y:S01]  /*ca00*/  SHF.R.U32.HI R104, RZ, 0x1c, R104 ;  /* 0x0000001cff687819 */ /* 0x000fe20000011668 */
[----:B------:R-:W-:-:S03]  /*ca10*/  IMAD.WIDE.U32 R38, R34, R109, c[0x0][0x208] ;  /* 0x0000820022267625 */ /* 0x000fc600078e006d */
[----:B------:R-:W-:Y:S01]  /*ca20*/  IADD3 R108, P0, R106, c[0x0][0x208], RZ ;  /* 0x000082006a6c7a10 */ /* 0x000fe20007f1e0ff */
[----:B0-----:R-:W-:Y:S01]  /*ca30*/  FFMA.FTZ R31, R86, R124, R13 ;  /* 0x0000007c561f7223 */ /* 0x001fe2000001000d */
[----:B------:R-:W-:Y:S01]  /*ca40*/  IADD3 R106, P1, R106, c[0x0][0x210], RZ ;  /* 0x000084006a6a7a10 */ /* 0x000fe20007f3e0ff */
[----:B------:R-:W-:Y:S02]  /*ca50*/  FFMA.FTZ R30, R90, R49, R63 ;  /* 0x000000315a1e7223 */ /* 0x000fe4000001003f */
[----:B------:R-:W-:Y:S02]  /*ca60*/  FFMA.FTZ R29, R92, R120, R15 ;  /* 0x000000785c1d7223 */ /* 0x000fe4000001000f */
[----:B------:R-:W-:Y:S02]  /*ca70*/  FFMA.FTZ R28, R85, R118, R64 ;  /* 0x00000076551c7223 */ /* 0x000fe40000010040 */
[----:B------:R-:W-:-:S03]  /*ca80*/  IMAD.WIDE.U32 R122, R34, R109, c[0x0][0x210] ;  /* 0x00008400227a7625 */ /* 0x000fc600078e006d */
[----:B------:R0:W-:Y:S01]  /*ca90*/  STG.E.128 [R38.64], R28 ;  /* 0x0000001c26007986 */ /* 0x0001e2000c101d06 */
[C---:B------:R-:W-:Y:S02]  /*caa0*/  FMUL.FTZ R110, R107.reuse, R48 ;  /* 0x000000306b6e7220 */ /* 0x040fe40000410000 */
[C---:B------:R-:W-:Y:S02]  /*cab0*/  FMUL.FTZ R111, R107.reuse, R36 ;  /* 0x000000246b6f7220 */ /* 0x040fe40000410000 */
[----:B------:R-:W-:Y:S02]  /*cac0*/  FMUL.FTZ R115, R107, R50 ;  /* 0x000000326b737220 */ /* 0x000fe40000410000 */
[----:B------:R-:W-:Y:S02]  /*cad0*/  FFMA.FTZ R35, R79, R124, R12 ;  /* 0x0000007c4f237223 */ /* 0x000fe4000001000c */
[----:B------:R-:W-:Y:S02]  /*cae0*/  FFMA.FTZ R34, R88, R49, R61 ;  /* 0x0000003158227223 */ /* 0x000fe4000001003d */
[----:B------:R-:W-:-:S02]  /*caf0*/  FFMA.FTZ R33, R81, R120, R14 ;  /* 0x0000007851217223 */ /* 0x000fc4000001000e */
[----:B------:R-:W-:Y:S02]  /*cb00*/  FFMA.FTZ R32, R83, R118, R62 ;  /* 0x0000007653207223 */ /* 0x000fe4000001003e */
[----:B------:R-:W-:-:S03]  /*cb10*/  IMAD.WIDE.U32 R36, R114, R109, c[0x0][0x208] ;  /* 0x0000820072247625 */ /* 0x000fc600078e006d */
[----:B------:R1:W-:Y:S01]  /*cb20*/  STG.E.128 [R122.64], R32 ;  /* 0x000000207a007986 */ /* 0x0003e2000c101d06 */
[----:B------:R-:W-:Y:S02]  /*cb30*/  FFMA.FTZ R51, R3, R121, R10 ;  /* 0x0000007903337223 */ /* 0x000fe4000001000a */
[----:B------:R-:W-:Y:S02]  /*cb40*/  FFMA.FTZ R50, R52, R119, R57 ;  /* 0x0000007734327223 */ /* 0x000fe40000010039 */
[----:B------:R-:W-:Y:S02]  /*cb50*/  FFMA.FTZ R49, R80, R117, R11 ;  /* 0x0000007550317223 */ /* 0x000fe4000001000b */
[----:B------:R-:W-:Y:S02]  /*cb60*/  FFMA.FTZ R48, R84, R113, R59 ;  /* 0x0000007154307223 */ /* 0x000fe4000001003b */
[----:B------:R-:W-:Y:S01]  /*cb70*/  FMUL.FTZ R112, R107, R112 ;  /* 0x000000706b707220 */ /* 0x000fe20000410000 */
[----:B------:R-:W-:Y:S01]  /*cb80*/  IADD3.X R107, R104, c[0x0][0x214], RZ, P1, !PT ;  /* 0x00008500686b7a10 */ /* 0x000fe20000ffe4ff */
[----:B------:R-:W-:Y:S01]  /*cb90*/  IMAD.WIDE.U32 R124, R114, R109, c[0x0][0x210] ;  /* 0x00008400727c7625 */ /* 0x000fe200078e006d */
[----:B------:R2:W-:Y:S01]  /*cba0*/  STG.E.128 [R36.64], R48 ;  /* 0x0000003024007986 */ /* 0x0005e2000c101d06 */
[----:B------:R-:W-:-:S02]  /*cbb0*/  IADD3.X R109, R104, c[0x0][0x20c], RZ, P0, !PT ;  /* 0x00008300686d7a10 */ /* 0x000fc400007fe4ff */
[----:B0-----:R-:W-:Y:S02]  /*cbc0*/  FFMA.FTZ R31, R71, R121, R8 ;  /* 0x00000079471f7223 */ /* 0x001fe40000010008 */
[----:B------:R-:W-:Y:S02]  /*cbd0*/  FFMA.FTZ R30, R25, R119, R60 ;  /* 0x00000077191e7223 */ /* 0x000fe4000001003c */
[----:B------:R-:W-:Y:S02]  /*cbe0*/  FFMA.FTZ R29, R78, R117, R9 ;  /* 0x000000754e1d7223 */ /* 0x000fe40000010009 */
[----:B------:R-:W-:Y:S02]  /*cbf0*/  FFMA.FTZ R28, R82, R113, R55 ;  /* 0x00000071521c7223 */ /* 0x000fe40000010037 */
[----:B-1----:R-:W-:Y:S02]  /*cc00*/  FFMA.FTZ R35, R0, R115, R5 ;  /* 0x0000007300237223 */ /* 0x002fe40000010005 */
[----:B------:R-:W-:Y:S01]  /*cc10*/  FFMA.FTZ R34, R26, R112, R53 ;  /* 0x000000701a227223 */ /* 0x000fe20000010035 */
[----:B------:R0:W-:Y:S01]  /*cc20*/  STG.E.128 [R124.64], R28 ;  /* 0x0000001c7c007986 */ /* 0x0001e2000c101d06 */
[----:B------:R-:W-:-:S02]  /*cc30*/  FFMA.FTZ R33, R2, R111, R7 ;  /* 0x0000006f02217223 */ /* 0x000fc40000010007 */
[----:B------:R-:W-:Y:S02]  /*cc40*/  FFMA.FTZ R32, R27, R110, R58 ;  /* 0x0000006e1b207223 */ /* 0x000fe4000001003a */
[----:B------:R-:W-:Y:S02]  /*cc50*/  FFMA.FTZ R39, R75, R115, R4 ;  /* 0x000000734b277223 */ /* 0x000fe40000010004 */
[----:B------:R-:W-:Y:S01]  /*cc60*/  FFMA.FTZ R38, R21, R112, R54 ;  /* 0x0000007015267223 */ /* 0x000fe20000010036 */
[----:B------:R0:W-:Y:S01]  /*cc70*/  STG.E.128 [R108.64], R32 ;  /* 0x000000206c007986 */ /* 0x0001e2000c101d06 */
[----:B--2---:R-:W-:Y:S02]  /*cc80*/  FFMA.FTZ R37, R73, R111, R6 ;  /* 0x0000006f49257223 */ /* 0x004fe40000010006 */
[----:B------:R-:W-:Y:S02]  /*cc90*/  FFMA.FTZ R36, R23, R110, R56 ;  /* 0x0000006e17247223 */ /* 0x000fe40000010038 */
[----:B------:R-:W-:-:S03]  /*cca0*/  IMAD R102, R105, c[0x0][0x160], R102 ;  /* 0x0000580069667a24 */ /* 0x000fc600078e0266 */
[----:B------:R0:W-:Y:S02]  /*ccb0*/  STG.E.128 [R106.64], R36 ;  /* 0x000000246a007986 */ /* 0x0001e4000c101d06 */
[----:B------:R-:W-:-:S13]  /*ccc0*/  ISETP.GE.AND P0, PT, R102, c[0x0][0x164], PT ;  /* 0x0000590066007a0c */ /* 0x000fda0003f06270 */
[----:B0-----:R-:W-:Y:S01]  /*ccd0*/  @P0 CALL.REL.NOINC `(.L_x_11526) ;  /* 0x0000001000000944 */ /* 0x001fe20003c00000 */
[----:B------:R-:W-:Y:S05]  /*cce0*/  BRA `(.L_x_11527) ;  /* 0xffff415000007947 */ /* 0x000fea000383ffff */
.L_x_11526:
[----:B------:R-:W-:Y:S05]  /*ccf0*/  BSYNC B0 ;  /* 0x0000000000007941 */ /* 0x000fea0003800000 */
.L_x_11263:
[----:B------:R-:W-:Y:S05]  /*cd00*/  EXIT ;  /* 0x000000000000794d */ /* 0x000fea0003800000 */
.L_x_11524:
[----:B------:R-:W-:Y:S01]  /*cd10*/  IMAD.MOV.U32 R110, RZ, RZ, 0x1 ;  /* 0x00000001ff6e7424 */ /* 0x000fe200078e00ff */
[----:B------:R-:W-:Y:S01]  /*cd20*/  MOV R112, 0xffffffff ;  /* 0xffffffff00707802 */ /* 0x000fe20000000f00 */
[----:B------:R-:W-:Y:S01]  /*cd30*/  IMAD.MOV.U32 R105, RZ, RZ, 0x1f ;  /* 0x0000001fff697424 */ /* 0x000fe200078e00ff */
[----:B------:R-:W-:Y:S02]  /*cd40*/  MOV R108, 0xcd60 ;  /* 0x0000cd60006c7802 */ /* 0x000fe40000000f00 */
[----:B------:R-:W-:Y:S05]  /*cd50*/  CALL.REL.NOINC `($__internal_69_$__cuda_sm70_shflsync_bfly_p) ;  /* 0x000005a000007944 */ /* 0x000fea0003c00000 */
[----:B01----:R-:W-:Y:S05]  /*cd60*/  BRA `(.L_x_11528) ;  /* 0xfffff57000007947 */ /* 0x003fea000383ffff */
.L_x_11525:
[----:B0-----:R-:W-:Y:S01]  /*cd70*/  IMAD.MOV.U32 R107, RZ, RZ, R114 ;  /* 0x000000ffff6b7224 */ /* 0x001fe200078e0072 */
[----:B------:R-:W-:Y:S01]  /*cd80*/  MOV R112, 0xffffffff ;  /* 0xffffffff00707802 */ /* 0x000fe20000000f00 */
[----:B------:R-:W-:Y:S01]  /*cd90*/  IMAD.MOV.U32 R110, RZ, RZ, 0x2 ;  /* 0x00000002ff6e7424 */ /* 0x000fe200078e00ff */
[----:B------:R-:W-:Y:S01]  /*cda0*/  MOV R108, 0xcdd0 ;  /* 0x0000cdd0006c7802 */ /* 0x000fe20000000f00 */
[----:B------:R-:W-:Y:S02]  /*cdb0*/  IMAD.MOV.U32 R105, RZ, RZ, 0x1f ;  /* 0x0000001fff697424 */ /* 0x000fe400078e00ff */
[----:B------:R-:W-:Y:S05]  /*cdc0*/  CALL.REL.NOINC `($__internal_69_$__cuda_sm70_shflsync_bfly_p) ;  /* 0x0000053000007944 */ /* 0x000fea0003c00000 */
[----:B01----:R-:W-:Y:S01]  /*cdd0*/  FADD.FTZ R107, R114, R105 ;  /* 0x00000069726b7221 */ /* 0x003fe20000010000 */
[----:B------:R-:W-:Y:S01]  /*cde0*/  MOV R108, 0xce30 ;  /* 0x0000ce30006c7802 */ /* 0x000fe20000000f00 */
[----:B------:R-:W-:Y:S02]  /*cdf0*/  IMAD.MOV.U32 R110, RZ, RZ, 0x4 ;  /* 0x00000004ff6e7424 */ /* 0x000fe400078e00ff */
[----:B------:R-:W-:-:S02]  /*ce00*/  IMAD.MOV.U32 R105, RZ, RZ, 0x1f ;  /* 0x0000001fff697424 */ /* 0x000fc400078e00ff */
[----:B------:R-:W-:Y:S02]  /*ce10*/  IMAD.MOV.U32 R112, RZ, RZ, -0x1 ;  /* 0xffffffffff707424 */ /* 0x000fe400078e00ff */
[----:B------:R-:W-:Y:S05]  /*ce20*/  CALL.REL.NOINC `($__internal_69_$__cuda_sm70_shflsync_bfly_p) ;  /* 0x000004d000007944 */ /* 0x000fea0003c00000 */
[----:B0-----:R-:W-:Y:S01]  /*ce30*/  HFMA2.MMA R110, -RZ, RZ, 0, 4.76837158203125e-07 ;  /* 0x00000008ff6e7435 */ /* 0x001fe200000001ff */
[----:B-1----:R-:W-:Y:S01]  /*ce40*/  FADD.FTZ R107, R107, R105 ;  /* 0x000000696b6b7221 */ /* 0x002fe20000010000 */
[----:B------:R-:W-:Y:S01]  /*ce50*/  MOV R108, 0xce90 ;  /* 0x0000ce90006c7802 */ /* 0x000fe20000000f00 */
[----:B------:R-:W-:Y:S02]  /*ce60*/  IMAD.MOV.U32 R105, RZ, RZ, 0x1f ;  /* 0x0000001fff697424 */ /* 0x000fe400078e00ff */
[----:B------:R-:W-:Y:S02]  /*ce70*/  IMAD.MOV.U32 R112, RZ, RZ, -0x1 ;  /* 0xffffffffff707424 */ /* 0x000fe400078e00ff */
[----:B------:R-:W-:Y:S05]  /*ce80*/  CALL.REL.NOINC `($__internal_69_$__cuda_sm70_shflsync_bfly_p) ;  /* 0x0000047000007944 */ /* 0x000fea0003c00000 */
[----:B01----:R-:W-:Y:S01]  /*ce90*/  FADD.FTZ R107, R107, R105 ;  /* 0x000000696b6b7221 */ /* 0x003fe20000010000 */
[----:B------:R-:W-:Y:S01]  /*cea0*/  MOV R105, 0x1f ;  /* 0x0000001f00697802 */ /* 0x000fe20000000f00 */
[----:B------:R-:W-:Y:S01]  /*ceb0*/  IMAD.MOV.U32 R110, RZ, RZ, 0x10 ;  /* 0x00000010ff6e7424 */ /* 0x000fe200078e00ff */
[----:B------:R-:W-:Y:S01]  /*cec0*/  MOV R108, 0xcef0 ;  /* 0x0000cef0006c7802 */ /* 0x000fe20000000f00 */
[----:B------:R-:W-:Y:S02]  /*ced0*/  IMAD.MOV.U32 R112, RZ, RZ, -0x1 ;  /* 0xffffffffff707424 */ /* 0x000fe400078e00ff */
[----:B------:R-:W-:Y:S05]  /*cee0*/  CALL.REL.NOINC `($__internal_69_$__cuda_sm70_shflsync_bfly_p) ;  /* 0x0000041000007944 */ /* 0x000fea0003c00000 */
        /* <DEDUP_REMOVED lines=45> */
[----:B0-----:R-:W-:Y:S01]  /*d1c0*/  HFMA2.MMA R110, -RZ, RZ, 0, 2.384185791015625e-07 ;  /* 0x00000004ff6e7435 */ /* 0x001fe200000001ff */
        /* <DEDUP_REMOVED lines=11> */
[----:B01----:R-:W-:Y:S01]  /*d280*/  FADD.FTZ R107, R107, R105 ;  /* 0x000000696b6b7221 */ /* 0x003fe20000010000 */
[----:B------:R-:W-:Y:S01]  /*d290*/  MOV R112, 0xffffffff ;  /* 0xffffffff00707802 */ /* 0x000fe20000000f00 */
[----:B------:R-:W-:Y:S01]  /*d2a0*/  IMAD.MOV.U32 R110, RZ, RZ, 0x10 ;  /* 0x00000010ff6e7424 */ /* 0x000fe200078e00ff */
[----:B------:R-:W-:Y:S01]  /*d2b0*/  MOV R108, 0xd2e0 ;  /* 0x0000d2e0006c7802 */ /* 0x000fe20000000f00 */
[----:B------:R-:W-:-:S02]  /*d2c0*/  IMAD.MOV.U32 R105, RZ, RZ, 0x1f ;  /* 0x0000001fff697424 */ /* 0x000fc400078e00ff */
[----:B------:R-:W-:Y:S05]  /*d2d0*/  CALL.REL.NOINC `($__internal_69_$__cuda_sm70_shflsync_bfly_p) ;  /* 0x0000002000007944 */ /* 0x000fea0003c00000 */
[----:B01----:R-:W-:Y:S01]  /*d2e0*/  IMAD.MOV.U32 R112, RZ, RZ, R105 ;  /* 0x000000ffff707224 */ /* 0x003fe200078e0069 */
[----:B------:R-:W-:Y:S05]  /*d2f0*/  BRA `(.L_x_11529) ;  /* 0xfffff32000007947 */ /* 0x000fea000383ffff */
        .weak           $__internal_69_$__cuda_sm70_shflsync_bfly_p
        .type           $__internal_69_$__cuda_sm70_shflsync_bfly_p,@function
        .size           $__internal_69_$__cuda_sm70_shflsync_bfly_p,(.L_x_13609 - $__internal_69_$__cuda_sm70_shflsync_bfly_p)
$__internal_69_$__cuda_sm70_shflsync_bfly_p:
[----:B------:R-:W-:Y:S01]  /*d300*/  IMAD.MOV.U32 R109, RZ, RZ, 0x0 ;  /* 0x00000000ff6d7424 */ /* 0x000fe200078e00ff */
[----:B------:R-:W-:Y:S04]  /*d310*/  WARPSYNC R112 ;  /* 0x0000007000007348 */ /* 0x000fe80003800000 */
[----:B------:R0:W1:Y:S01]  /*d320*/  SHFL.BFLY PT, R105, R107, R110, R105 ;  /* 0x0c00006e6b697389 */ /* 0x00006200000e0069 */
[----:B------:R-:W-:Y:S05]  /*d330*/  RET.REL.NODEC R108 `(_ZN10layer_norm31ln_parallel_residual_fwd_kernelINS_13Kernel_traitsI6__halfffffjLj512ELj1ELj4ELj1ELj16ENS_18Kernel_traits_baseILj512ES2_ffffjLj128EEEEELb1ELb0ELb1EEEvNS_9FwdParamsE) ;  /* 0xffff2cc06c007950 */ /* 0x000fea0003c3ffff */
.L_x_11530:
        /* <DEDUP_REMOVED lines=12> */
.L_x_13609:


//--------------------- .text._ZN10layer_norm31ln_parallel_residual_fwd_kernelINS_13Kernel_traitsI6__halfffffjLj512ELj1ELj4ELj1ELj16ENS_18Kernel_traits_baseILj512ES2_ffffjLj128EEEEELb1ELb1ELb0EEEvNS_9FwdParamsE --------------------------
	.section	.text._ZN10layer_norm31ln_parallel_residual_fwd_kernelINS_13Kernel_traitsI6__halfffffjLj512ELj1ELj4ELj1ELj16ENS_18Kernel_traits_baseILj512ES2_ffffjLj128EEEEELb1ELb1ELb0EEEvNS_9FwdParamsE,"ax",@progbits
	.sectioninfo	@"SHI_REGISTERS=90"
	.align	128
        .global         _ZN10layer_norm31ln_parallel_residual_fwd_kernelINS_13Kernel_traitsI6__halfffffjLj512ELj1ELj4ELj1ELj16ENS_18Kernel_traits_baseILj512ES2_ffffjLj128EEEEELb1ELb1ELb0EEEvNS_9FwdParamsE
        .type           _ZN10layer_norm31ln_parallel_residual_fwd_kernelINS_13Kernel_traitsI6__halfffffjLj512ELj1ELj4ELj1ELj16ENS_18Kernel_traits_baseILj512ES2_ffffjLj128EEEEELb1ELb1ELb0EEEvNS_9FwdParamsE,@function
        .size           _ZN10layer_norm31ln_parallel_residual_fwd_kernelINS_13Kernel_traitsI6__halfffffjLj512ELj1ELj4ELj1ELj16ENS_18Kernel_traits_baseILj512ES2_ffffjLj128EEEEELb1ELb1ELb0EEEvNS_9FwdParamsE,(.L_x_13610 - _ZN10layer_norm31ln_parallel_residual_fwd_kernelINS_13Kernel_traitsI6__halfffffjLj512ELj1ELj4ELj1ELj16ENS_18Kernel_traits_baseILj512ES2_ffffjLj128EEEEELb1ELb1ELb0EEEvNS_9FwdParamsE)
        .other          _ZN10layer_norm31ln_parallel_residual_fwd_kernelINS_13Kernel_traitsI6__halfffffjLj512ELj1ELj4ELj1ELj16ENS_18Kernel_traits_baseILj512ES2_ffffjLj128EEEEELb1ELb1ELb0EEEvNS_9FwdParamsE,@"STO_CUDA_ENTRY STV_DEFAULT"
_ZN10layer_norm31ln_parallel_residual_fwd_kernelINS_13Kernel_traitsI6__halfffffjLj512ELj1ELj4ELj1ELj16ENS_18Kernel_traits_baseILj512ES2_ffffjLj128EEEEELb1ELb1ELb0EEEvNS_9FwdParamsE:
.text._ZN10layer_norm31ln_parallel_residual_fwd_kernelINS_13Kernel_traitsI6__halfffffjLj512ELj1ELj4ELj1ELj16ENS_18Kernel_traits_baseILj512ES2_ffffjLj128EEEEELb1ELb1ELb0EEEvNS_9FwdParamsE:
        /* <DEDUP_REMOVED lines=15> */
[----:B------:R-:W0:Y:S02]  /*00f0*/  S2R R12, SR_CTAID.X ;  /* 0x00000000000c7919 */ /* 0x000e240000002500 */
[----:B0-----:R-:W-:-:S04]  /*0100*/  IMAD R74, R12, c[0x0][0x0], R75 ;  /* 0x000000000c4a7a24 */ /* 0x001fc800078e024b */
[----:B------:R-:W-:Y:S01]  /*0110*/  IMAD.WIDE.U32 R6, R74, -0x326172a9, RZ ;  /* 0xcd9e8d574a067825 */ /* 0x000fe200078e00ff */
        /* <DEDUP_REMOVED lines=12> */
[----:B------:R-:W-:Y:S01]  /*01e0*/  LOP3.LUT R0, R75, 0x1f, RZ, 0xc0, !PT ;  /* 0x0000001f4b007812 */ /* 0x000fe200078ec0ff */
[----:B--2---:R-:W-:Y:S01]  /*01f0*/  UIADD3 UR10, UR5, -0x4498517b, URZ ;  /* 0xbb67ae85050a7890 */ /* 0x004fe2000fffe03f */
[----:B------:R-:W-:Y:S01]  /*0200*/  LOP3.LUT R8, R5, UR5, RZ, 0x3c, !PT ;  /* 0x0000000505087c12 */ /* 0x000fe2000f8e3cff */
[----:B------:R-:W-:Y:S01]  /*0210*/  UIADD3 UR12, UR5, 0x76cf5d0a, URZ ;  /* 0x76cf5d0a050c7890 */ /* 0x000fe2000fffe03f */
[----:B------:R-:W-:Y:S01]  /*0220*/  SHF.R.U32.HI R75, RZ, 0x5, R75 ;  /* 0x00000005ff4b7819 */ /* 0x000fe2000001164b */
[----:B------:R-:W-:-:S02]  /*0230*/  UIADD3 UR14, UR5, 0x32370b8f, URZ ;  /* 0x32370b8f050e7890 */ /* 0x000fc4000fffe03f */
[----:B------:R-:W-:Y:S01]  /*0240*/  IMAD.WIDE.U32 R8, R8, -0x326172a9, RZ ;  /* 0xcd9e8d5708087825 */ /* 0x000fe200078e00ff */
[----:B------:R-:W-:Y:S01]  /*0250*/  LOP3.LUT R7, R3, UR10, R4, 0x96, !PT ;  /* 0x0000000a03077c12 */ /* 0x000fe2000f8e9604 */
[----:B------:R-:W-:Y:S02]  /*0260*/  UIADD3 UR15, UR4, 0x78dde6e4, URZ ;  /* 0x78dde6e4040f7890 */ /* 0x000fe4000fffe03f */
[----:B------:R-:W-:Y:S01]  /*0270*/  UIADD3 UR16, UR5, -0x126145ec, URZ ;  /* 0xed9eba1405107890 */ /* 0x000fe2000fffe03f */
[----:B------:R-:W-:Y:S01]  /*0280*/  LOP3.LUT R4, R9, UR9, R6, 0x96, !PT ;  /* 0x0000000909047c12 */ /* 0x000fe2000f8e9606 */
[----:B------:R-:W-:Y:S01]  /*0290*/  IMAD.WIDE.U32 R6, R7, -0x326172a9, RZ ;  /* 0xcd9e8d5707067825 */ /* 0x000fe200078e00ff */
[----:B------:R-:W-:Y:S02]  /*02a0*/  UIADD3 UR18, UR5, -0x56f99767, URZ ;  /* 0xa906689905127890 */ /* 0x000fe4000fffe03f */
[----:B------:R-:W-:Y:S01]  /*02b0*/  UIADD3 UR17, UR4, 0x1715609d, URZ ;  /* 0x1715609d04117890 */ /* 0x000fe2000fffe03f */
[----:B------:R-:W-:Y:S01]  /*02c0*/  IMAD.WIDE.U32 R4, R4, -0x2daee0ad, RZ ;  /* 0xd2511f5304047825 */ /* 0x000fe200078e00ff */
[----:B------:R-:W-:Y:S01]  /*02d0*/  LOP3.LUT R3, R7, UR11, R8, 0x96, !PT ;  /* 0x0000000b07037c12 */ /* 0x000fe2000f8e9608 */
[----:B------:R-:W-:-:S02]  /*02e0*/  UIADD3 UR20, UR5, 0x646e171e, URZ ;  /* 0x646e171e05147890 */ /* 0x000fc4000fffe03f */
[----:B------:R-:W-:Y:S01]  /*02f0*/  UIADD3 UR19, UR4, -0x4ab325aa, URZ ;  /* 0xb54cda5604137890 */ /* 0x000fe2000fffe03f */
        /* <DEDUP_REMOVED lines=13> */
[----:B------:R-:W-:-:S03]  /*03d0*/  LOP3.LUT R3, R7, UR15, R8, 0x96, !PT ;  /* 0x0000000f07037c12 */ /* 0x000fc6000f8e9608 */
[----:B------:R-:W-:Y:S01]  /*03e0*/  IMAD R75, R12, 0x4, R75 ;  /* 0x000000040c4b7824 */ /* 0x000fe200078e024b */
        /* <DEDUP_REMOVED lines=13> */
[----:B------:R-:W-:-:S03]  /*04c0*/  LOP3.LUT R2, R0, 0x1f, RZ, 0x3c, !PT ;  /* 0x0000001f00027812 */ /* 0x000fc600078e3cff */
[----:B------:R-:W-:Y:S01]  /*04d0*/  IMAD.WIDE.U32 R18, R18, -0x326172a9, RZ ;  /* 0xcd9e8d5712127825 */ /* 0x000fe200078e00ff */
[----:B------:R-:W-:Y:S02]  /*04e0*/  LEA.HI.SX32 R9, R3, R2, 0x1e ;  /* 0x0000000203097211 */ /* 0x000fe400078ff2ff */
[----:B------:R-:W-:Y:S02]  /*04f0*/  LOP3.LUT R67, R17, UR22, R4, 0x96, !PT ;  /* 0x0000001611437c12 */ /* 0x000fe4000f8e9604 */
[----:B------:R-:W-:Y:S02]  /*0500*/  LOP3.LUT P5, RZ, R9, 0xffffffe0, RZ, 0xc0, !PT ;  /* 0xffffffe009ff7812 */ /* 0x000fe400078ac0ff */
[----:B------:R-:W-:Y:S01]  /*0510*/  LOP3.LUT R68, R19, UR21, R6, 0x96, !PT ;  /* 0x0000001513447c12 */ /* 0x000fe2000f8e9606 */
[----:B------:R-:W-:Y:S01]  /*0520*/  IMAD.HI.U32 R29, R67, -0x326172a9, RZ ;  /* 0xcd9e8d57431d7827 */ /* 0x000fe200078e00ff */
[C---:B------:R-:W-:Y:S02]  /*0530*/  ISETP.GE.U32.AND P4, PT, R9.reuse, 0x40, PT ;  /* 0x000000400900780c */ /* 0x040fe40003f86070 */
[C---:B------:R-:W-:Y:S01]  /*0540*/  ISETP.GE.U32.AND P3, PT, R9.reuse, 0x60, PT ;  /* 0x000000600900780c */ /* 0x040fe20003f66070 */
[----:B------:R-:W-:Y:S01]  /*0550*/  IMAD.HI.U32 R11, R68, -0x2daee0ad, RZ ;  /* 0xd2511f53440b7827 */ /* 0x000fe200078e00ff */
[----:B------:R-:W-:-:S02]  /*0560*/  ISETP.GE.U32.AND P2, PT, R9, 0x80, PT ;  /* 0x000000800900780c */ /* 0x000fc40003f46070 */
[----:B------:R-:W-:Y:S02]  /*0570*/  P2R R79, PR, RZ, 0x20 ;  /* 0x00000020ff4f7803 */ /* 0x000fe40000000000 */
[----:B------:R-:W-:Y:S02]  /*0580*/  P2R R78, PR, RZ, 0x10 ;  /* 0x00000010ff4e7803 */ /* 0x000fe40000000000 */
[----:B------:R-:W-:Y:S02]  /*0590*/  P2R R77, PR, RZ, 0x8 ;  /* 0x00000008ff4d7803 */ /* 0x000fe40000000000 */
[----:B------:R-:W-:Y:S01]  /*05a0*/  P2R R76, PR, RZ, 0x4 ;  /* 0x00000004ff4c7803 */ /* 0x000fe20000000000 */
        /* <DEDUP_REMOVED lines=11> */
.L_x_11532:
[----:B0-----:R-:W-:Y:S05]  /*0660*/  BSYNC B0 ;  /* 0x0000000000007941 */ /* 0x001fea0003800000 */
.L_x_11531:
        /* <DEDUP_REMOVED lines=12> */
.L_x_11534:
[----:B0-----:R-:W-:Y:S05]  /*0730*/  BSYNC B0 ;  /* 0x0000000000007941 */ /* 0x001fea0003800000 */
.L_x_11533:
        /* <DEDUP_REMOVED lines=12> */
.L_x_11536:
[----:B0-----:R-:W-:Y:S05]  /*0800*/  BSYNC B0 ;  /* 0x0000000000007941 */ /* 0x001fea0003800000 */
.L_x_11535:
[----:B------:R-:W-:Y:S01]  /*0810*/  BSSY B0, `(.L_x_11537) ;  /* 0x000000b000007945 */ /* 0x000fe20003800000 */
[----:B------:R-:W-:Y:S05]  /*0820*/  @!P2 BRA `(.L_x_11538) ;  /* 0x000000900000a947 */ /* 0x000fea0003800000 */
[----:B------:R-:W-:Y:S01]  /*0830*/  ISETP.NE.U32.AND P0, PT, RZ, c[0x0][0x218], PT ;  /* 0x00008600ff007a0c */ /* 0x000fe20003f05070 */
[----:B------:R-:W-:-:S03]  /*0840*/  IMAD.MOV.U32 R15, RZ, RZ, 0x8 ;  /* 0x00000008ff0f7424 */ /* 0x000fc600078e00ff */
[----:B------:R-:W-:Y:S01]  /*0850*/  ISETP.NE.AND.EX P0, PT, RZ, c[0x0][0x21c], PT, P0 ;  /* 0x00008700ff007a0c */ /* 0x000fe20003f05300 */
[----:B------:R-:W-:-:S06]  /*0860*/  IMAD.WIDE.U32 R14, R0, R15, c[0x0][0x1b0] ;  /* 0x00006c00000e7625 */ /* 0x000fcc00078e000f */
[----:B------:R-:W5:Y:S06]  /*0870*/  LDG.E.64 R14, [R14.64] ;  /* 0x000000060e0e7981 */ /* 0x000f6c000c1e1b00 */
[----:B------:R-:W-:-:S04]  /*0880*/  @P0 LEA R20, P1, R0, c[0x0][0x218], 0x3 ;  /* 0x0000860000140a11 */ /* 0x000fc800078218ff */
[----:B------:R-:W-:-:S05]  /*0890*/  @P0 LEA.HI.X R21, R0, c[0x0][0x21c], RZ, 0x3, P1 ;  /* 0x0000870000150a11 */ /* 0x000fca00008f1cff */
[----:B------:R0:W5:Y:S01]  /*08a0*/  @P0 LDG.E.64 R12, [R20.64] ;  /* 0x00000006140c0981 */ /* 0x000162000c1e1b00 */
[----:B------:R-:W-:-:S03]  /*08b0*/  @!P0 CS2R R12, SRZ ;  /* 0x00000000000c8805 */ /* 0x000fc6000001ff00 */
.L_x_11538:
[----:B0-----:R-:W-:Y:S05]  /*08c0*/  BSYNC B0 ;  /* 0x0000000000007941 */ /* 0x001fea0003800000 */
.L_x_11537:
[----:B------:R-:W-:Y:S02]  /*08d0*/  ISETP.GE.AND P0, PT, R75, c[0x0][0x164], PT ;  /* 0x000059004b007a0c */ /* 0x000fe40003f06270 */
[----:B------:R-:W-:Y:S02]  /*08e0*/  LOP3.LUT R29, R29, UR23, R18, 0x96, !PT ;  /* 0x000000171d1d7c12 */ /* 0x000fe4000f8e9612 */
[----:B------:R-:W-:-:S09]  /*08f0*/  LOP3.LUT R72, R11, UR24, R16, 0x96, !PT ;  /* 0x000000180b487c12 */ /* 0x000fd2000f8e9610 */
[----:B------:R-:W-:Y:S05]  /*0900*/  @P0 EXIT ;  /* 0x000000000000094d */ /* 0x000fea0003800000 */
[----:B------:R-:W-:Y:S01]  /*0910*/  IMAD R67, R67, -0x326172a9, RZ ;  /* 0xcd9e8d5743437824 */ /* 0x000fe200078e02ff */
[----:B-----5:R-:W-:Y:S01]  /*0920*/  MOV R11, R22 ;  /* 0x00000016000b7202 */ /* 0x020fe20000000f00 */
[----:B------:R-:W-:Y:S01]  /*0930*/  IMAD.HI.U32 R0, R72, -0x326172a9, RZ ;  /* 0xcd9e8d5748007827 */ /* 0x000fe200078e00ff */
[--C-:B------:R-:W-:Y:S01]  /*0940*/  SHF.R.U64 R21, R22, 0x10, R23.reuse ;  /* 0x0000001016157819 */ /* 0x100fe20000001217 */
[----:B------:R-:W-:Y:S01]  /*0950*/  HADD2.F32 R8, -RZ, R6.H0_H0 ;  /* 0x20000006ff087230 */ /* 0x000fe20000004100 */
[--C-:B------:R-:W-:Y:S01]  /*0960*/  SHF.R.U32.HI R20, RZ, 0x10, R23.reuse ;  /* 0x00000010ff147819 */ /* 0x100fe20000011617 */
[----:B------:R-:W-:Y:S01]  /*0970*/  IMAD.MOV.U32 R16, RZ, RZ, R23 ;  /* 0x000000ffff107224 */ /* 0x000fe200078e0017 */
[--C-:B------:R-:W-:Y:S01]  /*0980*/  SHF.R.U64 R18, R24, 0x10, R25.reuse ;  /* 0x0000001018127819 */ /* 0x100fe20000001219 */
[----:B------:R-:W-:Y:S01]  /*0990*/  IMAD.MOV.U32 R17, RZ, RZ, R24 ;  /* 0x000000ffff117224 */ /* 0x000fe200078e0018 */
[--C-:B------:R-:W-:Y:S01]  /*09a0*/  SHF.R.U32.HI R45, RZ, 0x10, R25.reuse ;  /* 0x00000010ff2d7819 */ /* 0x100fe20000011619 */
[----:B------:R-:W-:Y:S01]  /*09b0*/  IMAD.MOV.U32 R44, RZ, RZ, R25 ;  /* 0x000000ffff2c7224 */ /* 0x000fe200078e0019 */
[--C-:B------:R-:W-:Y:S01]  /*09c0*/  SHF.R.U64 R46, R26, 0x10, R27.reuse ;  /* 0x000000101a2e7819 */ /* 0x100fe2000000121b */
[----:B------:R-:W-:Y:S01]  /*09d0*/  IMAD.MOV.U32 R47, RZ, RZ, R26 ;  /* 0x000000ffff2f7224 */ /* 0x000fe200078e001a */
[--C-:B------:R-:W-:Y:S01]  /*09e0*/  SHF.R.U32.HI R49, RZ, 0x10, R27.reuse ;  /* 0x00000010ff317819 */ /* 0x100fe2000001161b */
[----:B------:R-:W-:Y:S01]  /*09f0*/  IMAD.MOV.U32 R48, RZ, RZ, R27 ;  /* 0x000000ffff307224 */ /* 0x000fe200078e001b */
[--C-:B------:R-:W-:Y:S01]  /*0a00*/  SHF.R.U64 R50, R14, 0x10, R15.reuse ;  /* 0x000000100e327819 */ /* 0x100fe2000000120f */
[----:B------:R-:W-:Y:S01]  /*0a10*/  IMAD R68, R68, -0x2daee0ad, RZ ;  /* 0xd2511f5344447824 */ /* 0x000fe200078e02ff */
[----:B------:R-:W-:Y:S01]  /*0a20*/  MOV R53, R15 ;  /* 0x0000000f00357202 */ /* 0x000fe20000000f00 */
[C---:B------:R-:W-:Y:S01]  /*0a30*/  IMAD.HI.U32 R19, R29.reuse, -0x2daee0ad, RZ ;  /* 0xd2511f531d137827 */ /* 0x040fe200078e00ff */
[----:B------:R-:W-:Y:S01]  /*0a40*/  SHF.R.U32.HI R52, RZ, 0x10, R15 ;  /* 0x00000010ff347819 */ /* 0x000fe2000001160f */
[----:B------:R-:W-:Y:S01]  /*0a50*/  BSSY B0, `(.L_x_11539) ;  /* 0x0000c5b000007945 */ /* 0x000fe20003800000 */
[--C-:B------:R-:W-:Y:S01]  /*0a60*/  SHF.R.U64 R55, R6, 0x10, R7.reuse ;  /* 0x0000001006377819 */ /* 0x100fe20000001207 */
[----:B------:R-:W-:Y:S01]  /*0a70*/  IMAD.MOV.U32 R51, RZ, RZ, R14 ;  /* 0x000000ffff337224 */ /* 0x000fe200078e000e */
        /* <DEDUP_REMOVED lines=13> */
[----:B------:R-:W-:Y:S01]  /*0b50*/  IMAD R72, R72, -0x326172a9, RZ ;  /* 0xcd9e8d5748487824 */ /* 0x000fe200078e02ff */
[----:B------:R-:W-:Y:S01]  /*0b60*/  LOP3.LUT R67, R0, UR25, R67, 0x96, !PT ;  /* 0x0000001900437c12 */ /* 0x000fe2000f8e9643 */
[----:B------:R-:W-:Y:S01]  /*0b70*/  HADD2.F32 R0, -RZ, R13.H0_H0 ;  /* 0x2000000dff007230 */ /* 0x000fe20000004100 */
[----:B------:R-:W-:Y:S01]  /*0b80*/  LOP3.LUT R69, R10, 0x3, RZ, 0xc0, !PT ;  /* 0x000000030a457812 */ /* 0x000fe200078ec0ff */
[----:B------:R-:W-:Y:S01]  /*0b90*/  IMAD R70, R29, -0x2daee0ad, RZ ;  /* 0xd2511f531d467824 */ /* 0x000fe200078e02ff */
[----:B------:R-:W-:Y:S01]  /*0ba0*/  LOP3.LUT R68, R19, UR26, R68, 0x96, !PT ;  /* 0x0000001a13447c12 */ /* 0x000fe2000f8e9644 */
        /* <DEDUP_REMOVED lines=26> */
.L_x_11818:
        /* <DEDUP_REMOVED lines=36> */
.L_x_11543:
[----:B0-----:R-:W-:Y:S02]  /*0f90*/  MOV R86, R72 ;  /* 0x0000004800567202 */ /* 0x001fe40000000f00 */
.L_x_11544:
[----:B------:R-:W-:Y:S05]  /*0fa0*/  BSYNC B2 ;  /* 0x0000000000027941 */ /* 0x000fea0003800000 */
.L_x_11542:
        /* <DEDUP_REMOVED lines=16> */
.L_x_11548:
[----:B------:R-:W-:Y:S05]  /*10b0*/  BSYNC B3 ;  /* 0x0000000000037941 */ /* 0x000fea0003800000 */
.L_x_11547:
        /* <DEDUP_REMOVED lines=44> */
.L_x_11546:
[----:B------:R-:W-:Y:S05]  /*1380*/  BSYNC B2 ;  /* 0x0000000000027941 */ /* 0x000fea0003800000 */
.L_x_11545:
        /* <DEDUP_REMOVED lines=14> */
.L_x_11549:
        /* <DEDUP_REMOVED lines=12> */
.L_x_11552:
[----:B------:R-:W-:Y:S02]  /*1530*/  IMAD.MOV.U32 R86, RZ, RZ, R72 ;  /* 0x000000ffff567224 */ /* 0x000fe400078e0048 */
.L_x_11553:
[----:B------:R-:W-:Y:S05]  /*1540*/  BSYNC B2 ;  /* 0x0000000000027941 */ /* 0x000fea0003800000 */
.L_x_11551:
        /* <DEDUP_REMOVED lines=16> */
.L_x_11557:
[----:B------:R-:W-:Y:S05]  /*1650*/  BSYNC B3 ;  /* 0x0000000000037941 */ /* 0x000fea0003800000 */
.L_x_11556:
        /* <DEDUP_REMOVED lines=44> */
.L_x_11555:
[----:B------:R-:W-:Y:S05]  /*1920*/  BSYNC B2 ;  /* 0x0000000000027941 */ /* 0x000fea0003800000 */
.L_x_11554:
        /* <DEDUP_REMOVED lines=8> */
.L_x_11550:
        /* <DEDUP_REMOVED lines=12> */
.L_x_11559:
[----:B------:R-:W-:Y:S02]  /*1a70*/  IMAD.MOV.U32 R86, RZ, RZ, R72 ;  /* 0x000000ffff567224 */ /* 0x000fe400078e0048 */
.L_x_11560:
[----:B------:R-:W-:Y:S05]  /*1a80*/  BSYNC B2 ;  /* 0x0000000000027941 */ /* 0x000fea0003800000 */
.L_x_11558:
        /* <DEDUP_REMOVED lines=16> */
.L_x_11564:
[----:B------:R-:W-:Y:S05]  /*1b90*/  BSYNC B3 ;  /* 0x0000000000037941 */ /* 0x000fea0003800000 */
.L_x_11563:
        /* <DEDUP_REMOVED lines=44> */
.L_x_11562:
[----:B------:R-:W-:Y:S05]  /*1e60*/  BSYNC B2 ;  /* 0x0000000000027941 */ /* 0x000fea0003800000 */
.L_x_11561:
        /* <DEDUP_REMOVED lines=11> */
.L_x_11565:
        /* <DEDUP_REMOVED lines=12> */
.L_x_11568:
[----:B------:R-:W-:Y:S02]  /*1fe0*/  MOV R86, R72 ;  /* 0x0000004800567202 */ /* 0x000fe40000000f00 */
.L_x_11569:
[----:B------:R-:W-:Y:S05]  /*1ff0*/  BSYNC B2 ;  /* 0x0000000000027941 */ /* 0x000fea0003800000 */
.L_x_11567:
        /* <DEDUP_REMOVED lines=16> */
.L_x_11573:
[----:B------:R-:W-:Y:S05]  /*2100*/  BSYNC B3 ;  /* 0x0000000000037941 */ /* 0x000fea0003800000 */
.L_x_11572:
        /* <DEDUP_REMOVED lines=44> */
.L_x_11571:
[----:B------:R-:W-:Y:S05]  /*23d0*/  BSYNC B2 ;  /* 0x0000000000027941 */ /* 0x000fea0003800000 */
.L_x_11570:
        /* <DEDUP_REMOVED lines=8> */
.L_x_11566:
        /* <DEDUP_REMOVED lines=12> */
.L_x_11575:
[----:B------:R-:W-:Y:S02]  /*2520*/  IMAD.MOV.U32 R86, RZ, RZ, R72 ;  /* 0x000000ffff567224 */ /* 0x000fe400078e0048 */
.L_x_11576:
[----:B------:R-:W-:Y:S05]  /*2530*/  BSYNC B2 ;  /* 0x0000000000027941 */ /* 0x000fea0003800000 */
.L_x_11574:
        /* <DEDUP_REMOVED lines=16> */
.L_x_11580:
[----:B------:R-:W-:Y:S05]  /*2640*/  BSYNC B3 ;  /* 0x0000000000037941 */ /* 0x000fea0003800000 */
.L_x_11579:
        /* <DEDUP_REMOVED lines=44> */
.L_x_11578:
[----:B------:R-:W-:Y:S05]  /*2910*/  BSYNC B2 ;  /* 0x0000000000027941 */ /* 0x000fea0003800000 */
.L_x_11577:
        /* <DEDUP_REMOVED lines=11> */
.L_x_11581:
        /* <DEDUP_REMOVED lines=12> */
.L_x_11584:
[----:B------:R-:W-:Y:S02]  /*2a90*/  IMAD.MOV.U32 R86, RZ, RZ, R72 ;  /* 0x000000ffff567224 */ /* 0x000fe400078e0048 */
.L_x_11585:
[----:B------:R-:W-:Y:S05]  /*2aa0*/  BSYNC B2 ;  /* 0x0000000000027941 */ /* 0x000fea0003800000 */
.L_x_11583:
        /* <DEDUP_REMOVED lines=16> */
.L_x_11589:
[----:B------:R-:W-:Y:S05]  /*2bb0*/  BSYNC B3 ;  /* 0x0000000000037941 */ /* 0x000fea0003800000 */
.L_x_11588:
        /* <DEDUP_REMOVED lines=44> */
.L_x_11587:
[----:B------:R-:W-:Y:S05]  /*2e80*/  BSYNC B2 ;  /* 0x0000000000027941 */ /* 0x000fea0003800000 */
.L_x_11586:
        /* <DEDUP_REMOVED lines=8> */
.L_x_11582:
        /* <DEDUP_REMOVED lines=12> */
.L_x_11591:
[----:B------:R-:W-:Y:S02]  /*2fd0*/  IMAD.MOV.U32 R86, RZ, RZ, R72 ;  /* 0x000000ffff567224 */ /* 0x000fe400078e0048 */
.L_x_11592:
[----:B------:R-:W-:Y:S05]  /*2fe0*/  BSYNC B2 ;  /* 0x0000000000027941 */ /* 0x000fea0003800000 */
.L_x_11590:
        /* <DEDUP_REMOVED lines=16> */
.L_x_11596:
[----:B------:R-:W-:Y:S05]  /*30f0*/  BSYNC B3 ;  /* 0x0000000000037941 */ /* 0x000fea0003800000 */
.L_x_11595:
        /* <DEDUP_REMOVED lines=44> */
.L_x_11594:
[----:B------:R-:W-:Y:S05]  /*33c0*/  BSYNC B2 ;  /* 0x0000000000027941 */ /* 0x000fea0003800000 */
.L_x_11593:
        /* <DEDUP_REMOVED lines=11> */
.L_x_11597:
        /* <DEDUP_REMOVED lines=12> */
.L_x_11600:
[----:B------:R-:W-:Y:S02]  /*3540*/  IMAD.MOV.U32 R86, RZ, RZ, R72 ;  /* 0x000000ffff567224 */ /* 0x000fe400078e0048 */
.L_x_11601:
[----:B------:R-:W-:Y:S05]  /*3550*/  BSYNC B2 ;  /* 0x0000000000027941 */ /* 0x000fea0003800000 */
.L_x_11599:
        /* <DEDUP_REMOVED lines=16> */
.L_x_11605:
[----:B------:R-:W-:Y:S05]  /*3660*/  BSYNC B3 ;  /* 0x0000000000037941 */ /* 0x000fea0003800000 */
.L_x_11604:
        /* <DEDUP_REMOVED lines=44> */
.L_x_11603:
[----:B------:R-:W-:Y:S05]  /*3930*/  BSYNC B2 ;  /* 0x0000000000027941 */ /* 0x000fea0003800000 */
.L_x_11602:
        /* <DEDUP_REMOVED lines=8> */
.L_x_11598:
[----:B------:R-:W-:Y:S01]  /*39c0*/  ISETP.NE.AND P1, PT, R81, RZ, PT ;  /* 0x000000ff5100720c */ /* 0x000fe20003f25270 */
[C---:B------:R-:W-:Y:S01]  /*39d0*/  IMAD.SHL.U32 R41, R80.reuse, 0x4, RZ ;  /* 0x0000000450297824 */ /* 0x040fe200078e00ff */
[----:B------:R-:W-:Y:S02]  /*39e0*/  SEL R42, RZ, 0x1000000, P5 ;  /* 0x01000000ff2a7807 */ /* 0x000fe40002800000 */
[----:B------:R-:W-:Y:S02]  /*39f0*/  SEL R43, RZ, 0x10000, P4 ;  /* 0x00010000ff2b7807 */ /* 0x000fe40002000000 */
[----:B------:R-:W-:Y:S02]  /*3a00*/  SEL R81, RZ, 0x100, P3 ;  /* 0x00000100ff517807 */ /* 0x000fe40001800000 */
[----:B------:R-:W-:Y:S02]  /*3a10*/  LEA R82, P0, R80, c[0x0][0x188], 0x4 ;  /* 0x0000620050527a11 */ /* 0x000fe400078020ff */
[----:B------:R-:W-:-:S02]  /*3a20*/  IADD3 R81, R81, R42, R43 ;  /* 0x0000002a51517210 */ /* 0x000fc40007ffe02b */
[C---:B------:R-:W-:Y:S02]  /*3a30*/  LEA.HI.X R83, R80.reuse, c[0x0][0x18c], RZ, 0x4, P0 ;  /* 0x0000630050537a11 */ /* 0x040fe400000f24ff */
[----:B------:R-:W-:Y:S02]  /*3a40*/  SEL R84, RZ, 0x1, P2 ;  /* 0x00000001ff547807 */ /* 0x000fe40001000000 */
[----:B------:R-:W-:Y:S01]  /*3a50*/  SHF.L.U64.HI R85, R80, 0x2, RZ ;  /* 0x0000000250557819 */ /* 0x000fe200000102ff */
[----:B------:R0:W-:Y:S01]  /*3a60*/  STG.E.128 [R82.64], R24 ;  /* 0x0000001852007986 */ /* 0x0001e2000c101d06 */
[----:B------:R-:W-:Y:S01]  /*3a70*/  IADD3 R42, P0, R41, c[0x0][0x190], RZ ;  /* 0x00006400292a7a10 */ /* 0x000fe20007f1e0ff */
[----:B------:R-:W-:-:S03]  /*3a80*/  IMAD.IADD R81, R81, 0x1, R84 ;  /* 0x0000000151517824 */ /* 0x000fc600078e0254 */
[----:B------:R-:W-:-:S05]  /*3a90*/  IADD3.X R43, R85, c[0x0][0x194], RZ, P0, !PT ;  /* 0x00006500552b7a10 */ /* 0x000fca00007fe4ff */
        /* <DEDUP_REMOVED lines=10> */
[----:B------:R-:W-:-:S04]  /*3b40*/  IADD3.X R43, R85, c[0x0][0x19c], RZ, P0, !PT ;  /* 0x00006700552b7a10 */ /* 0x000fc800007fe4ff */
[----:B------:R-:W-:-:S05]  /*3b50*/  IADD3 R41, R82, R41, RZ ;  /* 0x0000002952297210 */ /* 0x000fca0007ffe0ff */
[----:B------:R0:W-:Y:S02]  /*3b60*/  STG.E [R42.64], R41 ;  /* 0x000000292a007986 */ /* 0x0001e4000c101906 */
.L_x_11606:
[----:B0-----:R-:W-:Y:S02]  /*3b70*/  IADD3 R41, R80, 0x20, RZ ;  /* 0x0000002050297810 */ /* 0x001fe40007ffe0ff */
.L_x_11541:
[----:B------:R-:W-:Y:S05]  /*3b80*/  BSYNC B1 ;  /* 0x0000000000017941 */ /* 0x000fea0003800000 */
.L_x_11540:
        /* <DEDUP_REMOVED lines=29> */
.L_x_11610:
[----:B0-----:R-:W-:Y:S02]  /*3d60*/  IMAD.MOV.U32 R87, RZ, RZ, R72 ;  /* 0x000000ffff577224 */ /* 0x001fe400078e0048 */
.L_x_11611:
[----:B------:R-:W-:Y:S05]  /*3d70*/  BSYNC B2 ;  /* 0x0000000000027941 */ /* 0x000fea0003800000 */
.L_x_11609:
        /* <DEDUP_REMOVED lines=16> */
.L_x_11615:
[----:B------:R-:W-:Y:S05]  /*3e80*/  BSYNC B3 ;  /* 0x0000000000037941 */ /* 0x000fea0003800000 */
.L_x_11614:
        /* <DEDUP_REMOVED lines=44> */
.L_x_11613:
[----:B------:R-:W-:Y:S05]  /*4150*/  BSYNC B2 ;  /* 0x0000000000027941 */ /* 0x000fea0003800000 */
.L_x_11612:
        /* <DEDUP_REMOVED lines=11> */
[----:B------:R-:W-:Y:S01]  /*4210*/  MOV R42, R84 ;  /* 0x00000054002a7202 */ /* 0x000fe20000000f00 */
[----:B------:R-:W-:Y:S01]  /*4220*/  FADD.FTZ R28, R20, R28 ;  /* 0x0000001c141c7221 */ /* 0x000fe20000010000 */
[----:B------:R-:W-:Y:S05]  /*4230*/  BRA `(.L_x_11617) ;  /* 0x0000054000007947 */ /* 0x000fea0003800000 */
.L_x_11616:
        /* <DEDUP_REMOVED lines=12> */
.L_x_11619:
[----:B------:R-:W-:Y:S02]  /*4300*/  IMAD.MOV.U32 R87, RZ, RZ, R72 ;  /* 0x000000ffff577224 */ /* 0x000fe400078e0048 */
.L_x_11620:
[----:B------:R-:W-:Y:S05]  /*4310*/  BSYNC B2 ;  /* 0x0000000000027941 */ /* 0x000fea0003800000 */
.L_x_11618:
        /* <DEDUP_REMOVED lines=16> */
.L_x_11624:
[----:B------:R-:W-:Y:S05]  /*4420*/  BSYNC B3 ;  /* 0x0000000000037941 */ /* 0x000fea0003800000 */
.L_x_11623:
        /* <DEDUP_REMOVED lines=44> */
.L_x_11622:
[----:B------:R-:W-:Y:S05]  /*46f0*/  BSYNC B2 ;  /* 0x0000000000027941 */ /* 0x000fea0003800000 */
.L_x_11621:
        /* <DEDUP_REMOVED lines=8> */
.L_x_11617:
        /* <DEDUP_REMOVED lines=12> */
.L_x_11626:
[----:B------:R-:W-:Y:S02]  /*4840*/  MOV R87, R72 ;  /* 0x0000004800577202 */ /* 0x000fe40000000f00 */
.L_x_11627:
[----:B------:R-:W-:Y:S05]  /*4850*/  BSYNC B2 ;  /* 0x0000000000027941 */ /* 0x000fea0003800000 */
.L_x_11625:
        /* <DEDUP_REMOVED lines=16> */
.L_x_11631:
[----:B------:R-:W-:Y:S05]  /*4960*/  BSYNC B3 ;  /* 0x0000000000037941 */ /* 0x000fea0003800000 */
.L_x_11630:
        /* <DEDUP_REMOVED lines=44> */
.L_x_11629:
[----:B------:R-:W-:Y:S05]  /*4c30*/  BSYNC B2 ;  /* 0x0000000000027941 */ /* 0x000fea0003800000 */
.L_x_11628:
        /* <DEDUP_REMOVED lines=11> */
.L_x_11632:
        /* <DEDUP_REMOVED lines=12> */
.L_x_11635:
[----:B------:R-:W-:Y:S02]  /*4db0*/  IMAD.MOV.U32 R87, RZ, RZ, R72 ;  /* 0x000000ffff577224 */ /* 0x000fe400078e0048 */
.L_x_11636:
[----:B------:R-:W-:Y:S05]  /*4dc0*/  BSYNC B2 ;  /* 0x0000000000027941 */ /* 0x000fea0003800000 */
.L_x_11634:
        /* <DEDUP_REMOVED lines=16> */
.L_x_11640:
[----:B------:R-:W-:Y:S05]  /*4ed0*/  BSYNC B3 ;  /* 0x0000000000037941 */ /* 0x000fea0003800000 */
.L_x_11639:
        /* <DEDUP_REMOVED lines=44> */
.L_x_11638:
[----:B------:R-:W-:Y:S05]  /*51a0*/  BSYNC B2 ;  /* 0x0000000000027941 */ /* 0x000fea0003800000 */
.L_x_11637:
        /* <DEDUP_REMOVED lines=8> */
.L_x_11633:
        /* <DEDUP_REMOVED lines=12> */
.L_x_11642:
[----:B------:R-:W-:Y:S02]  /*52f0*/  IMAD.MOV.U32 R87, RZ, RZ, R72 ;  /* 0x000000ffff577224 */ /* 0x000fe400078e0048 */
.L_x_11643:
[----:B------:R-:W-:Y:S05]  /*5300*/  BSYNC B2 ;  /* 0x0000000000027941 */ /* 0x000fea0003800000 */
.L_x_11641:
        /* <DEDUP_REMOVED lines=16> */
.L_x_11647:
[----:B------:R-:W-:Y:S05]  /*5410*/  BSYNC B3 ;  /* 0x0000000000037941 */ /* 0x000fea0003800000 */
.L_x_11646:
        /* <DEDUP_REMOVED lines=44> */
.L_x_11645:
[----:B------:R-:W-:Y:S05]  /*56e0*/  BSYNC B2 ;  /* 0x0000000000027941 */ /* 0x000fea0003800000 */
.L_x_11644:
        /* <DEDUP_REMOVED lines=11> */
.L_x_11648:
        /* <DEDUP_REMOVED lines=12> */
.L_x_11651:
[----:B------:R-:W-:Y:S02]  /*5860*/  IMAD.MOV.U32 R87, RZ, RZ, R72 ;  /* 0x000000ffff577224 */ /* 0x000fe400078e0048 */
.L_x_11652:
[----:B------:R-:W-:Y:S05]  /*5870*/  BSYNC B2 ;  /* 0x0000000000027941 */ /* 0x000fea0003800000 */
.L_x_11650:
        /* <DEDUP_REMOVED lines=16> */
.L_x_11656:
[----:B------:R-:W-:Y:S05]  /*5980*/  BSYNC B3 ;  /* 0x0000000000037941 */ /* 0x000fea0003800000 */
.L_x_11655:
        /* <DEDUP_REMOVED lines=44> */
.L_x_11654:
[----:B------:R-:W-:Y:S05]  /*5c50*/  BSYNC B2 ;  /* 0x0000000000027941 */ /* 0x000fea0003800000 */
.L_x_11653:
        /* <DEDUP_REMOVED lines=8> */
.L_x_11649:
        /* <DEDUP_REMOVED lines=12> */
.L_x_11658:
[----:B------:R-:W-:Y:S02]  /*5da0*/  IMAD.MOV.U32 R87, RZ, RZ, R72 ;  /* 0x000000ffff577224 */ /* 0x000fe400078e0048 */
.L_x_11659:
[----:B------:R-:W-:Y:S05]  /*5db0*/  BSYNC B2 ;  /* 0x0000000000027941 */ /* 0x000fea0003800000 */
.L_x_11657:
        /* <DEDUP_REMOVED lines=16> */
.L_x_11663:
[----:B------:R-:W-:Y:S05]  /*5ec0*/  BSYNC B3 ;  /* 0x0000000000037941 */ /* 0x000fea0003800000 */
.L_x_11662:
        /* <DEDUP_REMOVED lines=44> */
.L_x_11661:
[----:B------:R-:W-:Y:S05]  /*6190*/  BSYNC B2 ;  /* 0x0000000000027941 */ /* 0x000fea0003800000 */
.L_x_11660:
        /* <DEDUP_REMOVED lines=11> */
.L_x_11664:
        /* <DEDUP_REMOVED lines=12> */
.L_x_11667:
[----:B------:R-:W-:Y:S02]  /*6310*/  MOV R87, R72 ;  /* 0x0000004800577202 */ /* 0x000fe40000000f00 */
.L_x_11668:
[----:B------:R-:W-:Y:S05]  /*6320*/  BSYNC B2 ;  /* 0x0000000000027941 */ /* 0x000fea0003800000 */
.L_x_11666:
        /* <DEDUP_REMOVED lines=16> */
.L_x_11672:
[----:B------:R-:W-:Y:S05]  /*6430*/  BSYNC B3 ;  /* 0x0000000000037941 */ /* 0x000fea0003800000 */
.L_x_11671:
        /* <DEDUP_REMOVED lines=44> */
.L_x_11670:
[----:B------:R-:W-:Y:S05]  /*6700*/  BSYNC B2 ;  /* 0x0000000000027941 */ /* 0x000fea0003800000 */
.L_x_11669:
        /* <DEDUP_REMOVED lines=8> */
.L_x_11665:
[----:B------:R-:W-:Y:S02]  /*6790*/  SEL R42, RZ, 0x1000000, P5 ;  /* 0x01000000ff2a7807 */ /* 0x000fe40002800000 */
[----:B------:R-:W-:Y:S02]  /*67a0*/  SEL R43, RZ, 0x10000, P4 ;  /* 0x00010000ff2b7807 */ /* 0x000fe40002000000 */
[----:B------:R-:W-:Y:S02]  /*67b0*/  SEL R83, RZ, 0x100, P3 ;  /* 0x00000100ff537807 */ /* 0x000fe40001800000 */
[C---:B------:R-:W-:Y:S02]  /*67c0*/  LEA R82, P0, R41.reuse, c[0x0][0x188], 0x4 ;  /* 0x0000620029527a11 */ /* 0x040fe400078020ff */
[----:B------:R-:W-:Y:S02]  /*67d0*/  SHF.L.U32 R81, R41, 0x2, RZ ;  /* 0x0000000229517819 */ /* 0x000fe400000006ff */
[----:B------:R-:W-:-:S02]  /*67e0*/  IADD3 R84, R83, R42, R43 ;  /* 0x0000002a53547210 */ /* 0x000fc40007ffe02b */
[----:B------:R-:W-:Y:S02]  /*67f0*/  ISETP.NE.AND P1, PT, R86, RZ, PT ;  /* 0x000000ff5600720c */ /* 0x000fe40003f25270 */
        /* <DEDUP_REMOVED lines=20> */
.L_x_11673:
[----:B------:R-:W-:Y:S02]  /*6940*/  IADD3 R41, R41, 0x20, RZ ;  /* 0x0000002029297810 */ /* 0x000fe40007ffe0ff */
.L_x_11608:
[----:B------:R-:W-:Y:S05]  /*6950*/  BSYNC B1 ;  /* 0x0000000000017941 */ /* 0x000fea0003800000 */
.L_x_11607:
        /* <DEDUP_REMOVED lines=29> */
.L_x_11677:
[----:B0-----:R-:W-:Y:S02]  /*6b30*/  IMAD.MOV.U32 R87, RZ, RZ, R72 ;  /* 0x000000ffff577224 */ /* 0x001fe400078e0048 */
.L_x_11678:
[----:B------:R-:W-:Y:S05]  /*6b40*/  BSYNC B2 ;  /* 0x0000000000027941 */ /* 0x000fea0003800000 */
.L_x_11676:
        /* <DEDUP_REMOVED lines=16> */
.L_x_11682:
[----:B------:R-:W-:Y:S05]  /*6c50*/  BSYNC B3 ;  /* 0x0000000000037941 */ /* 0x000fea0003800000 */
.L_x_11681:
        /* <DEDUP_REMOVED lines=44> */
.L_x_11680:
[----:B------:R-:W-:Y:S05]  /*6f20*/  BSYNC B2 ;  /* 0x0000000000027941 */ /* 0x000fea0003800000 */
.L_x_11679:
        /* <DEDUP_REMOVED lines=14> */
.L_x_11683:
        /* <DEDUP_REMOVED lines=12> */
.L_x_11686:
[----:B------:R-:W-:Y:S02]  /*70d0*/  IMAD.MOV.U32 R87, RZ, RZ, R72 ;  /* 0x000000ffff577224 */ /* 0x000fe400078e0048 */
.L_x_11687:
[----:B------:R-:W-:Y:S05]  /*70e0*/  BSYNC B2 ;  /* 0x0000000000027941 */ /* 0x000fea0003800000 */
.L_x_11685:
        /* <DEDUP_REMOVED lines=16> */
.L_x_11691:
[----:B------:R-:W-:Y:S05]  /*71f0*/  BSYNC B3 ;  /* 0x0000000000037941 */ /* 0x000fea0003800000 */
.L_x_11690:
        /* <DEDUP_REMOVED lines=44> */
.L_x_11689:
[----:B------:R-:W-:Y:S05]  /*74c0*/  BSYNC B2 ;  /* 0x0000000000027941 */ /* 0x000fea0003800000 */
.L_x_11688:
        /* <DEDUP_REMOVED lines=8> */
.L_x_11684:
        /* <DEDUP_REMOVED lines=12> */
.L_x_11693:
[----:B------:R-:W-:Y:S02]  /*7610*/  IMAD.MOV.U32 R87, RZ, RZ, R72 ;  /* 0x000000ffff577224 */ /* 0x000fe400078e0048 */
.L_x_11694:
[----:B------:R-:W-:Y:S05]  /*7620*/  BSYNC B2 ;  /* 0x0000000000027941 */ /* 0x000fea0003800000 */
.L_x_11692:
        /* <DEDUP_REMOVED lines=16> */
.L_x_11698:
[----:B------:R-:W-:Y:S05]  /*7730*/  BSYNC B3 ;  /* 0x0000000000037941 */ /* 0x000fea0003800000 */
.L_x_11697:
        /* <DEDUP_REMOVED lines=44> */
.L_x_11696:
[----:B------:R-:W-:Y:S05]  /*7a00*/  BSYNC B2 ;  /* 0x0000000000027941 */ /* 0x000fea0003800000 */
.L_x_11695:
        /* <DEDUP_REMOVED lines=11> */
.L_x_11699:
        /* <DEDUP_REMOVED lines=12> */
.L_x_11702:
[----:B------:R-:W-:Y:S02]  /*7b80*/  IMAD.MOV.U32 R87, RZ, RZ, R72 ;  /* 0x000000ffff577224 */ /* 0x000fe400078e0048 */
.L_x_11703:
[----:B------:R-:W-:Y:S05]  /*7b90*/  BSYNC B2 ;  /* 0x0000000000027941 */ /* 0x000fea0003800000 */
.L_x_11701:
        /* <DEDUP_REMOVED lines=16> */
.L_x_11707:
[----:B------:R-:W-:Y:S05]  /*7ca0*/  BSYNC B3 ;  /* 0x0000000000037941 */ /* 0x000fea0003800000 */
.L_x_11706:
        /* <DEDUP_REMOVED lines=44> */
.L_x_11705:
[----:B------:R-:W-:Y:S05]  /*7f70*/  BSYNC B2 ;  /* 0x0000000000027941 */ /* 0x000fea0003800000 */
.L_x_11704:
        /* <DEDUP_REMOVED lines=8> */
.L_x_11700:
        /* <DEDUP_REMOVED lines=12> */
.L_x_11709:
[----:B------:R-:W-:Y:S02]  /*80c0*/  IMAD.MOV.U32 R87, RZ, RZ, R72 ;  /* 0x000000ffff577224 */ /* 0x000fe400078e0048 */
.L_x_11710:
[----:B------:R-:W-:Y:S05]  /*80d0*/  BSYNC B2 ;  /* 0x0000000000027941 */ /* 0x000fea0003800000 */
.L_x_11708:
        /* <DEDUP_REMOVED lines=16> */
.L_x_11714:
[----:B------:R-:W-:Y:S05]  /*81e0*/  BSYNC B3 ;  /* 0x0000000000037941 */ /* 0x000fea0003800000 */
.L_x_11713:
        /* <DEDUP_REMOVED lines=44> */
.L_x_11712:
[----:B------:R-:W-:Y:S05]  /*84b0*/  BSYNC B2 ;  /* 0x0000000000027941 */ /* 0x000fea0003800000 */
.L_x_11711:
        /* <DEDUP_REMOVED lines=11> */
.L_x_11715:
        /* <DEDUP_REMOVED lines=12> */
.L_x_11718:
[----:B------:R-:W-:Y:S02]  /*8630*/  IMAD.MOV.U32 R87, RZ, RZ, R72 ;  /* 0x000000ffff577224 */ /* 0x000fe400078e0048 */
.L_x_11719:
[----:B------:R-:W-:Y:S05]  /*8640*/  BSYNC B2 ;  /* 0x0000000000027941 */ /* 0x000fea0003800000 */
.L_x_11717:
        /* <DEDUP_REMOVED lines=16> */
.L_x_11723:
[----:B------:R-:W-:Y:S05]  /*8750*/  BSYNC B3 ;  /* 0x0000000000037941 */ /* 0x000fea0003800000 */
.L_x_11722:
        /* <DEDUP_REMOVED lines=44> */
.L_x_11721:
[----:B------:R-:W-:Y:S05]  /*8a20*/  BSYNC B2 ;  /* 0x0000000000027941 */ /* 0x000fea0003800000 */
.L_x_11720:
        /* <DEDUP_REMOVED lines=8> */
.L_x_11716:
        /* <DEDUP_REMOVED lines=12> */
.L_x_11725:
[----:B------:R-:W-:Y:S02]  /*8b70*/  MOV R87, R72 ;  /* 0x0000004800577202 */ /* 0x000fe40000000f00 */
.L_x_11726:
[----:B------:R-:W-:Y:S05]  /*8b80*/  BSYNC B2 ;  /* 0x0000000000027941 */ /* 0x000fea0003800000 */
.L_x_11724:
        /* <DEDUP_REMOVED lines=16> */
.L_x_11730:
[----:B------:R-:W-:Y:S05]  /*8c90*/  BSYNC B3 ;  /* 0x0000000000037941 */ /* 0x000fea0003800000 */
.L_x_11729:
        /* <DEDUP_REMOVED lines=44> */
.L_x_11728:
[----:B------:R-:W-:Y:S05]  /*8f60*/  BSYNC B2 ;  /* 0x0000000000027941 */ /* 0x000fea0003800000 */
.L_x_11727:
        /* <DEDUP_REMOVED lines=11> */
.L_x_11731:
        /* <DEDUP_REMOVED lines=12> */
.L_x_11734:
[----:B------:R-:W-:Y:S02]  /*90e0*/  IMAD.MOV.U32 R87, RZ, RZ, R72 ;  /* 0x000000ffff577224 */ /* 0x000fe400078e0048 */
.L_x_11735:
[----:B------:R-:W-:Y:S05]  /*90f0*/  BSYNC B2 ;  /* 0x0000000000027941 */ /* 0x000fea0003800000 */
.L_x_11733:
        /* <DEDUP_REMOVED lines=16> */
.L_x_11739:
[----:B------:R-:W-:Y:S05]  /*9200*/  BSYNC B3 ;  /* 0x0000000000037941 */ /* 0x000fea0003800000 */
.L_x_11738:
        /* <DEDUP_REMOVED lines=44> */
.L_x_11737:
[----:B------:R-:W-:Y:S05]  /*94d0*/  BSYNC B2 ;  /* 0x0000000000027941 */ /* 0x000fea0003800000 */
.L_x_11736:
        /* <DEDUP_REMOVED lines=8> */
.L_x_11732:
        /* <DEDUP_REMOVED lines=16> */
[----:B0-----:R-:W-:Y:S02]  /*9660*/  SHF.L.U32 R43, R64, 0x10, RZ ;  /* 0x00000010402b7819 */ /* 0x001fe400000006ff */
[----:B------:R-:W-:Y:S02]  /*9670*/  LOP3.LUT R42, R65, 0xffff, RZ, 0xc0, !PT ;  /* 0x0000ffff412a7812 */ /* 0x000fe400078ec0ff */
[----:B------:R-:W-:Y:S02]  /*9680*/  LOP3.LUT R43, R43, 0xff0000, RZ, 0xc0, !PT ;  /* 0x00ff00002b2b7812 */ /* 0x000fe400078ec0ff */
[----:B------:R-:W-:-:S03]  /*9690*/  LOP3.LUT R82, R62, 0xff, RZ, 0xc0, !PT ;  /* 0x000000ff3e527812 */ /* 0x000fc600078ec0ff */
[----:B------:R-:W-:Y:S01]  /*96a0*/  IMAD R43, R42, 0x1000000, R43 ;  /* 0x010000002a2b7824 */ /* 0x000fe200078e022b */
[----:B------:R-:W-:Y:S02]  /*96b0*/  IADD3 R42, P0, R81, c[0x0][0x198], RZ ;  /* 0x00006600512a7a10 */ /* 0x000fe40007f1e0ff */
[----:B------:R-:W-:Y:S01]  /*96c0*/  LOP3.LUT R81, R60, 0xff, RZ, 0xc0, !PT ;  /* 0x000000ff3c517812 */ /* 0x000fe200078ec0ff */
[----:B------:R-:W-:Y:S01]  /*96d0*/  IMAD R82, R82, 0x100, R43 ;  /* 0x0000010052527824 */ /* 0x000fe200078e022b */
[----:B------:R-:W-:-:S03]  /*96e0*/  IADD3.X R43, R86, c[0x0][0x19c], RZ, P0, !PT ;  /* 0x00006700562b7a10 */ /* 0x000fc600007fe4ff */
[----:B------:R-:W-:-:S05]  /*96f0*/  IMAD.IADD R81, R82, 0x1, R81 ;  /* 0x0000000152517824 */ /* 0x000fca00078e0251 */
[----:B------:R0:W-:Y:S02]  /*9700*/  STG.E [R42.64], R81 ;  /* 0x000000512a007986 */ /* 0x0001e4000c101906 */
.L_x_11740:
[----:B------:R-:W-:Y:S02]  /*9710*/  IADD3 R41, R41, 0x20, RZ ;  /* 0x0000002029297810 */ /* 0x000fe40007ffe0ff */
.L_x_11675:
[----:B------:R-:W-:Y:S05]  /*9720*/  BSYNC B1 ;  /* 0x0000000000017941 */ /* 0x000fea0003800000 */
.L_x_11674:
        /* <DEDUP_REMOVED lines=29> */
.L_x_11744:
[----:B0-----:R-:W-:Y:S02]  /*9900*/  IMAD.MOV.U32 R87, RZ, RZ, R72 ;  /* 0x000000ffff577224 */ /* 0x001fe400078e0048 */
.L_x_11745:
[----:B------:R-:W-:Y:S05]  /*9910*/  BSYNC B2 ;  /* 0x0000000000027941 */ /* 0x000fea0003800000 */
.L_x_11743:
        /* <DEDUP_REMOVED lines=16> */
.L_x_11749:
[----:B------:R-:W-:Y:S05]  /*9a20*/  BSYNC B3 ;  /* 0x0000000000037941 */ /* 0x000fea0003800000 */
.L_x_11748:
        /* <DEDUP_REMOVED lines=44> */
.L_x_11747:
[----:B------:R-:W-:Y:S05]  /*9cf0*/  BSYNC B2 ;  /* 0x0000000000027941 */ /* 0x000fea0003800000 */
.L_x_11746:
        /* <DEDUP_REMOVED lines=14> */
.L_x_11750:
        /* <DEDUP_REMOVED lines=12> */
.L_x_11753:
[----:B------:R-:W-:Y:S02]  /*9ea0*/  MOV R87, R72 ;  /* 0x0000004800577202 */ /* 0x000fe40000000f00 */
.L_x_11754:
[----:B------:R-:W-:Y:S05]  /*9eb0*/  BSYNC B2 ;  /* 0x0000000000027941 */ /* 0x000fea0003800000 */
.L_x_11752:
        /* <DEDUP_REMOVED lines=16> */
.L_x_11758:
[----:B------:R-:W-:Y:S05]  /*9fc0*/  BSYNC B3 ;  /* 0x0000000000037941 */ /* 0x000fea0003800000 */
.L_x_11757:
        /* <DEDUP_REMOVED lines=44> */
.L_x_11756:
[----:B------:R-:W-:Y:S05]  /*a290*/  BSYNC B2 ;  /* 0x0000000000027941 */ /* 0x000fea0003800000 */
.L_x_11755:
        /* <DEDUP_REMOVED lines=8> */
.L_x_11751:
        /* <DEDUP_REMOVED lines=12> */
.L_x_11760:
[----:B------:R-:W-:Y:S02]  /*a3e0*/  IMAD.MOV.U32 R87, RZ, RZ, R72 ;  /* 0x000000ffff577224 */ /* 0x000fe400078e0048 */
.L_x_11761:
[----:B------:R-:W-:Y:S05]  /*a3f0*/  BSYNC B2 ;  /* 0x0000000000027941 */ /* 0x000fea0003800000 */
.L_x_11759:
        /* <DEDUP_REMOVED lines=16> */
.L_x_11765:
[----:B------:R-:W-:Y:S05]  /*a500*/  BSYNC B3 ;  /* 0x0000000000037941 */ /* 0x000fea0003800000 */
.L_x_11764:
        /* <DEDUP_REMOVED lines=44> */
.L_x_11763:
[----:B------:R-:W-:Y:S05]  /*a7d0*/  BSYNC B2 ;  /* 0x0000000000027941 */ /* 0x000fea0003800000 */
.L_x_11762:
        /* <DEDUP_REMOVED lines=11> */
.L_x_11766:
        /* <DEDUP_REMOVED lines=12> */
.L_x_11769:
[----:B------:R-:W-:Y:S02]  /*a950*/  IMAD.MOV.U32 R87, RZ, RZ, R72 ;  /* 0x000000ffff577224 */ /* 0x000fe400078e0048 */
.L_x_11770:
[----:B------:R-:W-:Y:S05]  /*a960*/  BSYNC B2 ;  /* 0x0000000000027941 */ /* 0x000fea0003800000 */
.L_x_11768:
        /* <DEDUP_REMOVED lines=16> */
.L_x_11774:
[----:B------:R-:W-:Y:S05]  /*aa70*/  BSYNC B3 ;  /* 0x0000000000037941 */ /* 0x000fea0003800000 */
.L_x_11773:
        /* <DEDUP_REMOVED lines=44> */
.L_x_11772:
[----:B------:R-:W-:Y:S05]  /*ad40*/  BSYNC B2 ;  /* 0x0000000000027941 */ /* 0x000fea0003800000 */
.L_x_11771:
        /* <DEDUP_REMOVED lines=8> */
.L_x_11767:
        /* <DEDUP_REMOVED lines=12> */
.L_x_11776:
[----:B------:R-:W-:Y:S02]  /*ae90*/  IMAD.MOV.U32 R87, RZ, RZ, R72 ;  /* 0x000000ffff577224 */ /* 0x000fe400078e0048 */
.L_x_11777:
[----:B------:R-:W-:Y:S05]  /*aea0*/  BSYNC B2 ;  /* 0x0000000000027941 */ /* 0x000fea0003800000 */
.L_x_11775:
        /* <DEDUP_REMOVED lines=16> */
.L_x_11781:
[----:B------:R-:W-:Y:S05]  /*afb0*/  BSYNC B3 ;  /* 0x0000000000037941 */ /* 0x000fea0003800000 */
.L_x_11780:
        /* <DEDUP_REMOVED lines=44> */
.L_x_11779:
[----:B------:R-:W-:Y:S05]  /*b280*/  BSYNC B2 ;  /* 0x0000000000027941 */ /* 0x000fea0003800000 */
.L_x_11778:
        /* <DEDUP_REMOVED lines=11> */
.L_x_11782:
        /* <DEDUP_REMOVED lines=12> */
.L_x_11785:
[----:B------:R-:W-:Y:S02]  /*b400*/  IMAD.MOV.U32 R87, RZ, RZ, R72 ;  /* 0x000000ffff577224 */ /* 0x000fe400078e0048 */
.L_x_11786:
[----:B------:R-:W-:Y:S05]  /*b410*/  BSYNC B2 ;  /* 0x0000000000027941 */ /* 0x000fea0003800000 */
.L_x_11784:
        /* <DEDUP_REMOVED lines=16> */
.L_x_11790:
[----:B------:R-:W-:Y:S05]  /*b520*/  BSYNC B3 ;  /* 0x0000000000037941 */ /* 0x000fea0003800000 */
.L_x_11789:
        /* <DEDUP_REMOVED lines=44> */
.L_x_11788:
[----:B------:R-:W-:Y:S05]  /*b7f0*/  BSYNC B2 ;  /* 0x0000000000027941 */ /* 0x000fea0003800000 */
.L_x_11787:
        /* <DEDUP_REMOVED lines=8> */
.L_x_11783:
        /* <DEDUP_REMOVED lines=12> */
.L_x_11792:
[----:B------:R-:W-:Y:S02]  /*b940*/  IMAD.MOV.U32 R87, RZ, RZ, R72 ;  /* 0x000000ffff577224 */ /* 0x000fe400078e0048 */
.L_x_11793:
[----:B------:R-:W-:Y:S05]  /*b950*/  BSYNC B2 ;  /* 0x0000000000027941 */ /* 0x000fea0003800000 */
.L_x_11791:
        /* <DEDUP_REMOVED lines=16> */
.L_x_11797:
[----:B------:R-:W-:Y:S05]  /*ba60*/  BSYNC B3 ;  /* 0x0000000000037941 */ /* 0x000fea0003800000 */
.L_x_11796:
        /* <DEDUP_REMOVED lines=44> */
.L_x_11795:
[----:B------:R-:W-:Y:S05]  /*bd30*/  BSYNC B2 ;  /* 0x0000000000027941 */ /* 0x000fea0003800000 */
.L_x_11794:
        /* <DEDUP_REMOVED lines=11> */
.L_x_11798:
        /* <DEDUP_REMOVED lines=12> */
.L_x_11801:
[----:B------:R-:W-:Y:S02]  /*beb0*/  IMAD.MOV.U32 R87, RZ, RZ, R72 ;  /* 0x000000ffff577224 */ /* 0x000fe400078e0048 */
.L_x_11802:
[----:B------:R-:W-:Y:S05]  /*bec0*/  BSYNC B2 ;  /* 0x0000000000027941 */ /* 0x000fea0003800000 */
.L_x_11800:
        /* <DEDUP_REMOVED lines=16> */
.L_x_11806:
[----:B------:R-:W-:Y:S05]  /*bfd0*/  BSYNC B3 ;  /* 0x0000000000037941 */ /* 0x000fea0003800000 */
.L_x_11805:
        /* <DEDUP_REMOVED lines=41> */
[----:B------:R-:W-:Y:S01]  /*c270*/  MOV R72, R82 ;  /* 0x0000005200487202 */ /* 0x000fe20000000f00 */
[----:B------:R-:W-:Y:S01]  /*c280*/  IMAD.MOV.U32 R70, RZ, RZ, R42 ;  /* 0x000000ffff467224 */ /* 0x000fe200078e002a */
[----:B------:R-:W-:Y:S02]  /*c290*/  LOP3.LUT R68, R43, UR26, R68, 0x96, !PT ;  /* 0x0000001a2b447c12 */ /* 0x000fe4000f8e9644 */
.L_x_11804:
[----:B------:R-:W-:Y:S05]  /*c2a0*/  BSYNC B2 ;  /* 0x0000000000027941 */ /* 0x000fea0003800000 */
.L_x_11803:
        /* <DEDUP_REMOVED lines=8> */
.L_x_11799:
[----:B------:R-:W-:Y:S01]  /*c330*/  SEL R43, RZ, 0x1000000, P5 ;  /* 0x01000000ff2b7807 */ /* 0x000fe20002800000 */
[C---:B------:R-:W-:Y:S01]  /*c340*/  IMAD.SHL.U32 R81, R41.reuse, 0x4, RZ ;  /* 0x0000000429517824 */ /* 0x040fe200078e00ff */
[----:B------:R-:W-:Y:S02]  /*c350*/  SEL R82, RZ, 0x10000, P4 ;  /* 0x00010000ff527807 */ /* 0x000fe40002000000 */
[----:B------:R-:W-:Y:S02]  /*c360*/  SEL R83, RZ, 0x100, P3 ;  /* 0x00000100ff537807 */ /* 0x000fe40001800000 */
[----:B------:R-:W-:Y:S02]  /*c370*/  LEA R42, P0, R41, c[0x0][0x188], 0x4 ;  /* 0x00006200292a7a11 */ /* 0x000fe400078020ff */
[----:B------:R-:W-:Y:S02]  /*c380*/  IADD3 R84, R83, R43, R82 ;  /* 0x0000002b53547210 */ /* 0x000fe40007ffe052 */
[----:B------:R-:W-:-:S02]  /*c390*/  SHF.R.U32.HI R85, RZ, 0x1e, R41 ;  /* 0x0000001eff557819 */ /* 0x000fc40000011629 */
[----:B------:R-:W-:Y:S02]  /*c3a0*/  LEA.HI.X R43, R41, c[0x0][0x18c], RZ, 0x4, P0 ;  /* 0x00006300292b7a11 */ /* 0x000fe400000f24ff */
[----:B------:R-:W-:Y:S02]  /*c3b0*/  SEL R41, RZ, 0x1, P2 ;  /* 0x00000001ff297807 */ /* 0x000fe40001000000 */
[----:B------:R-:W-:Y:S01]  /*c3c0*/  IADD3 R82, P0, R81, c[0x0][0x190], RZ ;  /* 0x0000640051527a10 */ /* 0x000fe20007f1e0ff */
[----:B------:R0:W-:Y:S01]  /*c3d0*/  STG.E.128 [R42.64], R36 ;  /* 0x000000242a007986 */ /* 0x0001e2000c101d06 */
[----:B------:R-:W-:Y:S01]  /*c3e0*/  ISETP.NE.AND P1, PT, R86, RZ, PT ;  /* 0x000000ff5600720c */ /* 0x000fe20003f25270 */
[----:B------:R-:W-:Y:S01]  /*c3f0*/  IMAD.IADD R41, R84, 0x1, R41 ;  /* 0x0000000154297824 */ /* 0x000fe200078e0229 */
[----:B------:R-:W-:-:S05]  /*c400*/  IADD3.X R83, R85, c[0x0][0x194], RZ, P0, !PT ;  /* 0x0000650055537a10 */ /* 0x000fca00007fe4ff */
[----:B------:R0:W-:Y:S06]  /*c410*/  STG.E [R82.64], R41 ;  /* 0x0000002952007986 */ /* 0x0001ec000c101906 */
[----:B------:R-:W-:Y:S05]  /*c420*/  @!P1 BRA `(.L_x_11742) ;  /* 0x000000b000009947 */ /* 0x000fea0003800000 */
[----:B0-----:R-:W-:Y:S01]  /*c430*/  IMAD.U32 R42, R64, 0x10000, RZ ;  /* 0x00010000402a7824 */ /* 0x001fe200078e00ff */
[----:B------:R-:W-:Y:S02]  /*c440*/  LOP3.LUT R41, R65, 0xffff, RZ, 0xc0, !PT ;  /* 0x0000ffff41297812 */ /* 0x000fe400078ec0ff */
[----:B------:R-:W-:Y:S02]  /*c450*/  LOP3.LUT R82, R62, 0xff, RZ, 0xc0, !PT ;  /* 0x000000ff3e527812 */ /* 0x000fe400078ec0ff */
[----:B------:R-:W-:-:S02]  /*c460*/  LOP3.LUT R42, R42, 0xff0000, RZ, 0xc0, !PT ;  /* 0x00ff00002a2a7812 */ /* 0x000fc400078ec0ff */
[----:B------:R-:W-:-:S03]  /*c470*/  LOP3.LUT R84, R60, 0xff, RZ, 0xc0, !PT ;  /* 0x000000ff3c547812 */ /* 0x000fc600078ec0ff */
[----:B------:R-:W-:Y:S01]  /*c480*/  IMAD R41, R41, 0x1000000, R42 ;  /* 0x0100000029297824 */ /* 0x000fe200078e022a */
[----:B------:R-:W-:-:S04]  /*c490*/  IADD3 R42, P0, R81, c[0x0][0x198], RZ ;  /* 0x00006600512a7a10 */ /* 0x000fc80007f1e0ff */
[----:B------:R-:W-:Y:S02]  /*c4a0*/  LEA R41, R82, R41, 0x8 ;  /* 0x0000002952297211 */ /* 0x000fe400078e40ff */
[----:B------:R-:W-:-:S03]  /*c4b0*/  IADD3.X R43, R85, c[0x0][0x19c], RZ, P0, !PT ;  /* 0x00006700552b7a10 */ /* 0x000fc600007fe4ff */
[----:B------:R-:W-:-:S05]  /*c4c0*/  IMAD.IADD R41, R41, 0x1, R84 ;  /* 0x0000000129297824 */ /* 0x000fca00078e0254 */
[----:B------:R0:W-:Y:S02]  /*c4d0*/  STG.E [R42.64], R41 ;  /* 0x000000292a007986 */ /* 0x0001e4000c101906 */
.L_x_11742:
[----:B------:R-:W-:Y:S05]  /*c4e0*/  BSYNC B1 ;  /* 0x0000000000017941 */ /* 0x000fea0003800000 */
.L_x_11741:
[----:B0-----:R-:W-:Y:S01]  /*c4f0*/  FADD.FTZ R42, RZ, R24 ;  /* 0x00000018ff2a7221 */ /* 0x001fe20000010000 */
[----:B------:R-:W-:Y:S02]  /*c500*/  ISETP.NE.AND P0, PT, R79, RZ, PT ;  /* 0x000000ff4f00720c */ /* 0x000fe40003f05270 */
[----:B------:R-:W-:Y:S01]  /*c510*/  ISETP.GT.U32.AND P1, PT, R9, 0x5f, PT ;  /* 0x0000005f0900780c */ /* 0x000fe20003f24070 */
        /* <DEDUP_REMOVED lines=21> */
.L_x_11819:
        /* <DEDUP_REMOVED lines=54> */
.L_x_11820:
[----:B------:R-:W-:Y:S01]  /*c9d0*/  FMUL.FTZ R40, R83, R83 ;  /* 0x0000005353287220 */ /* 0x000fe20000410000 */
[----:B------:R-:W-:Y:S01]  /*c9e0*/  ISETP.NE.AND P0, PT, RZ, UR8, PT ;  /* 0x00000008ff007c0c */ /* 0x000fe2000bf05270 */
[----:B------:R-:W-:Y:S01]  /*c9f0*/  IMAD.MOV.U32 R42, RZ, RZ, c[0x0][0x1e0] ;  /* 0x00007800ff2a7624 */ /* 0x000fe200078e00ff */
[----:B------:R-:W-:Y:S01]  /*ca00*/  ISETP.NE.AND P1, PT, R79, RZ, PT ;  /* 0x000000ff4f00720c */ /* 0x000fe20003f25270 */
[----:B-1----:R-:W-:Y:S01]  /*ca10*/  FADD.FTZ R81, R81, R82 ;  /* 0x0000005251517221 */ /* 0x002fe20000010000 */
[----:B------:R-:W-:Y:S01]  /*ca20*/  FSEL R41, R40, RZ, P0 ;  /* 0x000000ff28297208 */ /* 0x000fe20000000000 */
[----:B------:R-:W-:Y:S02]  /*ca30*/  BSSY B1, `(.L_x_11809) ;  /* 0x000001c000017945 */ /* 0x000fe40003800000 */
[----:B------:R-:W-:Y:S01]  /*ca40*/  FFMA.FTZ R40, R81, R42, c[0x0][0x228] ;  /* 0x00008a0051287623 */ /* 0x000fe2000001002a */
[----:B------:R-:W-:Y:S01]  /*ca50*/  FSEL R81, R83, RZ, !P0 ;  /* 0x000000ff53517208 */ /* 0x000fe20004000000 */
[----:B------:R-:W-:-:S02]  /*ca60*/  @!P3 IMAD.MOV.U32 R42, RZ, RZ, 0x4 ;  /* 0x00000004ff2ab424 */ /* 0x000fc400078e00ff */
[----:B------:R-:W-:Y:S02]  /*ca70*/  FADD.FTZ R84, R40, R41 ;  /* 0x0000002928547221 */ /* 0x000fe40000010000 */
[----:B------:R-:W-:Y:S02]  /*ca80*/  @!P3 IMAD.MOV.U32 R40, RZ, RZ, 0x4 ;  /* 0x00000004ff28b424 */ /* 0x000fe400078e00ff */
[C---:B------:R-:W-:Y:S02]  /*ca90*/  @!P3 IMAD.WIDE R42, R75.reuse, R42, c[0x0][0x1a0] ;  /* 0x000068004b2ab625 */ /* 0x040fe400078e022a */
[----:B------:R-:W1:Y:S02]  /*caa0*/  MUFU.RSQ R84, R84 ;  /* 0x0000005400547308 */ /* 0x000e640000001400 */
[----:B------:R-:W-:Y:S01]  /*cab0*/  @!P3 IMAD.WIDE R40, R75, R40, c[0x0][0x1a8] ;  /* 0x00006a004b28b625 */ /* 0x000fe200078e0228 */
[----:B------:R2:W-:Y:S04]  /*cac0*/  @!P3 STG.E [R42.64], R83 ;  /* 0x000000532a00b986 */ /* 0x0005e8000c101906 */
[----:B-1----:R2:W-:Y:S01]  /*cad0*/  @!P3 STG.E [R40.64], R84 ;  /* 0x000000542800b986 */ /* 0x0025e2000c101906 */
[----:B------:R-:W-:Y:S05]  /*cae0*/  @!P1 BRA `(.L_x_11810) ;  /* 0x0000010000009947 */ /* 0x000fea0003800000 */
[--C-:B--2---:R-:W-:Y:S02]  /*caf0*/  FADD.FTZ R41, R24, -R81.reuse ;  /* 0x8000005118297221 */ /* 0x104fe40000010000 */
[----:B------:R-:W-:-:S02]  /*cb00*/  FADD.FTZ R43, R25, -R81 ;  /* 0x80000051192b7221 */ /* 0x000fc40000010000 */
[--C-:B------:R-:W-:Y:S02]  /*cb10*/  FADD.FTZ R83, R26, -R81.reuse ;  /* 0x800000511a537221 */ /* 0x100fe40000010000 */
[----:B------:R-:W-:Y:S02]  /*cb20*/  FADD.FTZ R85, R27, -R81 ;  /* 0x800000511b557221 */ /* 0x000fe40000010000 */
[C---:B------:R-:W-:Y:S02]  /*cb30*/  FMUL.FTZ R40, R84.reuse, R41 ;  /* 0x0000002954287220 */ /* 0x040fe40000410000 */
[C---:B------:R-:W-:Y:S02]  /*cb40*/  FMUL.FTZ R41, R84.reuse, R43 ;  /* 0x0000002b54297220 */ /* 0x040fe40000410000 */
[----:B------:R-:W-:Y:S02]  /*cb50*/  IMAD.MOV.U32 R87, RZ, RZ, 0x10 ;  /* 0x00000010ff577424 */ /* 0x000fe400078e00ff */
[----:B------:R-:W-:-:S02]  /*cb60*/  FMUL.FTZ R42, R84, R83 ;  /* 0x00000053542a7220 */ /* 0x000fc40000410000 */
[----:B------:R-:W-:Y:S02]  /*cb70*/  FMUL.FTZ R43, R84, R85 ;  /* 0x00000055542b7220 */ /* 0x000fe40000410000 */
[C---:B0-----:R-:W-:Y:S01]  /*cb80*/  IMAD.WIDE.U32 R82, R80.reuse, R87, c[0x0][0x208] ;  /* 0x0000820050527625 */ /* 0x041fe200078e0057 */
[----:B------:R-:W-:-:S03]  /*cb90*/  IADD3 R80, R80, 0x20, RZ ;  /* 0x0000002050507810 */ /* 0x000fc60007ffe0ff */
[----:B------:R-:W-:Y:S02]  /*cba0*/  FFMA.FTZ R40, R11, R40, R8 ;  /* 0x000000280b287223 */ /* 0x000fe40000010008 */
[----:B------:R-:W-:Y:S02]  /*cbb0*/  FFMA.FTZ R41, R10, R41, R55 ;  /* 0x000000290a297223 */ /* 0x000fe40000010037 */
[----:B------:R-:W-:Y:S02]  /*cbc0*/  FFMA.FTZ R42, R12, R42, R7 ;  /* 0x0000002a0c2a7223 */ /* 0x000fe40000010007 */
[----:B------:R-:W-:-:S05]  /*cbd0*/  FFMA.FTZ R43, R13, R43, R54 ;  /* 0x0000002b0d2b7223 */ /* 0x000fca0000010036 */
[----:B------:R0:W-:Y:S02]  /*cbe0*/  STG.E.128 [R82.64], R40 ;  /* 0x0000002852007986 */ /* 0x0001e4000c101d06 */
.L_x_11810:
[----:B------:R-:W-:Y:S05]  /*cbf0*/  BSYNC B1 ;  /* 0x0000000000017941 */ /* 0x000fea0003800000 */
.L_x_11809:
[----:B------:R-:W-:Y:S01]  /*cc00*/  ISETP.NE.AND P0, PT, R78, RZ, PT ;  /* 0x000000ff4e00720c */ /* 0x000fe20003f05270 */
[----:B------:R-:W-:-:S12]  /*cc10*/  BSSY B1, `(.L_x_11811) ;  /* 0x0000012000017945 */ /* 0x000fd80003800000 */
        /* <DEDUP_REMOVED lines=10> */
[C---:B------:R-:W-:Y:S01]  /*ccc0*/  IMAD.WIDE.U32 R82, R80.reuse, R87, c[0x0][0x208] ;  /* 0x0000820050527625 */ /* 0x040fe200078e0057 */
[----:B------:R-:W-:-:S03]  /*ccd0*/  IADD3 R80, R80, 0x20, RZ ;  /* 0x0000002050507810 */ /* 0x000fc60007ffe0ff */
[----:B------:R-:W-:Y:S02]  /*cce0*/  FFMA.FTZ R40, R15, R40, R6 ;  /* 0x000000280f287223 */ /* 0x000fe40000010006 */
[----:B------:R-:W-:Y:S02]  /*ccf0*/  FFMA.FTZ R41, R14, R41, R57 ;  /* 0x000000290e297223 */ /* 0x000fe40000010039 */
[----:B------:R-:W-:Y:S02]  /*cd00*/  FFMA.FTZ R42, R44, R42, R5 ;  /* 0x0000002a2c2a7223 */ /* 0x000fe40000010005 */
[----:B------:R-:W-:-:S05]  /*cd10*/  FFMA.FTZ R43, R45, R43, R56 ;  /* 0x0000002b2d2b7223 */ /* 0x000fca0000010038 */
[----:B------:R0:W-:Y:S02]  /*cd20*/  STG.E.128 [R82.64], R40 ;  /* 0x0000002852007986 */ /* 0x0001e4000c101d06 */
.L_x_11812:
[----:B------:R-:W-:Y:S05]  /*cd30*/  BSYNC B1 ;  /* 0x0000000000017941 */ /* 0x000fea0003800000 */
.L_x_11811:
[----:B------:R-:W-:Y:S01]  /*cd40*/  ISETP.NE.AND P0, PT, R77, RZ, PT ;  /* 0x000000ff4d00720c */ /* 0x000fe20003f05270 */
        /* <DEDUP_REMOVED lines=18> */
.L_x_11814:
[----:B------:R-:W-:Y:S05]  /*ce70*/  BSYNC B1 ;  /* 0x0000000000017941 */ /* 0x000fea0003800000 */
.L_x_11813:
        /* <DEDUP_REMOVED lines=18> */
.L_x_11816:
[----:B------:R-:W-:Y:S05]  /*cfa0*/  BSYNC B1 ;  /* 0x0000000000017941 */ /* 0x000fea0003800000 */
.L_x_11815:
[----:B0-2---:R-:W-:-:S04]  /*cfb0*/  IMAD.MOV.U32 R40, RZ, RZ, 0x4 ;  /* 0x00000004ff287424 */ /* 0x005fc800078e00ff */
[----:B------:R-:W-:-:S05]  /*cfc0*/  IMAD R75, R40, c[0x0][0x160], R75 ;  /* 0x00005800284b7a24 */ /* 0x000fca00078e024b */
[----:B------:R-:W-:-:S13]  /*cfd0*/  ISETP.GE.AND P0, PT, R75, c[0x0][0x164], PT ;  /* 0x000059004b007a0c */ /* 0x000fda0003f06270 */
[----:B------:R-:W-:Y:S01]  /*cfe0*/  @P0 CALL.REL.NOINC `(.L_x_11817) ;  /* 0x0000001000000944 */ /* 0x000fe20003c00000 */
[----:B------:R-:W-:Y:S05]  /*cff0*/  BRA `(.L_x_11818) ;  /* 0xffff3d5000007947 */ /* 0x000fea000383ffff */
.L_x_11817:
[----:B------:R-:W-:Y:S05]  /*d000*/  BSYNC B0 ;  /* 0x0000000000007941 */ /* 0x000fea0003800000 */
.L_x_11539:
[----:B------:R-:W-:Y:S05]  /*d010*/  EXIT ;  /* 0x000000000000794d */ /* 0x000fea0003800000 */
.L_x_11807:
[----:B------:R-:W-:Y:S01]  /*d020*/  IMAD.MOV.U32 R42, RZ, RZ, R43 ;  /* 0x000000ffff2a7224 */ /* 0x000fe200078e002b */
[----:B------:R-:W-:Y:S01]  /*d030*/  MOV R40, 0xd080 ;  /* 0x0000d08000287802 */ /* 0x000fe20000000f00 */
[----:B------:R-:W-:Y:S02]  /*d040*/  IMAD.MOV.U32 R81, RZ, RZ, 0x1 ;  /* 0x00000001ff517424 */ /* 0x000fe400078e00ff */
[----:B------:R-:W-:Y:S02]  /*d050*/  IMAD.MOV.U32 R84, RZ, RZ, 0x1f ;  /* 0x0000001fff547424 */ /* 0x000fe400078e00ff */
[----:B------:R-:W-:Y:S02]  /*d060*/  IMAD.MOV.U32 R85, RZ, RZ, -0x1 ;  /* 0xffffffffff557424 */ /* 0x000fe400078e00ff */
[----:B------:R-:W-:Y:S05]  /*d070*/  CALL.REL.NOINC `($__internal_70_$__cuda_sm70_shflsync_bfly_p) ;  /* 0x000005d000007944 */ /* 0x000fea0003c00000 */
[----:B-1----:R-:W-:Y:S01]  /*d080*/  MOV R40, R81 ;  /* 0x0000005100287202 */ /* 0x002fe20000000f00 */
[----:B0-----:R-:W-:Y:S05]  /*d090*/  BRA `(.L_x_11819) ;  /* 0xfffff5d000007947 */ /* 0x001fea000383ffff */
.L_x_11808:
[----:B------:R-:W-:Y:S01]  /*d0a0*/  IMAD.MOV.U32 R42, RZ, RZ, R86 ;  /* 0x000000ffff2a7224 */ /* 0x000fe200078e0056 */
[----:B------:R-:W-:Y:S01]  /*d0b0*/  MOV R40, 0xd100 ;  /* 0x0000d10000287802 */ /* 0x000fe20000000f00 */
[----:B------:R-:W-:Y:S02]  /*d0c0*/  IMAD.MOV.U32 R81, RZ, RZ, 0x2 ;  /* 0x00000002ff517424 */ /* 0x000fe400078e00ff */
[----:B------:R-:W-:-:S02]  /*d0d0*/  IMAD.MOV.U32 R84, RZ, RZ, 0x1f ;  /* 0x0000001fff547424 */ /* 0x000fc400078e00ff */
[----:B------:R-:W-:Y:S02]  /*d0e0*/  IMAD.MOV.U32 R85, RZ, RZ, -0x1 ;  /* 0xffffffffff557424 */ /* 0x000fe400078e00ff */
[----:B0-----:R-:W-:Y:S05]  /*d0f0*/  CALL.REL.NOINC `($__internal_70_$__cuda_sm70_shflsync_bfly_p) ;  /* 0x0000055000007944 */ /* 0x001fea0003c00000 */
[----:B01----:R-:W-:Y:S01]  /*d100*/  FADD.FTZ R42, R86, R81 ;  /* 0x00000051562a7221 */ /* 0x003fe20000010000 */
[----:B------:R-:W-:Y:S01]  /*d110*/  MOV R85, 0xffffffff ;  /* 0xffffffff00557802 */ /* 0x000fe20000000f00 */
[----:B------:R-:W-:Y:S01]  /*d120*/  IMAD.MOV.U32 R81, RZ, RZ, 0x4 ;  /* 0x00000004ff517424 */ /* 0x000fe200078e00ff */
[----:B------:R-:W-:Y:S01]  /*d130*/  MOV R40, 0xd160 ;  /* 0x0000d16000287802 */ /* 0x000fe20000000f00 */
[----:B------:R-:W-:Y:S02]  /*d140*/  IMAD.MOV.U32 R84, RZ, RZ, 0x1f ;  /* 0x0000001fff547424 */ /* 0x000fe400078e00ff */
[----:B------:R-:W-:Y:S05]  /*d150*/  CALL.REL.NOINC `($__internal_70_$__cuda_sm70_shflsync_bfly_p) ;  /* 0x000004f000007944 */ /* 0x000fea0003c00000 */
[----:B01----:R-:W-:Y:S01]  /*d160*/  FADD.FTZ R42, R42, R81 ;  /* 0x000000512a2a7221 */ /* 0x003fe20000010000 */
[----:B------:R-:W-:Y:S01]  /*d170*/  MOV R40, 0xd1c0 ;  /* 0x0000d1c000287802 */ /* 0x000fe20000000f00 */
[----:B------:R-:W-:Y:S02]  /*d180*/  IMAD.MOV.U32 R81, RZ, RZ, 0x8 ;  /* 0x00000008ff517424 */ /* 0x000fe400078e00ff */
[----:B------:R-:W-:Y:S02]  /*d190*/  IMAD.MOV.U32 R84, RZ, RZ, 0x1f ;  /* 0x0000001fff547424 */ /* 0x000fe400078e00ff */
[----:B------:R-:W-:-:S02]  /*d1a0*/  IMAD.MOV.U32 R85, RZ, RZ, -0x1 ;  /* 0xffffffffff557424 */ /* 0x000fc400078e00ff */
[----:B------:R-:W-:Y:S05]  /*d1b0*/  CALL.REL.NOINC `($__internal_70_$__cuda_sm70_shflsync_bfly_p) ;  /* 0x0000049000007944 */ /* 0x000fea0003c00000 */
[----:B01----:R-:W-:Y:S01]  /*d1c0*/  FADD.FTZ R42, R42, R81 ;  /* 0x000000512a2a7221 */ /* 0x003fe20000010000 */
[----:B------:R-:W-:Y:S01]  /*d1d0*/  MOV R40, 0xd220 ;  /* 0x0000d22000287802 */ /* 0x000fe20000000f00 */
[----:B------:R-:W-:-:S02]  /*d1e0*/  IMAD.MOV.U32 R81, RZ, RZ, 0x10 ;  /* 0x00000010ff517424 */ /* 0x000fc400078e00ff */
[----:B------:R-:W-:Y:S02]  /*d1f0*/  IMAD.MOV.U32 R84, RZ, RZ, 0x1f ;  /* 0x0000001fff547424 */ /* 0x000fe400078e00ff */
[----:B------:R-:W-:Y:S02]  /*d200*/  IMAD.MOV.U32 R85, RZ, RZ, -0x1 ;  /* 0xffffffffff557424 */ /* 0x000fe400078e00ff */
[----:B------:R-:W-:Y:S05]  /*d210*/  CALL.REL.NOINC `($__internal_70_$__cuda_sm70_shflsync_bfly_p) ;  /* 0x0000043000007944 */ /* 0x000fea0003c00000 */
[----:B-1----:R-:W-:Y:S01]  /*d220*/  FADD.FTZ R81, R42, R81 ;  /* 0x000000512a517221 */ /* 0x002fe20000010000 */
[----:B------:R-:W-:Y:S01]  /*d230*/  ISETP.NE.AND P4, PT, R79, RZ, PT ;  /* 0x000000ff4f00720c */ /* 0x000fe20003f85270 */
[----:B0-----:R-:W-:Y:S02]  /*d240*/  IMAD.MOV.U32 R84, RZ, RZ, 0x1f ;  /* 0x0000001fff547424 */ /* 0x001fe400078e00ff */
[----:B------:R-:W-:Y:S01]  /*d250*/  FMUL.FTZ R83, R81, c[0x0][0x1e0] ;  /* 0x0000780051537a20 */ /* 0x000fe20000410000 */
[----:B------:R-:W-:Y:S01]  /*d260*/  HFMA2.MMA R81, -RZ, RZ, 0, 5.9604644775390625e-08 ;  /* 0x00000001ff517435 */ /* 0x000fe200000001ff */
        /* <DEDUP_REMOVED lines=35> */
[----:B------:R-:W-:Y:S05]  /*d4a0*/  CALL.REL.NOINC `($__internal_70_$__cuda_sm70_shflsync_bfly_p) ;  /* 0x000001a000007944 */ /* 0x000fea0003c00000 */
[----:B01----:R-:W-:Y:S01]  /*d4b0*/  FADD.FTZ R42, R42, R81 ;  /* 0x000000512a2a7221 */ /* 0x003fe20000010000 */
[----:B------:R-:W-:Y:S01]  /*d4c0*/  MOV R40, 0xd510 ;  /* 0x0000d51000287802 */ /* 0x000fe20000000f00 */
[----:B------:R-:W-:Y:S02]  /*d4d0*/  IMAD.MOV.U32 R81, RZ, RZ, 0x2 ;  /* 0x00000002ff517424 */ /* 0x000fe400078e00ff */
[----:B------:R-:W-:Y:S02]  /*d4e0*/  IMAD.MOV.U32 R84, RZ, RZ, 0x1f ;  /* 0x0000001fff547424 */ /* 0x000fe400078e00ff */
[----:B------:R-:W-:Y:S02]  /*d4f0*/  IMAD.MOV.U32 R85, RZ, RZ, -0x1 ;  /* 0xffffffffff557424 */ /* 0x000fe400078e00ff */
[----:B------:R-:W-:Y:S05]  /*d500*/  CALL.REL.NOINC `($__internal_70_$__cuda_sm70_shflsync_bfly_p) ;  /* 0x0000014000007944 */ /* 0x000fea0003c00000 */
[----:B01----:R-:W-:Y:S01]  /*d510*/  FADD.FTZ R42, R42, R81 ;  /* 0x000000512a2a7221 */ /* 0x003fe20000010000 */
[----:B------:R-:W-:Y:S01]  /*d520*/  MOV R81, 0x4 ;  /* 0x0000000400517802 */ /* 0x000fe20000000f00 */
[----:B------:R-:W-:Y:S01]  /*d530*/  IMAD.MOV.U32 R84, RZ, RZ, 0x1f ;  /* 0x0000001fff547424 */ /* 0x000fe200078e00ff */
[----:B------:R-:W-:Y:S01]  /*d540*/  MOV R40, 0xd570 ;  /* 0x0000d57000287802 */ /* 0x000fe20000000f00 */
        /* <DEDUP_REMOVED lines=9> */
[----:B------:R-:W-:Y:S01]  /*d5e0*/  HFMA2.MMA R81, -RZ, RZ, 0, 9.5367431640625e-07 ;  /* 0x00000010ff517435 */ /* 0x000fe200000001ff */
[----:B0-----:R-:W-:Y:S01]  /*d5f0*/  IMAD.MOV.U32 R84, RZ, RZ, 0x1f ;  /* 0x0000001fff547424 */ /* 0x001fe200078e00ff */
[----:B------:R-:W-:Y:S01]  /*d600*/  MOV R40, 0xd640 ;  /* 0x0000d64000287802 */ /* 0x000fe20000000f00 */
[----:B------:R-:W-:Y:S02]  /*d610*/  IMAD.MOV.U32 R85, RZ, RZ, -0x1 ;  /* 0xffffffffff557424 */ /* 0x000fe400078e00ff */
[----:B------:R-:W-:Y:S02]  /*d620*/  IMAD.MOV.U32 R42, RZ, RZ, R82 ;  /* 0x000000ffff2a7224 */ /* 0x000fe400078e0052 */
[----:B------:R-:W-:Y:S05]  /*d630*/  CALL.REL.NOINC `($__internal_70_$__cuda_sm70_shflsync_bfly_p) ;  /* 0x0000001000007944 */ /* 0x000fea0003c00000 */
[----:B01----:R-:W-:Y:S05]  /*d640*/  BRA `(.L_x_11820) ;  /* 0xfffff38000007947 */ /* 0x003fea000383ffff */
        .weak           $__internal_70_$__cuda_sm70_shflsync_bfly_p
        .type           $__internal_70_$__cuda_sm70_shflsync_bfly_p,@function
        .size           $__internal_70_$__cuda_sm70_shflsync_bfly_p,(.L_x_13610 - $__internal_70_$__cuda_sm70_shflsync_bfly_p)
$__internal_70_$__cuda_sm70_shflsync_bfly_p:
[----:B------:R-:W-:Y:S01]  /*d650*/  IMAD.MOV.U32 R41, RZ, RZ, 0x0 ;  /* 0x00000000ff297424 */ /* 0x000fe200078e00ff */
[----:B------:R-:W-:Y:S04]  /*d660*/  WARPSYNC R85 ;  /* 0x0000005500007348 */ /* 0x000fe80003800000 */
[----:B------:R0:W1:Y:S01]  /*d670*/  SHFL.BFLY PT, R81, R42, R81, R84 ;  /* 0x0c0000512a517389 */ /* 0x00006200000e0054 */
[----:B------:R-:W-:Y:S05]  /*d680*/  RET.REL.NODEC R40 `(_ZN10layer_norm31ln_parallel_residual_fwd_kernelINS_13Kernel_traitsI6__halfffffjLj512ELj1ELj4ELj1ELj16ENS_18Kernel_traits_baseILj512ES2_ffffjLj128EEEEELb1ELb1ELb0EEEvNS_9FwdParamsE) ;  /* 0xffff297028007950 */ /* 0x000fea0003c3ffff */
.L_x_11821:
        /* <DEDUP_REMOVED lines=15> */
.L_x_13610:


//--------------------- .text._ZN10layer_norm31ln_parallel_residual_fwd_kernelINS_13Kernel_traitsI6__halfffffjLj512ELj1ELj4ELj1ELj16ENS_18Kernel_traits_baseILj512ES2_ffffjLj128EEEEELb1ELb1ELb1EEEvNS_9FwdParamsE --------------------------
	.section	.text._ZN10layer_norm31ln_parallel_residual_fwd_kernelINS_13Kernel_traitsI6__halfffffjLj512ELj1ELj4ELj1ELj16ENS_18Kernel_traits_baseILj512ES2_ffffjLj128EEEEELb1ELb1ELb1EEEvNS_9FwdParamsE,"ax",@progbits
	.sectioninfo	@"SHI_REGISTERS=96"
	.align	128
        .global         _ZN10layer_norm31ln_parallel_residual_fwd_kernelINS_13Kernel_traitsI6__halfffffjLj512ELj1ELj4ELj1ELj16ENS_18Kernel_traits_baseILj512ES2_ffffjLj128EEEEELb1ELb1ELb1EEEvNS_9FwdParamsE
        .type           _ZN10layer_norm31ln_parallel_residual_fwd_kernelINS_13Kernel_traitsI6__halfffffjLj512ELj1ELj4ELj1ELj16ENS_18Kernel_traits_baseILj512ES2_ffffjLj128EEEEELb1ELb1ELb1EEEvNS_9FwdParamsE,@function
        .size           _ZN10layer_norm31ln_parallel_residual_fwd_kernelINS_13Kernel_traitsI6__halfffffjLj512ELj1ELj4ELj1ELj16ENS_18Kernel_traits_baseILj512ES2_ffffjLj128EEEEELb1ELb1ELb1EEEvNS_9FwdParamsE,(.L_x_13611 - _ZN10layer_norm31ln_parallel_residual_fwd_kernelINS_13Kernel_traitsI6__halfffffjLj512ELj1ELj4ELj1ELj16ENS_18Kernel_traits_baseILj512ES2_ffffjLj128EEEEELb1ELb1ELb1EEEvNS_9FwdParamsE)
        .other          _ZN10layer_norm31ln_parallel_residual_fwd_kernelINS_13Kernel_traitsI6__halfffffjLj512ELj1ELj4ELj1ELj16ENS_18Kernel_traits_baseILj512ES2_ffffjLj128EEEEELb1ELb1ELb1EEEvNS_9FwdParamsE,@"STO_CUDA_ENTRY STV_DEFAULT"
_ZN10layer_norm31ln_parallel_residual_fwd_kernelINS_13Kernel_traitsI6__halfffffjLj512ELj1ELj4ELj1ELj16ENS_18Kernel_traits_baseILj512ES2_ffffjLj128EEEEELb1ELb1ELb1EEEvNS_9FwdParamsE:
.text._ZN10layer_norm31ln_parallel_residual_fwd_kernelINS_13Kernel_traitsI6__halfffffjLj512ELj1ELj4ELj1ELj16ENS_18Kernel_traits_baseILj512ES2_ffffjLj128EEEEELb1ELb1ELb1EEEvNS_9FwdParamsE:
[----:B------:R-:W-:Y:S02]  /*0000*/  IMAD.MOV.U32 R1, RZ, RZ, c[0x0][0x28] ;  /* 0x00000a00ff017624 */ /* 0x000fe400078e00ff */
[----:B------:R-:W-:Y:S01]  /*0010*/  ULDC.U8 UR4, c[0x0][0x244] ;  /* 0x0000910000047ab9 */ /* 0x000fe20000000000 */
[----:B------:R-:W-:Y:S01]  /*0020*/  MOV R72, c[0x0][0x238] ;  /* 0x00008e0000487a02 */ /* 0x000fe20000000f00 */
[----:B------:R-:W-:Y:S01]  /*0030*/  ULDC.64 UR6, c[0x0][0x118] ;  /* 0x0000460000067ab9 */ /* 0x000fe20000000a00 */
[----:B------:R-:W-:Y:S01]  /*0040*/  ISETP.NE.AND P0, PT, RZ, UR4, PT ;  /* 0x00000004ff007c0c */ /* 0x000fe2000bf05270 */
[----:B------:R-:W-:Y:S02]  /*0050*/  ULDC.64 UR4, c[0x0][0x230] ;  /* 0x00008c0000047ab9 */ /* 0x000fe40000000a00 */
[----:B------:R-:W-:Y:S02]  /*0060*/  IMAD.U32 R2, RZ, RZ, UR4 ;  /* 0x00000004ff027e24 */ /* 0x000fe4000f8e00ff */
[----:B------:R-:W-:Y:S02]  /*0070*/  IMAD.U32 R3, RZ, RZ, UR5 ;  /* 0x00000005ff037e24 */ /* 0x000fe4000f8e00ff */
[----:B------:R-:W-:-:S06]  /*0080*/  IMAD.MOV.U32 R73, RZ, RZ, c[0x0][0x23c] ;  /* 0x00008f00ff497624 */ /* 0x000fcc00078e00ff */
[----:B------:R-:W2:Y:S01]  /*0090*/  @P0 LDG.E.64 R2, [R2.64] ;  /* 0x0000000602020981 */ /* 0x000ea2000c1e1b00 */
[----:B------:R-:W-:Y:S02]  /*00a0*/  @P0 IMAD.MOV.U32 R8, RZ, RZ, R72 ;  /* 0x000000ffff080224 */ /* 0x000fe400078e0048 */
[----:B------:R-:W-:-:S05]  /*00b0*/  @P0 IMAD.MOV.U32 R9, RZ, RZ, R73 ;  /* 0x000000ffff090224 */ /* 0x000fca00078e0049 */
[----:B------:R-:W3:Y:S04]  /*00c0*/  @P0 LDG.E.64 R4, [R8.64] ;  /* 0x0000000608040981 */ /* 0x000ee8000c1e1b00 */
[----:B------:R-:W0:Y:S04]  /*00d0*/  S2R R69, SR_TID.X ;  /* 0x0000000000457919 */ /* 0x000e280000002100 */
[----:B------:R-:W0:Y:S02]  /*00e0*/  S2R R12, SR_CTAID.X ;  /* 0x00000000000c7919 */ /* 0x000e240000002500 */
[----:B0-----:R-:W-:-:S04]  /*00f0*/  IMAD R68, R12, c[0x0][0x0], R69 ;  /* 0x000000000c447a24 */ /* 0x001fc800078e0245 */
[----:B------:R-:W-:Y:S01]  /*0100*/  IMAD.WIDE.U32 R6, R68, -0x326172a9, RZ ;  /* 0xcd9e8d5744067825 */ /* 0x000fe200078e00ff */
[----:B--2---:R-:W0:Y:S08]  /*0110*/  @P0 R2UR UR4, R2 ;  /* 0x00000000020403c2 */ /* 0x004e3000000e0000 */
[----:B------:R1:W2:Y:S01]  /*0120*/  @P0 R2UR UR5, R3 ;  /* 0x00000000030503c2 */ /* 0x0002a200000e0000 */
[----:B---3--:R-:W-:-:S04]  /*0130*/  @P0 IADD3 R72, P1, R4, c[0x0][0x240], RZ ;  /* 0x0000900004480a10 */ /* 0x008fc80007f3e0ff */
[----:B------:R-:W-:Y:S02]  /*0140*/  @P0 IADD3.X R73, RZ, R5, RZ, P1, !PT ;  /* 0x00000005ff490210 */ /* 0x000fe40000ffe4ff */
[----:B------:R-:W-:Y:S02]  /*0150*/  ISETP.NE.U32.AND P0, PT, RZ, c[0x0][0x218], PT ;  /* 0x00008600ff007a0c */ /* 0x000fe40003f05070 */
[--C-:B------:R-:W-:Y:S02]  /*0160*/  SHF.R.U64 R67, R72, 0x2, R73.reuse ;  /* 0x0000000248437819 */ /* 0x100fe40000001249 */
[----:B------:R-:W-:Y:S02]  /*0170*/  SHF.R.U32.HI R65, RZ, 0x2, R73 ;  /* 0x00000002ff417819 */ /* 0x000fe40000011649 */
[----:B------:R-:W-:Y:S01]  /*0180*/  ISETP.NE.AND.EX P0, PT, RZ, c[0x0][0x21c], PT, P0 ;  /* 0x00008700ff007a0c */ /* 0x000fe20003f05300 */
[----:B------:R-:W-:Y:S01]  /*0190*/  IMAD.WIDE.U32 R4, R67, -0x2daee0ad, RZ ;  /* 0xd2511f5343047825 */ /* 0x000fe200078e00ff */
[----:B0-----:R-:W-:Y:S01]  /*01a0*/  LOP3.LUT R0, R7, UR4, R65, 0x96, !PT ;  /* 0x0000000407007c12 */ /* 0x001fe2000f8e9641 */
[----:B------:R-:W-:-:S02]  /*01b0*/  UIADD3 UR9, UR4, -0x61c88647, URZ ;  /* 0x9e3779b904097890 */ /* 0x000fc4000fffe03f */
[----:B------:R-:W-:Y:S02]  /*01c0*/  UIADD3 UR11, UR4, 0x3c6ef372, URZ ;  /* 0x3c6ef372040b7890 */ /* 0x000fe4000fffe03f */
[----:B-1----:R-:W-:Y:S01]  /*01d0*/  IMAD.WIDE.U32 R2, R0, -0x2daee0ad, RZ ;  /* 0xd2511f5300027825 */ /* 0x002fe200078e00ff */
[----:B------:R-:W-:Y:S01]  /*01e0*/  UIADD3 UR13, UR4, -0x255992d5, URZ ;  /* 0xdaa66d2b040d7890 */ /* 0x000fe2000fffe03f */
[----:B--2---:R-:W-:Y:S01]  /*01f0*/  LOP3.LUT R8, R5, UR5, RZ, 0x3c, !PT ;  /* 0x0000000505087c12 */ /* 0x004fe2000f8e3cff */
[----:B------:R-:W-:Y:S01]  /*0200*/  UIADD3 UR10, UR5, -0x4498517b, URZ ;  /* 0xbb67ae85050a7890 */ /* 0x000fe2000fffe03f */
[----:B------:R-:W-:Y:S01]  /*0210*/  IMAD.SHL.U32 R0, R69, 0x8, RZ ;  /* 0x0000000845007824 */ /* 0x000fe200078e00ff */
[----:B------:R-:W-:Y:S01]  /*0220*/  UIADD3 UR12, UR5, 0x76cf5d0a, URZ ;  /* 0x76cf5d0a050c7890 */ /* 0x000fe2000fffe03f */
[----:B------:R-:W-:Y:S01]  /*0230*/  SHF.R.U32.HI R69, RZ, 0x5, R69 ;  /* 0x00000005ff457819 */ /* 0x000fe20000011645 */
[----:B------:R-:W-:Y:S01]  /*0240*/  IMAD.WIDE.U32 R8, R8, -0x326172a9, RZ ;  /* 0xcd9e8d5708087825 */ /* 0x000fe200078e00ff */
[----:B------:R-:W-:Y:S01]  /*0250*/  UIADD3 UR14, UR5, 0x32370b8f, URZ ;  /* 0x32370b8f050e7890 */ /* 0x000fe2000fffe03f */
[----:B------:R-:W-:Y:S01]  /*0260*/  LOP3.LUT R7, R3, UR10, R4, 0x96, !PT ;  /* 0x0000000a03077c12 */ /* 0x000fe2000f8e9604 */
[----:B------:R-:W-:Y:S01]  /*0270*/  UIADD3 UR16, UR5, -0x126145ec, URZ ;  /* 0xed9eba1405107890 */ /* 0x000fe2000fffe03f */
[----:B------:R-:W-:Y:S01]  /*0280*/  LOP3.LUT R0, R0, 0xf8, RZ, 0xc0, !PT ;  /* 0x000000f800007812 */ /* 0x000fe200078ec0ff */
[----:B------:R-:W-:Y:S01]  /*0290*/  UIADD3 UR15, UR4, 0x78dde6e4, URZ ;  /* 0x78dde6e4040f7890 */ /* 0x000fe2000fffe03f */
[----:B------:R-:W-:Y:S01]  /*02a0*/  LOP3.LUT R4, R9, UR9, R6, 0x96, !PT ;  /* 0x0000000909047c12 */ /* 0x000fe2000f8e9606 */
[----:B------:R-:W-:Y:S01]  /*02b0*/  IMAD.WIDE.U32 R6, R7, -0x326172a9, RZ ;  /* 0xcd9e8d5707067825 */ /* 0x000fe200078e00ff */
[----:B------:R-:W-:-:S02]  /*02c0*/  UIADD3 UR18, UR5, -0x56f99767, URZ ;  /* 0xa906689905127890 */ /* 0x000fc4000fffe03f */
[----:B------:R-:W-:Y:S01]  /*02d0*/  UIADD3 UR17, UR4, 0x1715609d, URZ ;  /* 0x1715609d04117890 */ /* 0x000fe2000fffe03f */
[----:B------:R-:W-:Y:S01]  /*02e0*/  IMAD.WIDE.U32 R4, R4, -0x2daee0ad, RZ ;  /* 0xd2511f5304047825 */ /* 0x000fe200078e00ff */
[----:B------:R-:W-:Y:S01]  /*02f0*/  LOP3.LUT R3, R7, UR11, R8, 0x96, !PT ;  /* 0x0000000b07037c12 */ /* 0x000fe2000f8e9608 */
[----:B------:R-:W-:Y:S02]  /*0300*/  UIADD3 UR19, UR4, -0x4ab325aa, URZ ;  /* 0xb54cda5604137890 */ /* 0x000fe4000fffe03f */
[----:B------:R-:W-:Y:S01]  /*0310*/  UIADD3 UR20, UR5, 0x646e171e, URZ ;  /* 0x646e171e05147890 */ /* 0x000fe2000fffe03f */
[----:B------:R-:W-:Y:S01]  /*0320*/  LOP3.LUT R8, R5, UR12, R2, 0x96, !PT ;  /* 0x0000000c05087c12 */ /* 0x000fe2000f8e9602 */
[----:B------:R-:W-:Y:S01]  /*0330*/  IMAD.WIDE.U32 R2, R3, -0x2daee0ad, RZ ;  /* 0xd2511f5303027825 */ /* 0x000fe200078e00ff */
[----:B------:R-:W-:Y:S02]  /*0340*/  UIADD3 UR21, UR4, 0x5384540f, URZ ;  /* 0x5384540f04157890 */ /* 0x000fe4000fffe03f */
[----:B------:R-:W-:Y:S01]  /*0350*/  UIADD3 UR22, UR5, 0x1fd5c5a3, URZ ;  /* 0x1fd5c5a305167890 */ /* 0x000fe2000fffe03f */
[----:B------:R-:W-:Y:S01]  /*0360*/  IMAD.WIDE.U32 R8, R8, -0x326172a9, RZ ;  /* 0xcd9e8d5708087825 */ /* 0x000fe200078e00ff */
[----:B------:R-:W-:-:S04]  /*0370*/  LOP3.LUT R7, R3, UR14, R4, 0x96, !PT ;  /* 0x0000000e03077c12 */ /* 0x000fc8000f8e9604 */
[----:B------:R-:W-:Y:S01]  /*0380*/  LOP3.LUT R4, R9, UR13, R6, 0x96, !PT ;  /* 0x0000000d09047c12 */ /* 0x000fe2000f8e9606 */
[----:B------:R-:W-:Y:S02]  /*0390*/  IMAD R69, R12, 0x4, R69 ;  /* 0x000000040c457824 */ /* 0x000fe400078e0245 */
[----:B------:R-:W-:-:S04]  /*03a0*/  IMAD.WIDE.U32 R6, R7, -0x326172a9, RZ ;  /* 0xcd9e8d5707067825 */ /* 0x000fc800078e00ff */
[----:B------:R-:W-:Y:S01]  /*03b0*/  IMAD.WIDE.U32 R4, R4, -0x2daee0ad, RZ ;  /* 0xd2511f5304047825 */ /* 0x000fe200078e00ff */
[----:B------:R-:W-:-:S04]  /*03c0*/  LOP3.LUT R8, R7, UR15, R8, 0x96, !PT ;  /* 0x0000000f07087c12 */ /* 0x000fc8000f8e9608 */
[----:B------:R-:W-:Y:S01]  /*03d0*/  LOP3.LUT R10, R5, UR16, R2, 0x96, !PT ;  /* 0x00000010050a7c12 */ /* 0x000fe2000f8e9602 */
[----:B------:R-:W-:Y:S01]  /*03e0*/  IMAD.WIDE.U32 R8, R8, -0x2daee0ad, RZ ;  /* 0xd2511f5308087825 */ /* 0x000fe200078e00ff */
[----:B------:R-:W-:-:S03]  /*03f0*/  IADD3 R2, P1, R0, c[0x0][0x218], RZ ;  /* 0x0000860000027a10 */ /* 0x000fc60007f3e0ff */
[----:B------:R-:W-:Y:S01]  /*0400*/  IMAD.WIDE.U32 R10, R10, -0x326172a9, RZ ;  /* 0xcd9e8d570a0a7825 */ /* 0x000fe200078e00ff */
[----:B------:R-:W-:-:S03]  /*0410*/  LOP3.LUT R7, R9, UR18, R4, 0x96, !PT ;  /* 0x0000001209077c12 */ /* 0x000fc6000f8e9604 */
[----:B------:R-:W-:Y:S01]  /*0420*/  IMAD.X R3, RZ, RZ, c[0x0][0x21c], P1 ;  /* 0x00008700ff037624 */ /* 0x000fe200008e06ff */
[----:B------:R-:W-:Y:S01]  /*0430*/  LOP3.LUT R4, R11, UR17, R6, 0x96, !PT ;  /* 0x000000110b047c12 */ /* 0x000fe2000f8e9606 */
[----:B------:R-:W-:-:S03]  /*0440*/  IMAD.WIDE.U32 R6, R7, -0x326172a9, RZ ;  /* 0xcd9e8d5707067825 */ /* 0x000fc600078e00ff */
[----:B------:R0:W5:Y:S01]  /*0450*/  @P0 LDG.E.64 R46, [R2.64] ;  /* 0x00000006022e0981 */ /* 0x000162000c1e1b00 */
[----:B------:R-:W-:Y:S01]  /*0460*/  IMAD.WIDE.U32 R4, R4, -0x2daee0ad, RZ ;  /* 0xd2511f5304047825 */ /* 0x000fe200078e00ff */
[----:B------:R-:W-:Y:S02]  /*0470*/  LOP3.LUT R9, R7, UR19, R10, 0x96, !PT ;  /* 0x0000001307097c12 */ /* 0x000fe4000f8e960a */
[----:B------:R0:W5:Y:S02]  /*0480*/  @P0 LDG.E.64 R44, [R2.64+0x100] ;  /* 0x00010006022c0981 */ /* 0x000164000c1e1b00 */
[----:B------:R-:W-:Y:S02]  /*0490*/  LOP3.LUT R10, R5, UR20, R8, 0x96, !PT ;  /* 0x00000014050a7c12 */ /* 0x000fe4000f8e9608 */
[----:B------:R0:W5:Y:S04]  /*04a0*/  @P0 LDG.E.64 R18, [R2.64+0x200] ;  /* 0x0002000602120981 */ /* 0x000168000c1e1b00 */
[----:B------:R0:W5:Y:S01]  /*04b0*/  @P0 LDG.E.64 R12, [R2.64+0x300] ;  /* 0x00030006020c0981 */ /* 0x000162000c1e1b00 */
[----:B------:R-:W-:Y:S01]  /*04c0*/  IMAD.WIDE.U32 R8, R9, -0x2daee0ad, RZ ;  /* 0xd2511f5309087825 */ /* 0x000fe200078e00ff */
[----:B------:R-:W-:-:S03]  /*04d0*/  ISETP.GE.AND P1, PT, R69, c[0x0][0x164], PT ;  /* 0x0000590045007a0c */ /* 0x000fc60003f26270 */
[----:B------:R-:W-:Y:S01]  /*04e0*/  IMAD.WIDE.U32 R10, R10, -0x326172a9, RZ ;  /* 0xcd9e8d570a0a7825 */ /* 0x000fe200078e00ff */
[----:B------:R-:W-:-:S04]  /*04f0*/  LOP3.LUT R51, R9, UR22, R4, 0x96, !PT ;  /* 0x0000001609337c12 */ /* 0x000fc8000f8e9604 */
[----:B------:R-:W-:Y:S01]  /*0500*/  LOP3.LUT R50, R11, UR21, R6, 0x96, !PT ;  /* 0x000000150b327c12 */ /* 0x000fe2000f8e9606 */
[----:B------:R-:W-:Y:S01]  /*0510*/  UIADD3 UR23, UR4, -0xe443238, URZ ;  /* 0xf1bbcdc804177890 */ /* 0x000fe2000fffe03f */
[----:B------:R-:W-:Y:S01]  /*0520*/  IMAD.HI.U32 R9, R51, -0x326172a9, RZ ;  /* 0xcd9e8d5733097827 */ /* 0x000fe200078e00ff */
[----:B------:R-:W-:Y:S01]  /*0530*/  UIADD3 UR24, UR5, -0x24c28bd8, URZ ;  /* 0xdb3d742805187890 */ /* 0x000fe2000fffe03f */
[----:B------:R-:W-:Y:S02]  /*0540*/  IADD3 R6, P2, R0, c[0x0][0x1b0], RZ ;  /* 0x00006c0000067a10 */ /* 0x000fe40007f5e0ff */
[----:B------:R-:W-:Y:S01]  /*0550*/  IMAD.HI.U32 R5, R50, -0x2daee0ad, RZ ;  /* 0xd2511f5332057827 */ /* 0x000fe200078e00ff */
[----:B------:R-:W-:Y:S02]  /*0560*/  LOP3.LUT R24, R9, UR23, R10, 0x96, !PT ;  /* 0x0000001709187c12 */ /* 0x000fe4000f8e960a */
[----:B------:R-:W-:Y:S02]  /*0570*/  IADD3.X R7, RZ, c[0x0][0x1b4], RZ, P2, !PT ;  /* 0x00006d00ff077a10 */ /* 0x000fe400017fe4ff */
[----:B------:R-:W-:Y:S01]  /*0580*/  LOP3.LUT R25, R5, UR24, R8, 0x96, !PT ;  /* 0x0000001805197c12 */ /* 0x000fe2000f8e9608 */
[----:B------:R-:W-:Y:S06]  /*0590*/  @P1 EXIT ;  /* 0x000000000000194d */ /* 0x000fec0003800000 */
[----:B0-----:R0:W2:Y:S04]  /*05a0*/  LDG.E.64 R14, [R6.64] ;  /* 0x00000006060e7981 */ /* 0x0010a8000c1e1b00 */
[----:B------:R0:W3:Y:S04]  /*05b0*/  LDG.E.64 R4, [R6.64+0x100] ;  /* 0x0001000606047981 */ /* 0x0000e8000c1e1b00 */
[----:B------:R0:W4:Y:S04]  /*05c0*/  LDG.E.64 R2, [R6.64+0x200] ;  /* 0x0002000606027981 */ /* 0x000128000c1e1b00 */
[----:B------:R0:W4:Y:S01]  /*05d0*/  LDG.E.64 R10, [R6.64+0x300] ;  /* 0x00030006060a7981 */ /* 0x000122000c1e1b00 */
[----:B------:R-:W-:Y:S01]  /*05e0*/  UIADD3 UR25, UR4, -0x700cb87f, URZ ;  /* 0x8ff3478104197890 */ /* 0x000fe2000fffe03f */
[----:B------:R-:W-:Y:S01]  /*05f0*/  IMAD R51, R51, -0x326172a9, RZ ;  /* 0xcd9e8d5733337824 */ /* 0x000fe200078e02ff */
[----:B-----5:R-:W-:Y:S01]  /*0600*/  @!P0 CS2R R46, SRZ ;  /* 0x00000000002e8805 */ /* 0x020fe2000001ff00 */
[----:B------:R-:W-:Y:S01]  /*0610*/  IMAD.HI.U32 R0, R25, -0x326172a9, RZ ;  /* 0xcd9e8d5719007827 */ /* 0x000fe200078e00ff */
[----:B------:R-:W-:Y:S01]  /*0620*/  @!P0 CS2R R44, SRZ ;  /* 0x00000000002c8805 */ /* 0x000fe2000001ff00 */
[----:B------:R-:W-:Y:S01]  /*0630*/  @!P0 CS2R R18, SRZ ;  /* 0x0000000000128805 */ /* 0x000fe2000001ff00 */
[----:B------:R-:W-:Y:S01]  /*0640*/  @!P0 CS2R R12, SRZ ;  /* 0x00000000000c8805 */ /* 0x000fe2000001ff00 */
[----:B------:R-:W-:Y:S01]  /*0650*/  UIADD3 UR26, UR5, -0x695add53, URZ ;  /* 0x96a522ad051a7890 */ /* 0x000fe2000fffe03f */
[----:B------:R-:W-:Y:S01]  /*0660*/  IMAD R50, R50, -0x2daee0ad, RZ ;  /* 0xd2511f5332327824 */ /* 0x000fe200078e02ff */
[----:B------:R-:W-:Y:S01]  /*0670*/  LOP3.LUT R51, R0, UR25, R51, 0x96, !PT ;  /* 0x0000001900337c12 */ /* 0x000fe2000f8e9633 */
[----:B------:R-:W-:Y:S01]  /*0680*/  IMAD.HI.U32 R9, R24, -0x2daee0ad, RZ ;  /* 0xd2511f5318097827 */ /* 0x000fe200078e00ff */
[--C-:B------:R-:W-:Y:S01]  /*0690*/  SHF.R.U64 R8, R46, 0x10, R47.reuse ;  /* 0x000000102e087819 */ /* 0x100fe2000000122f */
[----:B------:R-:W-:Y:S01]  /*06a0*/  HADD2.F32 R49, -RZ, R46.H0_H0 ;  /* 0x2000002eff317230 */ /* 0x000fe20000004100 */
[----:B0-----:R-:W-:Y:S01]  /*06b0*/  SHF.R.U32.HI R7, RZ, 0x10, R47 ;  /* 0x00000010ff077819 */ /* 0x001fe2000001162f */
        /* <DEDUP_REMOVED lines=15> */
[----:B------:R-:W-:Y:S01]  /*07b0*/  LOP3.LUT R72, R72, 0x3, RZ, 0xc0, !PT ;  /* 0x0000000348487812 */ /* 0x000fe200078ec0ff */
[----:B------:R-:W-:Y:S01]  /*07c0*/  IMAD R12, R25, -0x326172a9, RZ ;  /* 0xcd9e8d57190c7824 */ /* 0x000fe200078e02ff */
[----:B------:R-:W-:Y:S01]  /*07d0*/  HADD2.F32 R8, -RZ, R8.H0_H0 ;  /* 0x20000008ff087230 */ /* 0x000fe20000004100 */
[----:B------:R-:W-:Y:S01]  /*07e0*/  IMAD.MOV.U32 R9, RZ, RZ, RZ ;  /* 0x000000ffff097224 */ /* 0x000fe200078e00ff */
[----:B------:R-:W-:Y:S01]  /*07f0*/  HADD2.F32 R7, -RZ, R7.H0_H0 ;  /* 0x20000007ff077230 */ /* 0x000fe20000004100 */
[----:B------:R-:W-:Y:S01]  /*0800*/  ULDC.U8 UR8, c[0x0][0x1f0] ;  /* 0x00007c0000087ab9 */ /* 0x000fe20000000000 */
[----:B------:R-:W-:-:S02]  /*0810*/  HADD2.F32 R6, -RZ, R6.H0_H0 ;  /* 0x20000006ff067230 */ /* 0x000fc40000004100 */
        /* <DEDUP_REMOVED lines=30> */
.L_x_12086:
[----:B------:R-:W0:Y:S01]  /*0a00*/  S2R R70, SR_TID.X ;  /* 0x0000000000467919 */ /* 0x000e220000002100 */
[----:B------:R-:W-:Y:S01]  /*0a10*/  IMAD R20, R69, c[0x0][0x168], RZ ;  /* 0x00005a0045147a24 */ /* 0x000fe200078e02ff */
[----:B------:R-:W-:Y:S01]  /*0a20*/  ISETP.NE.U32.AND P0, PT, RZ, c[0x0][0x178], PT ;  /* 0x00005e00ff007a0c */ /* 0x000fe20003f05070 */
[----:B------:R-:W-:Y:S01]  /*0a30*/  IMAD.MOV.U32 R74, RZ, RZ, 0x10 ;  /* 0x00000010ff4a7424 */ /* 0x000fe200078e00ff */
[----:B------:R-:W-:-:S02]  /*0a40*/  ISETP.NE.U32.AND P1, PT, RZ, c[0x0][0x180], PT ;  /* 0x00006000ff007a0c */ /* 0x000fc40003f25070 */
[----:B------:R-:W-:Y:S02]  /*0a50*/  SHF.R.S32.HI R21, RZ, 0x1f, R20 ;  /* 0x0000001fff157819 */ /* 0x000fe40000011414 */
[----:B------:R-:W-:Y:S02]  /*0a60*/  ISETP.NE.AND.EX P2, PT, RZ, c[0x0][0x17c], PT, P0 ;  /* 0x00005f00ff007a0c */ /* 0x000fe40003f45300 */
[----:B------:R-:W-:Y:S02]  /*0a70*/  ISETP.NE.AND.EX P0, PT, RZ, c[0x0][0x184], PT, P1 ;  /* 0x00006100ff007a0c */ /* 0x000fe40003f05310 */
[----:B------:R-:W-:Y:S02]  /*0a80*/  LEA.HI R21, R21, R20, RZ, 0x2 ;  /* 0x0000001415157211 */ /* 0x000fe400078f10ff */
[----:B0-----:R-:W-:Y:S01]  /*0a90*/  LOP3.LUT R70, R70, 0x1f, RZ, 0xc0, !PT ;  /* 0x0000001f46467812 */ /* 0x001fe200078ec0ff */
[----:B------:R-:W-:Y:S01]  /*0aa0*/  BSSY B1, `(.L_x_11823) ;  /* 0x0000015000017945 */ /* 0x000fe20003800000 */
[----:B------:R-:W-:-:S02]  /*0ab0*/  P2R R76, PR, RZ, 0x4 ;  /* 0x00000004ff4c7803 */ /* 0x000fc40000000000 */
        /* <DEDUP_REMOVED lines=18> */
.L_x_11824:
[----:B0-----:R-:W-:Y:S02]  /*0be0*/  IMAD.MOV.U32 R40, RZ, RZ, R12 ;  /* 0x000000ffff287224 */ /* 0x001fe400078e000c */
.L_x_11825:
[----:B------:R-:W-:Y:S05]  /*0bf0*/  BSYNC B1 ;  /* 0x0000000000017941 */ /* 0x000fea0003800000 */
.L_x_11823:
        /* <DEDUP_REMOVED lines=16> */
.L_x_11829:
[----:B------:R-:W-:Y:S05]  /*0d00*/  BSYNC B2 ;  /* 0x0000000000027941 */ /* 0x000fea0003800000 */
.L_x_11828:
        /* <DEDUP_REMOVED lines=42> */
[----:B------:R-:W-:Y:S01]  /*0fb0*/  LOP3.LUT R50, R25, UR26, R50, 0x96, !PT ;  /* 0x0000001a19327c12 */ /* 0x000fe2000f8e9632 */
[----:B------:R-:W-:Y:S02]  /*0fc0*/  IMAD.MOV.U32 R10, RZ, RZ, R24 ;  /* 0x000000ffff0a7224 */ /* 0x000fe400078e0018 */
.L_x_11827:
[----:B------:R-:W-:Y:S05]  /*0fd0*/  BSYNC B1 ;  /* 0x0000000000017941 */ /* 0x000fea0003800000 */
.L_x_11826:
        /* <DEDUP_REMOVED lines=14> */
.L_x_11830:
        /* <DEDUP_REMOVED lines=12> */
.L_x_11833:
[----:B------:R-:W-:Y:S02]  /*1180*/  IMAD.MOV.U32 R20, RZ, RZ, R12 ;  /* 0x000000ffff147224 */ /* 0x000fe400078e000c */
.L_x_11834:
[----:B------:R-:W-:Y:S05]  /*1190*/  BSYNC B1 ;  /* 0x0000000000017941 */ /* 0x000fea0003800000 */
.L_x_11832:
        /* <DEDUP_REMOVED lines=16> */
.L_x_11838:
[----:B------:R-:W-:Y:S05]  /*12a0*/  BSYNC B2 ;  /* 0x0000000000027941 */ /* 0x000fea0003800000 */
.L_x_11837:
        /* <DEDUP_REMOVED lines=44> */
.L_x_11836:
[----:B------:R-:W-:Y:S05]  /*1570*/  BSYNC B1 ;  /* 0x0000000000017941 */ /* 0x000fea0003800000 */
.L_x_11835:
        /* <DEDUP_REMOVED lines=8> */
.L_x_11831:
        /* <DEDUP_REMOVED lines=12> */
.L_x_11840:
[----:B------:R-:W-:Y:S02]  /*16c0*/  IMAD.MOV.U32 R20, RZ, RZ, R12 ;  /* 0x000000ffff147224 */ /* 0x000fe400078e000c */
.L_x_11841:
[----:B------:R-:W-:Y:S05]  /*16d0*/  BSYNC B1 ;  /* 0x0000000000017941 */ /* 0x000fea0003800000 */
.L_x_11839:
        /* <DEDUP_REMOVED lines=16> */
.L_x_11845:
[----:B------:R-:W-:Y:S05]  /*17e0*/  BSYNC B2 ;  /* 0x0000000000027941 */ /* 0x000fea0003800000 */
.L_x_11844:
        /* <DEDUP_REMOVED lines=44> */
.L_x_11843:
[----:B------:R-:W-:Y:S05]  /*1ab0*/  BSYNC B1 ;  /* 0x0000000000017941 */ /* 0x000fea0003800000 */
.L_x_11842:
        /* <DEDUP_REMOVED lines=11> */
.L_x_11846:
        /* <DEDUP_REMOVED lines=12> */
.L_x_11849:
[----:B------:R-:W-:Y:S02]  /*1c30*/  IMAD.MOV.U32 R40, RZ, RZ, R12 ;  /* 0x000000ffff287224 */ /* 0x000fe400078e000c */
.L_x_11850:
[----:B------:R-:W-:Y:S05]  /*1c40*/  BSYNC B1 ;  /* 0x0000000000017941 */ /* 0x000fea0003800000 */
.L_x_11848:
        /* <DEDUP_REMOVED lines=16> */
.L_x_11854:
[----:B------:R-:W-:Y:S05]  /*1d50*/  BSYNC B2 ;  /* 0x0000000000027941 */ /* 0x000fea0003800000 */
.L_x_11853:
        /* <DEDUP_REMOVED lines=44> */
.L_x_11852:
[----:B------:R-:W-:Y:S05]  /*2020*/  BSYNC B1 ;  /* 0x0000000000017941 */ /* 0x000fea0003800000 */
.L_x_11851:
        /* <DEDUP_REMOVED lines=8> */
.L_x_11847:
        /* <DEDUP_REMOVED lines=12> */
.L_x_11856:
[----:B------:R-:W-:Y:S02]  /*2170*/  IMAD.MOV.U32 R40, RZ, RZ, R12 ;  /* 0x000000ffff287224 */ /* 0x000fe400078e000c */
.L_x_11857:
[----:B------:R-:W-:Y:S05]  /*2180*/  BSYNC B1 ;  /* 0x0000000000017941 */ /* 0x000fea0003800000 */
.L_x_11855:
        /* <DEDUP_REMOVED lines=16> */
.L_x_11861:
[----:B------:R-:W-:Y:S05]  /*2290*/  BSYNC B2 ;  /* 0x0000000000027941 */ /* 0x000fea0003800000 */
.L_x_11860:
        /* <DEDUP_REMOVED lines=44> */
.L_x_11859:
[----:B------:R-:W-:Y:S05]  /*2560*/  BSYNC B1 ;  /* 0x0000000000017941 */ /* 0x000fea0003800000 */
.L_x_11858:
        /* <DEDUP_REMOVED lines=11> */
.L_x_11862:
        /* <DEDUP_REMOVED lines=12> */
.L_x_11865:
[----:B------:R-:W-:Y:S02]  /*26e0*/  IMAD.MOV.U32 R22, RZ, RZ, R12 ;  /* 0x000000ffff167224 */ /* 0x000fe400078e000c */
.L_x_11866:
[----:B------:R-:W-:Y:S05]  /*26f0*/  BSYNC B1 ;  /* 0x0000000000017941 */ /* 0x000fea0003800000 */
.L_x_11864:
        /* <DEDUP_REMOVED lines=16> */
.L_x_11870:
[----:B------:R-:W-:Y:S05]  /*2800*/  BSYNC B2 ;  /* 0x0000000000027941 */ /* 0x000fea0003800000 */
.L_x_11869:
        /* <DEDUP_REMOVED lines=44> */
.L_x_11868:
[----:B------:R-:W-:Y:S05]  /*2ad0*/  BSYNC B1 ;  /* 0x0000000000017941 */ /* 0x000fea0003800000 */
.L_x_11867:
        /* <DEDUP_REMOVED lines=8> */
.L_x_11863:
        /* <DEDUP_REMOVED lines=12> */
.L_x_11872:
[----:B------:R-:W-:Y:S02]  /*2c20*/  IMAD.MOV.U32 R22, RZ, RZ, R12 ;  /* 0x000000ffff167224 */ /* 0x000fe400078e000c */
.L_x_11873:
[----:B------:R-:W-:Y:S05]  /*2c30*/  BSYNC B1 ;  /* 0x0000000000017941 */ /* 0x000fea0003800000 */
.L_x_11871:
        /* <DEDUP_REMOVED lines=16> */
.L_x_11877:
[----:B------:R-:W-:Y:S05]  /*2d40*/  BSYNC B2 ;  /* 0x0000000000027941 */ /* 0x000fea0003800000 */
.L_x_11876:
        /* <DEDUP_REMOVED lines=44> */
.L_x_11875:
[----:B------:R-:W-:Y:S05]  /*3010*/  BSYNC B1 ;  /* 0x0000000000017941 */ /* 0x000fea0003800000 */
.L_x_11874:
        /* <DEDUP_REMOVED lines=11> */
.L_x_11878:
        /* <DEDUP_REMOVED lines=12> */
.L_x_11881:
[----:B------:R-:W-:Y:S02]  /*3190*/  IMAD.MOV.U32 R40, RZ, RZ, R12 ;  /* 0x000000ffff287224 */ /* 0x000fe400078e000c */
.L_x_11882:
[----:B------:R-:W-:Y:S05]  /*31a0*/  BSYNC B1 ;  /* 0x0000000000017941 */ /* 0x000fea0003800000 */
.L_x_11880:
        /* <DEDUP_REMOVED lines=18> */
.L_x_11886:
[----:B------:R-:W-:Y:S05]  /*32d0*/  BSYNC B2 ;  /* 0x0000000000027941 */ /* 0x000fea0003800000 */
.L_x_11885:
        /* <DEDUP_REMOVED lines=44> */
.L_x_11884:
[----:B------:R-:W-:Y:S05]  /*35a0*/  BSYNC B1 ;  /* 0x0000000000017941 */ /* 0x000fea0003800000 */
.L_x_11883:
        /* <DEDUP_REMOVED lines=8> */
.L_x_11879:
        /* <DEDUP_REMOVED lines=9> */
[C---:B------:R-:W-:Y:S01]  /*36c0*/  IADD3 R79, R71.reuse, 0x20, RZ ;  /* 0x00000020474f7810 */ /* 0x040fe20007ffe0ff */
        /* <DEDUP_REMOVED lines=17> */
.L_x_11887:
        /* <DEDUP_REMOVED lines=15> */
.L_x_11889:
[----:B-1----:R-:W-:Y:S02]  /*38d0*/  IMAD.MOV.U32 R72, RZ, RZ, R12 ;  /* 0x000000ffff487224 */ /* 0x002fe400078e000c */
.L_x_11890:
[----:B------:R-:W-:Y:S05]  /*38e0*/  BSYNC B1 ;  /* 0x0000000000017941 */ /* 0x000fea0003800000 */
.L_x_11888:
        /* <DEDUP_REMOVED lines=16> */
.L_x_11894:
[----:B------:R-:W-:Y:S05]  /*39f0*/  BSYNC B2 ;  /* 0x0000000000027941 */ /* 0x000fea0003800000 */
.L_x_11893:
        /* <DEDUP_REMOVED lines=44> */
.L_x_11892:
[----:B------:R-:W-:Y:S05]  /*3cc0*/  BSYNC B1 ;  /* 0x0000000000017941 */ /* 0x000fea0003800000 */
.L_x_11891:
        /* <DEDUP_REMOVED lines=11> */
.L_x_11895:
        /* <DEDUP_REMOVED lines=12> */
.L_x_11898:
[----:B------:R-:W-:Y:S02]  /*3e40*/  IMAD.MOV.U32 R20, RZ, RZ, R12 ;  /* 0x000000ffff147224 */ /* 0x000fe400078e000c */
.L_x_11899:
[----:B------:R-:W-:Y:S05]  /*3e50*/  BSYNC B1 ;  /* 0x0000000000017941 */ /* 0x000fea0003800000 */
.L_x_11897:
        /* <DEDUP_REMOVED lines=16> */
.L_x_11903:
[----:B------:R-:W-:Y:S05]  /*3f60*/  BSYNC B2 ;  /* 0x0000000000027941 */ /* 0x000fea0003800000 */
.L_x_11902:
        /* <DEDUP_REMOVED lines=44> */
.L_x_11901:
[----:B------:R-:W-:Y:S05]  /*4230*/  BSYNC B1 ;  /* 0x0000000000017941 */ /* 0x000fea0003800000 */
.L_x_11900:
        /* <DEDUP_REMOVED lines=8> */
.L_x_11896:
        /* <DEDUP_REMOVED lines=12> */
.L_x_11905:
[----:B------:R-:W-:Y:S02]  /*4380*/  IMAD.MOV.U32 R20, RZ, RZ, R12 ;  /* 0x000000ffff147224 */ /* 0x000fe400078e000c */
.L_x_11906:
[----:B------:R-:W-:Y:S05]  /*4390*/  BSYNC B1 ;  /* 0x0000000000017941 */ /* 0x000fea0003800000 */
.L_x_11904:
        /* <DEDUP_REMOVED lines=16> */
.L_x_11910:
[----:B------:R-:W-:Y:S05]  /*44a0*/  BSYNC B2 ;  /* 0x0000000000027941 */ /* 0x000fea0003800000 */
.L_x_11909:
        /* <DEDUP_REMOVED lines=44> */
.L_x_11908:
[----:B------:R-:W-:Y:S05]  /*4770*/  BSYNC B1 ;  /* 0x0000000000017941 */ /* 0x000fea0003800000 */
.L_x_11907:
        /* <DEDUP_REMOVED lines=11> */
.L_x_11911:
        /* <DEDUP_REMOVED lines=12> */
.L_x_11914:
[----:B------:R-:W-:Y:S02]  /*48f0*/  IMAD.MOV.U32 R72, RZ, RZ, R12 ;  /* 0x000000ffff487224 */ /* 0x000fe400078e000c */
.L_x_11915:
[----:B------:R-:W-:Y:S05]  /*4900*/  BSYNC B1 ;  /* 0x0000000000017941 */ /* 0x000fea0003800000 */
.L_x_11913:
        /* <DEDUP_REMOVED lines=16> */
.L_x_11919:
[----:B------:R-:W-:Y:S05]  /*4a10*/  BSYNC B2 ;  /* 0x0000000000027941 */ /* 0x000fea0003800000 */
.L_x_11918:
        /* <DEDUP_REMOVED lines=44> */
.L_x_11917:
[----:B------:R-:W-:Y:S05]  /*4ce0*/  BSYNC B1 ;  /* 0x0000000000017941 */ /* 0x000fea0003800000 */
.L_x_11916:
        /* <DEDUP_REMOVED lines=8> */
.L_x_11912:
        /* <DEDUP_REMOVED lines=12> */
.L_x_11921:
[----:B------:R-:W-:Y:S02]  /*4e30*/  IMAD.MOV.U32 R72, RZ, RZ, R12 ;  /* 0x000000ffff487224 */ /* 0x000fe400078e000c */
.L_x_11922:
[----:B------:R-:W-:Y:S05]  /*4e40*/  BSYNC B1 ;  /* 0x0000000000017941 */ /* 0x000fea0003800000 */
.L_x_11920:
        /* <DEDUP_REMOVED lines=16> */
.L_x_11926:
[----:B------:R-:W-:Y:S05]  /*4f50*/  BSYNC B2 ;  /* 0x0000000000027941 */ /* 0x000fea0003800000 */
.L_x_11925:
        /* <DEDUP_REMOVED lines=44> */
.L_x_11924:
[----:B------:R-:W-:Y:S05]  /*5220*/  BSYNC B1 ;  /* 0x0000000000017941 */ /* 0x000fea0003800000 */
.L_x_11923:
        /* <DEDUP_REMOVED lines=11> */
.L_x_11927:
        /* <DEDUP_REMOVED lines=12> */
.L_x_11930:
[----:B------:R-:W-:Y:S02]  /*53a0*/  IMAD.MOV.U32 R22, RZ, RZ, R12 ;  /* 0x000000ffff167224 */ /* 0x000fe400078e000c */
.L_x_11931:
[----:B------:R-:W-:Y:S05]  /*53b0*/  BSYNC B1 ;  /* 0x0000000000017941 */ /* 0x000fea0003800000 */
.L_x_11929:
        /* <DEDUP_REMOVED lines=16> */
.L_x_11935:
[----:B------:R-:W-:Y:S05]  /*54c0*/  BSYNC B2 ;  /* 0x0000000000027941 */ /* 0x000fea0003800000 */
.L_x_11934:
        /* <DEDUP_REMOVED lines=44> */
.L_x_11933:
[----:B------:R-:W-:Y:S05]  /*5790*/  BSYNC B1 ;  /* 0x0000000000017941 */ /* 0x000fea0003800000 */
.L_x_11932:
        /* <DEDUP_REMOVED lines=8> */
.L_x_11928:
        /* <DEDUP_REMOVED lines=12> */
.L_x_11937:
[----:B------:R-:W-:Y:S02]  /*58e0*/  IMAD.MOV.U32 R22, RZ, RZ, R12 ;  /* 0x000000ffff167224 */ /* 0x000fe400078e000c */
.L_x_11938:
[----:B------:R-:W-:Y:S05]  /*58f0*/  BSYNC B1 ;  /* 0x0000000000017941 */ /* 0x000fea0003800000 */
.L_x_11936:
        /* <DEDUP_REMOVED lines=16> */
.L_x_11942:
[----:B------:R-:W-:Y:S05]  /*5a00*/  BSYNC B2 ;  /* 0x0000000000027941 */ /* 0x000fea0003800000 */
.L_x_11941:
        /* <DEDUP_REMOVED lines=44> */
.L_x_11940:
[----:B------:R-:W-:Y:S05]  /*5cd0*/  BSYNC B1 ;  /* 0x0000000000017941 */ /* 0x000fea0003800000 */
.L_x_11939:
        /* <DEDUP_REMOVED lines=11> */
.L_x_11943:
        /* <DEDUP_REMOVED lines=12> */
.L_x_11946:
[----:B------:R-:W-:Y:S02]  /*5e50*/  IMAD.MOV.U32 R72, RZ, RZ, R12 ;  /* 0x000000ffff487224 */ /* 0x000fe400078e000c */
.L_x_11947:
[----:B------:R-:W-:Y:S05]  /*5e60*/  BSYNC B1 ;  /* 0x0000000000017941 */ /* 0x000fea0003800000 */
.L_x_11945:
        /* <DEDUP_REMOVED lines=18> */
.L_x_11951:
[----:B------:R-:W-:Y:S05]  /*5f90*/  BSYNC B2 ;  /* 0x0000000000027941 */ /* 0x000fea0003800000 */
.L_x_11950:
        /* <DEDUP_REMOVED lines=44> */
.L_x_11949:
[----:B------:R-:W-:Y:S05]  /*6260*/  BSYNC B1 ;  /* 0x0000000000017941 */ /* 0x000fea0003800000 */
.L_x_11948:
        /* <DEDUP_REMOVED lines=8> */
.L_x_11944:
        /* <DEDUP_REMOVED lines=26> */
.L_x_11952:
        /* <DEDUP_REMOVED lines=15> */
.L_x_11954:
[----:B-1----:R-:W-:Y:S02]  /*6580*/  IMAD.MOV.U32 R78, RZ, RZ, R12 ;  /* 0x000000ffff4e7224 */ /* 0x002fe400078e000c */
.L_x_11955:
[----:B------:R-:W-:Y:S05]  /*6590*/  BSYNC B1 ;  /* 0x0000000000017941 */ /* 0x000fea0003800000 */
.L_x_11953:
        /* <DEDUP_REMOVED lines=16> */
.L_x_11959:
[----:B------:R-:W-:Y:S05]  /*66a0*/  BSYNC B2 ;  /* 0x0000000000027941 */ /* 0x000fea0003800000 */
.L_x_11958:
        /* <DEDUP_REMOVED lines=44> */
.L_x_11957:
[----:B------:R-:W-:Y:S05]  /*6970*/  BSYNC B1 ;  /* 0x0000000000017941 */ /* 0x000fea0003800000 */
.L_x_11956:
        /* <DEDUP_REMOVED lines=11> */
.L_x_11960:
        /* <DEDUP_REMOVED lines=12> */
.L_x_11963:
[----:B------:R-:W-:Y:S02]  /*6af0*/  IMAD.MOV.U32 R78, RZ, RZ, R12 ;  /* 0x000000ffff4e7224 */ /* 0x000fe400078e000c */
.L_x_11964:
[----:B------:R-:W-:Y:S05]  /*6b00*/  BSYNC B1 ;  /* 0x0000000000017941 */ /* 0x000fea0003800000 */
.L_x_11962:
        /* <DEDUP_REMOVED lines=16> */
.L_x_11968:
[----:B------:R-:W-:Y:S05]  /*6c10*/  BSYNC B2 ;  /* 0x0000000000027941 */ /* 0x000fea0003800000 */
.L_x_11967:
        /* <DEDUP_REMOVED lines=44> */
.L_x_11966:
[----:B------:R-:W-:Y:S05]  /*6ee0*/  BSYNC B1 ;  /* 0x0000000000017941 */ /* 0x000fea0003800000 */
.L_x_11965:
        /* <DEDUP_REMOVED lines=8> */
.L_x_11961:
        /* <DEDUP_REMOVED lines=12> */
.L_x_11970:
[----:B------:R-:W-:Y:S02]  /*7030*/  MOV R78, R12 ;  /* 0x0000000c004e7202 */ /* 0x000fe40000000f00 */
.L_x_11971:
[----:B------:R-:W-:Y:S05]  /*7040*/  BSYNC B1 ;  /* 0x0000000000017941 */ /* 0x000fea0003800000 */
.L_x_11969:
        /* <DEDUP_REMOVED lines=16> */
.L_x_11975:
[----:B------:R-:W-:Y:S05]  /*7150*/  BSYNC B2 ;  /* 0x0000000000027941 */ /* 0x000fea0003800000 */
.L_x_11974:
        /* <DEDUP_REMOVED lines=44> */
.L_x_11973:
[----:B------:R-:W-:Y:S05]  /*7420*/  BSYNC B1 ;  /* 0x0000000000017941 */ /* 0x000fea0003800000 */
.L_x_11972:
        /* <DEDUP_REMOVED lines=11> */
.L_x_11976:
        /* <DEDUP_REMOVED lines=12> */
.L_x_11979:
[----:B------:R-:W-:Y:S02]  /*75a0*/  MOV R78, R12 ;  /* 0x0000000c004e7202 */ /* 0x000fe40000000f00 */
.L_x_11980:
[----:B------:R-:W-:Y:S05]  /*75b0*/  BSYNC B1 ;  /* 0x0000000000017941 */ /* 0x000fea0003800000 */
.L_x_11978:
        /* <DEDUP_REMOVED lines=16> */
.L_x_11984:
[----:B------:R-:W-:Y:S05]  /*76c0*/  BSYNC B2 ;  /* 0x0000000000027941 */ /* 0x000fea0003800000 */
.L_x_11983:
        /* <DEDUP_REMOVED lines=44> */
.L_x_11982:
[----:B------:R-:W-:Y:S05]  /*7990*/  BSYNC B1 ;  /* 0x0000000000017941 */ /* 0x000fea0003800000 */
.L_x_11981:
        /* <DEDUP_REMOVED lines=8> */
.L_x_11977:
        /* <DEDUP_REMOVED lines=12> */
.L_x_11986:
[----:B------:R-:W-:Y:S02]  /*7ae0*/  IMAD.MOV.U32 R78, RZ, RZ, R12 ;  /* 0x000000ffff4e7224 */ /* 0x000fe400078e000c */
.L_x_11987:
[----:B------:R-:W-:Y:S05]  /*7af0*/  BSYNC B1 ;  /* 0x0000000000017941 */ /* 0x000fea0003800000 */
.L_x_11985:
        /* <DEDUP_REMOVED lines=16> */
.L_x_11991:
[----:B------:R-:W-:Y:S05]  /*7c00*/  BSYNC B2 ;  /* 0x0000000000027941 */ /* 0x000fea0003800000 */
.L_x_11990:
        /* <DEDUP_REMOVED lines=44> */
.L_x_11989:
[----:B------:R-:W-:Y:S05]  /*7ed0*/  BSYNC B1 ;  /* 0x0000000000017941 */ /* 0x000fea0003800000 */
.L_x_11988:
        /* <DEDUP_REMOVED lines=11> */
.L_x_11992:
        /* <DEDUP_REMOVED lines=12> */
.L_x_11995:
[----:B------:R-:W-:Y:S02]  /*8050*/  IMAD.MOV.U32 R78, RZ, RZ, R12 ;  /* 0x000000ffff4e7224 */ /* 0x000fe400078e000c */
.L_x_11996:
[----:B------:R-:W-:Y:S05]  /*8060*/  BSYNC B1 ;  /* 0x0000000000017941 */ /* 0x000fea0003800000 */
.L_x_11994:
        /* <DEDUP_REMOVED lines=16> */
.L_x_12000:
[----:B------:R-:W-:Y:S05]  /*8170*/  BSYNC B2 ;  /* 0x0000000000027941 */ /* 0x000fea0003800000 */
.L_x_11999:
        /* <DEDUP_REMOVED lines=44> */
.L_x_11998:
[----:B------:R-:W-:Y:S05]  /*8440*/  BSYNC B1 ;  /* 0x0000000000017941 */ /* 0x000fea0003800000 */
.L_x_11997:
        /* <DEDUP_REMOVED lines=8> */
.L_x_11993:
        /* <DEDUP_REMOVED lines=12> */
.L_x_12002:
[----:B------:R-:W-:Y:S02]  /*8590*/  MOV R78, R12 ;  /* 0x0000000c004e7202 */ /* 0x000fe40000000f00 */
.L_x_12003:
[----:B------:R-:W-:Y:S05]  /*85a0*/  BSYNC B1 ;  /* 0x0000000000017941 */ /* 0x000fea0003800000 */
.L_x_12001:
        /* <DEDUP_REMOVED lines=16> */
.L_x_12007:
[----:B------:R-:W-:Y:S05]  /*86b0*/  BSYNC B2 ;  /* 0x0000000000027941 */ /* 0x000fea0003800000 */
.L_x_12006:
        /* <DEDUP_REMOVED lines=44> */
.L_x_12005:
[----:B------:R-:W-:Y:S05]  /*8980*/  BSYNC B1 ;  /* 0x0000000000017941 */ /* 0x000fea0003800000 */
.L_x_12004:
        /* <DEDUP_REMOVED lines=11> */
.L_x_12008:
        /* <DEDUP_REMOVED lines=12> */
.L_x_12011:
[----:B------:R-:W-:Y:S02]  /*8b00*/  MOV R78, R12 ;  /* 0x0000000c004e7202 */ /* 0x000fe40000000f00 */
.L_x_12012:
[----:B------:R-:W-:Y:S05]  /*8b10*/  BSYNC B1 ;  /* 0x0000000000017941 */ /* 0x000fea0003800000 */
.L_x_12010:
        /* <DEDUP_REMOVED lines=18> */
.L_x_12016:
[----:B------:R-:W-:Y:S05]  /*8c40*/  BSYNC B2 ;  /* 0x0000000000027941 */ /* 0x000fea0003800000 */
.L_x_12015:
        /* <DEDUP_REMOVED lines=44> */
.L_x_12014:
[----:B------:R-:W-:Y:S05]  /*8f10*/  BSYNC B1 ;  /* 0x0000000000017941 */ /* 0x000fea0003800000 */
.L_x_12013:
        /* <DEDUP_REMOVED lines=8> */
.L_x_12009:
        /* <DEDUP_REMOVED lines=18> */
[----:B------:R-:W-:Y:S02]  /*90c0*/  LOP3.LUT R43, R43, 0xff0000, RZ, 0xc0, !PT ;  /* 0x00ff00002b2b7812 */ /* 0x000fe400078ec0ff */
[----:B------:R-:W-:Y:S02]  /*90d0*/  LOP3.LUT R85, R58, 0xff, RZ, 0xc0, !PT ;  /* 0x000000ff3a557812 */ /* 0x000fe400078ec0ff */
[----:B------:R-:W-:Y:S01]  /*90e0*/  LOP3.LUT R72, R56, 0xff, RZ, 0xc0, !PT ;  /* 0x000000ff38487812 */ /* 0x000fe200078ec0ff */
[----:B------:R-:W-:-:S04]  /*90f0*/  IMAD R42, R42, 0x1000000, R43 ;  /* 0x010000002a2a7824 */ /* 0x000fc800078e022b */
[----:B------:R-:W-:Y:S02]  /*9100*/  IMAD R85, R85, 0x100, R42 ;  /* 0x0000010055557824 */ /* 0x000fe400078e022a */
[----:B------:R-:W-:-:S04]  /*9110*/  IMAD.WIDE.U32 R42, R77, R80, c[0x0][0x198] ;  /* 0x000066004d2a7625 */ /* 0x000fc800078e0050 */
[----:B------:R-:W-:-:S05]  /*9120*/  IMAD.IADD R85, R85, 0x1, R72 ;  /* 0x0000000155557824 */ /* 0x000fca00078e0248 */
[----:B------:R0:W-:Y:S02]  /*9130*/  STG.E [R42.64], R85 ;  /* 0x000000552a007986 */ /* 0x0001e4000c101906 */
.L_x_12017:
        /* <DEDUP_REMOVED lines=15> */
.L_x_12019:
[----:B-1----:R-:W-:Y:S02]  /*9230*/  IMAD.MOV.U32 R72, RZ, RZ, R12 ;  /* 0x000000ffff487224 */ /* 0x002fe400078e000c */
.L_x_12020:
[----:B------:R-:W-:Y:S05]  /*9240*/  BSYNC B1 ;  /* 0x0000000000017941 */ /* 0x000fea0003800000 */
.L_x_12018:
        /* <DEDUP_REMOVED lines=16> */
.L_x_12024:
[----:B------:R-:W-:Y:S05]  /*9350*/  BSYNC B2 ;  /* 0x0000000000027941 */ /* 0x000fea0003800000 */
.L_x_12023:
        /* <DEDUP_REMOVED lines=44> */
.L_x_12022:
[----:B------:R-:W-:Y:S05]  /*9620*/  BSYNC B1 ;  /* 0x0000000000017941 */ /* 0x000fea0003800000 */
.L_x_12021:
        /* <DEDUP_REMOVED lines=11> */
.L_x_12025:
        /* <DEDUP_REMOVED lines=12> */
.L_x_12028:
[----:B------:R-:W-:Y:S02]  /*97a0*/  IMAD.MOV.U32 R72, RZ, RZ, R12 ;  /* 0x000000ffff487224 */ /* 0x000fe400078e000c */
.L_x_12029:
[----:B------:R-:W-:Y:S05]  /*97b0*/  BSYNC B1 ;  /* 0x0000000000017941 */ /* 0x000fea0003800000 */
.L_x_12027:
        /* <DEDUP_REMOVED lines=16> */
.L_x_12033:
[----:B------:R-:W-:Y:S05]  /*98c0*/  BSYNC B2 ;  /* 0x0000000000027941 */ /* 0x000fea0003800000 */
.L_x_12032:
        /* <DEDUP_REMOVED lines=44> */
.L_x_12031:
[----:B------:R-:W-:Y:S05]  /*9b90*/  BSYNC B1 ;  /* 0x0000000000017941 */ /* 0x000fea0003800000 */
.L_x_12030:
        /* <DEDUP_REMOVED lines=8> */
.L_x_12026:
        /* <DEDUP_REMOVED lines=12> */
.L_x_12035:
[----:B------:R-:W-:Y:S02]  /*9ce0*/  IMAD.MOV.U32 R72, RZ, RZ, R12 ;  /* 0x000000ffff487224 */ /* 0x000fe400078e000c */
.L_x_12036:
[----:B------:R-:W-:Y:S05]  /*9cf0*/  BSYNC B1 ;  /* 0x0000000000017941 */ /* 0x000fea0003800000 */
.L_x_12034:
        /* <DEDUP_REMOVED lines=16> */
.L_x_12040:
[----:B------:R-:W-:Y:S05]  /*9e00*/  BSYNC B2 ;  /* 0x0000000000027941 */ /* 0x000fea0003800000 */
.L_x_12039:
        /* <DEDUP_REMOVED lines=44> */
.L_x_12038:
[----:B------:R-:W-:Y:S05]  /*a0d0*/  BSYNC B1 ;  /* 0x0000000000017941 */ /* 0x000fea0003800000 */
.L_x_12037:
        /* <DEDUP_REMOVED lines=11> */
.L_x_12041:
        /* <DEDUP_REMOVED lines=12> */
.L_x_12044:
[----:B------:R-:W-:Y:S02]  /*a250*/  IMAD.MOV.U32 R72, RZ, RZ, R12 ;  /* 0x000000ffff487224 */ /* 0x000fe400078e000c */
.L_x_12045:
[----:B------:R-:W-:Y:S05]  /*a260*/  BSYNC B1 ;  /* 0x0000000000017941 */ /* 0x000fea0003800000 */
.L_x_12043:
        /* <DEDUP_REMOVED lines=16> */
.L_x_12049:
[----:B------:R-:W-:Y:S05]  /*a370*/  BSYNC B2 ;  /* 0x0000000000027941 */ /* 0x000fea0003800000 */
.L_x_12048:
        /* <DEDUP_REMOVED lines=44> */
.L_x_12047:
[----:B------:R-:W-:Y:S05]  /*a640*/  BSYNC B1 ;  /* 0x0000000000017941 */ /* 0x000fea0003800000 */
.L_x_12046:
        /* <DEDUP_REMOVED lines=8> */
.L_x_12042:
        /* <DEDUP_REMOVED lines=12> */
.L_x_12051:
[----:B------:R-:W-:Y:S02]  /*a790*/  IMAD.MOV.U32 R72, RZ, RZ, R12 ;  /* 0x000000ffff487224 */ /* 0x000fe400078e000c */
.L_x_12052:
[----:B------:R-:W-:Y:S05]  /*a7a0*/  BSYNC B1 ;  /* 0x0000000000017941 */ /* 0x000fea0003800000 */
.L_x_12050:
        /* <DEDUP_REMOVED lines=16> */
.L_x_12056:
[----:B------:R-:W-:Y:S05]  /*a8b0*/  BSYNC B2 ;  /* 0x0000000000027941 */ /* 0x000fea0003800000 */
.L_x_12055:
        /* <DEDUP_REMOVED lines=44> */
.L_x_12054:
[----:B------:R-:W-:Y:S05]  /*ab80*/  BSYNC B1 ;  /* 0x0000000000017941 */ /* 0x000fea0003800000 */
.L_x_12053:
        /* <DEDUP_REMOVED lines=11> */
.L_x_12057:
        /* <DEDUP_REMOVED lines=12> */
.L_x_12060:
[----:B------:R-:W-:Y:S02]  /*ad00*/  IMAD.MOV.U32 R72, RZ, RZ, R12 ;  /* 0x000000ffff487224 */ /* 0x000fe400078e000c */
.L_x_12061:
[----:B------:R-:W-:Y:S05]  /*ad10*/  BSYNC B1 ;  /* 0x0000000000017941 */ /* 0x000fea0003800000 */
.L_x_12059:
        /* <DEDUP_REMOVED lines=16> */
.L_x_12065:
[----:B------:R-:W-:Y:S05]  /*ae20*/  BSYNC B2 ;  /* 0x0000000000027941 */ /* 0x000fea0003800000 */
.L_x_12064:
        /* <DEDUP_REMOVED lines=44> */
.L_x_12063:
[----:B------:R-:W-:Y:S05]  /*b0f0*/  BSYNC B1 ;  /* 0x0000000000017941 */ /* 0x000fea0003800000 */
.L_x_12062:
        /* <DEDUP_REMOVED lines=8> */
.L_x_12058:
        /* <DEDUP_REMOVED lines=12> */
.L_x_12067:
[----:B------:R-:W-:Y:S02]  /*b240*/  IMAD.MOV.U32 R72, RZ, RZ, R12 ;  /* 0x000000ffff487224 */ /* 0x000fe400078e000c */
.L_x_12068:
[----:B------:R-:W-:Y:S05]  /*b250*/  BSYNC B1 ;  /* 0x0000000000017941 */ /* 0x000fea0003800000 */
.L_x_12066:
        /* <DEDUP_REMOVED lines=16> */
.L_x_12072:
[----:B------:R-:W-:Y:S05]  /*b360*/  BSYNC B2 ;  /* 0x0000000000027941 */ /* 0x000fea0003800000 */
.L_x_12071:
        /* <DEDUP_REMOVED lines=44> */
.L_x_12070:
[----:B------:R-:W-:Y:S05]  /*b630*/  BSYNC B1 ;  /* 0x0000000000017941 */ /* 0x000fea0003800000 */
.L_x_12069:
        /* <DEDUP_REMOVED lines=11> */
.L_x_12073:
        /* <DEDUP_REMOVED lines=12> */
.L_x_12076:
[----:B------:R-:W-:Y:S02]  /*b7b0*/  IMAD.MOV.U32 R77, RZ, RZ, R12 ;  /* 0x000000ffff4d7224 */ /* 0x000fe400078e000c */
.L_x_12077:
[----:B------:R-:W-:Y:S05]  /*b7c0*/  BSYNC B1 ;  /* 0x0000000000017941 */ /* 0x000fea0003800000 */
.L_x_12075:
        /* <DEDUP_REMOVED lines=16> */
.L_x_12081:
[----:B------:R-:W-:Y:S05]  /*b8d0*/  BSYNC B2 ;  /* 0x0000000000027941 */ /* 0x000fea0003800000 */
.L_x_12080:
        /* <DEDUP_REMOVED lines=44> */
.L_x_12079:
[----:B------:R-:W-:Y:S05]  /*bba0*/  BSYNC B1 ;  /* 0x0000000000017941 */ /* 0x000fea0003800000 */
.L_x_12078:
        /* <DEDUP_REMOVED lines=8> */
.L_x_12074:
[----:B------:R-:W-:Y:S01]  /*bc30*/  ISETP.NE.AND P0, PT, R76, RZ, PT ;  /* 0x000000ff4c00720c */ /* 0x000fe20003f05270 */
[----:B------:R-:W-:Y:S01]  /*bc40*/  FADD.FTZ R76, RZ, R28 ;  /* 0x0000001cff4c7221 */ /* 0x000fe20000010000 */
[----:B------:R-:W-:Y:S02]  /*bc50*/  SEL R78, RZ, 0x1, P2 ;  /* 0x00000001ff4e7807 */ /* 0x000fe40001000000 */
[----:B------:R-:W-:Y:S01]  /*bc60*/  ISETP.NE.AND P1, PT, R70, RZ, PT ;  /* 0x000000ff4600720c */ /* 0x000fe20003f25270 */
[----:B------:R-:W-:-:S04]  /*bc70*/  FADD.FTZ R75, R76, R29 ;  /* 0x0000001d4c4b7221 */ /* 0x000fc80000010000 */
        /* <DEDUP_REMOVED lines=9> */
[----:B------:R-:W-:-:S03]  /*bd10*/  SEL R77, RZ, 0x100, P3 ;  /* 0x00000100ff4d7807 */ /* 0x000fc60001800000 */
[----:B------:R-:W-:Y:S01]  /*bd20*/  FADD.FTZ R79, R82, R21 ;  /* 0x00000015524f7221 */ /* 0x000fe20000010000 */
[----:B------:R-:W-:Y:S01]  /*bd30*/  IADD3 R75, R77, R75, R76 ;  /* 0x0000004b4d4b7210 */ /* 0x000fe20007ffe04c */
[----:B------:R-:W-:-:S04]  /*bd40*/  IMAD.WIDE.U32 R76, R73, R74, c[0x0][0x188] ;  /* 0x00006200494c7625 */ /* 0x000fc800078e004a */
[----:B------:R-:W-:Y:S01]  /*bd50*/  FADD.FTZ R82, R79, R22 ;  /* 0x000000164f527221 */ /* 0x000fe20000010000 */
[----:B------:R-:W-:Y:S01]  /*bd60*/  IADD3 R79, R75, R78, RZ ;  /* 0x0000004e4b4f7210 */ /* 0x000fe20007ffe0ff */
[----:B------:R-:W-:Y:S01]  /*bd70*/  IMAD.WIDE.U32 R74, R73, R80, c[0x0][0x190] ;  /* 0x00006400494a7625 */ /* 0x000fe200078e0050 */
[----:B------:R0:W-:Y:S03]  /*bd80*/  STG.E.128 [R76.64], R40 ;  /* 0x000000284c007986 */ /* 0x0001e6000c101d06 */
[----:B------:R-:W-:Y:S01]  /*bd90*/  FADD.FTZ R81, R82, R23 ;  /* 0x0000001752517221 */ /* 0x000fe20000010000 */
[----:B------:R0:W-:Y:S03]  /*bda0*/  STG.E [R74.64], R79 ;  /* 0x0000004f4a007986 */ /* 0x0001e6000c101906 */
[----:B------:R-:W-:-:S04]  /*bdb0*/  FADD.FTZ R78, R81, R40 ;  /* 0x00000028514e7221 */ /* 0x000fc80000010000 */
[----:B------:R-:W-:-:S04]  /*bdc0*/  FADD.FTZ R81, R78, R41 ;  /* 0x000000294e517221 */ /* 0x000fc80000010000 */
[----:B------:R-:W-:Y:S01]  /*bdd0*/  FADD.FTZ R70, R81, R42 ;  /* 0x0000002a51467221 */ /* 0x000fe20000010000 */
[----:B------:R-:W-:Y:S05]  /*bde0*/  @!P0 BRA `(.L_x_12082) ;  /* 0x000000a000008947 */ /* 0x000fea0003800000 */
[----:B0-----:R-:W-:Y:S01]  /*bdf0*/  IMAD.U32 R75, R60, 0x10000, RZ ;  /* 0x000100003c4b7824 */ /* 0x001fe200078e00ff */
[----:B------:R-:W-:Y:S01]  /*be00*/  LOP3.LUT R74, R61, 0xffff, RZ, 0xc0, !PT ;  /* 0x0000ffff3d4a7812 */ /* 0x000fe200078ec0ff */
[----:B------:R-:W-:Y:S01]  /*be10*/  IMAD.WIDE.U32 R80, R80, R73, c[0x0][0x198] ;  /* 0x0000660050507625 */ /* 0x000fe200078e0049 */
[----:B------:R-:W-:Y:S02]  /*be20*/  LOP3.LUT R77, R58, 0xff, RZ, 0xc0, !PT ;  /* 0x000000ff3a4d7812 */ /* 0x000fe400078ec0ff */
[----:B------:R-:W-:-:S05]  /*be30*/  LOP3.LUT R75, R75, 0xff0000, RZ, 0xc0, !PT ;  /* 0x00ff00004b4b7812 */ /* 0x000fca00078ec0ff */
[----:B------:R-:W-:Y:S01]  /*be40*/  IMAD R74, R74, 0x1000000, R75 ;  /* 0x010000004a4a7824 */ /* 0x000fe200078e024b */
[----:B------:R-:W-:-:S03]  /*be50*/  LOP3.LUT R75, R56, 0xff, RZ, 0xc0, !PT ;  /* 0x000000ff384b7812 */ /* 0x000fc600078ec0ff */
[----:B------:R-:W-:-:S05]  /*be60*/  IMAD R74, R77, 0x100, R74 ;  /* 0x000001004d4a7824 */ /* 0x000fca00078e024a */
[----:B------:R-:W-:-:S05]  /*be70*/  IADD3 R75, R74, R75, RZ ;  /* 0x0000004b4a4b7210 */ /* 0x000fca0007ffe0ff */
[----:B------:R0:W-:Y:S02]  /*be80*/  STG.E [R80.64], R75 ;  /* 0x0000004b50007986 */ /* 0x0001e4000c101906 */
.L_x_12082:
[----:B------:R-:W-:Y:S01]  /*be90*/  FADD.FTZ R78, R70, R43 ;  /* 0x0000002b464e7221 */ /* 0x000fe20000010000 */
[----:B------:R-:W-:Y:S05]  /*bea0*/  BRA.DIV ~URZ, `(.L_x_12083) ;  /* 0x000008627f007947 */ /* 0x000fea000b800000 */
[----:B------:R1:W2:Y:S02]  /*beb0*/  SHFL.BFLY PT, R70, R78, 0x1, 0x1f ;  /* 0x0c201f004e467f89 */ /* 0x0002a400000e0000 */
.L_x_12087:
[----:B-12---:R-:W-:Y:S01]  /*bec0*/  FADD.FTZ R78, R78, R70 ;  /* 0x000000464e4e7221 */ /* 0x006fe20000010000 */
[----:B------:R-:W-:Y:S05]  /*bed0*/  BRA.DIV ~URZ, `(.L_x_12084) ;  /* 0x000008927f007947 */ /* 0x000fea000b800000 */
[----:B------:R-:W1:Y:S02]  /*bee0*/  SHFL.BFLY PT, R70, R78, 0x2, 0x1f ;  /* 0x0c401f004e467f89 */ /* 0x000e6400000e0000 */
[----:B-1----:R-:W-:-:S05]  /*bef0*/  FADD.FTZ R70, R78, R70 ;  /* 0x000000464e467221 */ /* 0x002fca0000010000 */
[----:B0-----:R-:W0:Y:S02]  /*bf00*/  SHFL.BFLY PT, R75, R70, 0x4, 0x1f ;  /* 0x0c801f00464b7f89 */ /* 0x001e2400000e0000 */
        /* <DEDUP_REMOVED lines=47> */
.L_x_12088:
[----:B------:R-:W-:Y:S01]  /*c200*/  FMUL.FTZ R70, R87, R87 ;  /* 0x0000005757467220 */ /* 0x000fe20000410000 */
        /* <DEDUP_REMOVED lines=11> */
[----:B------:R1:W2:Y:S01]  /*c2c0*/  MUFU.RSQ R28, R76 ;  /* 0x0000004c001c7308 */ /* 0x0002a20000001400 */
[C---:B------:R-:W-:Y:S02]  /*c2d0*/  FADD.FTZ R89, -R70.reuse, R23 ;  /* 0x0000001746597221 */ /* 0x040fe40000010100 */
[C---:B------:R-:W-:Y:S02]  /*c2e0*/  FADD.FTZ R29, -R70.reuse, R29 ;  /* 0x0000001d461d7221 */ /* 0x040fe40000010100 */
[C---:B------:R-:W-:Y:S02]  /*c2f0*/  FADD.FTZ R79, -R70.reuse, R30 ;  /* 0x0000001e464f7221 */ /* 0x040fe40000010100 */
[----:B------:R-:W-:-:S02]  /*c300*/  FADD.FTZ R31, -R70, R31 ;  /* 0x0000001f461f7221 */ /* 0x000fc40000010100 */
[----:B0-----:R-:W-:Y:S01]  /*c310*/  FADD.FTZ R87, -R70, R22 ;  /* 0x0000001646577221 */ /* 0x001fe20000010100 */
[----:B-1----:R-:W-:Y:S01]  /*c320*/  IADD3 R76, R71, 0x20, RZ ;  /* 0x00000020474c7810 */ /* 0x002fe20007ffe0ff */
[----:B------:R-:W-:Y:S01]  /*c330*/  @!P1 IMAD.WIDE R22, R69, R78, c[0x0][0x1a8] ;  /* 0x00006a0045169625 */ /* 0x000fe200078e024e */
[----:B------:R-:W-:-:S03]  /*c340*/  LEA R74, P0, R71, c[0x0][0x208], 0x4 ;  /* 0x00008200474a7a11 */ /* 0x000fc600078020ff */
[C---:B------:R-:W-:Y:S01]  /*c350*/  FADD.FTZ R81, -R70.reuse, R24 ;  /* 0x0000001846517221 */ /* 0x040fe20000010100 */
[----:B--2---:R0:W-:Y:S01]  /*c360*/  @!P1 STG.E [R22.64], R28 ;  /* 0x0000001c16009986 */ /* 0x0041e2000c101906 */
[C---:B------:R-:W-:Y:S01]  /*c370*/  FADD.FTZ R25, -R70.reuse, R25 ;  /* 0x0000001946197221 */ /* 0x040fe20000010100 */
[----:B------:R-:W-:Y:S01]  /*c380*/  LEA.HI.X R75, R71, c[0x0][0x20c], RZ, 0x4, P0 ;  /* 0x00008300474b7a11 */ /* 0x000fe200000f24ff */
[C---:B------:R-:W-:Y:S02]  /*c390*/  FADD.FTZ R83, -R70.reuse, R26 ;  /* 0x0000001a46537221 */ /* 0x040fe40000010100 */
[C---:B------:R-:W-:Y:S02]  /*c3a0*/  FADD.FTZ R27, -R70.reuse, R27 ;  /* 0x0000001b461b7221 */ /* 0x040fe40000010100 */
[C---:B------:R-:W-:Y:S02]  /*c3b0*/  FADD.FTZ R85, -R70.reuse, R20 ;  /* 0x0000001446557221 */ /* 0x040fe40000010100 */
[----:B------:R-:W-:-:S02]  /*c3c0*/  FADD.FTZ R21, -R70, R21 ;  /* 0x0000001546157221 */ /* 0x000fc40000010100 */
[C---:B------:R-:W-:Y:S01]  /*c3d0*/  FADD.FTZ R93, -R70.reuse, R40 ;  /* 0x00000028465d7221 */ /* 0x040fe20000010100 */
[----:B0-----:R-:W-:Y:S01]  /*c3e0*/  IADD3 R23, R71, 0x40, RZ ;  /* 0x0000004047177810 */ /* 0x001fe20007ffe0ff */
[C---:B------:R-:W-:Y:S02]  /*c3f0*/  FADD.FTZ R41, -R70.reuse, R41 ;  /* 0x0000002946297221 */ /* 0x040fe40000010100 */
[C---:B------:R-:W-:Y:S02]  /*c400*/  FADD.FTZ R91, -R70.reuse, R42 ;  /* 0x0000002a465b7221 */ /* 0x040fe40000010100 */
[----:B------:R-:W-:Y:S01]  /*c410*/  FADD.FTZ R43, -R70, R43 ;  /* 0x0000002b462b7221 */ /* 0x000fe20000010100 */
[C---:B------:R-:W-:Y:S01]  /*c420*/  LEA R70, P1, R73.reuse, c[0x0][0x208], 0x4 ;  /* 0x0000820049467a11 */ /* 0x040fe200078220ff */
[----:B------:R-:W-:Y:S02]  /*c430*/  IMAD.MOV.U32 R22, RZ, RZ, 0x10 ;  /* 0x00000010ff167424 */ /* 0x000fe400078e00ff */
        /* <DEDUP_REMOVED lines=17> */
[----:B------:R-:W-:-:S04]  /*c550*/  IMAD.WIDE.U32 R76, R76, R22, c[0x0][0x208] ;  /* 0x000082004c4c7625 */ /* 0x000fc800078e0016 */
        /* <DEDUP_REMOVED lines=15> */
[----:B------:R-:W-:-:S02]  /*c650*/  FFMA.FTZ R43, R59, R43, R0 ;  /* 0x0000002b3b2b7223 */ /* 0x000fc40000010000 */
[----:B------:R-:W-:Y:S01]  /*c660*/  FFMA.FTZ R42, R11, R42, R18 ;  /* 0x0000002a0b2a7223 */ /* 0x000fe20000010012 */
[----:B------:R0:W-:Y:S01]  /*c670*/  STG.E.128 [R86.64], R28 ;  /* 0x0000001c56007986 */ /* 0x0001e2000c101d06 */
[----:B------:R-:W-:Y:S02]  /*c680*/  FFMA.FTZ R41, R57, R41, R2 ;  /* 0x0000002939297223 */ /* 0x000fe40000010002 */
[----:B------:R-:W-:Y:S02]  /*c690*/  FFMA.FTZ R40, R13, R40, R44 ;  /* 0x000000280d287223 */ /* 0x000fe4000001002c */
[----:B------:R-:W-:-:S03]  /*c6a0*/  IMAD R69, R78, c[0x0][0x160], R69 ;  /* 0x000058004e457a24 */ /* 0x000fc600078e0245 */
[----:B------:R0:W-:Y:S02]  /*c6b0*/  STG.E.128 [R70.64], R40 ;  /* 0x0000002846007986 */ /* 0x0001e4000c101d06 */
[----:B------:R-:W-:-:S13]  /*c6c0*/  ISETP.GE.AND P0, PT, R69, c[0x0][0x164], PT ;  /* 0x0000590045007a0c */ /* 0x000fda0003f06270 */
[----:B0-----:R-:W-:Y:S01]  /*c6d0*/  @P0 CALL.REL.NOINC `(.L_x_12085) ;  /* 0x0000001000000944 */ /* 0x001fe20003c00000 */
[----:B------:R-:W-:Y:S05]  /*c6e0*/  BRA `(.L_x_12086) ;  /* 0xffff431000007947 */ /* 0x000fea000383ffff */
.L_x_12085:
[----:B------:R-:W-:Y:S05]  /*c6f0*/  BSYNC B0 ;  /* 0x0000000000007941 */ /* 0x000fea0003800000 */
.L_x_11822:
[----:B------:R-:W-:Y:S05]  /*c700*/  EXIT ;  /* 0x000000000000794d */ /* 0x000fea0003800000 */
.L_x_12083:
[----:B0-----:R-:W-:Y:S01]  /*c710*/  HFMA2.MMA R77, -RZ, RZ, 0, 5.9604644775390625e-08 ;  /* 0x00000001ff4d7435 */ /* 0x001fe200000001ff */
[----:B------:R-:W-:Y:S01]  /*c720*/  IMAD.MOV.U32 R70, RZ, RZ, 0x1f ;  /* 0x0000001fff467424 */ /* 0x000fe200078e00ff */
[----:B------:R-:W-:Y:S01]  /*c730*/  MOV R74, 0xc760 ;  /* 0x0000c760004a7802 */ /* 0x000fe20000000f00 */
[----:B------:R-:W-:-:S03]  /*c740*/  IMAD.MOV.U32 R79, RZ, RZ, -0x1 ;  /* 0xffffffffff4f7424 */ /* 0x000fc600078e00ff */
[----:B------:R-:W-:Y:S05]  /*c750*/  CALL.REL.NOINC `($__internal_71_$__cuda_sm70_shflsync_bfly_p) ;  /* 0x0000059000007944 */ /* 0x000fea0003c00000 */
[----:B01----:R-:W-:Y:S05]  /*c760*/  BRA `(.L_x_12087) ;  /* 0xfffff75000007947 */ /* 0x003fea000383ffff */
.L_x_12084:
[----:B0-----:R-:W-:Y:S01]  /*c770*/  IMAD.MOV.U32 R77, RZ, RZ, 0x2 ;  /* 0x00000002ff4d7424 */ /* 0x001fe200078e00ff */
[----:B------:R-:W-:Y:S01]  /*c780*/  MOV R70, 0x1f ;  /* 0x0000001f00467802 */ /* 0x000fe20000000f00 */
[----:B------:R-:W-:Y:S01]  /*c790*/  IMAD.MOV.U32 R79, RZ, RZ, -0x1 ;  /* 0xffffffffff4f7424 */ /* 0x000fe200078e00ff */
[----:B------:R-:W-:Y:S02]  /*c7a0*/  MOV R74, 0xc7c0 ;  /* 0x0000c7c0004a7802 */ /* 0x000fe40000000f00 */
[----:B------:R-:W-:Y:S05]  /*c7b0*/  CALL.REL.NOINC `($__internal_71_$__cuda_sm70_shflsync_bfly_p) ;  /* 0x0000053000007944 */ /* 0x000fea0003c00000 */
[----:B01----:R-:W-:Y:S01]  /*c7c0*/  FADD.FTZ R78, R78, R70 ;  /* 0x000000464e4e7221 */ /* 0x003fe20000010000 */
[----:B------:R-:W-:Y:S01]  /*c7d0*/  MOV R79, 0xffffffff ;  /* 0xffffffff004f7802 */ /* 0x000fe20000000f00 */
[----:B------:R-:W-:Y:S01]  /*c7e0*/  IMAD.MOV.U32 R77, RZ, RZ, 0x4 ;  /* 0x00000004ff4d7424 */ /* 0x000fe200078e00ff */
[----:B------:R-:W-:Y:S01]  /*c7f0*/  MOV R74, 0xc820 ;  /* 0x0000c820004a7802 */ /* 0x000fe20000000f00 */
[----:B------:R-:W-:-:S02]  /*c800*/  IMAD.MOV.U32 R70, RZ, RZ, 0x1f ;  /* 0x0000001fff467424 */ /* 0x000fc400078e00ff */
[----:B------:R-:W-:Y:S05]  /*c810*/  CALL.REL.NOINC `($__internal_71_$__cuda_sm70_shflsync_bfly_p) ;  /* 0x000004d000007944 */ /* 0x000fea0003c00000 */
[----:B01----:R-:W-:Y:S01]  /*c820*/  FADD.FTZ R78, R78, R70 ;  /* 0x000000464e4e7221 */ /* 0x003fe20000010000 */
[----:B------:R-:W-:Y:S01]  /*c830*/  MOV R74, 0xc880 ;  /* 0x0000c880004a7802 */ /* 0x000fe20000000f00 */
[----:B------:R-:W-:-:S02]  /*c840*/  IMAD.MOV.U32 R77, RZ, RZ, 0x8 ;  /* 0x00000008ff4d7424 */ /* 0x000fc400078e00ff */
[----:B------:R-:W-:Y:S02]  /*c850*/  IMAD.MOV.U32 R70, RZ, RZ, 0x1f ;  /* 0x0000001fff467424 */ /* 0x000fe400078e00ff */
[----:B------:R-:W-:Y:S02]  /*c860*/  IMAD.MOV.U32 R79, RZ, RZ, -0x1 ;  /* 0xffffffffff4f7424 */ /* 0x000fe400078e00ff */
[----:B------:R-:W-:Y:S05]  /*c870*/  CALL.REL.NOINC `($__internal_71_$__cuda_sm70_shflsync_bfly_p) ;  /* 0x0000047000007944 */ /* 0x000fea0003c00000 */
[----:B0-----:R-:W-:Y:S01]  /*c880*/  HFMA2.MMA R77, -RZ, RZ, 0, 9.5367431640625e-07 ;  /* 0x00000010ff4d7435 */ /* 0x001fe200000001ff */
[----:B-1----:R-:W-:Y:S01]  /*c890*/  FADD.FTZ R78, R78, R70 ;  /* 0x000000464e4e7221 */ /* 0x002fe20000010000 */
[----:B------:R-:W-:Y:S01]  /*c8a0*/  MOV R74, 0xc8e0 ;  /* 0x0000c8e0004a7802 */ /* 0x000fe20000000f00 */
[----:B------:R-:W-:Y:S02]  /*c8b0*/  IMAD.MOV.U32 R70, RZ, RZ, 0x1f ;  /* 0x0000001fff467424 */ /* 0x000fe400078e00ff */
[----:B------:R-:W-:Y:S02]  /*c8c0*/  IMAD.MOV.U32 R79, RZ, RZ, -0x1 ;  /* 0xffffffffff4f7424 */ /* 0x000fe400078e00ff */
[----:B------:R-:W-:Y:S05]  /*c8d0*/  CALL.REL.NOINC `($__internal_71_$__cuda_sm70_shflsync_bfly_p) ;  /* 0x0000041000007944 */ /* 0x000fea0003c00000 */
[----:B-1----:R-:W-:Y:S01]  /*c8e0*/  FADD.FTZ R70, R78, R70 ;  /* 0x000000464e467221 */ /* 0x002fe20000010000 */
[----:B------:R-:W-:Y:S01]  /*c8f0*/  MOV R74, 0xcb50 ;  /* 0x0000cb50004a7802 */ /* 0x000fe20000000f00 */
[----:B0-----:R-:W-:Y:S02]  /*c900*/  IMAD.MOV.U32 R79, RZ, RZ, -0x1 ;  /* 0xffffffffff4f7424 */ /* 0x001fe400078e00ff */
        /* <DEDUP_REMOVED lines=33> */
[----:B------:R-:W-:Y:S02]  /*cb20*/  FFMA.FTZ R78, R75, R75, R70 ;  /* 0x0000004b4b4e7223 */ /* 0x000fe40000010046 */
[----:B------:R-:W-:Y:S02]  /*cb30*/  IMAD.MOV.U32 R70, RZ, RZ, 0x1f ;  /* 0x0000001fff467424 */ /* 0x000fe400078e00ff */
[----:B------:R-:W-:Y:S05]  /*cb40*/  CALL.REL.NOINC `($__internal_71_$__cuda_sm70_shflsync_bfly_p) ;  /* 0x000001a000007944 */ /* 0x000fea0003c00000 */
[----:B0-----:R-:W-:Y:S01]  /*cb50*/  HFMA2.MMA R77, -RZ, RZ, 0, 1.1920928955078125e-07 ;  /* 0x00000002ff4d7435 */ /* 0x001fe200000001ff */
[----:B-1----:R-:W-:Y:S01]  /*cb60*/  FADD.FTZ R78, R78, R70 ;  /* 0x000000464e4e7221 */ /* 0x002fe20000010000 */
[----:B------:R-:W-:Y:S01]  /*cb70*/  MOV R74, 0xcbb0 ;  /* 0x0000cbb0004a7802 */ /* 0x000fe20000000f00 */
[----:B------:R-:W-:Y:S02]  /*cb80*/  IMAD.MOV.U32 R70, RZ, RZ, 0x1f ;  /* 0x0000001fff467424 */ /* 0x000fe400078e00ff */
[----:B------:R-:W-:Y:S02]  /*cb90*/  IMAD.MOV.U32 R79, RZ, RZ, -0x1 ;  /* 0xffffffffff4f7424 */ /* 0x000fe400078e00ff */
[----:B------:R-:W-:Y:S05]  /*cba0*/  CALL.REL.NOINC `($__internal_71_$__cuda_sm70_shflsync_bfly_p) ;  /* 0x0000014000007944 */ /* 0x000fea0003c00000 */
[----:B01----:R-:W-:Y:S01]  /*cbb0*/  FADD.FTZ R78, R78, R70 ;  /* 0x000000464e4e7221 */ /* 0x003fe20000010000 */
[----:B------:R-:W-:Y:S01]  /*cbc0*/  MOV R77, 0x4 ;  /* 0x00000004004d7802 */ /* 0x000fe20000000f00 */
[----:B------:R-:W-:Y:S01]  /*cbd0*/  IMAD.MOV.U32 R70, RZ, RZ, 0x1f ;  /* 0x0000001fff467424 */ /* 0x000fe200078e00ff */
[----:B------:R-:W-:Y:S01]  /*cbe0*/  MOV R74, 0xcc10 ;  /* 0x0000cc10004a7802 */ /* 0x000fe20000000f00 */
[----:B------:R-:W-:-:S02]  /*cbf0*/  IMAD.MOV.U32 R79, RZ, RZ, -0x1 ;  /* 0xffffffffff4f7424 */ /* 0x000fc400078e00ff */
[----:B------:R-:W-:Y:S05]  /*cc00*/  CALL.REL.NOINC `($__internal_71_$__cuda_sm70_shflsync_bfly_p) ;  /* 0x000000e000007944 */ /* 0x000fea0003c00000 */
[----:B0-----:R-:W-:Y:S01]  /*cc10*/  HFMA2.MMA R77, -RZ, RZ, 0, 4.76837158203125e-07 ;  /* 0x00000008ff4d7435 */ /* 0x001fe200000001ff */
[----:B-1----:R-:W-:Y:S01]  /*cc20*/  FADD.FTZ R78, R78, R70 ;  /* 0x000000464e4e7221 */ /* 0x002fe20000010000 */
[----:B------:R-:W-:Y:S01]  /*cc30*/  MOV R74, 0xcc70 ;  /* 0x0000cc70004a7802 */ /* 0x000fe20000000f00 */
[----:B------:R-:W-:-:S02]  /*cc40*/  IMAD.MOV.U32 R70, RZ, RZ, 0x1f ;  /* 0x0000001fff467424 */ /* 0x000fc400078e00ff */
[----:B------:R-:W-:Y:S02]  /*cc50*/  IMAD.MOV.U32 R79, RZ, RZ, -0x1 ;  /* 0xffffffffff4f7424 */ /* 0x000fe400078e00ff */
[----:B------:R-:W-:Y:S05]  /*cc60*/  CALL.REL.NOINC `($__internal_71_$__cuda_sm70_shflsync_bfly_p) ;  /* 0x0000008000007944 */ /* 0x000fea0003c00000 */
[----:B01----:R-:W-:Y:S01]  /*cc70*/  FADD.FTZ R78, R78, R70 ;  /* 0x000000464e4e7221 */ /* 0x003fe20000010000 */
[----:B------:R-:W-:Y:S01]  /*cc80*/  MOV R77, 0x10 ;  /* 0x00000010004d7802 */ /* 0x000fe20000000f00 */
[----:B------:R-:W-:Y:S01]  /*cc90*/  IMAD.MOV.U32 R70, RZ, RZ, 0x1f ;  /* 0x0000001fff467424 */ /* 0x000fe200078e00ff */
[----:B------:R-:W-:Y:S01]  /*cca0*/  MOV R74, 0xccd0 ;  /* 0x0000ccd0004a7802 */ /* 0x000fe20000000f00 */
[----:B------:R-:W-:Y:S02]  /*ccb0*/  IMAD.MOV.U32 R79, RZ, RZ, -0x1 ;  /* 0xffffffffff4f7424 */ /* 0x000fe400078e00ff */
[----:B------:R-:W-:Y:S05]  /*ccc0*/  CALL.REL.NOINC `($__internal_71_$__cuda_sm70_shflsync_bfly_p) ;  /* 0x0000002000007944 */ /* 0x000fea0003c00000 */
[----:B01----:R-:W-:Y:S01]  /*ccd0*/  MOV R79, R70 ;  /* 0x00000046004f7202 */ /* 0x003fe20000000f00 */
[----:B------:R-:W-:Y:S05]  /*cce0*/  BRA `(.L_x_12088) ;  /* 0xfffff51000007947 */ /* 0x000fea000383ffff */
        .weak           $__internal_71_$__cuda_sm70_shflsync_bfly_p
        .type           $__internal_71_$__cuda_sm70_shflsync_bfly_p,@function
        .size           $__internal_71_$__cuda_sm70_shflsync_bfly_p,(.L_x_13611 - $__internal_71_$__cuda_sm70_shflsync_bfly_p)
$__internal_71_$__cuda_sm70_shflsync_bfly_p:
[----:B------:R-:W-:Y:S01]  /*ccf0*/  IMAD.MOV.U32 R75, RZ, RZ, 0x0 ;  /* 0x00000000ff4b7424 */ /* 0x000fe200078e00ff */
[----:B------:R-:W-:Y:S04]  /*cd00*/  WARPSYNC R79 ;  /* 0x0000004f00007348 */ /* 0x000fe80003800000 */
[----:B------:R0:W1:Y:S01]  /*cd10*/  SHFL.BFLY PT, R70, R78, R77, R70 ;  /* 0x0c00004d4e467389 */ /* 0x00006200000e0046 */
[----:B------:R-:W-:Y:S05]  /*cd20*/  RET.REL.NODEC R74 `(_ZN10layer_norm31ln_parallel_residual_fwd_kernelINS_13Kernel_traitsI6__halfffffjLj512ELj1ELj4ELj1ELj16ENS_18Kernel_traits_baseILj512ES2_ffffjLj128EEEEELb1ELb1ELb1EEEvNS_9FwdParamsE) ;  /* 0xffff32d04a007950 */ /* 0x000fea0003c3ffff */
.L_x_12089:
        /* <DEDUP_REMOVED lines=13> */
.L_x_13611:


//--------------------- .text._ZN10layer_norm31ln_parallel_residual_fwd_kernelINS_13Kernel_traitsIfffffjLj512ELj1ELj4ELj1ELj16ENS_18Kernel_traits_baseILj512EfffffjLj128EEEEELb0ELb0ELb0EEEvNS_9FwdParamsE --------------------------
	.section	.text._ZN10layer_norm31ln_parallel_residual_fwd_kernelINS_13Kernel_traitsIfffffjLj512ELj1ELj4ELj1ELj16ENS_18Kernel_traits_baseILj512EfffffjLj128EEEEELb0ELb0ELb0EEEvNS_9FwdParamsE,"ax",@progbits
	.sectioninfo	@"SHI_REGISTERS=114"
	.align	128
        .global         _ZN10layer_norm31ln_parallel_residual_fwd_kernelINS_13Kernel_traitsIfffffjLj512ELj1ELj4ELj1ELj16ENS_18Kernel_traits_baseILj512EfffffjLj128EEEEELb0ELb0ELb0EEEvNS_9FwdParamsE
        .type           _ZN10layer_norm31ln_parallel_residual_fwd_kernelINS_13Kernel_traitsIfffffjLj512ELj1ELj4ELj1ELj16ENS_18Kernel_traits_baseILj512EfffffjLj128EEEEELb0ELb0ELb0EEEvNS_9FwdParamsE,@function
        .size           _ZN10layer_norm31ln_parallel_residual_fwd_kernelINS_13Kernel_traitsIfffffjLj512ELj1ELj4ELj1ELj16ENS_18Kernel_traits_baseILj512EfffffjLj128EEEEELb0ELb0ELb0EEEvNS_9FwdParamsE,(.L_x_13612 - _ZN10layer_norm31ln_parallel_residual_fwd_kernelINS_13Kernel_traitsIfffffjLj512ELj1ELj4ELj1ELj16ENS_18Kernel_traits_baseILj512EfffffjLj128EEEEELb0ELb0ELb0EEEvNS_9FwdParamsE)
        .other          _ZN10layer_norm31ln_parallel_residual_fwd_kernelINS_13Kernel_traitsIfffffjLj512ELj1ELj4ELj1ELj16ENS_18Kernel_traits_baseILj512EfffffjLj128EEEEELb0ELb0ELb0EEEvNS_9FwdParamsE,@"STO_CUDA_ENTRY STV_DEFAULT"
_ZN10layer_norm31ln_parallel_residual_fwd_kernelINS_13Kernel_traitsIfffffjLj512ELj1ELj4ELj1ELj16ENS_18Kernel_traits_baseILj512EfffffjLj128EEEEELb0ELb0ELb0EEEvNS_9FwdParamsE:
.text._ZN10layer_norm31ln_parallel_residual_fwd_kernelINS_13Kernel_traitsIfffffjLj512ELj1ELj4ELj1ELj16ENS_18Kernel_traits_baseILj512EfffffjLj128EEEEELb0ELb0ELb0EEEvNS_9FwdParamsE:
[----:B------:R-:W-:Y:S02]  /*0000*/  MOV R1, c[0x0][0x28] ;  /* 0x00000a0000017a02 */ /* 0x000fe40000000f00 */
[----:B------:R-:W0:Y:S01]  /*0010*/  S2R R60, SR_TID.X ;  /* 0x00000000003c7919 */ /* 0x000e220000002100 */
[----:B------:R-:W-:Y:S01]  /*0020*/  MOV R0, c[0x0][0x168] ;  /* 0x00005a0000007a02 */ /* 0x000fe20000000f00 */
[----:B------:R-:W-:Y:S01]  /*0030*/  ULDC.64 UR4, c[0x0][0x118] ;  /* 0x0000460000047ab9 */ /* 0x000fe20000000a00 */
[----:B------:R-:W-:Y:S01]  /*0040*/  BSSY B0, `(.L_x_12090) ;  /* 0x0000028000007945 */ /* 0x000fe20003800000 */
[----:B------:R-:W1:Y:S01]  /*0050*/  S2R R5, SR_CTAID.X ;  /* 0x0000000000057919 */ /* 0x000e620000002500 */
[----:B------:R-:W-:Y:S02]  /*0060*/  SHF.R.S32.HI R0, RZ, 0x1f, R0 ;  /* 0x0000001fff007819 */ /* 0x000fe40000011400 */
[----:B------:R-:W-:Y:S02]  /*0070*/  MOV R71, c[0x0][0x180] ;  /* 0x0000600000477a02 */ /* 0x000fe40000000f00 */
[----:B------:R-:W-:Y:S02]  /*0080*/  LEA.HI R0, R0, c[0x0][0x168], RZ, 0x2 ;  /* 0x00005a0000007a11 */ /* 0x000fe400078f10ff */
[----:B0-----:R-:W-:-:S02]  /*0090*/  LOP3.LUT R3, R60, 0x1f, RZ, 0xc, !PT ;  /* 0x0000001f3c037812 */ /* 0x001fc400078e0cff */
[----:B------:R-:W-:Y:S02]  /*00a0*/  SHF.R.U32.HI R2, RZ, 0x5, R60 ;  /* 0x00000005ff027819 */ /* 0x000fe4000001163c */
[----:B------:R-:W-:Y:S02]  /*00b0*/  LEA.HI.SX32 R0, R0, R3, 0x1e ;  /* 0x0000000300007211 */ /* 0x000fe400078ff2ff */
[----:B-1----:R-:W-:Y:S02]  /*00c0*/  LEA R70, R5, R2, 0x2 ;  /* 0x0000000205467211 */ /* 0x002fe400078e10ff */
[C---:B------:R-:W-:Y:S02]  /*00d0*/  LOP3.LUT P0, RZ, R0.reuse, 0xffffffe0, RZ, 0xc0, !PT ;  /* 0xffffffe000ff7812 */ /* 0x040fe4000780c0ff */
[C---:B------:R-:W-:Y:S02]  /*00e0*/  ISETP.GE.U32.AND P6, PT, R0.reuse, 0x40, PT ;  /* 0x000000400000780c */ /* 0x040fe40003fc6070 */
[----:B------:R-:W-:-:S02]  /*00f0*/  ISETP.GE.U32.AND P5, PT, R0, 0x60, PT ;  /* 0x000000600000780c */ /* 0x000fc40003fa6070 */
[----:B------:R-:W-:Y:S02]  /*0100*/  P2R R2, PR, RZ, 0x40 ;  /* 0x00000040ff027803 */ /* 0x000fe40000000000 */
[----:B------:R-:W-:Y:S02]  /*0110*/  ISETP.GE.U32.AND P1, PT, R0, 0x80, PT ;  /* 0x000000800000780c */ /* 0x000fe40003f26070 */
[----:B------:R-:W-:Y:S02]  /*0120*/  P2R R2, PR, RZ, 0x20 ;  /* 0x00000020ff027803 */ /* 0x000fe40000000000 */
[----:B------:R-:W-:Y:S01]  /*0130*/  LOP3.LUT R60, R60, 0x1f, RZ, 0xc0, !PT ;  /* 0x0000001f3c3c7812 */ /* 0x000fe200078ec0ff */
[----:B------:R-:W-:Y:S05]  /*0140*/  @!P0 BRA `(.L_x_12091) ;  /* 0x0000017000008947 */ /* 0x000fea0003800000 */
[----:B------:R-:W-:Y:S01]  /*0150*/  ISETP.NE.U32.AND P2, PT, RZ, c[0x0][0x218], PT ;  /* 0x00008600ff007a0c */ /* 0x000fe20003f45070 */
[----:B------:R-:W-:Y:S01]  /*0160*/  HFMA2.MMA R13, -RZ, RZ, 0, 9.5367431640625e-07 ;  /* 0x00000010ff0d7435 */ /* 0x000fe200000001ff */
[----:B------:R-:W-:Y:S01]  /*0170*/  ISETP.NE.U32.AND P3, PT, RZ, c[0x0][0x220], PT ;  /* 0x00008800ff007a0c */ /* 0x000fe20003f65070 */
[----:B------:R-:W-:Y:S01]  /*0180*/  CS2R R6, SRZ ;  /* 0x0000000000067805 */ /* 0x000fe2000001ff00 */
[----:B------:R-:W-:Y:S01]  /*0190*/  ISETP.NE.AND.EX P2, PT, RZ, c[0x0][0x21c], PT, P2 ;  /* 0x00008700ff007a0c */ /* 0x000fe20003f45320 */
[----:B------:R-:W-:Y:S01]  /*01a0*/  CS2R R4, SRZ ;  /* 0x0000000000047805 */ /* 0x000fe2000001ff00 */
[----:B------:R-:W-:Y:S01]  /*01b0*/  ISETP.NE.AND.EX P3, PT, RZ, c[0x0][0x224], PT, P3 ;  /* 0x00008900ff007a0c */ /* 0x000fe20003f65330 */
[----:B------:R-:W-:Y:S01]  /*01c0*/  CS2R R10, SRZ ;  /* 0x00000000000a7805 */ /* 0x000fe2000001ff00 */
[----:B------:R-:W-:-:S02]  /*01d0*/  SHF.L.U32 R20, R60, 0x4, RZ ;  /* 0x000000043c147819 */ /* 0x000fc400000006ff */
[C---:B------:R-:W-:Y:S01]  /*01e0*/  SHF.L.U64.HI R8, R60.reuse, 0x4, RZ ;  /* 0x000000043c087819 */ /* 0x040fe200000102ff */
[----:B------:R-:W-:-:S06]  /*01f0*/  IMAD.WIDE.U32 R12, R60, R13, c[0x0][0x1b0] ;  /* 0x00006c003c0c7625 */ /* 0x000fcc00078e000d */
[C---:B------:R-:W-:Y:S01]  /*0200*/  @P2 LEA R2, P4, R60.reuse, c[0x0][0x218], 0x4 ;  /* 0x000086003c022a11 */ /* 0x040fe200078820ff */
[----:B------:R-:W5:Y:S03]  /*0210*/  LDG.E.128 R12, [R12.64] ;  /* 0x000000040c0c7981 */ /* 0x000f66000c1e1d00 */
[----:B------:R-:W-:Y:S02]  /*0220*/  @P2 LEA.HI.X R3, R60, c[0x0][0x21c], RZ, 0x4, P4 ;  /* 0x000087003c032a11 */ /* 0x000fe400020f24ff */
[----:B------:R-:W-:-:S03]  /*0230*/  IADD3 R16, P4, R20, c[0x0][0x1b8], RZ ;  /* 0x00006e0014107a10 */ /* 0x000fc60007f9e0ff */
[----:B------:R0:W5:Y:S01]  /*0240*/  @P2 LDG.E.128 R4, [R2.64] ;  /* 0x0000000402042981 */ /* 0x000162000c1e1d00 */
[----:B------:R-:W-:Y:S02]  /*0250*/  IADD3.X R17, R8, c[0x0][0x1bc], RZ, P4, !PT ;  /* 0x00006f0008117a10 */ /* 0x000fe400027fe4ff */
[----:B------:R-:W-:-:S04]  /*0260*/  @P3 IADD3 R20, P4, R20, c[0x0][0x220], RZ ;  /* 0x0000880014143a10 */ /* 0x000fc80007f9e0ff */
[----:B------:R-:W-:Y:S01]  /*0270*/  @P3 IADD3.X R21, R8, c[0x0][0x224], RZ, P4, !PT ;  /* 0x0000890008153a10 */ /* 0x000fe200027fe4ff */
[----:B------:R-:W5:Y:S01]  /*0280*/  LDG.E.128 R16, [R16.64] ;  /* 0x0000000410107981 */ /* 0x000f62000c1e1d00 */
[----:B------:R-:W-:-:S06]  /*0290*/  CS2R R8, SRZ ;  /* 0x0000000000087805 */ /* 0x000fcc000001ff00 */
[----:B------:R0:W5:Y:S01]  /*02a0*/  @P3 LDG.E.128 R8, [R20.64] ;  /* 0x0000000414083981 */ /* 0x000162000c1e1d00 */
[----:B------:R-:W-:-:S03]  /*02b0*/  LOP3.LUT R60, R60, 0x20, RZ, 0xfc, !PT ;  /* 0x000000203c3c7812 */ /* 0x000fc600078efcff */
.L_x_12091:
[----:B------:R-:W-:Y:S05]  /*02c0*/  BSYNC B0 ;  /* 0x0000000000007941 */ /* 0x000fea0003800000 */
.L_x_12090:
[----:B------:R-:W-:Y:S01]  /*02d0*/  BSSY B0, `(.L_x_12092) ;  /* 0x0000019000007945 */ /* 0x000fe20003800000 */
[----:B------:R-:W-:Y:S05]  /*02e0*/  @!P6 BRA `(.L_x_12093) ;  /* 0x000001700000e947 */ /* 0x000fea0003800000 */
[----:B------:R-:W-:Y:S01]  /*02f0*/  ISETP.NE.U32.AND P2, PT, RZ, c[0x0][0x218], PT ;  /* 0x00008600ff007a0c */ /* 0x000fe20003f45070 */
[C---:B------:R-:W-:Y:S01]  /*0300*/  IMAD.SHL.U32 R36, R60.reuse, 0x10, RZ ;  /* 0x000000103c247824 */ /* 0x040fe200078e00ff */
[----:B------:R-:W-:Y:S01]  /*0310*/  ISETP.NE.U32.AND P3, PT, RZ, c[0x0][0x220], PT ;  /* 0x00008800ff007a0c */ /* 0x000fe20003f65070 */
[----:B------:R-:W-:Y:S01]  /*0320*/  CS2R R22, SRZ ;  /* 0x0000000000167805 */ /* 0x000fe2000001ff00 */
[----:B------:R-:W-:Y:S01]  /*0330*/  ISETP.NE.AND.EX P2, PT, RZ, c[0x0][0x21c], PT, P2 ;  /* 0x00008700ff007a0c */ /* 0x000fe20003f45320 */
[----:B0-----:R-:W-:Y:S01]  /*0340*/  CS2R R20, SRZ ;  /* 0x0000000000147805 */ /* 0x001fe2000001ff00 */
[----:B------:R-:W-:Y:S01]  /*0350*/  ISETP.NE.AND.EX P3, PT, RZ, c[0x0][0x224], PT, P3 ;  /* 0x00008900ff007a0c */ /* 0x000fe20003f65330 */
[----:B------:R-:W-:Y:S01]  /*0360*/  CS2R R26, SRZ ;  /* 0x00000000001a7805 */ /* 0x000fe2000001ff00 */
[----:B------:R-:W-:-:S02]  /*0370*/  SHF.L.U64.HI R24, R60, 0x4, RZ ;  /* 0x000000043c187819 */ /* 0x000fc400000102ff */
[----:B------:R-:W-:-:S05]  /*0380*/  MOV R29, 0x10 ;  /* 0x00000010001d7802 */ /* 0x000fca0000000f00 */
[C---:B------:R-:W-:Y:S02]  /*0390*/  IMAD.WIDE.U32 R28, R60.reuse, R29, c[0x0][0x1b0] ;  /* 0x00006c003c1c7625 */ /* 0x040fe400078e001d */
[----:B------:R-:W-:-:S04]  /*03a0*/  @P2 LEA R2, P4, R60, c[0x0][0x218], 0x4 ;  /* 0x000086003c022a11 */ /* 0x000fc800078820ff */
[----:B------:R-:W-:Y:S01]  /*03b0*/  @P2 LEA.HI.X R3, R60, c[0x0][0x21c], RZ, 0x4, P4 ;  /* 0x000087003c032a11 */ /* 0x000fe200020f24ff */
[----:B------:R-:W5:Y:S01]  /*03c0*/  LDG.E.128 R28, [R28.64] ;  /* 0x000000041c1c7981 */ /* 0x000f62000c1e1d00 */
        /* <DEDUP_REMOVED lines=8> */
[----:B------:R-:W-:-:S03]  /*0450*/  IADD3 R60, R60, 0x20, RZ ;  /* 0x000000203c3c7810 */ /* 0x000fc60007ffe0ff */
.L_x_12093:
[----:B------:R-:W-:Y:S05]  /*0460*/  BSYNC B0 ;  /* 0x0000000000007941 */ /* 0x000fea0003800000 */
.L_x_12092:
[----:B------:R-:W-:Y:S01]  /*0470*/  BSSY B0, `(.L_x_12094) ;  /* 0x0000019000007945 */ /* 0x000fe20003800000 */
[----:B------:R-:W-:Y:S05]  /*0480*/  @!P5 BRA `(.L_x_12095) ;  /* 0x000001700000d947 */ /* 0x000fea0003800000 */
[----:B------:R-:W-:Y:S01]  /*0490*/  ISETP.NE.U32.AND P2, PT, RZ, c[0x0][0x218], PT ;  /* 0x00008600ff007a0c */ /* 0x000fe20003f45070 */
[----:B------:R-:W-:Y:S01]  /*04a0*/  HFMA2.MMA R45, -RZ, RZ, 0, 9.5367431640625e-07 ;  /* 0x00000010ff2d7435 */ /* 0x000fe200000001ff */
[----:B------:R-:W-:Y:S01]  /*04b0*/  ISETP.NE.U32.AND P3, PT, RZ, c[0x0][0x220], PT ;  /* 0x00008800ff007a0c */ /* 0x000fe20003f65070 */
[----:B------:R-:W-:Y:S01]  /*04c0*/  CS2R R38, SRZ ;  /* 0x0000000000267805 */ /* 0x000fe2000001ff00 */
[----:B------:R-:W-:Y:S01]  /*04d0*/  ISETP.NE.AND.EX P2, PT, RZ, c[0x0][0x21c], PT, P2 ;  /* 0x00008700ff007a0c */ /* 0x000fe20003f45320 */
[----:B0-----:R-:W-:Y:S01]  /*04e0*/  CS2R R36, SRZ ;  /* 0x0000000000247805 */ /* 0x001fe2000001ff00 */
        /* <DEDUP_REMOVED lines=17> */
.L_x_12095:
[----:B------:R-:W-:Y:S05]  /*0600*/  BSYNC B0 ;  /* 0x0000000000007941 */ /* 0x000fea0003800000 */
.L_x_12094:
[----:B------:R-:W-:Y:S01]  /*0610*/  BSSY B0, `(.L_x_12096) ;  /* 0x0000018000007945 */ /* 0x000fe20003800000 */
[----:B------:R-:W-:Y:S05]  /*0620*/  @!P1 BRA `(.L_x_12097) ;  /* 0x0000016000009947 */ /* 0x000fea0003800000 */
[----:B------:R-:W-:Y:S01]  /*0630*/  ISETP.NE.U32.AND P2, PT, RZ, c[0x0][0x218], PT ;  /* 0x00008600ff007a0c */ /* 0x000fe20003f45070 */
[----:B------:R-:W-:Y:S01]  /*0640*/  CS2R R54, SRZ ;  /* 0x0000000000367805 */ /* 0x000fe2000001ff00 */
[----:B------:R-:W-:Y:S01]  /*0650*/  ISETP.NE.U32.AND P3, PT, RZ, c[0x0][0x220], PT ;  /* 0x00008800ff007a0c */ /* 0x000fe20003f65070 */
[----:B0-----:R-:W-:Y:S01]  /*0660*/  CS2R R52, SRZ ;  /* 0x0000000000347805 */ /* 0x001fe2000001ff00 */
[----:B------:R-:W-:Y:S01]  /*0670*/  ISETP.NE.AND.EX P2, PT, RZ, c[0x0][0x21c], PT, P2 ;  /* 0x00008700ff007a0c */ /* 0x000fe20003f45320 */
[----:B------:R-:W-:Y:S01]  /*0680*/  CS2R R58, SRZ ;  /* 0x00000000003a7805 */ /* 0x000fe2000001ff00 */
[----:B------:R-:W-:Y:S02]  /*0690*/  ISETP.NE.AND.EX P3, PT, RZ, c[0x0][0x224], PT, P3 ;  /* 0x00008900ff007a0c */ /* 0x000fe40003f65330 */
[----:B------:R-:W-:-:S02]  /*06a0*/  SHF.L.U32 R68, R60, 0x4, RZ ;  /* 0x000000043c447819 */ /* 0x000fc400000006ff */
[----:B------:R-:W-:Y:S02]  /*06b0*/  SHF.R.U32.HI R56, RZ, 0x1c, R60 ;  /* 0x0000001cff387819 */ /* 0x000fe4000001163c */
[----:B------:R-:W-:-:S05]  /*06c0*/  MOV R61, 0x10 ;  /* 0x00000010003d7802 */ /* 0x000fca0000000f00 */
[----:B------:R-:W-:-:S04]  /*06d0*/  @P2 LEA R2, P4, R60, c[0x0][0x218], 0x4 ;  /* 0x000086003c022a11 */ /* 0x000fc800078820ff */
[C---:B------:R-:W-:Y:S01]  /*06e0*/  @P2 LEA.HI.X R3, R60.reuse, c[0x0][0x21c], RZ, 0x4, P4 ;  /* 0x000087003c032a11 */ /* 0x040fe200020f24ff */
[----:B------:R-:W-:Y:S01]  /*06f0*/  IMAD.WIDE.U32 R60, R60, R61, c[0x0][0x1b0] ;  /* 0x00006c003c3c7625 */ /* 0x000fe200078e003d */
[----:B------:R-:W-:-:S03]  /*0700*/  IADD3 R64, P4, R68, c[0x0][0x1b8], RZ ;  /* 0x00006e0044407a10 */ /* 0x000fc60007f9e0ff */
[----:B------:R0:W5:Y:S01]  /*0710*/  @P2 LDG.E.128 R52, [R2.64] ;  /* 0x0000000402342981 */ /* 0x000162000c1e1d00 */
[----:B------:R-:W-:Y:S02]  /*0720*/  IADD3.X R65, R56, c[0x0][0x1bc], RZ, P4, !PT ;  /* 0x00006f0038417a10 */ /* 0x000fe400027fe4ff */
[----:B------:R-:W-:Y:S01]  /*0730*/  @P3 IADD3 R68, P4, R68, c[0x0][0x220], RZ ;  /* 0x0000880044443a10 */ /* 0x000fe20007f9e0ff */
[----:B------:R-:W5:Y:S03]  /*0740*/  LDG.E.128 R60, [R60.64] ;  /* 0x000000043c3c7981 */ /* 0x000f66000c1e1d00 */
[----:B------:R-:W-:Y:S01]  /*0750*/  @P3 IADD3.X R69, R56, c[0x0][0x224], RZ, P4, !PT ;  /* 0x0000890038453a10 */ /* 0x000fe200027fe4ff */
[----:B------:R-:W5:Y:S01]  /*0760*/  LDG.E.128 R64, [R64.64] ;  /* 0x0000000440407981 */ /* 0x000f62000c1e1d00 */
[----:B------:R-:W-:-:S06]  /*0770*/  CS2R R56, SRZ ;  /* 0x0000000000387805 */ /* 0x000fcc000001ff00 */
[----:B------:R0:W5:Y:S02]  /*0780*/  @P3 LDG.E.128 R56, [R68.64] ;  /* 0x0000000444383981 */ /* 0x000164000c1e1d00 */
.L_x_12097:
[----:B------:R-:W-:Y:S05]  /*0790*/  BSYNC B0 ;  /* 0x0000000000007941 */ /* 0x000fea0003800000 */
.L_x_12096:
[----:B------:R-:W-:Y:S02]  /*07a0*/  ISETP.GE.AND P3, PT, R70, c[0x0][0x164], PT ;  /* 0x0000590046007a0c */ /* 0x000fe40003f66270 */
[----:B------:R-:W-:Y:S02]  /*07b0*/  LOP3.LUT P2, RZ, R71, c[0x0][0x178], RZ, 0xfc, !PT ;  /* 0x00005e0047ff7a12 */ /* 0x000fe4000784fcff */
[----:B0-----:R-:W-:-:S04]  /*07c0*/  MOV R2, c[0x0][0x184] ;  /* 0x0000610000027a02 */ /* 0x001fc80000000f00 */
[----:B------:R-:W-:-:S05]  /*07d0*/  LOP3.LUT P2, RZ, R2, c[0x0][0x17c], RZ, 0xfc, P2 ;  /* 0x00005f0002ff7a12 */ /* 0x000fca000104fcff */
[----:B------:R-:W-:Y:S08]  /*07e0*/  @P3 EXIT ;  /* 0x000000000000394d */ /* 0x000ff00003800000 */
[----:B------:R-:W-:Y:S01]  /*07f0*/  IMAD.MOV.U32 R2, RZ, RZ, R70 ;  /* 0x000000ffff027224 */ /* 0x000fe200078e0046 */
[----:B------:R-:W-:Y:S02]  /*0800*/  ULDC.U8 UR6, c[0x0][0x1f0] ;  /* 0x00007c0000067ab9 */ /* 0x000fe40000000000 */
.L_x_12181:
        /* <DEDUP_REMOVED lines=30> */
.L_x_12101:
[----:B-----5:R-:W-:Y:S01]  /*09f0*/  FADD.FTZ R68, R76, R68 ;  /* 0x000000444c447221 */ /* 0x020fe20000010000 */
[----:B------:R-:W-:Y:S05]  /*0a00*/  BRA `(.L_x_12102) ;  /* 0x0000002000007947 */ /* 0x000fea0003800000 */
.L_x_12100:
[----:B0----5:R-:W-:-:S04]  /*0a10*/  FADD.FTZ R68, R72, R68 ;  /* 0x0000004448447221 */ /* 0x021fc80000010000 */
[----:B------:R-:W-:-:S05]  /*0a20*/  @P3 FADD.FTZ R68, R76, R68 ;  /* 0x000000444c443221 */ /* 0x000fca0000010000 */
.L_x_12102:
[----:B-----5:R-:W-:Y:S02]  /*0a30*/  MOV R80, R68 ;  /* 0x0000004400507202 */ /* 0x020fe40000000f00 */
.L_x_12103:
[----:B------:R-:W-:Y:S05]  /*0a40*/  @P4 BRA `(.L_x_12104) ;  /* 0x0000007000004947 */ /* 0x000fea0003800000 */
[----:B------:R-:W-:-:S04]  /*0a50*/  ISETP.NE.U32.AND P5, PT, RZ, c[0x0][0x180], PT ;  /* 0x00006000ff007a0c */ /* 0x000fc80003fa5070 */
[----:B------:R-:W-:-:S13]  /*0a60*/  ISETP.NE.AND.EX P5, PT, RZ, c[0x0][0x184], PT, P5 ;  /* 0x00006100ff007a0c */ /* 0x000fda0003fa5350 */
[----:B------:R-:W-:Y:S05]  /*0a70*/  @P5 BRA `(.L_x_12105) ;  /* 0x0000002000005947 */ /* 0x000fea0003800000 */
[----:B------:R-:W-:Y:S05]  /*0a80*/  @P2 BRA `(.L_x_12106) ;  /* 0x0000005000002947 */ /* 0x000fea0003800000 */
[----:B------:R-:W-:Y:S05]  /*0a90*/  BRA `(.L_x_12107) ;  /* 0x0000005000007947 */ /* 0x000fea0003800000 */
.L_x_12105:
[----:B-----5:R-:W-:Y:S01]  /*0aa0*/  FADD.FTZ R69, R77, R69 ;  /* 0x000000454d457221 */ /* 0x020fe20000010000 */
[----:B------:R-:W-:Y:S05]  /*0ab0*/  BRA `(.L_x_12106) ;  /* 0x0000002000007947 */ /* 0x000fea0003800000 */
.L_x_12104:
[----:B-----5:R-:W-:-:S04]  /*0ac0*/  FADD.FTZ R69, R73, R69 ;  /* 0x0000004549457221 */ /* 0x020fc80000010000 */
[----:B------:R-:W-:-:S05]  /*0ad0*/  @P3 FADD.FTZ R69, R77, R69 ;  /* 0x000000454d453221 */ /* 0x000fca0000010000 */
.L_x_12106:
[----:B-----5:R-:W-:Y:S02]  /*0ae0*/  MOV R81, R69 ;  /* 0x0000004500517202 */ /* 0x020fe40000000f00 */
.L_x_12107:
[----:B------:R-:W-:Y:S05]  /*0af0*/  @P4 BRA `(.L_x_12108) ;  /* 0x0000007000004947 */ /* 0x000fea0003800000 */
[----:B------:R-:W-:-:S04]  /*0b00*/  ISETP.NE.U32.AND P5, PT, RZ, c[0x0][0x180], PT ;  /* 0x00006000ff007a0c */ /* 0x000fc80003fa5070 */
[----:B------:R-:W-:-:S13]  /*0b10*/  ISETP.NE.AND.EX P5, PT, RZ, c[0x0][0x184], PT, P5 ;  /* 0x00006100ff007a0c */ /* 0x000fda0003fa5350 */
[----:B------:R-:W-:Y:S05]  /*0b20*/  @P5 BRA `(.L_x_12109) ;  /* 0x0000002000005947 */ /* 0x000fea0003800000 */
[----:B------:R-:W-:Y:S05]  /*0b30*/  @P2 BRA `(.L_x_12110) ;  /* 0x0000005000002947 */ /* 0x000fea0003800000 */
[----:B------:R-:W-:Y:S05]  /*0b40*/  BRA `(.L_x_12111) ;  /* 0x0000005000007947 */ /* 0x000fea0003800000 */
.L_x_12109:
[----:B-----5:R-:W-:Y:S01]  /*0b50*/  FADD.FTZ R70, R78, R70 ;  /* 0x000000464e467221 */ /* 0x020fe20000010000 */
[----:B------:R-:W-:Y:S05]  /*0b60*/  BRA `(.L_x_12110) ;  /* 0x0000002000007947 */ /* 0x000fea0003800000 */
.L_x_12108:
[----:B-----5:R-:W-:-:S04]  /*0b70*/  FADD.FTZ R70, R74, R70 ;  /* 0x000000464a467221 */ /* 0x020fc80000010000 */
[----:B------:R-:W-:-:S05]  /*0b80*/  @P3 FADD.FTZ R70, R78, R70 ;  /* 0x000000464e463221 */ /* 0x000fca0000010000 */
.L_x_12110:
[----:B-----5:R-:W-:Y:S02]  /*0b90*/  MOV R82, R70 ;  /* 0x0000004600527202 */ /* 0x020fe40000000f00 */
.L_x_12111:
[----:B------:R-:W-:Y:S05]  /*0ba0*/  @P4 BRA `(.L_x_12112) ;  /* 0x0000007000004947 */ /* 0x000fea0003800000 */
[----:B------:R-:W-:-:S04]  /*0bb0*/  ISETP.NE.U32.AND P3, PT, RZ, c[0x0][0x180], PT ;  /* 0x00006000ff007a0c */ /* 0x000fc80003f65070 */
[----:B------:R-:W-:-:S13]  /*0bc0*/  ISETP.NE.AND.EX P3, PT, RZ, c[0x0][0x184], PT, P3 ;  /* 0x00006100ff007a0c */ /* 0x000fda0003f65330 */
[----:B------:R-:W-:Y:S05]  /*0bd0*/  @P3 BRA `(.L_x_12113) ;  /* 0x0000002000003947 */ /* 0x000fea0003800000 */
[----:B------:R-:W-:Y:S05]  /*0be0*/  @P2 BRA `(.L_x_12114) ;  /* 0x0000005000002947 */ /* 0x000fea0003800000 */
[----:B------:R-:W-:Y:S05]  /*0bf0*/  BRA `(.L_x_12115) ;  /* 0x0000005000007947 */ /* 0x000fea0003800000 */
.L_x_12113:
[----:B-----5:R-:W-:Y:S01]  /*0c00*/  FADD.FTZ R71, R79, R71 ;  /* 0x000000474f477221 */ /* 0x020fe20000010000 */
[----:B------:R-:W-:Y:S05]  /*0c10*/  BRA `(.L_x_12114) ;  /* 0x0000002000007947 */ /* 0x000fea0003800000 */
.L_x_12112:
[----:B-----5:R-:W-:-:S04]  /*0c20*/  FADD.FTZ R71, R75, R71 ;  /* 0x000000474b477221 */ /* 0x020fc80000010000 */
[----:B------:R-:W-:-:S05]  /*0c30*/  @P3 FADD.FTZ R71, R79, R71 ;  /* 0x000000474f473221 */ /* 0x000fca0000010000 */
.L_x_12114:
[----:B-----5:R-:W-:Y:S02]  /*0c40*/  MOV R83, R71 ;  /* 0x0000004700537202 */ /* 0x020fe40000000f00 */
.L_x_12115:
[C---:B------:R-:W-:Y:S02]  /*0c50*/  @P2 LEA R98, P3, R3.reuse, c[0x0][0x188], 0x4 ;  /* 0x0000620003622a11 */ /* 0x040fe400078620ff */
[C---:B------:R-:W-:Y:S02]  /*0c60*/  IADD3 R97, R3.reuse, 0x20, RZ ;  /* 0x0000002003617810 */ /* 0x040fe40007ffe0ff */
[----:B------:R-:W-:-:S05]  /*0c70*/  @P2 LEA.HI.X R99, R3, c[0x0][0x18c], RZ, 0x4, P3 ;  /* 0x0000630003632a11 */ /* 0x000fca00018f24ff */
[----:B------:R0:W-:Y:S04]  /*0c80*/  @P2 STG.E.128 [R98.64], R80 ;  /* 0x0000005062002986 */ /* 0x0001e8000c101d04 */
.L_x_12099:
[----:B------:R-:W-:Y:S05]  /*0c90*/  BSYNC B0 ;  /* 0x0000000000007941 */ /* 0x000fea0003800000 */
.L_x_12098:
[----:B------:R-:W-:Y:S01]  /*0ca0*/  ISETP.GE.U32.AND P3, PT, R0, 0x40, PT ;  /* 0x000000400000780c */ /* 0x000fe20003f66070 */
[----:B------:R-:W-:-:S12]  /*0cb0*/  BSSY B0, `(.L_x_12116) ;  /* 0x0000041000007945 */ /* 0x000fd80003800000 */
[----:B------:R-:W-:Y:S05]  /*0cc0*/  @!P3 BRA `(.L_x_12117) ;  /* 0x000003f00000b947 */ /* 0x000fea0003800000 */
[----:B------:R-:W-:Y:S01]  /*0cd0*/  ISETP.NE.U32.AND P4, PT, RZ, c[0x0][0x178], PT ;  /* 0x00005e00ff007a0c */ /* 0x000fe20003f85070 */
[----:B------:R-:W-:-:S03]  /*0ce0*/  IMAD.MOV.U32 R84, RZ, RZ, 0x10 ;  /* 0x00000010ff547424 */ /* 0x000fc600078e00ff */
[----:B------:R-:W-:Y:S01]  /*0cf0*/  ISETP.NE.AND.EX P4, PT, RZ, c[0x0][0x17c], PT, P4 ;  /* 0x00005f00ff007a0c */ /* 0x000fe20003f85340 */
[----:B------:R-:W-:-:S06]  /*0d00*/  IMAD.WIDE.U32 R84, R97, R84, c[0x0][0x170] ;  /* 0x00005c0061547625 */ /* 0x000fcc00078e0054 */
[----:B------:R-:W5:Y:S06]  /*0d10*/  LDG.E.128 R84, [R84.64] ;  /* 0x0000000454547981 */ /* 0x000f6c000c1e1d00 */
[----:B0-----:R-:W-:-:S04]  /*0d20*/  @P4 LEA R98, P3, R97, c[0x0][0x178], 0x4 ;  /* 0x00005e0061624a11 */ /* 0x001fc800078620ff */
[----:B------:R-:W-:Y:S02]  /*0d30*/  @P4 LEA.HI.X R99, R97, c[0x0][0x17c], RZ, 0x4, P3 ;  /* 0x00005f0061634a11 */ /* 0x000fe400018f24ff */
[----:B------:R-:W-:-:S03]  /*0d40*/  ISETP.NE.U32.AND P3, PT, RZ, c[0x0][0x180], PT ;  /* 0x00006000ff007a0c */ /* 0x000fc60003f65070 */
[----:B-----5:R0:W5:Y:S01]  /*0d50*/  @P4 LDG.E.128 R72, [R98.64] ;  /* 0x0000000462484981 */ /* 0x020162000c1e1d00 */
        /* <DEDUP_REMOVED lines=12> */
.L_x_12119:
[----:B-----5:R-:W-:Y:S01]  /*0e20*/  FADD.FTZ R84, R76, R84 ;  /* 0x000000544c547221 */ /* 0x020fe20000010000 */
[----:B------:R-:W-:Y:S05]  /*0e30*/  BRA `(.L_x_12120) ;  /* 0x0000002000007947 */ /* 0x000fea0003800000 */
.L_x_12118:
[----:B0----5:R-:W-:-:S04]  /*0e40*/  FADD.FTZ R84, R72, R84 ;  /* 0x0000005448547221 */ /* 0x021fc80000010000 */
[----:B------:R-:W-:-:S05]  /*0e50*/  @P3 FADD.FTZ R84, R76, R84 ;  /* 0x000000544c543221 */ /* 0x000fca0000010000 */
.L_x_12120:
[----:B------:R-:W-:Y:S02]  /*0e60*/  MOV R80, R84 ;  /* 0x0000005400507202 */ /* 0x000fe40000000f00 */
.L_x_12121:
[----:B------:R-:W-:Y:S05]  /*0e70*/  @P4 BRA `(.L_x_12122) ;  /* 0x0000007000004947 */ /* 0x000fea0003800000 */
[----:B------:R-:W-:-:S04]  /*0e80*/  ISETP.NE.U32.AND P5, PT, RZ, c[0x0][0x180], PT ;  /* 0x00006000ff007a0c */ /* 0x000fc80003fa5070 */
[----:B------:R-:W-:-:S13]  /*0e90*/  ISETP.NE.AND.EX P5, PT, RZ, c[0x0][0x184], PT, P5 ;  /* 0x00006100ff007a0c */ /* 0x000fda0003fa5350 */
[----:B------:R-:W-:Y:S05]  /*0ea0*/  @P5 BRA `(.L_x_12123) ;  /* 0x0000002000005947 */ /* 0x000fea0003800000 */
[----:B------:R-:W-:Y:S05]  /*0eb0*/  @P2 BRA `(.L_x_12124) ;  /* 0x0000005000002947 */ /* 0x000fea0003800000 */
[----:B------:R-:W-:Y:S05]  /*0ec0*/  BRA `(.L_x_12125) ;  /* 0x0000005000007947 */ /* 0x000fea0003800000 */
.L_x_12123:
[----:B-----5:R-:W-:Y:S01]  /*0ed0*/  FADD.FTZ R85, R77, R85 ;  /* 0x000000554d557221 */ /* 0x020fe20000010000 */
[----:B------:R-:W-:Y:S05]  /*0ee0*/  BRA `(.L_x_12124) ;  /* 0x0000002000007947 */ /* 0x000fea0003800000 */
.L_x_12122:
[----:B-----5:R-:W-:-:S04]  /*0ef0*/  FADD.FTZ R85, R73, R85 ;  /* 0x0000005549557221 */ /* 0x020fc80000010000 */
[----:B------:R-:W-:-:S05]  /*0f00*/  @P3 FADD.FTZ R85, R77, R85 ;  /* 0x000000554d553221 */ /* 0x000fca0000010000 */
.L_x_12124:
[----:B------:R-:W-:Y:S02]  /*0f10*/  MOV R81, R85 ;  /* 0x0000005500517202 */ /* 0x000fe40000000f00 */
.L_x_12125:
[----:B------:R-:W-:Y:S05]  /*0f20*/  @P4 BRA `(.L_x_12126) ;  /* 0x0000007000004947 */ /* 0x000fea0003800000 */
[----:B------:R-:W-:-:S04]  /*0f30*/  ISETP.NE.U32.AND P5, PT, RZ, c[0x0][0x180], PT ;  /* 0x00006000ff007a0c */ /* 0x000fc80003fa5070 */
[----:B------:R-:W-:-:S13]  /*0f40*/  ISETP.NE.AND.EX P5, PT, RZ, c[0x0][0x184], PT, P5 ;  /* 0x00006100ff007a0c */ /* 0x000fda0003fa5350 */
[----:B------:R-:W-:Y:S05]  /*0f50*/  @P5 BRA `(.L_x_12127) ;  /* 0x0000002000005947 */ /* 0x000fea0003800000 */
[----:B------:R-:W-:Y:S05]  /*0f60*/  @P2 BRA `(.L_x_12128) ;  /* 0x0000005000002947 */ /* 0x000fea0003800000 */
[----:B------:R-:W-:Y:S05]  /*0f70*/  BRA `(.L_x_12129) ;  /* 0x0000005000007947 */ /* 0x000fea0003800000 */
.L_x_12127:
[----:B-----5:R-:W-:Y:S01]  /*0f80*/  FADD.FTZ R86, R78, R86 ;  /* 0x000000564e567221 */ /* 0x020fe20000010000 */
[----:B------:R-:W-:Y:S05]  /*0f90*/  BRA `(.L_x_12128) ;  /* 0x0000002000007947 */ /* 0x000fea0003800000 */
.L_x_12126:
[----:B-----5:R-:W-:-:S04]  /*0fa0*/  FADD.FTZ R86, R74, R86 ;  /* 0x000000564a567221 */ /* 0x020fc80000010000 */
[----:B------:R-:W-:-:S05]  /*0fb0*/  @P3 FADD.FTZ R86, R78, R86 ;  /* 0x000000564e563221 */ /* 0x000fca0000010000 */
.L_x_12128:
[----:B------:R-:W-:Y:S02]  /*0fc0*/  MOV R82, R86 ;  /* 0x0000005600527202 */ /* 0x000fe40000000f00 */
.L_x_12129:
[----:B------:R-:W-:Y:S05]  /*0fd0*/  @P4 BRA `(.L_x_12130) ;  /* 0x0000007000004947 */ /* 0x000fea0003800000 */
[----:B------:R-:W-:-:S04]  /*0fe0*/  ISETP.NE.U32.AND P3, PT, RZ, c[0x0][0x180], PT ;  /* 0x00006000ff007a0c */ /* 0x000fc80003f65070 */
[----:B------:R-:W-:-:S13]  /*0ff0*/  ISETP.NE.AND.EX P3, PT, RZ, c[0x0][0x184], PT, P3 ;  /* 0x00006100ff007a0c */ /* 0x000fda0003f65330 */
[----:B------:R-:W-:Y:S05]  /*1000*/  @P3 BRA `(.L_x_12131) ;  /* 0x0000002000003947 */ /* 0x000fea0003800000 */
[----:B------:R-:W-:Y:S05]  /*1010*/  @P2 BRA `(.L_x_12132) ;  /* 0x0000005000002947 */ /* 0x000fea0003800000 */
[----:B------:R-:W-:Y:S05]  /*1020*/  BRA `(.L_x_12133) ;  /* 0x0000005000007947 */ /* 0x000fea0003800000 */
.L_x_12131:
[----:B-----5:R-:W-:Y:S01]  /*1030*/  FADD.FTZ R87, R79, R87 ;  /* 0x000000574f577221 */ /* 0x020fe20000010000 */
[----:B------:R-:W-:Y:S05]  /*1040*/  BRA `(.L_x_12132) ;  /* 0x0000002000007947 */ /* 0x000fea0003800000 */
.L_x_12130:
[----:B-----5:R-:W-:-:S04]  /*1050*/  FADD.FTZ R87, R75, R87 ;  /* 0x000000574b577221 */ /* 0x020fc80000010000 */
[----:B------:R-:W-:-:S05]  /*1060*/  @P3 FADD.FTZ R87, R79, R87 ;  /* 0x000000574f573221 */ /* 0x000fca0000010000 */
.L_x_12132:
[----:B------:R-:W-:Y:S02]  /*1070*/  MOV R83, R87 ;  /* 0x0000005700537202 */ /* 0x000fe40000000f00 */
.L_x_12133:
[----:B------:R-:W-:-:S04]  /*1080*/  @P2 LEA R98, P3, R97, c[0x0][0x188], 0x4 ;  /* 0x0000620061622a11 */ /* 0x000fc800078620ff */
[C---:B------:R-:W-:Y:S02]  /*1090*/  @P2 LEA.HI.X R99, R97.reuse, c[0x0][0x18c], RZ, 0x4, P3 ;  /* 0x0000630061632a11 */ /* 0x040fe400018f24ff */
[----:B------:R-:W-:-:S03]  /*10a0*/  IADD3 R97, R97, 0x20, RZ ;  /* 0x0000002061617810 */ /* 0x000fc60007ffe0ff */
[----:B------:R0:W-:Y:S04]  /*10b0*/  @P2 STG.E.128 [R98.64], R80 ;  /* 0x0000005062002986 */ /* 0x0001e8000c101d04 */
.L_x_12117:
[----:B------:R-:W-:Y:S05]  /*10c0*/  BSYNC B0 ;  /* 0x0000000000007941 */ /* 0x000fea0003800000 */
.L_x_12116:
[----:B------:R-:W-:Y:S01]  /*10d0*/  ISETP.GE.U32.AND P3, PT, R0, 0x60, PT ;  /* 0x000000600000780c */ /* 0x000fe20003f66070 */
[----:B------:R-:W-:-:S12]  /*10e0*/  BSSY B0, `(.L_x_12134) ;  /* 0x0000041000007945 */ /* 0x000fd80003800000 */
[----:B------:R-:W-:Y:S05]  /*10f0*/  @!P3 BRA `(.L_x_12135) ;  /* 0x000003f00000b947 */ /* 0x000fea0003800000 */
[----:B------:R-:W-:Y:S01]  /*1100*/  ISETP.NE.U32.AND P4, PT, RZ, c[0x0][0x178], PT ;  /* 0x00005e00ff007a0c */ /* 0x000fe20003f85070 */
[----:B------:R-:W-:-:S03]  /*1110*/  HFMA2.MMA R88, -RZ, RZ, 0, 9.5367431640625e-07 ;  /* 0x00000010ff587435 */ /* 0x000fc600000001ff */
[----:B------:R-:W-:-:S07]  /*1120*/  ISETP.NE.AND.EX P4, PT, RZ, c[0x0][0x17c], PT, P4 ;  /* 0x00005f00ff007a0c */ /* 0x000fce0003f85340 */
[----:B------:R-:W-:-:S06]  /*1130*/  IMAD.WIDE.U32 R88, R97, R88, c[0x0][0x170] ;  /* 0x00005c0061587625 */ /* 0x000fcc00078e0058 */
[C---:B0-----:R-:W-:Y:S01]  /*1140*/  @P4 LEA R98, P3, R97.reuse, c[0x0][0x178], 0x4 ;  /* 0x00005e0061624a11 */ /* 0x041fe200078620ff */
[----:B------:R-:W5:Y:S03]  /*1150*/  LDG.E.128 R88, [R88.64] ;  /* 0x0000000458587981 */ /* 0x000f66000c1e1d00 */
        /* <DEDUP_REMOVED lines=15> */
.L_x_12137:
[----:B-----5:R-:W-:Y:S01]  /*1250*/  FADD.FTZ R88, R76, R88 ;  /* 0x000000584c587221 */ /* 0x020fe20000010000 */
[----:B------:R-:W-:Y:S05]  /*1260*/  BRA `(.L_x_12138) ;  /* 0x0000002000007947 */ /* 0x000fea0003800000 */
.L_x_12136:
[----:B0----5:R-:W-:-:S04]  /*1270*/  FADD.FTZ R88, R72, R88 ;  /* 0x0000005848587221 */ /* 0x021fc80000010000 */
[----:B------:R-:W-:-:S05]  /*1280*/  @P3 FADD.FTZ R88, R76, R88 ;  /* 0x000000584c583221 */ /* 0x000fca0000010000 */
.L_x_12138:
[----:B------:R-:W-:Y:S02]  /*1290*/  MOV R80, R88 ;  /* 0x0000005800507202 */ /* 0x000fe40000000f00 */
.L_x_12139:
[----:B------:R-:W-:Y:S05]  /*12a0*/  @P4 BRA `(.L_x_12140) ;  /* 0x0000007000004947 */ /* 0x000fea0003800000 */
[----:B------:R-:W-:-:S04]  /*12b0*/  ISETP.NE.U32.AND P5, PT, RZ, c[0x0][0x180], PT ;  /* 0x00006000ff007a0c */ /* 0x000fc80003fa5070 */
[----:B------:R-:W-:-:S13]  /*12c0*/  ISETP.NE.AND.EX P5, PT, RZ, c[0x0][0x184], PT, P5 ;  /* 0x00006100ff007a0c */ /* 0x000fda0003fa5350 */
[----:B------:R-:W-:Y:S05]  /*12d0*/  @P5 BRA `(.L_x_12141) ;  /* 0x0000002000005947 */ /* 0x000fea0003800000 */
[----:B------:R-:W-:Y:S05]  /*12e0*/  @P2 BRA `(.L_x_12142) ;  /* 0x0000005000002947 */ /* 0x000fea0003800000 */
[----:B------:R-:W-:Y:S05]  /*12f0*/  BRA `(.L_x_12143) ;  /* 0x0000005000007947 */ /* 0x000fea0003800000 */
.L_x_12141:
[----:B-----5:R-:W-:Y:S01]  /*1300*/  FADD.FTZ R89, R77, R89 ;  /* 0x000000594d597221 */ /* 0x020fe20000010000 */
[----:B------:R-:W-:Y:S05]  /*1310*/  BRA `(.L_x_12142) ;  /* 0x0000002000007947 */ /* 0x000fea0003800000 */
.L_x_12140:
[----:B-----5:R-:W-:-:S04]  /*1320*/  FADD.FTZ R89, R73, R89 ;  /* 0x0000005949597221 */ /* 0x020fc80000010000 */
[----:B------:R-:W-:-:S04]  /*1330*/  @P3 FADD.FTZ R89, R77, R89 ;  /* 0x000000594d593221 */ /* 0x000fc80000010000 */
.L_x_12142:
[----:B------:R-:W-:-:S03]  /*1340*/  IMAD.MOV.U32 R81, RZ, RZ, R89 ;  /* 0x000000ffff517224 */ /* 0x000fc600078e0059 */
.L_x_12143:
[----:B------:R-:W-:Y:S05]  /*1350*/  @P4 BRA `(.L_x_12144) ;  /* 0x0000007000004947 */ /* 0x000fea0003800000 */
[----:B------:R-:W-:-:S04]  /*1360*/  ISETP.NE.U32.AND P5, PT, RZ, c[0x0][0x180], PT ;  /* 0x00006000ff007a0c */ /* 0x000fc80003fa5070 */
[----:B------:R-:W-:-:S13]  /*1370*/  ISETP.NE.AND.EX P5, PT, RZ, c[0x0][0x184], PT, P5 ;  /* 0x00006100ff007a0c */ /* 0x000fda0003fa5350 */
[----:B------:R-:W-:Y:S05]  /*1380*/  @P5 BRA `(.L_x_12145) ;  /* 0x0000002000005947 */ /* 0x000fea0003800000 */
[----:B------:R-:W-:Y:S05]  /*1390*/  @P2 BRA `(.L_x_12146) ;  /* 0x0000005000002947 */ /* 0x000fea0003800000 */
[----:B------:R-:W-:Y:S05]  /*13a0*/  BRA `(.L_x_12147) ;  /* 0x0000005000007947 */ /* 0x000fea0003800000 */
.L_x_12145:
[----:B-----5:R-:W-:Y:S01]  /*13b0*/  FADD.FTZ R90, R78, R90 ;  /* 0x0000005a4e5a7221 */ /* 0x020fe20000010000 */
[----:B------:R-:W-:Y:S05]  /*13c0*/  BRA `(.L_x_12146) ;  /* 0x0000002000007947 */ /* 0x000fea0003800000 */
.L_x_12144:
[----:B-----5:R-:W-:-:S04]  /*13d0*/  FADD.FTZ R90, R74, R90 ;  /* 0x0000005a4a5a7221 */ /* 0x020fc80000010000 */
[----:B------:R-:W-:-:S05]  /*13e0*/  @P3 FADD.FTZ R90, R78, R90 ;  /* 0x0000005a4e5a3221 */ /* 0x000fca0000010000 */
.L_x_12146:
[----:B------:R-:W-:Y:S02]  /*13f0*/  MOV R82, R90 ;  /* 0x0000005a00527202 */ /* 0x000fe40000000f00 */
.L_x_12147:
[----:B------:R-:W-:Y:S05]  /*1400*/  @P4 BRA `(.L_x_12148) ;  /* 0x0000007000004947 */ /* 0x000fea0003800000 */
[----:B------:R-:W-:-:S04]  /*1410*/  ISETP.NE.U32.AND P3, PT, RZ, c[0x0][0x180], PT ;  /* 0x00006000ff007a0c */ /* 0x000fc80003f65070 */
[----:B------:R-:W-:-:S13]  /*1420*/  ISETP.NE.AND.EX P3, PT, RZ, c[0x0][0x184], PT, P3 ;  /* 0x00006100ff007a0c */ /* 0x000fda0003f65330 */
[----:B------:R-:W-:Y:S05]  /*1430*/  @P3 BRA `(.L_x_12149) ;  /* 0x0000002000003947 */ /* 0x000fea0003800000 */
[----:B------:R-:W-:Y:S05]  /*1440*/  @P2 BRA `(.L_x_12150) ;  /* 0x0000005000002947 */ /* 0x000fea0003800000 */
[----:B------:R-:W-:Y:S05]  /*1450*/  BRA `(.L_x_12151) ;  /* 0x0000005000007947 */ /* 0x000fea0003800000 */
.L_x_12149:
[----:B-----5:R-:W-:Y:S01]  /*1460*/  FADD.FTZ R91, R79, R91 ;  /* 0x0000005b4f5b7221 */ /* 0x020fe20000010000 */
[----:B------:R-:W-:Y:S05]  /*1470*/  BRA `(.L_x_12150) ;  /* 0x0000002000007947 */ /* 0x000fea0003800000 */
.L_x_12148:
[----:B-----5:R-:W-:-:S04]  /*1480*/  FADD.FTZ R91, R75, R91 ;  /* 0x0000005b4b5b7221 */ /* 0x020fc80000010000 */
[----:B------:R-:W-:-:S05]  /*1490*/  @P3 FADD.FTZ R91, R79, R91 ;  /* 0x0000005b4f5b3221 */ /* 0x000fca0000010000 */
.L_x_12150:
[----:B------:R-:W-:Y:S02]  /*14a0*/  MOV R83, R91 ;  /* 0x0000005b00537202 */ /* 0x000fe40000000f00 */
.L_x_12151:
[----:B------:R-:W-:-:S04]  /*14b0*/  @P2 LEA R98, P3, R97, c[0x0][0x188], 0x4 ;  /* 0x0000620061622a11 */ /* 0x000fc800078620ff */
[C---:B------:R-:W-:Y:S02]  /*14c0*/  @P2 LEA.HI.X R99, R97.reuse, c[0x0][0x18c], RZ, 0x4, P3 ;  /* 0x0000630061632a11 */ /* 0x040fe400018f24ff */
[----:B------:R-:W-:-:S03]  /*14d0*/  IADD3 R97, R97, 0x20, RZ ;  /* 0x0000002061617810 */ /* 0x000fc60007ffe0ff */
[----:B------:R0:W-:Y:S04]  /*14e0*/  @P2 STG.E.128 [R98.64], R80 ;  /* 0x0000005062002986 */ /* 0x0001e8000c101d04 */
.L_x_12135:
[----:B------:R-:W-:Y:S05]  /*14f0*/  BSYNC B0 ;  /* 0x0000000000007941 */ /* 0x000fea0003800000 */
.L_x_12134:
[----:B------:R-:W-:Y:S01]  /*1500*/  BSSY B0, `(.L_x_12152) ;  /* 0x0000040000007945 */ /* 0x000fe20003800000 */
        /* <DEDUP_REMOVED lines=22> */
.L_x_12155:
[----:B-----5:R-:W-:Y:S01]  /*1670*/  FADD.FTZ R92, R76, R92 ;  /* 0x0000005c4c5c7221 */ /* 0x020fe20000010000 */
[----:B------:R-:W-:Y:S05]  /*1680*/  BRA `(.L_x_12156) ;  /* 0x0000002000007947 */ /* 0x000fea0003800000 */
.L_x_12154:
[----:B0----5:R-:W-:-:S04]  /*1690*/  FADD.FTZ R92, R72, R92 ;  /* 0x0000005c485c7221 */ /* 0x021fc80000010000 */
[----:B------:R-:W-:-:S05]  /*16a0*/  @P3 FADD.FTZ R92, R76, R92 ;  /* 0x0000005c4c5c3221 */ /* 0x000fca0000010000 */
.L_x_12156:
[----:B------:R-:W-:Y:S02]  /*16b0*/  MOV R80, R92 ;  /* 0x0000005c00507202 */ /* 0x000fe40000000f00 */
.L_x_12157:
[----:B------:R-:W-:Y:S05]  /*16c0*/  @P4 BRA `(.L_x_12158) ;  /* 0x0000007000004947 */ /* 0x000fea0003800000 */
[----:B------:R-:W-:-:S04]  /*16d0*/  ISETP.NE.U32.AND P5, PT, RZ, c[0x0][0x180], PT ;  /* 0x00006000ff007a0c */ /* 0x000fc80003fa5070 */
[----:B------:R-:W-:-:S13]  /*16e0*/  ISETP.NE.AND.EX P5, PT, RZ, c[0x0][0x184], PT, P5 ;  /* 0x00006100ff007a0c */ /* 0x000fda0003fa5350 */
[----:B------:R-:W-:Y:S05]  /*16f0*/  @P5 BRA `(.L_x_12159) ;  /* 0x0000002000005947 */ /* 0x000fea0003800000 */
[----:B------:R-:W-:Y:S05]  /*1700*/  @P2 BRA `(.L_x_12160) ;  /* 0x0000005000002947 */ /* 0x000fea0003800000 */
[----:B------:R-:W-:Y:S05]  /*1710*/  BRA `(.L_x_12161) ;  /* 0x0000005000007947 */ /* 0x000fea0003800000 */
.L_x_12159:
[----:B-----5:R-:W-:Y:S01]  /*1720*/  FADD.FTZ R93, R77, R93 ;  /* 0x0000005d4d5d7221 */ /* 0x020fe20000010000 */
[----:B------:R-:W-:Y:S05]  /*1730*/  BRA `(.L_x_12160) ;  /* 0x0000002000007947 */ /* 0x000fea0003800000 */
.L_x_12158:
[----:B-----5:R-:W-:-:S04]  /*1740*/  FADD.FTZ R93, R73, R93 ;  /* 0x0000005d495d7221 */ /* 0x020fc80000010000 */
[----:B------:R-:W-:-:S05]  /*1750*/  @P3 FADD.FTZ R93, R77, R93 ;  /* 0x0000005d4d5d3221 */ /* 0x000fca0000010000 */
.L_x_12160:
[----:B------:R-:W-:Y:S02]  /*1760*/  MOV R81, R93 ;  /* 0x0000005d00517202 */ /* 0x000fe40000000f00 */
.L_x_12161:
[----:B------:R-:W-:Y:S05]  /*1770*/  @P4 BRA `(.L_x_12162) ;  /* 0x0000007000004947 */ /* 0x000fea0003800000 */
[----:B------:R-:W-:-:S04]  /*1780*/  ISETP.NE.U32.AND P5, PT, RZ, c[0x0][0x180], PT ;  /* 0x00006000ff007a0c */ /* 0x000fc80003fa5070 */
[----:B------:R-:W-:-:S13]  /*1790*/  ISETP.NE.AND.EX P5, PT, RZ, c[0x0][0x184], PT, P5 ;  /* 0x00006100ff007a0c */ /* 0x000fda0003fa5350 */
[----:B------:R-:W-:Y:S05]  /*17a0*/  @P5 BRA `(.L_x_12163) ;  /* 0x0000002000005947 */ /* 0x000fea0003800000 */
[----:B------:R-:W-:Y:S05]  /*17b0*/  @P2 BRA `(.L_x_12164) ;  /* 0x0000005000002947 */ /* 0x000fea0003800000 */
[----:B------:R-:W-:Y:S05]  /*17c0*/  BRA `(.L_x_12165) ;  /* 0x0000005000007947 */ /* 0x000fea0003800000 */
.L_x_12163:
[----:B-----5:R-:W-:Y:S01]  /*17d0*/  FADD.FTZ R94, R78, R94 ;  /* 0x0000005e4e5e7221 */ /* 0x020fe20000010000 */
[----:B------:R-:W-:Y:S05]  /*17e0*/  BRA `(.L_x_12164) ;  /* 0x0000002000007947 */ /* 0x000fea0003800000 */
.L_x_12162:
[----:B-----5:R-:W-:-:S04]  /*17f0*/  FADD.FTZ R94, R74, R94 ;  /* 0x0000005e4a5e7221 */ /* 0x020fc80000010000 */
[----:B------:R-:W-:-:S05]  /*1800*/  @P3 FADD.FTZ R94, R78, R94 ;  /* 0x0000005e4e5e3221 */ /* 0x000fca0000010000 */
.L_x_12164:
[----:B------:R-:W-:Y:S02]  /*1810*/  MOV R82, R94 ;  /* 0x0000005e00527202 */ /* 0x000fe40000000f00 */
.L_x_12165:
[----:B------:R-:W-:Y:S05]  /*1820*/  @P4 BRA `(.L_x_12166) ;  /* 0x0000007000004947 */ /* 0x000fea0003800000 */
[----:B------:R-:W-:-:S04]  /*1830*/  ISETP.NE.U32.AND P3, PT, RZ, c[0x0][0x180], PT ;  /* 0x00006000ff007a0c */ /* 0x000fc80003f65070 */
[----:B------:R-:W-:-:S13]  /*1840*/  ISETP.NE.AND.EX P3, PT, RZ, c[0x0][0x184], PT, P3 ;  /* 0x00006100ff007a0c */ /* 0x000fda0003f65330 */
[----:B------:R-:W-:Y:S05]  /*1850*/  @P3 BRA `(.L_x_12167) ;  /* 0x0000002000003947 */ /* 0x000fea0003800000 */
[----:B------:R-:W-:Y:S05]  /*1860*/  @P2 BRA `(.L_x_12168) ;  /* 0x0000005000002947 */ /* 0x000fea0003800000 */
[----:B------:R-:W-:Y:S05]  /*1870*/  BRA `(.L_x_12169) ;  /* 0x0000005000007947 */ /* 0x000fea0003800000 */
.L_x_12167:
[----:B-----5:R-:W-:Y:S01]  /*1880*/  FADD.FTZ R95, R79, R95 ;  /* 0x0000005f4f5f7221 */ /* 0x020fe20000010000 */
[----:B------:R-:W-:Y:S05]  /*1890*/  BRA `(.L_x_12168) ;  /* 0x0000002000007947 */ /* 0x000fea0003800000 */
.L_x_12166:
[----:B-----5:R-:W-:-:S04]  /*18a0*/  FADD.FTZ R95, R75, R95 ;  /* 0x0000005f4b5f7221 */ /* 0x020fc80000010000 */
[----:B------:R-:W-:-:S04]  /*18b0*/  @P3 FADD.FTZ R95, R79, R95 ;  /* 0x0000005f4f5f3221 */ /* 0x000fc80000010000 */
.L_x_12168:
[----:B------:R-:W-:-:S03]  /*18c0*/  IMAD.MOV.U32 R83, RZ, RZ, R95 ;  /* 0x000000ffff537224 */ /* 0x000fc600078e005f */
.L_x_12169:
[----:B------:R-:W-:-:S04]  /*18d0*/  @P2 LEA R98, P3, R97, c[0x0][0x188], 0x4 ;  /* 0x0000620061622a11 */ /* 0x000fc800078620ff */
[----:B------:R-:W-:-:S05]  /*18e0*/  @P2 LEA.HI.X R99, R97, c[0x0][0x18c], RZ, 0x4, P3 ;  /* 0x0000630061632a11 */ /* 0x000fca00018f24ff */
[----:B------:R0:W-:Y:S04]  /*18f0*/  @P2 STG.E.128 [R98.64], R80 ;  /* 0x0000005062002986 */ /* 0x0001e8000c101d04 */
.L_x_12153:
[----:B------:R-:W-:Y:S05]  /*1900*/  BSYNC B0 ;  /* 0x0000000000007941 */ /* 0x000fea0003800000 */
.L_x_12152:
        /* <DEDUP_REMOVED lines=23> */
.L_x_12182:
[----:B-1----:R-:W-:Y:S01]  /*1a80*/  FADD.FTZ R102, R97, R96 ;  /* 0x0000006061667221 */ /* 0x002fe20000010000 */
        /* <DEDUP_REMOVED lines=52> */
.L_x_12183:
        /* <DEDUP_REMOVED lines=8> */
[----:B------:R-:W-:-:S03]  /*1e50*/  @!P6 MOV R103, 0x4 ;  /* 0x000000040067e802 */ /* 0x000fc60000000f00 */
[----:B------:R-:W-:Y:S01]  /*1e60*/  FADD.FTZ R96, R96, R97 ;  /* 0x0000006160607221 */ /* 0x000fe20000010000 */
[----:B------:R-:W-:Y:S01]  /*1e70*/  FSEL R97, R98, RZ, !P3 ;  /* 0x000000ff62617208 */ /* 0x000fe20005800000 */
[----:B------:R-:W-:-:S04]  /*1e80*/  @!P6 IMAD.WIDE R100, R2, R101, c[0x0][0x1a0] ;  /* 0x000068000264e625 */ /* 0x000fc800078e0265 */
[----:B------:R-:W0:Y:S01]  /*1e90*/  MUFU.RSQ R96, R96 ;  /* 0x0000006000607308 */ /* 0x000e220000001400 */
[----:B------:R-:W-:Y:S01]  /*1ea0*/  @!P6 IMAD.WIDE R102, R2, R103, c[0x0][0x1a8] ;  /* 0x00006a000266e625 */ /* 0x000fe200078e0267 */
[----:B------:R1:W-:Y:S04]  /*1eb0*/  @!P6 STG.E [R100.64], R98 ;  /* 0x000000626400e986 */ /* 0x0003e8000c101904 */
[----:B0-----:R1:W-:Y:S01]  /*1ec0*/  @!P6 STG.E [R102.64], R96 ;  /* 0x000000606600e986 */ /* 0x0013e2000c101904 */
[----:B------:R-:W-:Y:S05]  /*1ed0*/  @!P0 BRA `(.L_x_12173) ;  /* 0x0000016000008947 */ /* 0x000fea0003800000 */
[--C-:B-1----:R-:W-:Y:S01]  /*1ee0*/  FADD.FTZ R101, R69, -R97.reuse ;  /* 0x8000006145657221 */ /* 0x102fe20000010000 */
[----:B------:R-:W-:Y:S01]  /*1ef0*/  HFMA2.MMA R108, -RZ, RZ, 0, 9.5367431640625e-07 ;  /* 0x00000010ff6c7435 */ /* 0x000fe200000001ff */
        /* <DEDUP_REMOVED lines=11> */
[-C--:B------:R-:W-:Y:S02]  /*1fb0*/  FFMA.FTZ R101, R13, R100.reuse, R5 ;  /* 0x000000640d657223 */ /* 0x080fe40000010005 */
[----:B------:R-:W-:Y:S02]  /*1fc0*/  FFMA.FTZ R105, R17, R100, R9 ;  /* 0x0000006411697223 */ /* 0x000fe40000010009 */
[----:B------:R-:W-:-:S04]  /*1fd0*/  IMAD.WIDE.U32 R98, R3, R108, c[0x0][0x208] ;  /* 0x0000820003627625 */ /* 0x000fc800078e006c */
[-C--:B------:R-:W-:Y:S02]  /*1fe0*/  FFMA.FTZ R100, R12, R111.reuse, R4 ;  /* 0x0000006f0c647223 */ /* 0x080fe40000010004 */
[C---:B------:R-:W-:Y:S01]  /*1ff0*/  IMAD.WIDE.U32 R108, R3.reuse, R108, c[0x0][0x210] ;  /* 0x00008400036c7625 */ /* 0x040fe200078e006c */
[----:B------:R-:W-:Y:S02]  /*2000*/  IADD3 R3, R3, 0x20, RZ ;  /* 0x0000002003037810 */ /* 0x000fe40007ffe0ff */
[----:B------:R0:W-:Y:S01]  /*2010*/  STG.E.128 [R98.64], R100 ;  /* 0x0000006462007986 */ /* 0x0001e2000c101d04 */
[----:B------:R-:W-:-:S05]  /*2020*/  FFMA.FTZ R104, R16, R111, R8 ;  /* 0x0000006f10687223 */ /* 0x000fca0000010008 */
[----:B------:R0:W-:Y:S02]  /*2030*/  STG.E.128 [R108.64], R104 ;  /* 0x000000686c007986 */ /* 0x0001e4000c101d04 */
.L_x_12173:
[----:B------:R-:W-:Y:S05]  /*2040*/  BSYNC B0 ;  /* 0x0000000000007941 */ /* 0x000fea0003800000 */
.L_x_12172:
[----:B------:R-:W-:Y:S01]  /*2050*/  ISETP.GE.U32.AND P3, PT, R0, 0x40, PT ;  /* 0x000000400000780c */ /* 0x000fe20003f66070 */
[----:B------:R-:W-:-:S12]  /*2060*/  BSSY B0, `(.L_x_12174) ;  /* 0x0000018000007945 */ /* 0x000fd80003800000 */
[----:B------:R-:W-:Y:S05]  /*2070*/  @!P3 BRA `(.L_x_12175) ;  /* 0x000001600000b947 */ /* 0x000fea0003800000 */
[--C-:B01----:R-:W-:Y:S01]  /*2080*/  FADD.FTZ R101, R85, -R97.reuse ;  /* 0x8000006155657221 */ /* 0x103fe20000010000 */
        /* <DEDUP_REMOVED lines=10> */
[-C--:B------:R-:W-:Y:S02]  /*2130*/  FFMA.FTZ R102, R30, R101.reuse, R22 ;  /* 0x000000651e667223 */ /* 0x080fe40000010016 */
[----:B------:R-:W-:-:S02]  /*2140*/  FFMA.FTZ R106, R34, R101, R26 ;  /* 0x00000065226a7223 */ /* 0x000fc4000001001a */
        /* <DEDUP_REMOVED lines=9> */
.L_x_12175:
[----:B------:R-:W-:Y:S05]  /*21e0*/  BSYNC B0 ;  /* 0x0000000000007941 */ /* 0x000fea0003800000 */
.L_x_12174:
[----:B------:R-:W-:Y:S01]  /*21f0*/  ISETP.GE.U32.AND P3, PT, R0, 0x60, PT ;  /* 0x000000600000780c */ /* 0x000fe20003f66070 */
[----:B------:R-:W-:-:S12]  /*2200*/  BSSY B0, `(.L_x_12176) ;  /* 0x0000018000007945 */ /* 0x000fd80003800000 */
[----:B------:R-:W-:Y:S05]  /*2210*/  @!P3 BRA `(.L_x_12177) ;  /* 0x000001600000b947 */ /* 0x000fea0003800000 */
[--C-:B01----:R-:W-:Y:S01]  /*2220*/  FADD.FTZ R101, R89, -R97.reuse ;  /* 0x8000006159657221 */ /* 0x103fe20000010000 */
        /* <DEDUP_REMOVED lines=21> */
.L_x_12177:
[----:B------:R-:W-:Y:S05]  /*2380*/  BSYNC B0 ;  /* 0x0000000000007941 */ /* 0x000fea0003800000 */
.L_x_12176:
[----:B------:R-:W-:Y:S01]  /*2390*/  BSSY B0, `(.L_x_12178) ;  /* 0x0000017000007945 */ /* 0x000fe20003800000 */
[----:B------:R-:W-:Y:S05]  /*23a0*/  @!P1 BRA `(.L_x_12179) ;  /* 0x0000015000009947 */ /* 0x000fea0003800000 */
[--C-:B0-----:R-:W-:Y:S02]  /*23b0*/  FADD.FTZ R99, R92, -R97.reuse ;  /* 0x800000615c637221 */ /* 0x101fe40000010000 */
[--C-:B-1----:R-:W-:Y:S02]  /*23c0*/  FADD.FTZ R101, R93, -R97.reuse ;  /* 0x800000615d657221 */ /* 0x102fe40000010000 */
[--C-:B------:R-:W-:Y:S02]  /*23d0*/  FADD.FTZ R103, R94, -R97.reuse ;  /* 0x800000615e677221 */ /* 0x100fe40000010000 */
[----:B------:R-:W-:Y:S02]  /*23e0*/  FADD.FTZ R97, R95, -R97 ;  /* 0x800000615f617221 */ /* 0x000fe40000010000 */
[C---:B------:R-:W-:Y:S02]  /*23f0*/  FMUL.FTZ R100, R96.reuse, R101 ;  /* 0x0000006560647220 */ /* 0x040fe40000410000 */
[----:B------:R-:W-:-:S02]  /*2400*/  FMUL.FTZ R98, R96, R97 ;  /* 0x0000006160627220 */ /* 0x000fc40000410000 */
[C---:B------:R-:W-:Y:S02]  /*2410*/  FMUL.FTZ R97, R96.reuse, R103 ;  /* 0x0000006760617220 */ /* 0x040fe40000410000 */
[----:B------:R-:W-:Y:S02]  /*2420*/  IMAD.MOV.U32 R106, RZ, RZ, 0x10 ;  /* 0x00000010ff6a7424 */ /* 0x000fe400078e00ff */
[----:B------:R-:W-:Y:S02]  /*2430*/  FMUL.FTZ R109, R96, R99 ;  /* 0x00000063606d7220 */ /* 0x000fe40000410000 */
[-C--:B------:R-:W-:Y:S02]  /*2440*/  FFMA.FTZ R103, R63, R98.reuse, R55 ;  /* 0x000000623f677223 */ /* 0x080fe40000010037 */
[----:B------:R-:W-:Y:S02]  /*2450*/  FFMA.FTZ R99, R67, R98, R59 ;  /* 0x0000006243637223 */ /* 0x000fe4000001003b */
[----:B------:R-:W-:-:S02]  /*2460*/  FFMA.FTZ R102, R62, R97, R54 ;  /* 0x000000613e667223 */ /* 0x000fc40000010036 */
[----:B------:R-:W-:Y:S02]  /*2470*/  FFMA.FTZ R98, R66, R97, R58 ;  /* 0x0000006142627223 */ /* 0x000fe4000001003a */
[-C--:B------:R-:W-:Y:S02]  /*2480*/  FFMA.FTZ R101, R61, R100.reuse, R53 ;  /* 0x000000643d657223 */ /* 0x080fe40000010035 */
[----:B------:R-:W-:Y:S02]  /*2490*/  FFMA.FTZ R97, R65, R100, R57 ;  /* 0x0000006441617223 */ /* 0x000fe40000010039 */
[----:B------:R-:W-:-:S04]  /*24a0*/  IMAD.WIDE.U32 R104, R3, R106, c[0x0][0x208] ;  /* 0x0000820003687625 */ /* 0x000fc800078e006a */
[----:B------:R-:W-:Y:S02]  /*24b0*/  FFMA.FTZ R100, R60, R109, R52 ;  /* 0x0000006d3c647223 */ /* 0x000fe40000010034 */
[----:B------:R-:W-:-:S03]  /*24c0*/  IMAD.WIDE.U32 R106, R3, R106, c[0x0][0x210] ;  /* 0x00008400036a7625 */ /* 0x000fc600078e006a */
[----:B------:R0:W-:Y:S01]  /*24d0*/  STG.E.128 [R104.64], R100 ;  /* 0x0000006468007986 */ /* 0x0001e2000c101d04 */
[----:B------:R-:W-:-:S05]  /*24e0*/  FFMA.FTZ R96, R64, R109, R56 ;  /* 0x0000006d40607223 */ /* 0x000fca0000010038 */
[----:B------:R0:W-:Y:S02]  /*24f0*/  STG.E.128 [R106.64], R96 ;  /* 0x000000606a007986 */ /* 0x0001e4000c101d04 */
.L_x_12179:
[----:B------:R-:W-:Y:S05]  /*2500*/  BSYNC B0 ;  /* 0x0000000000007941 */ /* 0x000fea0003800000 */
.L_x_12178:
[----:B------:R-:W-:-:S05]  /*2510*/  MOV R3, 0x4 ;  /* 0x0000000400037802 */ /* 0x000fca0000000f00 */
[----:B------:R-:W-:-:S05]  /*2520*/  IMAD R2, R3, c[0x0][0x160], R2 ;  /* 0x0000580003027a24 */ /* 0x000fca00078e0202 */
[----:B------:R-:W-:-:S13]  /*2530*/  ISETP.GE.AND P3, PT, R2, c[0x0][0x164], PT ;  /* 0x0000590002007a0c */ /* 0x000fda0003f66270 */
[----:B01----:R-:W-:Y:S01]  /*2540*/  @P3 CALL.REL.NOINC `(.L_x_12180) ;  /* 0x0000001000003944 */ /* 0x003fe20003c00000 */
[----:B------:R-:W-:Y:S05]  /*2550*/  BRA `(.L_x_12181) ;  /* 0xffffe2b000007947 */ /* 0x000fea000383ffff */
.L_x_12180:
[----:B------:R-:W-:Y:S05]  /*2560*/  EXIT ;  /* 0x000000000000794d */ /* 0x000fea0003800000 */
.L_x_12170:
[----:B------:R-:W-:Y:S01]  /*2570*/  HFMA2.MMA R99, -RZ, RZ, 0, 5.9604644775390625e-08 ;  /* 0x00000001ff637435 */ /* 0x000fe200000001ff */
[----:B------:R-:W-:Y:S02]  /*2580*/  MOV R96, R97 ;  /* 0x0000006100607202 */ /* 0x000fe40000000f00 */
[----:B------:R-:W-:Y:S02]  /*2590*/  MOV R103, 0x1f ;  /* 0x0000001f00677802 */ /* 0x000fe40000000f00 */
[----:B------:R-:W-:Y:S02]  /*25a0*/  MOV R104, 0xffffffff ;  /* 0xffffffff00687802 */ /* 0x000fe40000000f00 */
[----:B------:R-:W-:Y:S02]  /*25b0*/  MOV R100, 0x25d0 ;  /* 0x000025d000647802 */ /* 0x000fe40000000f00 */
[----:B------:R-:W-:Y:S05]  /*25c0*/  CALL.REL.NOINC `($__internal_72_$__cuda_sm70_shflsync_bfly_p) ;  /* 0x000005d000007944 */ /* 0x000fea0003c00000 */
[----:B01----:R-:W-:Y:S01]  /*25d0*/  MOV R96, R99 ;  /* 0x0000006300607202 */ /* 0x003fe20000000f00 */
[----:B------:R-:W-:Y:S05]  /*25e0*/  BRA `(.L_x_12182) ;  /* 0xfffff49000007947 */ /* 0x000fea000383ffff */
.L_x_12171:
[----:B------:R-:W-:Y:S01]  /*25f0*/  HFMA2.MMA R99, -RZ, RZ, 0, 1.1920928955078125e-07 ;  /* 0x00000002ff637435 */ /* 0x000fe200000001ff */
[----:B------:R-:W-:Y:S01]  /*2600*/  IMAD.MOV.U32 R96, RZ, RZ, R102 ;  /* 0x000000ffff607224 */ /* 0x000fe200078e0066 */
[----:B------:R-:W-:-:S02]  /*2610*/  MOV R103, 0x1f ;  /* 0x0000001f00677802 */ /* 0x000fc40000000f00 */
[----:B------:R-:W-:Y:S02]  /*2620*/  MOV R104, 0xffffffff ;  /* 0xffffffff00687802 */ /* 0x000fe40000000f00 */
[----:B------:R-:W-:Y:S02]  /*2630*/  MOV R100, 0x2650 ;  /* 0x0000265000647802 */ /* 0x000fe40000000f00 */
[----:B0-----:R-:W-:Y:S05]  /*2640*/  CALL.REL.NOINC `($__internal_72_$__cuda_sm70_shflsync_bfly_p) ;  /* 0x0000055000007944 */ /* 0x001fea0003c00000 */
[----:B01----:R-:W-:Y:S01]  /*2650*/  FADD.FTZ R96, R102, R99 ;  /* 0x0000006366607221 */ /* 0x003fe20000010000 */
[----:B------:R-:W-:Y:S01]  /*2660*/  HFMA2.MMA R99, -RZ, RZ, 0, 2.384185791015625e-07 ;  /* 0x00000004ff637435 */ /* 0x000fe200000001ff */
[----:B------:R-:W-:Y:S02]  /*2670*/  MOV R103, 0x1f ;  /* 0x0000001f00677802 */ /* 0x000fe40000000f00 */
[----:B------:R-:W-:Y:S02]  /*2680*/  MOV R104, 0xffffffff ;  /* 0xffffffff00687802 */ /* 0x000fe40000000f00 */
[----:B------:R-:W-:Y:S02]  /*2690*/  MOV R100, 0x26b0 ;  /* 0x000026b000647802 */ /* 0x000fe40000000f00 */
[----:B------:R-:W-:Y:S05]  /*26a0*/  CALL.REL.NOINC `($__internal_72_$__cuda_sm70_shflsync_bfly_p) ;  /* 0x000004f000007944 */ /* 0x000fea0003c00000 */
[----:B0-----:R-:W-:Y:S01]  /*26b0*/  HFMA2.MMA R103, -RZ, RZ, 0, 1.847743988037109375e-06 ;  /* 0x0000001fff677435 */ /* 0x001fe200000001ff */
[----:B-1----:R-:W-:Y:S01]  /*26c0*/  FADD.FTZ R96, R96, R99 ;  /* 0x0000006360607221 */ /* 0x002fe20000010000 */
[----:B------:R-:W-:Y:S01]  /*26d0*/  MOV R104, 0xffffffff ;  /* 0xffffffff00687802 */ /* 0x000fe20000000f00 */
[----:B------:R-:W-:Y:S01]  /*26e0*/  IMAD.MOV.U32 R99, RZ, RZ, 0x8 ;  /* 0x00000008ff637424 */ /* 0x000fe200078e00ff */
[----:B------:R-:W-:-:S02]  /*26f0*/  MOV R100, 0x2710 ;  /* 0x0000271000647802 */ /* 0x000fc40000000f00 */
[----:B------:R-:W-:Y:S05]  /*2700*/  CALL.REL.NOINC `($__internal_72_$__cuda_sm70_shflsync_bfly_p) ;  /* 0x0000049000007944 */ /* 0x000fea0003c00000 */
[----:B01----:R-:W-:Y:S01]  /*2710*/  FADD.FTZ R96, R96, R99 ;  /* 0x0000006360607221 */ /* 0x003fe20000010000 */
[----:B------:R-:W-:Y:S01]  /*2720*/  HFMA2.MMA R99, -RZ, RZ, 0, 9.5367431640625e-07 ;  /* 0x00000010ff637435 */ /* 0x000fe200000001ff */
[----:B------:R-:W-:-:S02]  /*2730*/  MOV R103, 0x1f ;  /* 0x0000001f00677802 */ /* 0x000fc40000000f00 */
[----:B------:R-:W-:Y:S02]  /*2740*/  MOV R104, 0xffffffff ;  /* 0xffffffff00687802 */ /* 0x000fe40000000f00 */
[----:B------:R-:W-:Y:S02]  /*2750*/  MOV R100, 0x2770 ;  /* 0x0000277000647802 */ /* 0x000fe40000000f00 */
[----:B------:R-:W-:Y:S05]  /*2760*/  CALL.REL.NOINC `($__internal_72_$__cuda_sm70_shflsync_bfly_p) ;  /* 0x0000043000007944 */ /* 0x000fea0003c00000 */
[----:B-1----:R-:W-:Y:S01]  /*2770*/  FADD.FTZ R98, R96, R99 ;  /* 0x0000006360627221 */ /* 0x002fe20000010000 */
[----:B0-----:R-:W-:Y:S01]  /*2780*/  MOV R103, 0x1f ;  /* 0x0000001f00677802 */ /* 0x001fe20000000f00 */
[----:B------:R-:W-:Y:S02]  /*2790*/  IMAD.MOV.U32 R104, RZ, RZ, -0x1 ;  /* 0xffffffffff687424 */ /* 0x000fe400078e00ff */
[----:B------:R-:W-:-:S04]  /*27a0*/  FMUL.FTZ R98, R98, c[0x0][0x1e0] ;  /* 0x0000780062627a20 */ /* 0x000fc80000410000 */
[--C-:B------:R-:W-:Y:S02]  /*27b0*/  FADD.FTZ R96, R68, -R98.reuse ;  /* 0x8000006244607221 */ /* 0x100fe40000010000 */
[--C-:B------:R-:W-:Y:S02]  /*27c0*/  FADD.FTZ R97, R69, -R98.reuse ;  /* 0x8000006245617221 */ /* 0x100fe40000010000 */
[----:B------:R-:W-:Y:S02]  /*27d0*/  FFMA.FTZ R96, R96, R96, RZ ;  /* 0x0000006060607223 */ /* 0x000fe400000100ff */
[----:B------:R-:W-:Y:S02]  /*27e0*/  FADD.FTZ R99, R70, -R98 ;  /* 0x8000006246637221 */ /* 0x000fe40000010000 */
[----:B------:R-:W-:Y:S02]  /*27f0*/  FFMA.FTZ R96, R97, R97, R96 ;  /* 0x0000006161607223 */ /* 0x000fe40000010060 */
[----:B------:R-:W-:-:S02]  /*2800*/  FADD.FTZ R97, R71, -R98 ;  /* 0x8000006247617221 */ /* 0x000fc40000010000 */
[----:B------:R-:W-:Y:S01]  /*2810*/  FFMA.FTZ R96, R99, R99, R96 ;  /* 0x0000006363607223 */ /* 0x000fe20000010060 */
[----:B------:R-:W-:Y:S01]  /*2820*/  HFMA2.MMA R99, -RZ, RZ, 0, 5.9604644775390625e-08 ;  /* 0x00000001ff637435 */ /* 0x000fe200000001ff */
        /* <DEDUP_REMOVED lines=25> */
[----:B------:R-:W-:Y:S01]  /*29c0*/  @P5 FFMA.FTZ R96, R100, R100, R97 ;  /* 0x0000006464605223 */ /* 0x000fe20000010061 */
[----:B------:R-:W-:Y:S02]  /*29d0*/  MOV R100, 0x29f0 ;  /* 0x000029f000647802 */ /* 0x000fe40000000f00 */
[----:B------:R-:W-:Y:S05]  /*29e0*/  CALL.REL.NOINC `($__internal_72_$__cuda_sm70_shflsync_bfly_p) ;  /* 0x000001b000007944 */ /* 0x000fea0003c00000 */
[----:B01----:R-:W-:Y:S01]  /*29f0*/  FADD.FTZ R96, R96, R99 ;  /* 0x0000006360607221 */ /* 0x003fe20000010000 */
[----:B------:R-:W-:Y:S01]  /*2a00*/  HFMA2.MMA R99, -RZ, RZ, 0, 1.1920928955078125e-07 ;  /* 0x00000002ff637435 */ /* 0x000fe200000001ff */
[----:B------:R-:W-:Y:S02]  /*2a10*/  MOV R103, 0x1f ;  /* 0x0000001f00677802 */ /* 0x000fe40000000f00 */
[----:B------:R-:W-:Y:S02]  /*2a20*/  MOV R104, 0xffffffff ;  /* 0xffffffff00687802 */ /* 0x000fe40000000f00 */
[----:B------:R-:W-:Y:S02]  /*2a30*/  MOV R100, 0x2a50 ;  /* 0x00002a5000647802 */ /* 0x000fe40000000f00 */
[----:B------:R-:W-:Y:S05]  /*2a40*/  CALL.REL.NOINC `($__internal_72_$__cuda_sm70_shflsync_bfly_p) ;  /* 0x0000015000007944 */ /* 0x000fea0003c00000 */
[----:B01----:R-:W-:Y:S01]  /*2a50*/  FADD.FTZ R96, R96, R99 ;  /* 0x0000006360607221 */ /* 0x003fe20000010000 */
[----:B------:R-:W-:Y:S01]  /*2a60*/  HFMA2.MMA R99, -RZ, RZ, 0, 2.384185791015625e-07 ;  /* 0x00000004ff637435 */ /* 0x000fe200000001ff */
[----:B------:R-:W-:Y:S02]  /*2a70*/  MOV R103, 0x1f ;  /* 0x0000001f00677802 */ /* 0x000fe40000000f00 */
[----:B------:R-:W-:-:S02]  /*2a80*/  MOV R104, 0xffffffff ;  /* 0xffffffff00687802 */ /* 0x000fc40000000f00 */
[----:B------:R-:W-:Y:S02]  /*2a90*/  MOV R100, 0x2ab0 ;  /* 0x00002ab000647802 */ /* 0x000fe40000000f00 */
[----:B------:R-:W-:Y:S05]  /*2aa0*/  CALL.REL.NOINC `($__internal_72_$__cuda_sm70_shflsync_bfly_p) ;  /* 0x000000f000007944 */ /* 0x000fea0003c00000 */
[----:B01----:R-:W-:Y:S01]  /*2ab0*/  FADD.FTZ R96, R96, R99 ;  /* 0x0000006360607221 */ /* 0x003fe20000010000 */
[----:B------:R-:W-:Y:S01]  /*2ac0*/  HFMA2.MMA R99, -RZ, RZ, 0, 4.76837158203125e-07 ;  /* 0x00000008ff637435 */ /* 0x000fe200000001ff */
[----:B------:R-:W-:Y:S01]  /*2ad0*/  IMAD.MOV.U32 R103, RZ, RZ, 0x1f ;  /* 0x0000001fff677424 */ /* 0x000fe200078e00ff */
[----:B------:R-:W-:Y:S02]  /*2ae0*/  MOV R104, 0xffffffff ;  /* 0xffffffff00687802 */ /* 0x000fe40000000f00 */
[----:B------:R-:W-:Y:S02]  /*2af0*/  MOV R100, 0x2b10 ;  /* 0x00002b1000647802 */ /* 0x000fe40000000f00 */
[----:B------:R-:W-:Y:S05]  /*2b00*/  CALL.REL.NOINC `($__internal_72_$__cuda_sm70_shflsync_bfly_p) ;  /* 0x0000009000007944 */ /* 0x000fea0003c00000 */
[----:B-1----:R-:W-:Y:S01]  /*2b10*/  FADD.FTZ R102, R96, R99 ;  /* 0x0000006360667221 */ /* 0x002fe20000010000 */
[----:B------:R-:W-:Y:S01]  /*2b20*/  HFMA2.MMA R99, -RZ, RZ, 0, 9.5367431640625e-07 ;  /* 0x00000010ff637435 */ /* 0x000fe200000001ff */
[----:B0-----:R-:W-:Y:S02]  /*2b30*/  MOV R103, 0x1f ;  /* 0x0000001f00677802 */ /* 0x001fe40000000f00 */
[----:B------:R-:W-:Y:S02]  /*2b40*/  MOV R104, 0xffffffff ;  /* 0xffffffff00687802 */ /* 0x000fe40000000f00 */
[----:B------:R-:W-:-:S02]  /*2b50*/  MOV R96, R102 ;  /* 0x0000006600607202 */ /* 0x000fc40000000f00 */
[----:B------:R-:W-:Y:S02]  /*2b60*/  MOV R100, 0x2b80 ;  /* 0x00002b8000647802 */ /* 0x000fe40000000f00 */
[----:B------:R-:W-:Y:S05]  /*2b70*/  CALL.REL.NOINC `($__internal_72_$__cuda_sm70_shflsync_bfly_p) ;  /* 0x0000002000007944 */ /* 0x000fea0003c00000 */
[----:B-1----:R-:W-:Y:S01]  /*2b80*/  MOV R101, R99 ;  /* 0x0000006300657202 */ /* 0x002fe20000000f00 */
[----:B0-----:R-:W-:Y:S05]  /*2b90*/  BRA `(.L_x_12183) ;  /* 0xfffff23000007947 */ /* 0x001fea000383ffff */
        .weak           $__internal_72_$__cuda_sm70_shflsync_bfly_p
        .type           $__internal_72_$__cuda_sm70_shflsync_bfly_p,@function
        .size           $__internal_72_$__cuda_sm70_shflsync_bfly_p,(.L_x_13612 - $__internal_72_$__cuda_sm70_shflsync_bfly_p)
$__internal_72_$__cuda_sm70_shflsync_bfly_p:
[----:B------:R-:W-:Y:S01]  /*2ba0*/  HFMA2.MMA R101, -RZ, RZ, 0, 0 ;  /* 0x00000000ff657435 */ /* 0x000fe200000001ff */
[----:B------:R-:W-:Y:S04]  /*2bb0*/  WARPSYNC R104 ;  /* 0x0000006800007348 */ /* 0x000fe80003800000 */
[----:B------:R0:W1:Y:S01]  /*2bc0*/  SHFL.BFLY PT, R99, R96, R99, R103 ;  /* 0x0c00006360637389 */ /* 0x00006200000e0067 */
[----:B------:R-:W-:Y:S05]  /*2bd0*/  RET.REL.NODEC R100 `(_ZN10layer_norm31ln_parallel_residual_fwd_kernelINS_13Kernel_traitsIfffffjLj512ELj1ELj4ELj1ELj16ENS_18Kernel_traits_baseILj512EfffffjLj128EEEEELb0ELb0ELb0EEEvNS_9FwdParamsE) ;  /* 0xffffd42064007950 */ /* 0x000fea0003c3ffff */
.L_x_12184:
        /* <DEDUP_REMOVED lines=10> */
.L_x_13612:


//--------------------- .text._ZN10layer_norm31ln_parallel_residual_fwd_kernelINS_13Kernel_traitsIfffffjLj512ELj1ELj4ELj1ELj16ENS_18Kernel_traits_baseILj512EfffffjLj128EEEEELb0ELb0ELb1EEEvNS_9FwdParamsE --------------------------
	.section	.text._ZN10layer_norm31ln_parallel_residual_fwd_kernelINS_13Kernel_traitsIfffffjLj512ELj1ELj4ELj1ELj16ENS_18Kernel_traits_baseILj512EfffffjLj128EEEEELb0ELb0ELb1EEEvNS_9FwdParamsE,"ax",@progbits
	.sectioninfo	@"SHI_REGISTERS=128"
	.align	128
        .global         _ZN10layer_norm31ln_parallel_residual_fwd_kernelINS_13Kernel_traitsIfffffjLj512ELj1ELj4ELj1ELj16ENS_18Kernel_traits_baseILj512EfffffjLj128EEEEELb0ELb0ELb1EEEvNS_9FwdParamsE
        .type           _ZN10layer_norm31ln_parallel_residual_fwd_kernelINS_13Kernel_traitsIfffffjLj512ELj1ELj4ELj1ELj16ENS_18Kernel_traits_baseILj512EfffffjLj128EEEEELb0ELb0ELb1EEEvNS_9FwdParamsE,@function
        .size           _ZN10layer_norm31ln_parallel_residual_fwd_kernelINS_13Kernel_traitsIfffffjLj512ELj1ELj4ELj1ELj16ENS_18Kernel_traits_baseILj512EfffffjLj128EEEEELb0ELb0ELb1EEEvNS_9FwdParamsE,(.L_x_13613 - _ZN10layer_norm31ln_parallel_residual_fwd_kernelINS_13Kernel_traitsIfffffjLj512ELj1ELj4ELj1ELj16ENS_18Kernel_traits_baseILj512EfffffjLj128EEEEELb0ELb0ELb1EEEvNS_9FwdParamsE)
        .other          _ZN10layer_norm31ln_parallel_residual_fwd_kernelINS_13Kernel_traitsIfffffjLj512ELj1ELj4ELj1ELj16ENS_18Kernel_traits_baseILj512EfffffjLj128EEEEELb0ELb0ELb1EEEvNS_9FwdParamsE,@"STO_CUDA_ENTRY STV_DEFAULT"
_ZN10layer_norm31ln_parallel_residual_fwd_kernelINS_13Kernel_traitsIfffffjLj512ELj1ELj4ELj1ELj16ENS_18Kernel_traits_baseILj512EfffffjLj128EEEEELb0ELb0ELb1EEEvNS_9FwdParamsE:
.text._ZN10layer_norm31ln_parallel_residual_fwd_kernelINS_13Kernel_traitsIfffffjLj512ELj1ELj4ELj1ELj16ENS_18Kernel_traits_baseILj512EfffffjLj128EEEEELb0ELb0ELb1EEEvNS_9FwdParamsE:
        /* <DEDUP_REMOVED lines=31> */
[----:B------:R-:W-:Y:S01]  /*01f0*/  CS2R R24, SRZ ;  /* 0x0000000000187805 */ /* 0x000fe2000001ff00 */
[----:B------:R-:W-:Y:S01]  /*0200*/  CS2R R28, SRZ ;  /* 0x00000000001c7805 */ /* 0x000fe2000001ff00 */
[----:B------:R-:W-:Y:S01]  /*0210*/  CS2R R30, SRZ ;  /* 0x00000000001e7805 */ /* 0x000fe2000001ff00 */
[----:B0-----:R-:W-:Y:S01]  /*0220*/  IADD3 R2, P1, R70, c[0x0][0x220], RZ ;  /* 0x0000880046027a10 */ /* 0x001fe20007f3e0ff */
[----:B------:R-:W-:Y:S01]  /*0230*/  CS2R R32, SRZ ;  /* 0x0000000000207805 */ /* 0x000fe2000001ff00 */
[----:B------:R-:W-:Y:S01]  /*0240*/  CS2R R34, SRZ ;  /* 0x0000000000227805 */ /* 0x000fe2000001ff00 */
[----:B------:R-:W-:-:S02]  /*0250*/  IADD3 R68, P2, R68, c[0x0][0x1b0], RZ ;  /* 0x00006c0044447a10 */ /* 0x000fc40007f5e0ff */
[----:B------:R-:W-:Y:S02]  /*0260*/  IADD3.X R3, RZ, c[0x0][0x224], RZ, P1, !PT ;  /* 0x00008900ff037a10 */ /* 0x000fe40000ffe4ff */
[----:B------:R-:W-:Y:S02]  /*0270*/  ISETP.GE.AND P1, PT, R72, c[0x0][0x164], PT ;  /* 0x0000590048007a0c */ /* 0x000fe40003f26270 */
[----:B------:R-:W-:Y:S01]  /*0280*/  IADD3 R70, P3, R70, c[0x0][0x1b8], RZ ;  /* 0x00006e0046467a10 */ /* 0x000fe20007f7e0ff */
[----:B------:R0:W5:Y:S01]  /*0290*/  @P0 LDG.E.128 R20, [R2.64] ;  /* 0x0000000402140981 */ /* 0x000162000c1e1d00 */
[----:B------:R-:W-:Y:S02]  /*02a0*/  IADD3.X R69, RZ, c[0x0][0x1b4], RZ, P2, !PT ;  /* 0x00006d00ff457a10 */ /* 0x000fe400017fe4ff */
[----:B------:R-:W-:Y:S01]  /*02b0*/  IADD3.X R71, RZ, c[0x0][0x1bc], RZ, P3, !PT ;  /* 0x00006f00ff477a10 */ /* 0x000fe20001ffe4ff */
[----:B------:R0:W5:Y:S04]  /*02c0*/  @P0 LDG.E.128 R24, [R2.64+0x200] ;  /* 0x0002000402180981 */ /* 0x000168000c1e1d00 */
[----:B------:R0:W5:Y:S04]  /*02d0*/  @P0 LDG.E.128 R28, [R2.64+0x400] ;  /* 0x00040004021c0981 */ /* 0x000168000c1e1d00 */
[----:B------:R0:W5:Y:S01]  /*02e0*/  @P0 LDG.E.128 R32, [R2.64+0x600] ;  /* 0x0006000402200981 */ /* 0x000162000c1e1d00 */
[----:B------:R-:W-:Y:S05]  /*02f0*/  @P1 EXIT ;  /* 0x000000000000194d */ /* 0x000fea0003800000 */
[----:B------:R1:W5:Y:S04]  /*0300*/  LDG.E.128 R36, [R68.64] ;  /* 0x0000000444247981 */ /* 0x000368000c1e1d00 */
[----:B------:R1:W5:Y:S04]  /*0310*/  LDG.E.128 R40, [R68.64+0x200] ;  /* 0x0002000444287981 */ /* 0x000368000c1e1d00 */
[----:B------:R1:W5:Y:S04]  /*0320*/  LDG.E.128 R44, [R68.64+0x400] ;  /* 0x00040004442c7981 */ /* 0x000368000c1e1d00 */
[----:B------:R1:W5:Y:S04]  /*0330*/  LDG.E.128 R48, [R68.64+0x600] ;  /* 0x0006000444307981 */ /* 0x000368000c1e1d00 */
[----:B------:R1:W5:Y:S04]  /*0340*/  LDG.E.128 R52, [R70.64] ;  /* 0x0000000446347981 */ /* 0x000368000c1e1d00 */
[----:B------:R1:W5:Y:S04]  /*0350*/  LDG.E.128 R56, [R70.64+0x200] ;  /* 0x0002000446387981 */ /* 0x000368000c1e1d00 */
[----:B------:R1:W5:Y:S04]  /*0360*/  LDG.E.128 R60, [R70.64+0x400] ;  /* 0x00040004463c7981 */ /* 0x000368000c1e1d00 */
[----:B------:R1:W5:Y:S01]  /*0370*/  LDG.E.128 R64, [R70.64+0x600] ;  /* 0x0006000446407981 */ /* 0x000362000c1e1d00 */
[----:B0-----:R-:W-:Y:S01]  /*0380*/  MOV R2, c[0x0][0x180] ;  /* 0x0000600000027a02 */ /* 0x001fe20000000f00 */
[----:B------:R-:W-:Y:S01]  /*0390*/  ULDC.U8 UR6, c[0x0][0x1f0] ;  /* 0x00007c0000067ab9 */ /* 0x000fe20000000000 */
[----:B------:R-:W-:-:S02]  /*03a0*/  MOV R3, R72 ;  /* 0x0000004800037202 */ /* 0x000fc40000000f00 */
[----:B------:R-:W-:Y:S02]  /*03b0*/  LOP3.LUT P0, RZ, R2, c[0x0][0x178], RZ, 0xfc, !PT ;  /* 0x00005e0002ff7a12 */ /* 0x000fe4000780fcff */
[----:B------:R-:W-:-:S04]  /*03c0*/  MOV R2, c[0x0][0x184] ;  /* 0x0000610000027a02 */ /* 0x000fc80000000f00 */
[----:B-1----:R-:W-:Y:S02]  /*03d0*/  LOP3.LUT P0, RZ, R2, c[0x0][0x17c], RZ, 0xfc, P0 ;  /* 0x00005f0002ff7a12 */ /* 0x002fe4000000fcff */
.L_x_12252:
        /* <DEDUP_REMOVED lines=9> */
[----:B------:R-:W-:-:S04]  /*0470*/  IMAD.WIDE.U32 R84, R114, R97, c[0x0][0x170] ;  /* 0x00005c0072547625 */ /* 0x000fc800078e0061 */
[CC--:B------:R-:W-:Y:S02]  /*0480*/  @P1 IMAD.WIDE.U32 R80, R114.reuse, R97.reuse, c[0x0][0x178] ;  /* 0x00005e0072501625 */ /* 0x0c0fe400078e0061 */
[----:B-----5:R-:W5:Y:S02]  /*0490*/  LDG.E.128 R84, [R84.64] ;  /* 0x0000000454547981 */ /* 0x020f64000c1e1d00 */
        /* <DEDUP_REMOVED lines=11> */
.L_x_12186:
[----:B-----5:R-:W-:Y:S01]  /*0550*/  FADD.FTZ R84, R72, R84 ;  /* 0x0000005448547221 */ /* 0x020fe20000010000 */
[----:B------:R-:W-:Y:S05]  /*0560*/  BRA `(.L_x_12187) ;  /* 0x0000002000007947 */ /* 0x000fea0003800000 */
.L_x_12185:
[----:B0----5:R-:W-:-:S04]  /*0570*/  FADD.FTZ R84, R68, R84 ;  /* 0x0000005444547221 */ /* 0x021fc80000010000 */
[----:B------:R-:W-:-:S05]  /*0580*/  @P2 FADD.FTZ R84, R72, R84 ;  /* 0x0000005448542221 */ /* 0x000fca0000010000 */
.L_x_12187:
[----:B-----5:R-:W-:Y:S02]  /*0590*/  MOV R76, R84 ;  /* 0x00000054004c7202 */ /* 0x020fe40000000f00 */
.L_x_12188:
[----:B------:R-:W-:Y:S05]  /*05a0*/  @P3 BRA `(.L_x_12189) ;  /* 0x0000007000003947 */ /* 0x000fea0003800000 */
[----:B------:R-:W-:-:S04]  /*05b0*/  ISETP.NE.U32.AND P4, PT, RZ, c[0x0][0x180], PT ;  /* 0x00006000ff007a0c */ /* 0x000fc80003f85070 */
[----:B------:R-:W-:-:S13]  /*05c0*/  ISETP.NE.AND.EX P4, PT, RZ, c[0x0][0x184], PT, P4 ;  /* 0x00006100ff007a0c */ /* 0x000fda0003f85340 */
[----:B------:R-:W-:Y:S05]  /*05d0*/  @P4 BRA `(.L_x_12190) ;  /* 0x0000002000004947 */ /* 0x000fea0003800000 */
[----:B------:R-:W-:Y:S05]  /*05e0*/  @P0 BRA `(.L_x_12191) ;  /* 0x0000005000000947 */ /* 0x000fea0003800000 */
[----:B------:R-:W-:Y:S05]  /*05f0*/  BRA `(.L_x_12192) ;  /* 0x0000005000007947 */ /* 0x000fea0003800000 */
.L_x_12190:
[----:B-----5:R-:W-:Y:S01]  /*0600*/  FADD.FTZ R85, R73, R85 ;  /* 0x0000005549557221 */ /* 0x020fe20000010000 */
[----:B------:R-:W-:Y:S05]  /*0610*/  BRA `(.L_x_12191) ;  /* 0x0000002000007947 */ /* 0x000fea0003800000 */
.L_x_12189:
[----:B-----5:R-:W-:-:S04]  /*0620*/  FADD.FTZ R85, R69, R85 ;  /* 0x0000005545557221 */ /* 0x020fc80000010000 */
[----:B------:R-:W-:-:S05]  /*0630*/  @P2 FADD.FTZ R85, R73, R85 ;  /* 0x0000005549552221 */ /* 0x000fca0000010000 */
.L_x_12191:
[----:B-----5:R-:W-:Y:S02]  /*0640*/  MOV R77, R85 ;  /* 0x00000055004d7202 */ /* 0x020fe40000000f00 */
.L_x_12192:
[----:B------:R-:W-:Y:S05]  /*0650*/  @P3 BRA `(.L_x_12193) ;  /* 0x0000007000003947 */ /* 0x000fea0003800000 */
[----:B------:R-:W-:-:S04]  /*0660*/  ISETP.NE.U32.AND P4, PT, RZ, c[0x0][0x180], PT ;  /* 0x00006000ff007a0c */ /* 0x000fc80003f85070 */
[----:B------:R-:W-:-:S13]  /*0670*/  ISETP.NE.AND.EX P4, PT, RZ, c[0x0][0x184], PT, P4 ;  /* 0x00006100ff007a0c */ /* 0x000fda0003f85340 */
[----:B------:R-:W-:Y:S05]  /*0680*/  @P4 BRA `(.L_x_12194) ;  /* 0x0000002000004947 */ /* 0x000fea0003800000 */
[----:B------:R-:W-:Y:S05]  /*0690*/  @P0 BRA `(.L_x_12195) ;  /* 0x0000005000000947 */ /* 0x000fea0003800000 */
[----:B------:R-:W-:Y:S05]  /*06a0*/  BRA `(.L_x_12196) ;  /* 0x0000005000007947 */ /* 0x000fea0003800000 */
.L_x_12194:
[----:B-----5:R-:W-:Y:S01]  /*06b0*/  FADD.FTZ R86, R74, R86 ;  /* 0x000000564a567221 */ /* 0x020fe20000010000 */
[----:B------:R-:W-:Y:S05]  /*06c0*/  BRA `(.L_x_12195) ;  /* 0x0000002000007947 */ /* 0x000fea0003800000 */
.L_x_12193:
[----:B-----5:R-:W-:-:S04]  /*06d0*/  FADD.FTZ R86, R70, R86 ;  /* 0x0000005646567221 */ /* 0x020fc80000010000 */
[----:B------:R-:W-:-:S05]  /*06e0*/  @P2 FADD.FTZ R86, R74, R86 ;  /* 0x000000564a562221 */ /* 0x000fca0000010000 */
.L_x_12195:
[----:B-----5:R-:W-:Y:S02]  /*06f0*/  MOV R78, R86 ;  /* 0x00000056004e7202 */ /* 0x020fe40000000f00 */
.L_x_12196:
[----:B------:R-:W-:Y:S05]  /*0700*/  @P3 BRA `(.L_x_12197) ;  /* 0x0000007000003947 */ /* 0x000fea0003800000 */
[----:B------:R-:W-:-:S04]  /*0710*/  ISETP.NE.U32.AND P4, PT, RZ, c[0x0][0x180], PT ;  /* 0x00006000ff007a0c */ /* 0x000fc80003f85070 */
[----:B------:R-:W-:-:S13]  /*0720*/  ISETP.NE.AND.EX P4, PT, RZ, c[0x0][0x184], PT, P4 ;  /* 0x00006100ff007a0c */ /* 0x000fda0003f85340 */
[----:B------:R-:W-:Y:S05]  /*0730*/  @P4 BRA `(.L_x_12198) ;  /* 0x0000002000004947 */ /* 0x000fea0003800000 */
[----:B------:R-:W-:Y:S05]  /*0740*/  @P0 BRA `(.L_x_12199) ;  /* 0x0000005000000947 */ /* 0x000fea0003800000 */
[----:B------:R-:W-:Y:S05]  /*0750*/  BRA `(.L_x_12200) ;  /* 0x0000005000007947 */ /* 0x000fea0003800000 */
.L_x_12198:
[----:B-----5:R-:W-:Y:S01]  /*0760*/  FADD.FTZ R87, R75, R87 ;  /* 0x000000574b577221 */ /* 0x020fe20000010000 */
[----:B------:R-:W-:Y:S05]  /*0770*/  BRA `(.L_x_12199) ;  /* 0x0000002000007947 */ /* 0x000fea0003800000 */
.L_x_12197:
[----:B-----5:R-:W-:-:S04]  /*0780*/  FADD.FTZ R87, R71, R87 ;  /* 0x0000005747577221 */ /* 0x020fc80000010000 */
[----:B------:R-:W-:-:S05]  /*0790*/  @P2 FADD.FTZ R87, R75, R87 ;  /* 0x000000574b572221 */ /* 0x000fca0000010000 */
.L_x_12199:
[----:B-----5:R-:W-:Y:S02]  /*07a0*/  MOV R79, R87 ;  /* 0x00000057004f7202 */ /* 0x020fe40000000f00 */
.L_x_12200:
        /* <DEDUP_REMOVED lines=17> */
.L_x_12202:
[----:B-----5:R-:W-:Y:S01]  /*08c0*/  FADD.FTZ R88, R72, R88 ;  /* 0x0000005848587221 */ /* 0x020fe20000010000 */
[----:B------:R-:W-:Y:S05]  /*08d0*/  BRA `(.L_x_12203) ;  /* 0x0000002000007947 */ /* 0x000fea0003800000 */
.L_x_12201:
[----:B-----5:R-:W-:-:S04]  /*08e0*/  FADD.FTZ R88, R68, R88 ;  /* 0x0000005844587221 */ /* 0x020fc80000010000 */
[----:B------:R-:W-:-:S05]  /*08f0*/  @P2 FADD.FTZ R88, R72, R88 ;  /* 0x0000005848582221 */ /* 0x000fca0000010000 */
.L_x_12203:
[----:B0-----:R-:W-:Y:S02]  /*0900*/  MOV R76, R88 ;  /* 0x00000058004c7202 */ /* 0x001fe40000000f00 */
.L_x_12204:
[----:B------:R-:W-:Y:S05]  /*0910*/  @P3 BRA `(.L_x_12205) ;  /* 0x0000007000003947 */ /* 0x000fea0003800000 */
[----:B------:R-:W-:-:S04]  /*0920*/  ISETP.NE.U32.AND P4, PT, RZ, c[0x0][0x180], PT ;  /* 0x00006000ff007a0c */ /* 0x000fc80003f85070 */
[----:B------:R-:W-:-:S13]  /*0930*/  ISETP.NE.AND.EX P4, PT, RZ, c[0x0][0x184], PT, P4 ;  /* 0x00006100ff007a0c */ /* 0x000fda0003f85340 */
[----:B------:R-:W-:Y:S05]  /*0940*/  @P4 BRA `(.L_x_12206) ;  /* 0x0000002000004947 */ /* 0x000fea0003800000 */
[----:B------:R-:W-:Y:S05]  /*0950*/  @P0 BRA `(.L_x_12207) ;  /* 0x0000005000000947 */ /* 0x000fea0003800000 */
[----:B------:R-:W-:Y:S05]  /*0960*/  BRA `(.L_x_12208) ;  /* 0x0000005000007947 */ /* 0x000fea0003800000 */
.L_x_12206:
[----:B-----5:R-:W-:Y:S01]  /*0970*/  FADD.FTZ R89, R73, R89 ;  /* 0x0000005949597221 */ /* 0x020fe20000010000 */
[----:B------:R-:W-:Y:S05]  /*0980*/  BRA `(.L_x_12207) ;  /* 0x0000002000007947 */ /* 0x000fea0003800000 */
.L_x_12205:
[----:B-----5:R-:W-:-:S04]  /*0990*/  FADD.FTZ R89, R69, R89 ;  /* 0x0000005945597221 */ /* 0x020fc80000010000 */
[----:B------:R-:W-:-:S05]  /*09a0*/  @P2 FADD.FTZ R89, R73, R89 ;  /* 0x0000005949592221 */ /* 0x000fca0000010000 */
.L_x_12207:
[----:B0-----:R-:W-:Y:S02]  /*09b0*/  MOV R77, R89 ;  /* 0x00000059004d7202 */ /* 0x001fe40000000f00 */
.L_x_12208:
[----:B------:R-:W-:Y:S05]  /*09c0*/  @P3 BRA `(.L_x_12209) ;  /* 0x0000007000003947 */ /* 0x000fea0003800000 */
[----:B------:R-:W-:-:S04]  /*09d0*/  ISETP.NE.U32.AND P4, PT, RZ, c[0x0][0x180], PT ;  /* 0x00006000ff007a0c */ /* 0x000fc80003f85070 */
[----:B------:R-:W-:-:S13]  /*09e0*/  ISETP.NE.AND.EX P4, PT, RZ, c[0x0][0x184], PT, P4 ;  /* 0x00006100ff007a0c */ /* 0x000fda0003f85340 */
[----:B------:R-:W-:Y:S05]  /*09f0*/  @P4 BRA `(.L_x_12210) ;  /* 0x0000002000004947 */ /* 0x000fea0003800000 */
[----:B------:R-:W-:Y:S05]  /*0a00*/  @P0 BRA `(.L_x_12211) ;  /* 0x0000005000000947 */ /* 0x000fea0003800000 */
[----:B------:R-:W-:Y:S05]  /*0a10*/  BRA `(.L_x_12212) ;  /* 0x0000005000007947 */ /* 0x000fea0003800000 */
.L_x_12210:
[----:B-----5:R-:W-:Y:S01]  /*0a20*/  FADD.FTZ R90, R74, R90 ;  /* 0x0000005a4a5a7221 */ /* 0x020fe20000010000 */
[----:B------:R-:W-:Y:S05]  /*0a30*/  BRA `(.L_x_12211) ;  /* 0x0000002000007947 */ /* 0x000fea0003800000 */
.L_x_12209:
[----:B-----5:R-:W-:-:S04]  /*0a40*/  FADD.FTZ R90, R70, R90 ;  /* 0x0000005a465a7221 */ /* 0x020fc80000010000 */
[----:B------:R-:W-:-:S05]  /*0a50*/  @P2 FADD.FTZ R90, R74, R90 ;  /* 0x0000005a4a5a2221 */ /* 0x000fca0000010000 */
.L_x_12211:
[----:B0-----:R-:W-:Y:S02]  /*0a60*/  MOV R78, R90 ;  /* 0x0000005a004e7202 */ /* 0x001fe40000000f00 */
.L_x_12212:
[----:B------:R-:W-:Y:S05]  /*0a70*/  @P3 BRA `(.L_x_12213) ;  /* 0x0000007000003947 */ /* 0x000fea0003800000 */
[----:B------:R-:W-:-:S04]  /*0a80*/  ISETP.NE.U32.AND P4, PT, RZ, c[0x0][0x180], PT ;  /* 0x00006000ff007a0c */ /* 0x000fc80003f85070 */
[----:B------:R-:W-:-:S13]  /*0a90*/  ISETP.NE.AND.EX P4, PT, RZ, c[0x0][0x184], PT, P4 ;  /* 0x00006100ff007a0c */ /* 0x000fda0003f85340 */
[----:B------:R-:W-:Y:S05]  /*0aa0*/  @P4 BRA `(.L_x_12214) ;  /* 0x0000002000004947 */ /* 0x000fea0003800000 */
[----:B------:R-:W-:Y:S05]  /*0ab0*/  @P0 BRA `(.L_x_12215) ;  /* 0x0000005000000947 */ /* 0x000fea0003800000 */
[----:B------:R-:W-:Y:S05]  /*0ac0*/  BRA `(.L_x_12216) ;  /* 0x0000005000007947 */ /* 0x000fea0003800000 */
.L_x_12214:
[----:B-----5:R-:W-:Y:S01]  /*0ad0*/  FADD.FTZ R91, R75, R91 ;  /* 0x0000005b4b5b7221 */ /* 0x020fe20000010000 */
[----:B------:R-:W-:Y:S05]  /*0ae0*/  BRA `(.L_x_12215) ;  /* 0x0000002000007947 */ /* 0x000fea0003800000 */
.L_x_12213:
[----:B-----5:R-:W-:-:S04]  /*0af0*/  FADD.FTZ R91, R71, R91 ;  /* 0x0000005b475b7221 */ /* 0x020fc80000010000 */
[----:B------:R-:W-:-:S05]  /*0b00*/  @P2 FADD.FTZ R91, R75, R91 ;  /* 0x0000005b4b5b2221 */ /* 0x000fca0000010000 */
.L_x_12215:
[----:B0-----:R-:W-:Y:S02]  /*0b10*/  MOV R79, R91 ;  /* 0x0000005b004f7202 */ /* 0x001fe40000000f00 */
.L_x_12216:
[----:B0-----:R-:W-:Y:S02]  /*0b20*/  @P0 LEA R80, P4, R102, c[0x0][0x188], 0x4 ;  /* 0x0000620066500a11 */ /* 0x001fe400078820ff */
[----:B------:R-:W-:Y:S02]  /*0b30*/  IADD3 R106, R114, 0x40, RZ ;  /* 0x00000040726a7810 */ /* 0x000fe40007ffe0ff */
[----:B------:R-:W-:Y:S02]  /*0b40*/  @P0 LEA.HI.X R81, R102, c[0x0][0x18c], RZ, 0x4, P4 ;  /* 0x0000630066510a11 */ /* 0x000fe400020f24ff */
[C---:B------:R-:W-:Y:S01]  /*0b50*/  @P1 LEA R82, P4, R106.reuse, c[0x0][0x178], 0x4 ;  /* 0x00005e006a521a11 */ /* 0x040fe200078820ff */
        /* <DEDUP_REMOVED lines=14> */
.L_x_12218:
[----:B-----5:R-:W-:Y:S01]  /*0c40*/  FADD.FTZ R92, R72, R92 ;  /* 0x0000005c485c7221 */ /* 0x020fe20000010000 */
[----:B------:R-:W-:Y:S05]  /*0c50*/  BRA `(.L_x_12219) ;  /* 0x0000002000007947 */ /* 0x000fea0003800000 */
.L_x_12217:
[----:B-----5:R-:W-:-:S04]  /*0c60*/  FADD.FTZ R92, R68, R92 ;  /* 0x0000005c445c7221 */ /* 0x020fc80000010000 */
[----:B------:R-:W-:-:S05]  /*0c70*/  @P2 FADD.FTZ R92, R72, R92 ;  /* 0x0000005c485c2221 */ /* 0x000fca0000010000 */
.L_x_12219:
[----:B0-----:R-:W-:Y:S02]  /*0c80*/  MOV R76, R92 ;  /* 0x0000005c004c7202 */ /* 0x001fe40000000f00 */
.L_x_12220:
[----:B------:R-:W-:Y:S05]  /*0c90*/  @P3 BRA `(.L_x_12221) ;  /* 0x0000007000003947 */ /* 0x000fea0003800000 */
[----:B------:R-:W-:-:S04]  /*0ca0*/  ISETP.NE.U32.AND P4, PT, RZ, c[0x0][0x180], PT ;  /* 0x00006000ff007a0c */ /* 0x000fc80003f85070 */
[----:B------:R-:W-:-:S13]  /*0cb0*/  ISETP.NE.AND.EX P4, PT, RZ, c[0x0][0x184], PT, P4 ;  /* 0x00006100ff007a0c */ /* 0x000fda0003f85340 */
[----:B------:R-:W-:Y:S05]  /*0cc0*/  @P4 BRA `(.L_x_12222) ;  /* 0x0000002000004947 */ /* 0x000fea0003800000 */
[----:B------:R-:W-:Y:S05]  /*0cd0*/  @P0 BRA `(.L_x_12223) ;  /* 0x0000005000000947 */ /* 0x000fea0003800000 */
[----:B------:R-:W-:Y:S05]  /*0ce0*/  BRA `(.L_x_12224) ;  /* 0x0000005000007947 */ /* 0x000fea0003800000 */
.L_x_12222:
[----:B-----5:R-:W-:Y:S01]  /*0cf0*/  FADD.FTZ R93, R73, R93 ;  /* 0x0000005d495d7221 */ /* 0x020fe20000010000 */
[----:B------:R-:W-:Y:S05]  /*0d00*/  BRA `(.L_x_12223) ;  /* 0x0000002000007947 */ /* 0x000fea0003800000 */
.L_x_12221:
[----:B-----5:R-:W-:-:S04]  /*0d10*/  FADD.FTZ R93, R69, R93 ;  /* 0x0000005d455d7221 */ /* 0x020fc80000010000 */
[----:B------:R-:W-:-:S05]  /*0d20*/  @P2 FADD.FTZ R93, R73, R93 ;  /* 0x0000005d495d2221 */ /* 0x000fca0000010000 */
.L_x_12223:
[----:B0-----:R-:W-:Y:S02]  /*0d30*/  MOV R77, R93 ;  /* 0x0000005d004d7202 */ /* 0x001fe40000000f00 */
.L_x_12224:
[----:B------:R-:W-:Y:S05]  /*0d40*/  @P3 BRA `(.L_x_12225) ;  /* 0x0000007000003947 */ /* 0x000fea0003800000 */
[----:B------:R-:W-:-:S04]  /*0d50*/  ISETP.NE.U32.AND P4, PT, RZ, c[0x0][0x180], PT ;  /* 0x00006000ff007a0c */ /* 0x000fc80003f85070 */
[----:B------:R-:W-:-:S13]  /*0d60*/  ISETP.NE.AND.EX P4, PT, RZ, c[0x0][0x184], PT, P4 ;  /* 0x00006100ff007a0c */ /* 0x000fda0003f85340 */
[----:B------:R-:W-:Y:S05]  /*0d70*/  @P4 BRA `(.L_x_12226) ;  /* 0x0000002000004947 */ /* 0x000fea0003800000 */
[----:B------:R-:W-:Y:S05]  /*0d80*/  @P0 BRA `(.L_x_12227) ;  /* 0x0000005000000947 */ /* 0x000fea0003800000 */
[----:B------:R-:W-:Y:S05]  /*0d90*/  BRA `(.L_x_12228) ;  /* 0x0000005000007947 */ /* 0x000fea0003800000 */
.L_x_12226:
[----:B-----5:R-:W-:Y:S01]  /*0da0*/  FADD.FTZ R94, R74, R94 ;  /* 0x0000005e4a5e7221 */ /* 0x020fe20000010000 */
[----:B------:R-:W-:Y:S05]  /*0db0*/  BRA `(.L_x_12227) ;  /* 0x0000002000007947 */ /* 0x000fea0003800000 */
.L_x_12225:
[----:B-----5:R-:W-:-:S04]  /*0dc0*/  FADD.FTZ R94, R70, R94 ;  /* 0x0000005e465e7221 */ /* 0x020fc80000010000 */
[----:B------:R-:W-:-:S05]  /*0dd0*/  @P2 FADD.FTZ R94, R74, R94 ;  /* 0x0000005e4a5e2221 */ /* 0x000fca0000010000 */
.L_x_12227:
[----:B0-----:R-:W-:Y:S02]  /*0de0*/  MOV R78, R94 ;  /* 0x0000005e004e7202 */ /* 0x001fe40000000f00 */
.L_x_12228:
[----:B------:R-:W-:Y:S05]  /*0df0*/  @P3 BRA `(.L_x_12229) ;  /* 0x0000007000003947 */ /* 0x000fea0003800000 */
[----:B------:R-:W-:-:S04]  /*0e00*/  ISETP.NE.U32.AND P4, PT, RZ, c[0x0][0x180], PT ;  /* 0x00006000ff007a0c */ /* 0x000fc80003f85070 */
[----:B------:R-:W-:-:S13]  /*0e10*/  ISETP.NE.AND.EX P4, PT, RZ, c[0x0][0x184], PT, P4 ;  /* 0x00006100ff007a0c */ /* 0x000fda0003f85340 */
[----:B------:R-:W-:Y:S05]  /*0e20*/  @P4 BRA `(.L_x_12230) ;  /* 0x0000002000004947 */ /* 0x000fea0003800000 */
[----:B------:R-:W-:Y:S05]  /*0e30*/  @P0 BRA `(.L_x_12231) ;  /* 0x0000005000000947 */ /* 0x000fea0003800000 */
[----:B------:R-:W-:Y:S05]  /*0e40*/  BRA `(.L_x_12232) ;  /* 0x0000005000007947 */ /* 0x000fea0003800000 */
.L_x_12230:
[----:B-----5:R-:W-:Y:S01]  /*0e50*/  FADD.FTZ R95, R75, R95 ;  /* 0x0000005f4b5f7221 */ /* 0x020fe20000010000 */
[----:B------:R-:W-:Y:S05]  /*0e60*/  BRA `(.L_x_12231) ;  /* 0x0000002000007947 */ /* 0x000fea0003800000 */
.L_x_12229:
[----:B-----5:R-:W-:-:S04]  /*0e70*/  FADD.FTZ R95, R71, R95 ;  /* 0x0000005f475f7221 */ /* 0x020fc80000010000 */
[----:B------:R-:W-:-:S05]  /*0e80*/  @P2 FADD.FTZ R95, R75, R95 ;  /* 0x0000005f4b5f2221 */ /* 0x000fca0000010000 */
.L_x_12231:
[----:B0-----:R-:W-:Y:S02]  /*0e90*/  MOV R79, R95 ;  /* 0x0000005f004f7202 */ /* 0x001fe40000000f00 */
.L_x_12232:
        /* <DEDUP_REMOVED lines=18> */
.L_x_12234:
[----:B-----5:R-:W-:Y:S01]  /*0fc0*/  FADD.FTZ R80, R72, R80 ;  /* 0x0000005048507221 */ /* 0x020fe20000010000 */
[----:B------:R-:W-:Y:S05]  /*0fd0*/  BRA `(.L_x_12235) ;  /* 0x0000002000007947 */ /* 0x000fea0003800000 */
.L_x_12233:
[----:B-----5:R-:W-:-:S04]  /*0fe0*/  FADD.FTZ R80, R68, R80 ;  /* 0x0000005044507221 */ /* 0x020fc80000010000 */
[----:B------:R-:W-:-:S05]  /*0ff0*/  @P2 FADD.FTZ R80, R72, R80 ;  /* 0x0000005048502221 */ /* 0x000fca0000010000 */
.L_x_12235:
[----:B0-----:R-:W-:Y:S02]  /*1000*/  MOV R76, R80 ;  /* 0x00000050004c7202 */ /* 0x001fe40000000f00 */
.L_x_12236:
[----:B------:R-:W-:Y:S05]  /*1010*/  @P3 BRA `(.L_x_12237) ;  /* 0x0000007000003947 */ /* 0x000fea0003800000 */
[----:B------:R-:W-:-:S04]  /*1020*/  ISETP.NE.U32.AND P1, PT, RZ, c[0x0][0x180], PT ;  /* 0x00006000ff007a0c */ /* 0x000fc80003f25070 */
[----:B------:R-:W-:-:S13]  /*1030*/  ISETP.NE.AND.EX P1, PT, RZ, c[0x0][0x184], PT, P1 ;  /* 0x00006100ff007a0c */ /* 0x000fda0003f25310 */
[----:B------:R-:W-:Y:S05]  /*1040*/  @P1 BRA `(.L_x_12238) ;  /* 0x0000002000001947 */ /* 0x000fea0003800000 */
[----:B------:R-:W-:Y:S05]  /*1050*/  @P0 BRA `(.L_x_12239) ;  /* 0x0000005000000947 */ /* 0x000fea0003800000 */
[----:B------:R-:W-:Y:S05]  /*1060*/  BRA `(.L_x_12240) ;  /* 0x0000005000007947 */ /* 0x000fea0003800000 */
.L_x_12238:
[----:B-----5:R-:W-:Y:S01]  /*1070*/  FADD.FTZ R81, R73, R81 ;  /* 0x0000005149517221 */ /* 0x020fe20000010000 */
[----:B------:R-:W-:Y:S05]  /*1080*/  BRA `(.L_x_12239) ;  /* 0x0000002000007947 */ /* 0x000fea0003800000 */
.L_x_12237:
[----:B-----5:R-:W-:-:S04]  /*1090*/  FADD.FTZ R81, R69, R81 ;  /* 0x0000005145517221 */ /* 0x020fc80000010000 */
[----:B------:R-:W-:-:S05]  /*10a0*/  @P2 FADD.FTZ R81, R73, R81 ;  /* 0x0000005149512221 */ /* 0x000fca0000010000 */
.L_x_12239:
[----:B0-----:R-:W-:Y:S02]  /*10b0*/  MOV R77, R81 ;  /* 0x00000051004d7202 */ /* 0x001fe40000000f00 */
.L_x_12240:
[----:B------:R-:W-:Y:S05]  /*10c0*/  @P3 BRA `(.L_x_12241) ;  /* 0x0000007000003947 */ /* 0x000fea0003800000 */
[----:B------:R-:W-:-:S04]  /*10d0*/  ISETP.NE.U32.AND P1, PT, RZ, c[0x0][0x180], PT ;  /* 0x00006000ff007a0c */ /* 0x000fc80003f25070 */
[----:B------:R-:W-:-:S13]  /*10e0*/  ISETP.NE.AND.EX P1, PT, RZ, c[0x0][0x184], PT, P1 ;  /* 0x00006100ff007a0c */ /* 0x000fda0003f25310 */
[----:B------:R-:W-:Y:S05]  /*10f0*/  @P1 BRA `(.L_x_12242) ;  /* 0x0000002000001947 */ /* 0x000fea0003800000 */
[----:B------:R-:W-:Y:S05]  /*1100*/  @P0 BRA `(.L_x_12243) ;  /* 0x0000005000000947 */ /* 0x000fea0003800000 */
[----:B------:R-:W-:Y:S05]  /*1110*/  BRA `(.L_x_12244) ;  /* 0x0000005000007947 */ /* 0x000fea0003800000 */
.L_x_12242:
[----:B-----5:R-:W-:Y:S01]  /*1120*/  FADD.FTZ R82, R74, R82 ;  /* 0x000000524a527221 */ /* 0x020fe20000010000 */
[----:B------:R-:W-:Y:S05]  /*1130*/  BRA `(.L_x_12243) ;  /* 0x0000002000007947 */ /* 0x000fea0003800000 */
.L_x_12241:
[----:B-----5:R-:W-:-:S04]  /*1140*/  FADD.FTZ R82, R70, R82 ;  /* 0x0000005246527221 */ /* 0x020fc80000010000 */
[----:B------:R-:W-:-:S05]  /*1150*/  @P2 FADD.FTZ R82, R74, R82 ;  /* 0x000000524a522221 */ /* 0x000fca0000010000 */
.L_x_12243:
[----:B0-----:R-:W-:Y:S02]  /*1160*/  MOV R78, R82 ;  /* 0x00000052004e7202 */ /* 0x001fe40000000f00 */
.L_x_12244:
[----:B------:R-:W-:Y:S05]  /*1170*/  @P3 BRA `(.L_x_12245) ;  /* 0x0000007000003947 */ /* 0x000fea0003800000 */
[----:B------:R-:W-:-:S04]  /*1180*/  ISETP.NE.U32.AND P1, PT, RZ, c[0x0][0x180], PT ;  /* 0x00006000ff007a0c */ /* 0x000fc80003f25070 */
[----:B------:R-:W-:-:S13]  /*1190*/  ISETP.NE.AND.EX P1, PT, RZ, c[0x0][0x184], PT, P1 ;  /* 0x00006100ff007a0c */ /* 0x000fda0003f25310 */
[----:B------:R-:W-:Y:S05]  /*11a0*/  @P1 BRA `(.L_x_12246) ;  /* 0x0000002000001947 */ /* 0x000fea0003800000 */
[----:B------:R-:W-:Y:S05]  /*11b0*/  @P0 BRA `(.L_x_12247) ;  /* 0x0000005000000947 */ /* 0x000fea0003800000 */
[----:B------:R-:W-:Y:S05]  /*11c0*/  BRA `(.L_x_12248) ;  /* 0x0000005000007947 */ /* 0x000fea0003800000 */
.L_x_12246:
[----:B-----5:R-:W-:Y:S01]  /*11d0*/  FADD.FTZ R83, R75, R83 ;  /* 0x000000534b537221 */ /* 0x020fe20000010000 */
[----:B------:R-:W-:Y:S05]  /*11e0*/  BRA `(.L_x_12247) ;  /* 0x0000002000007947 */ /* 0x000fea0003800000 */
.L_x_12245:
[----:B-----5:R-:W-:-:S04]  /*11f0*/  FADD.FTZ R83, R71, R83 ;  /* 0x0000005347537221 */ /* 0x020fc80000010000 */
[----:B------:R-:W-:-:S05]  /*1200*/  @P2 FADD.FTZ R83, R75, R83 ;  /* 0x000000534b532221 */ /* 0x000fca0000010000 */
.L_x_12247:
[----:B0-----:R-:W-:Y:S02]  /*1210*/  MOV R79, R83 ;  /* 0x00000053004f7202 */ /* 0x001fe40000000f00 */
.L_x_12248:
[----:B------:R-:W-:Y:S01]  /*1220*/  FADD.FTZ R2, RZ, R84 ;  /* 0x00000054ff027221 */ /* 0x000fe20000010000 */
[----:B------:R-:W-:Y:S01]  /*1230*/  ISETP.NE.AND P2, PT, R0, RZ, PT ;  /* 0x000000ff0000720c */ /* 0x000fe20003f45270 */
[----:B------:R-:W-:-:S04]  /*1240*/  @P0 IMAD.WIDE.U32 R96, R110, R97, c[0x0][0x188] ;  /* 0x000062006e600625 */ /* 0x000fc800078e0061 */
[----:B0-----:R-:W-:Y:S01]  /*1250*/  FADD.FTZ R99, R2, R85 ;  /* 0x0000005502637221 */ /* 0x001fe20000010000 */
[----:B------:R0:W-:Y:S03]  /*1260*/  @P0 STG.E.128 [R96.64], R76 ;  /* 0x0000004c60000986 */ /* 0x0001e6000c101d04 */
        /* <DEDUP_REMOVED lines=16> */
.L_x_12253:
        /* <DEDUP_REMOVED lines=52> */
.L_x_12254:
[----:B------:R-:W-:Y:S01]  /*16b0*/  FMUL.FTZ R98, R96, R96 ;  /* 0x0000006060627220 */ /* 0x000fe20000410000 */
[----:B------:R-:W-:Y:S01]  /*16c0*/  MOV R97, c[0x0][0x1e0] ;  /* 0x0000780000617a02 */ /* 0x000fe20000000f00 */
[----:B-1----:R-:W-:Y:S01]  /*16d0*/  FADD.FTZ R100, R100, R101 ;  /* 0x0000006564647221 */ /* 0x002fe20000010000 */
[----:B------:R-:W-:Y:S01]  /*16e0*/  ISETP.NE.AND P1, PT, RZ, UR6, PT ;  /* 0x00000006ff007c0c */ /* 0x000fe2000bf25270 */
[----:B------:R-:W-:Y:S01]  /*16f0*/  HFMA2.MMA R2, -RZ, RZ, 0, 2.384185791015625e-07 ;  /* 0x00000004ff027435 */ /* 0x000fe200000001ff */
[----:B------:R-:W-:Y:S01]  /*1700*/  MOV R111, 0x10 ;  /* 0x00000010006f7802 */ /* 0x000fe20000000f00 */
[----:B------:R-:W-:Y:S01]  /*1710*/  FFMA.FTZ R97, R100, R97, c[0x0][0x228] ;  /* 0x00008a0064617623 */ /* 0x000fe20000010061 */
[----:B------:R-:W-:Y:S02]  /*1720*/  FSEL R98, R98, RZ, P1 ;  /* 0x000000ff62627208 */ /* 0x000fe40000800000 */
[----:B------:R-:W-:Y:S01]  /*1730*/  FSEL R100, R96, RZ, !P1 ;  /* 0x000000ff60647208 */ /* 0x000fe20004800000 */
[----:B------:R-:W-:-:S04]  /*1740*/  IMAD.WIDE.U32 R116, R114, R111, c[0x0][0x208] ;  /* 0x0000820072747625 */ /* 0x000fc800078e006f */
[----:B------:R-:W-:Y:S02]  /*1750*/  FADD.FTZ R98, R97, R98 ;  /* 0x0000006261627221 */ /* 0x000fe40000010000 */
[C---:B------:R-:W-:Y:S02]  /*1760*/  FADD.FTZ R87, -R100.reuse, R87 ;  /* 0x0000005764577221 */ /* 0x040fe40000010100 */
[----:B------:R-:W-:Y:S02]  /*1770*/  @!P2 IMAD.WIDE R104, R3, R2, c[0x0][0x1a0] ;  /* 0x000068000368a625 */ /* 0x000fe400078e0202 */
[----:B------:R-:W1:Y:S02]  /*1780*/  MUFU.RSQ R98, R98 ;  /* 0x0000006200627308 */ /* 0x000e640000001400 */
[C---:B0-----:R-:W-:Y:S01]  /*1790*/  FADD.FTZ R101, -R100.reuse, R84 ;  /* 0x0000005464657221 */ /* 0x041fe20000010100 */
[----:B------:R0:W-:Y:S01]  /*17a0*/  @!P2 STG.E [R104.64], R96 ;  /* 0x000000606800a986 */ /* 0x0001e2000c101904 */
[----:B------:R-:W-:-:S02]  /*17b0*/  FADD.FTZ R99, -R100, R85 ;  /* 0x0000005564637221 */ /* 0x000fc40000010100 */
[C---:B------:R-:W-:Y:S02]  /*17c0*/  FADD.FTZ R103, -R100.reuse, R86 ;  /* 0x0000005664677221 */ /* 0x040fe40000010100 */
[C---:B------:R-:W-:Y:S02]  /*17d0*/  FADD.FTZ R121, -R100.reuse, R88 ;  /* 0x0000005864797221 */ /* 0x040fe40000010100 */
[C---:B------:R-:W-:Y:S02]  /*17e0*/  FADD.FTZ R89, -R100.reuse, R89 ;  /* 0x0000005964597221 */ /* 0x040fe40000010100 */
[C---:B------:R-:W-:Y:S02]  /*17f0*/  FADD.FTZ R107, -R100.reuse, R90 ;  /* 0x0000005a646b7221 */ /* 0x040fe40000010100 */
[----:B------:R-:W-:Y:S02]  /*1800*/  FADD.FTZ R91, -R100, R91 ;  /* 0x0000005b645b7221 */ /* 0x000fe40000010100 */
[----:B------:R-:W-:-:S04]  /*1810*/  @!P2 IMAD.WIDE R84, R3, R2, c[0x0][0x1a8] ;  /* 0x00006a000354a625 */ /* 0x000fc800078e0202 */
[----:B------:R-:W-:Y:S01]  /*1820*/  FADD.FTZ R109, -R100, R93 ;  /* 0x0000005d646d7221 */ /* 0x000fe20000010100 */
[----:B-1----:R1:W-:Y:S01]  /*1830*/  @!P2 STG.E [R84.64], R98 ;  /* 0x000000625400a986 */ /* 0x0023e2000c101904 */
[C---:B------:R-:W-:Y:S02]  /*1840*/  FMUL.FTZ R86, R98.reuse, R87 ;  /* 0x0000005762567220 */ /* 0x040fe40000410000 */
[C---:B------:R-:W-:Y:S02]  /*1850*/  FMUL.FTZ R93, R98.reuse, R101 ;  /* 0x00000065625d7220 */ /* 0x040fe40000410000 */
[C---:B------:R-:W-:Y:S02]  /*1860*/  FMUL.FTZ R88, R98.reuse, R99 ;  /* 0x0000006362587220 */ /* 0x040fe40000410000 */
[----:B------:R-:W-:Y:S02]  /*1870*/  FMUL.FTZ R103, R98, R103 ;  /* 0x0000006762677220 */ /* 0x000fe40000410000 */
[----:B------:R-:W-:-:S02]  /*1880*/  FADD.FTZ R95, -R100, R95 ;  /* 0x0000005f645f7221 */ /* 0x000fc40000010100 */
[C---:B------:R-:W-:Y:S02]  /*1890*/  FADD.FTZ R123, -R100.reuse, R80 ;  /* 0x00000050647b7221 */ /* 0x040fe40000010100 */
[C---:B------:R-:W-:Y:S02]  /*18a0*/  FADD.FTZ R125, -R100.reuse, R81 ;  /* 0x00000051647d7221 */ /* 0x040fe40000010100 */
[C---:B------:R-:W-:Y:S02]  /*18b0*/  FADD.FTZ R97, -R100.reuse, R82 ;  /* 0x0000005264617221 */ /* 0x040fe40000010100 */
[C---:B0-----:R-:W-:Y:S02]  /*18c0*/  FADD.FTZ R105, -R100.reuse, R92 ;  /* 0x0000005c64697221 */ /* 0x041fe40000010100 */
[----:B------:R-:W-:Y:S02]  /*18d0*/  FADD.FTZ R113, -R100, R94 ;  /* 0x0000005e64717221 */ /* 0x000fe40000010100 */
[----:B------:R-:W-:-:S02]  /*18e0*/  FMUL.FTZ R121, R98, R121 ;  /* 0x0000007962797220 */ /* 0x000fc40000410000 */
[C---:B------:R-:W-:Y:S02]  /*18f0*/  FMUL.FTZ R80, R98.reuse, R89 ;  /* 0x0000005962507220 */ /* 0x040fe40000410000 */
[C---:B------:R-:W-:Y:S02]  /*1900*/  FMUL.FTZ R81, R98.reuse, R107 ;  /* 0x0000006b62517220 */ /* 0x040fe40000410000 */
[----:B------:R-:W-:Y:S02]  /*1910*/  FMUL.FTZ R82, R98, R91 ;  /* 0x0000005b62527220 */ /* 0x000fe40000410000 */
[----:B------:R-:W-:Y:S02]  /*1920*/  FADD.FTZ R83, -R100, R83 ;  /* 0x0000005364537221 */ /* 0x000fe40000010100 */
[-C--:B------:R-:W-:Y:S02]  /*1930*/  FFMA.FTZ R87, R39, R86.reuse, R7 ;  /* 0x0000005627577223 */ /* 0x080fe40000010007 */
[----:B------:R-:W-:-:S02]  /*1940*/  FFMA.FTZ R91, R55, R86, R23 ;  /* 0x00000056375b7223 */ /* 0x000fc40000010017 */
[----:B------:R-:W-:Y:S02]  /*1950*/  FFMA.FTZ R86, R38, R103, R6 ;  /* 0x0000006726567223 */ /* 0x000fe40000010006 */
[-C--:B-1----:R-:W-:Y:S02]  /*1960*/  FFMA.FTZ R85, R37, R88.reuse, R5 ;  /* 0x0000005825557223 */ /* 0x082fe40000010005 */
[----:B------:R-:W-:Y:S02]  /*1970*/  FFMA.FTZ R89, R53, R88, R21 ;  /* 0x0000005835597223 */ /* 0x000fe40000010015 */
[----:B------:R-:W-:Y:S02]  /*1980*/  FFMA.FTZ R84, R36, R93, R4 ;  /* 0x0000005d24547223 */ /* 0x000fe40000010004 */
[----:B------:R-:W-:-:S03]  /*1990*/  IMAD.WIDE.U32 R114, R114, R111, c[0x0][0x210] ;  /* 0x0000840072727625 */ /* 0x000fc600078e006f */
[----:B------:R0:W-:Y:S01]  /*19a0*/  STG.E.128 [R116.64], R84 ;  /* 0x0000005474007986 */ /* 0x0001e2000c101d04 */
[----:B------:R-:W-:Y:S02]  /*19b0*/  FMUL.FTZ R112, R98, R95 ;  /* 0x0000005f62707220 */ /* 0x000fe40000410000 */
[----:B------:R-:W-:Y:S02]  /*19c0*/  FFMA.FTZ R90, R54, R103, R22 ;  /* 0x00000067365a7223 */ /* 0x000fe40000010016 */
[----:B------:R-:W-:Y:S02]  /*19d0*/  FFMA.FTZ R88, R52, R93, R20 ;  /* 0x0000005d34587223 */ /* 0x000fe40000010014 */
[----:B------:R-:W-:-:S03]  /*19e0*/  IMAD.WIDE.U32 R118, R102, R111, c[0x0][0x208] ;  /* 0x0000820066767625 */ /* 0x000fc600078e006f */
[----:B------:R1:W-:Y:S01]  /*19f0*/  STG.E.128 [R114.64], R88 ;  /* 0x0000005872007986 */ /* 0x0003e2000c101d04 */
        /* <DEDUP_REMOVED lines=9> */
[C---:B------:R-:W-:Y:S02]  /*1a90*/  FMUL.FTZ R97, R98.reuse, R97 ;  /* 0x0000006162617220 */ /* 0x040fe40000410000 */
[----:B------:R-:W-:Y:S01]  /*1aa0*/  FMUL.FTZ R98, R98, R83 ;  /* 0x0000005362627220 */ /* 0x000fe20000410000 */
[----:B------:R2:W-:Y:S01]  /*1ab0*/  STG.E.128 [R118.64], R92 ;  /* 0x0000005c76007986 */ /* 0x0005e2000c101d04 */
[----:B------:R-:W-:-:S02]  /*1ac0*/  FFMA.FTZ R83, R59, R82, R27 ;  /* 0x000000523b537223 */ /* 0x000fc4000001001b */
[----:B------:R-:W-:Y:S02]  /*1ad0*/  FFMA.FTZ R82, R58, R81, R26 ;  /* 0x000000513a527223 */ /* 0x000fe4000001001a */
[----:B------:R-:W-:Y:S02]  /*1ae0*/  FFMA.FTZ R81, R57, R80, R25 ;  /* 0x0000005039517223 */ /* 0x000fe40000010019 */
[----:B------:R-:W-:-:S04]  /*1af0*/  IMAD.WIDE.U32 R102, R102, R111, c[0x0][0x210] ;  /* 0x0000840066667625 */ /* 0x000fc800078e006f */
[----:B------:R-:W-:Y:S02]  /*1b00*/  FFMA.FTZ R80, R56, R121, R24 ;  /* 0x0000007938507223 */ /* 0x000fe40000010018 */
[-C--:B0-----:R-:W-:Y:S02]  /*1b10*/  FFMA.FTZ R84, R44, R99.reuse, R12 ;  /* 0x000000632c547223 */ /* 0x081fe4000001000c */
[----:B-1----:R-:W-:Y:S01]  /*1b20*/  FFMA.FTZ R88, R60, R99, R28 ;  /* 0x000000633c587223 */ /* 0x002fe2000001001c */
[----:B------:R0:W-:Y:S01]  /*1b30*/  STG.E.128 [R102.64], R80 ;  /* 0x0000005066007986 */ /* 0x0001e2000c101d04 */
[----:B------:R-:W-:-:S04]  /*1b40*/  IMAD.WIDE.U32 R104, R106, R111, c[0x0][0x208] ;  /* 0x000082006a687625 */ /* 0x000fc800078e006f */
[----:B------:R-:W-:Y:S02]  /*1b50*/  FFMA.FTZ R87, R47, R112, R15 ;  /* 0x000000702f577223 */ /* 0x000fe4000001000f */
[----:B------:R-:W-:Y:S02]  /*1b60*/  FFMA.FTZ R86, R46, R113, R14 ;  /* 0x000000712e567223 */ /* 0x000fe4000001000e */
[----:B------:R-:W-:Y:S02]  /*1b70*/  FFMA.FTZ R85, R45, R100, R13 ;  /* 0x000000642d557223 */ /* 0x000fe4000001000d */
[-C--:B--2---:R-:W-:Y:S02]  /*1b80*/  FFMA.FTZ R95, R51, R98.reuse, R19 ;  /* 0x00000062335f7223 */ /* 0x084fe40000010013 */
[----:B------:R-:W-:Y:S01]  /*1b90*/  FFMA.FTZ R99, R67, R98, R35 ;  /* 0x0000006243637223 */ /* 0x000fe20000010023 */
[----:B------:R0:W-:Y:S01]  /*1ba0*/  STG.E.128 [R104.64], R84 ;  /* 0x0000005468007986 */ /* 0x0001e2000c101d04 */
[----:B------:R-:W-:-:S04]  /*1bb0*/  IMAD.WIDE.U32 R106, R106, R111, c[0x0][0x210] ;  /* 0x000084006a6a7625 */ /* 0x000fc800078e006f */
[----:B------:R-:W-:Y:S02]  /*1bc0*/  FFMA.FTZ R91, R63, R112, R31 ;  /* 0x000000703f5b7223 */ /* 0x000fe4000001001f */
[----:B------:R-:W-:Y:S02]  /*1bd0*/  FFMA.FTZ R90, R62, R113, R30 ;  /* 0x000000713e5a7223 */ /* 0x000fe4000001001e */
[----:B------:R-:W-:Y:S02]  /*1be0*/  FFMA.FTZ R89, R61, R100, R29 ;  /* 0x000000643d597223 */ /* 0x000fe4000001001d */
[-C--:B------:R-:W-:Y:S02]  /*1bf0*/  FFMA.FTZ R94, R50, R97.reuse, R18 ;  /* 0x00000061325e7223 */ /* 0x080fe40000010012 */
[----:B------:R-:W-:Y:S01]  /*1c00*/  FFMA.FTZ R98, R66, R97, R34 ;  /* 0x0000006142627223 */ /* 0x000fe20000010022 */
[----:B------:R0:W-:Y:S01]  /*1c10*/  STG.E.128 [R106.64], R88 ;  /* 0x000000586a007986 */ /* 0x0001e2000c101d04 */
[----:B------:R-:W-:-:S04]  /*1c20*/  IMAD.WIDE.U32 R108, R110, R111, c[0x0][0x208] ;  /* 0x000082006e6c7625 */ /* 0x000fc800078e006f */
[-C--:B------:R-:W-:Y:S02]  /*1c30*/  FFMA.FTZ R93, R49, R96.reuse, R17 ;  /* 0x00000060315d7223 */ /* 0x080fe40000010011 */
[----:B------:R-:W-:Y:S02]  /*1c40*/  FFMA.FTZ R97, R65, R96, R33 ;  /* 0x0000006041617223 */ /* 0x000fe40000010021 */
[----:B------:R-:W-:Y:S02]  /*1c50*/  FFMA.FTZ R92, R48, R101, R16 ;  /* 0x00000065305c7223 */ /* 0x000fe40000010010 */
[----:B------:R-:W-:-:S03]  /*1c60*/  IMAD.WIDE.U32 R110, R110, R111, c[0x0][0x210] ;  /* 0x000084006e6e7625 */ /* 0x000fc600078e006f */
[----:B------:R0:W-:Y:S01]  /*1c70*/  STG.E.128 [R108.64], R92 ;  /* 0x0000005c6c007986 */ /* 0x0001e2000c101d04 */
[----:B------:R-:W-:Y:S02]  /*1c80*/  FFMA.FTZ R96, R64, R101, R32 ;  /* 0x0000006540607223 */ /* 0x000fe40000010020 */
[----:B------:R-:W-:-:S03]  /*1c90*/  IMAD R3, R2, c[0x0][0x160], R3 ;  /* 0x0000580002037a24 */ /* 0x000fc600078e0203 */
[----:B------:R0:W-:Y:S02]  /*1ca0*/  STG.E.128 [R110.64], R96 ;  /* 0x000000606e007986 */ /* 0x0001e4000c101d04 */
[----:B------:R-:W-:-:S13]  /*1cb0*/  ISETP.GE.AND P1, PT, R3, c[0x0][0x164], PT ;  /* 0x0000590003007a0c */ /* 0x000fda0003f26270 */
[----:B0----5:R-:W-:Y:S01]  /*1cc0*/  @P1 CALL.REL.NOINC `(.L_x_12251) ;  /* 0x0000001000001944 */ /* 0x021fe20003c00000 */
[----:B------:R-:W-:Y:S05]  /*1cd0*/  BRA `(.L_x_12252) ;  /* 0xffffe70000007947 */ /* 0x000fea000383ffff */
.L_x_12251:
[----:B------:R-:W-:Y:S05]  /*1ce0*/  EXIT ;  /* 0x000000000000794d */ /* 0x000fea0003800000 */
.L_x_12249:
[----:B0-----:R-:W-:Y:S01]  /*1cf0*/  HFMA2.MMA R2, -RZ, RZ, 0, 5.9604644775390625e-08 ;  /* 0x00000001ff027435 */ /* 0x001fe200000001ff */
[----:B------:R-:W-:Y:S02]  /*1d00*/  MOV R97, 0x1f ;  /* 0x0000001f00617802 */ /* 0x000fe40000000f00 */
[----:B------:R-:W-:Y:S02]  /*1d10*/  MOV R100, 0xffffffff ;  /* 0xffffffff00647802 */ /* 0x000fe40000000f00 */
[----:B------:R-:W-:Y:S02]  /*1d20*/  MOV R98, 0x1d40 ;  /* 0x00001d4000627802 */ /* 0x000fe40000000f00 */
[----:B-----5:R-:W-:Y:S05]  /*1d30*/  CALL.REL.NOINC `($__internal_73_$__cuda_sm70_shflsync_bfly_p) ;  /* 0x0000059000007944 */ /* 0x020fea0003c00000 */
[----:B01----:R-:W-:Y:S05]  /*1d40*/  BRA `(.L_x_12253) ;  /* 0xfffff62000007947 */ /* 0x003fea000383ffff */
.L_x_12250:
[----:B------:R-:W-:Y:S01]  /*1d50*/  HFMA2.MMA R2, -RZ, RZ, 0, 1.1920928955078125e-07 ;  /* 0x00000002ff027435 */ /* 0x000fe200000001ff */
[----:B------:R-:W-:Y:S02]  /*1d60*/  MOV R97, 0x1f ;  /* 0x0000001f00617802 */ /* 0x000fe40000000f00 */
[----:B------:R-:W-:Y:S02]  /*1d70*/  MOV R100, 0xffffffff ;  /* 0xffffffff00647802 */ /* 0x000fe40000000f00 */
[----:B------:R-:W-:-:S02]  /*1d80*/  MOV R98, 0x1da0 ;  /* 0x00001da000627802 */ /* 0x000fc40000000f00 */
[----:B-----5:R-:W-:Y:S05]  /*1d90*/  CALL.REL.NOINC `($__internal_73_$__cuda_sm70_shflsync_bfly_p) ;  /* 0x0000053000007944 */ /* 0x020fea0003c00000 */
[----:B01----:R-:W-:Y:S01]  /*1da0*/  FADD.FTZ R101, R101, R2 ;  /* 0x0000000265657221 */ /* 0x003fe20000010000 */
[----:B------:R-:W-:Y:S01]  /*1db0*/  HFMA2.MMA R2, -RZ, RZ, 0, 2.384185791015625e-07 ;  /* 0x00000004ff027435 */ /* 0x000fe200000001ff */
[----:B------:R-:W-:-:S02]  /*1dc0*/  MOV R97, 0x1f ;  /* 0x0000001f00617802 */ /* 0x000fc40000000f00 */
[----:B------:R-:W-:Y:S02]  /*1dd0*/  MOV R100, 0xffffffff ;  /* 0xffffffff00647802 */ /* 0x000fe40000000f00 */
[----:B------:R-:W-:Y:S02]  /*1de0*/  MOV R98, 0x1e00 ;  /* 0x00001e0000627802 */ /* 0x000fe40000000f00 */
[----:B------:R-:W-:Y:S05]  /*1df0*/  CALL.REL.NOINC `($__internal_73_$__cuda_sm70_shflsync_bfly_p) ;  /* 0x000004d000007944 */ /* 0x000fea0003c00000 */
[----:B01----:R-:W-:Y:S01]  /*1e00*/  FADD.FTZ R101, R101, R2 ;  /* 0x0000000265657221 */ /* 0x003fe20000010000 */
[----:B------:R-:W-:Y:S01]  /*1e10*/  HFMA2.MMA R2, -RZ, RZ, 0, 4.76837158203125e-07 ;  /* 0x00000008ff027435 */ /* 0x000fe200000001ff */
[----:B------:R-:W-:Y:S02]  /*1e20*/  MOV R97, 0x1f ;  /* 0x0000001f00617802 */ /* 0x000fe40000000f00 */
[----:B------:R-:W-:Y:S02]  /*1e30*/  MOV R100, 0xffffffff ;  /* 0xffffffff00647802 */ /* 0x000fe40000000f00 */
[----:B------:R-:W-:Y:S02]  /*1e40*/  MOV R98, 0x1e60 ;  /* 0x00001e6000627802 */ /* 0x000fe40000000f00 */
[----:B------:R-:W-:Y:S05]  /*1e50*/  CALL.REL.NOINC `($__internal_73_$__cuda_sm70_shflsync_bfly_p) ;  /* 0x0000047000007944 */ /* 0x000fea0003c00000 */
[----:B01----:R-:W-:Y:S01]  /*1e60*/  FADD.FTZ R101, R101, R2 ;  /* 0x0000000265657221 */ /* 0x003fe20000010000 */
[----:B------:R-:W-:Y:S01]  /*1e70*/  HFMA2.MMA R2, -RZ, RZ, 0, 9.5367431640625e-07 ;  /* 0x00000010ff027435 */ /* 0x000fe200000001ff */
[----:B------:R-:W-:-:S02]  /*1e80*/  MOV R97, 0x1f ;  /* 0x0000001f00617802 */ /* 0x000fc40000000f00 */
[----:B------:R-:W-:Y:S02]  /*1e90*/  MOV R100, 0xffffffff ;  /* 0xffffffff00647802 */ /* 0x000fe40000000f00 */
[----:B------:R-:W-:Y:S02]  /*1ea0*/  MOV R98, 0x1ec0 ;  /* 0x00001ec000627802 */ /* 0x000fe40000000f00 */
[----:B------:R-:W-:Y:S05]  /*1eb0*/  CALL.REL.NOINC `($__internal_73_$__cuda_sm70_shflsync_bfly_p) ;  /* 0x0000041000007944 */ /* 0x000fea0003c00000 */
[----:B-1----:R-:W-:Y:S01]  /*1ec0*/  FADD.FTZ R2, R101, R2 ;  /* 0x0000000265027221 */ /* 0x002fe20000010000 */
[----:B0-----:R-:W-:Y:S02]  /*1ed0*/  MOV R100, 0xffffffff ;  /* 0xffffffff00647802 */ /* 0x001fe40000000f00 */
[----:B------:R-:W-:Y:S01]  /*1ee0*/  MOV R98, 0x2130 ;  /* 0x0000213000627802 */ /* 0x000fe20000000f00 */
        /* <DEDUP_REMOVED lines=32> */
[----:B------:R-:W-:Y:S01]  /*20f0*/  FFMA.FTZ R101, R97, R97, R2 ;  /* 0x0000006161657223 */ /* 0x000fe20000010002 */
[----:B------:R-:W-:Y:S01]  /*2100*/  HFMA2.MMA R2, -RZ, RZ, 0, 5.9604644775390625e-08 ;  /* 0x00000001ff027435 */ /* 0x000fe200000001ff */
[----:B------:R-:W-:-:S05]  /*2110*/  MOV R97, 0x1f ;  /* 0x0000001f00617802 */ /* 0x000fca0000000f00 */
[----:B------:R-:W-:Y:S05]  /*2120*/  CALL.REL.NOINC `($__internal_73_$__cuda_sm70_shflsync_bfly_p) ;  /* 0x000001a000007944 */ /* 0x000fea0003c00000 */
[----:B01----:R-:W-:Y:S01]  /*2130*/  FADD.FTZ R101, R101, R2 ;  /* 0x0000000265657221 */ /* 0x003fe20000010000 */
[----:B------:R-:W-:Y:S01]  /*2140*/  HFMA2.MMA R2, -RZ, RZ, 0, 1.1920928955078125e-07 ;  /* 0x00000002ff027435 */ /* 0x000fe200000001ff */
[----:B------:R-:W-:Y:S02]  /*2150*/  MOV R97, 0x1f ;  /* 0x0000001f00617802 */ /* 0x000fe40000000f00 */
[----:B------:R-:W-:Y:S02]  /*2160*/  MOV R100, 0xffffffff ;  /* 0xffffffff00647802 */ /* 0x000fe40000000f00 */
[----:B------:R-:W-:Y:S02]  /*2170*/  MOV R98, 0x2190 ;  /* 0x0000219000627802 */ /* 0x000fe40000000f00 */
[----:B------:R-:W-:Y:S05]  /*2180*/  CALL.REL.NOINC `($__internal_73_$__cuda_sm70_shflsync_bfly_p) ;  /* 0x0000014000007944 */ /* 0x000fea0003c00000 */
        /* <DEDUP_REMOVED lines=18> */
[----:B01----:R-:W-:Y:S01]  /*22b0*/  MOV R100, R2 ;  /* 0x0000000200647202 */ /* 0x003fe20000000f00 */
[----:B------:R-:W-:Y:S05]  /*22c0*/  BRA `(.L_x_12254) ;  /* 0xfffff3e000007947 */ /* 0x000fea000383ffff */
        .weak           $__internal_73_$__cuda_sm70_shflsync_bfly_p
        .type           $__internal_73_$__cuda_sm70_shflsync_bfly_p,@function
        .size           $__internal_73_$__cuda_sm70_shflsync_bfly_p,(.L_x_13613 - $__internal_73_$__cuda_sm70_shflsync_bfly_p)
$__internal_73_$__cuda_sm70_shflsync_bfly_p:
[----:B------:R-:W-:Y:S01]  /*22d0*/  HFMA2.MMA R99, -RZ, RZ, 0, 0 ;  /* 0x00000000ff637435 */ /* 0x000fe200000001ff */
[----:B------:R-:W-:Y:S04]  /*22e0*/  WARPSYNC R100 ;  /* 0x0000006400007348 */ /* 0x000fe80003800000 */
[----:B------:R0:W1:Y:S01]  /*22f0*/  SHFL.BFLY PT, R2, R101, R2, R97 ;  /* 0x0c00000265027389 */ /* 0x00006200000e0061 */
[----:B------:R-:W-:Y:S05]  /*2300*/  RET.REL.NODEC R98 `(_ZN10layer_norm31ln_parallel_residual_fwd_kernelINS_13Kernel_traitsIfffffjLj512ELj1ELj4ELj1ELj16ENS_18Kernel_traits_baseILj512EfffffjLj128EEEEELb0ELb0ELb1EEEvNS_9FwdParamsE) ;  /* 0xffffdcf062007950 */ /* 0x000fea0003c3ffff */
.L_x_12255:
        /* <DEDUP_REMOVED lines=15> */
.L_x_13613:


//--------------------- .text._ZN10layer_norm31ln_parallel_residual_fwd_kernelINS_13Kernel_traitsIfffffjLj512ELj1ELj4ELj1ELj16ENS_18Kernel_traits_baseILj512EfffffjLj128EEEEELb0ELb1ELb0EEEvNS_9FwdParamsE --------------------------
	.section	.text._ZN10layer_norm31ln_parallel_residual_fwd_kernelINS_13Kernel_traitsIfffffjLj512ELj1ELj4ELj1ELj16ENS_18Kernel_traits_baseILj512EfffffjLj128EEEEELb0ELb1ELb0EEEvNS_9FwdParamsE,"ax",@progbits
	.sectioninfo	@"SHI_REGISTERS=76"
	.align	128
        .global         _ZN10layer_norm31ln_parallel_residual_fwd_kernelINS_13Kernel_traitsIfffffjLj512ELj1ELj4ELj1ELj16ENS_18Kernel_traits_baseILj512EfffffjLj128EEEEELb0ELb1ELb0EEEvNS_9FwdParamsE
        .type           _ZN10layer_norm31ln_parallel_residual_fwd_kernelINS_13Kernel_traitsIfffffjLj512ELj1ELj4ELj1ELj16ENS_18Kernel_traits_baseILj512EfffffjLj128EEEEELb0ELb1ELb0EEEvNS_9FwdParamsE,@function
        .size           _ZN10layer_norm31ln_parallel_residual_fwd_kernelINS_13Kernel_traitsIfffffjLj512ELj1ELj4ELj1ELj16ENS_18Kernel_traits_baseILj512EfffffjLj128EEEEELb0ELb1ELb0EEEvNS_9FwdParamsE,(.L_x_13614 - _ZN10layer_norm31ln_parallel_residual_fwd_kernelINS_13Kernel_traitsIfffffjLj512ELj1ELj4ELj1ELj16ENS_18Kernel_traits_baseILj512EfffffjLj128EEEEELb0ELb1ELb0EEEvNS_9FwdParamsE)
        .other          _ZN10layer_norm31ln_parallel_residual_fwd_kernelINS_13Kernel_traitsIfffffjLj512ELj1ELj4ELj1ELj16ENS_18Kernel_traits_baseILj512EfffffjLj128EEEEELb0ELb1ELb0EEEvNS_9FwdParamsE,@"STO_CUDA_ENTRY STV_DEFAULT"
_ZN10layer_norm31ln_parallel_residual_fwd_kernelINS_13Kernel_traitsIfffffjLj512ELj1ELj4ELj1ELj16ENS_18Kernel_traits_baseILj512EfffffjLj128EEEEELb0ELb1ELb0EEEvNS_9FwdParamsE:
.text._ZN10layer_norm31ln_parallel_residual_fwd_kernelINS_13Kernel_traitsIfffffjLj512ELj1ELj4ELj1ELj16ENS_18Kernel_traits_baseILj512EfffffjLj128EEEEELb0ELb1ELb0EEEvNS_9FwdParamsE:
        /* <DEDUP_REMOVED lines=15> */
[----:B------:R-:W-:Y:S02]  /*00f0*/  ISETP.GE.U32.AND P2, PT, R0, 0x80, PT ;  /* 0x000000800000780c */ /* 0x000fe40003f46070 */
[----:B------:R-:W-:Y:S02]  /*0100*/  P2R R3, PR, RZ, 0x20 ;  /* 0x00000020ff037803 */ /* 0x000fe40000000000 */
[----:B------:R-:W-:-:S03]  /*0110*/  LOP3.LUT R28, R28, 0x1f, RZ, 0xc0, !PT ;  /* 0x0000001f1c1c7812 */ /* 0x000fc600078ec0ff */
[----:B------:R-:W-:Y:S05]  /*0120*/  @!P0 BRA `(.L_x_12257) ;  /* 0x000000b000008947 */ /* 0x000fea0003800000 */
[----:B------:R-:W-:Y:S01]  /*0130*/  ISETP.NE.U32.AND P3, PT, RZ, c[0x0][0x218], PT ;  /* 0x00008600ff007a0c */ /* 0x000fe20003f65070 */
[----:B------:R-:W-:Y:S01]  /*0140*/  IMAD.MOV.U32 R9, RZ, RZ, 0x10 ;  /* 0x00000010ff097424 */ /* 0x000fe200078e00ff */
[----:B------:R-:W-:Y:S01]  /*0150*/  CS2R R6, SRZ ;  /* 0x0000000000067805 */ /* 0x000fe2000001ff00 */
[----:B------:R-:W-:Y:S01]  /*0160*/  CS2R R4, SRZ ;  /* 0x0000000000047805 */ /* 0x000fe2000001ff00 */
[----:B------:R-:W-:Y:S01]  /*0170*/  ISETP.NE.AND.EX P3, PT, RZ, c[0x0][0x21c], PT, P3 ;  /* 0x00008700ff007a0c */ /* 0x000fe20003f65330 */
[----:B------:R-:W-:-:S06]  /*0180*/  IMAD.WIDE.U32 R8, R28, R9, c[0x0][0x1b0] ;  /* 0x00006c001c087625 */ /* 0x000fcc00078e0009 */
[----:B------:R-:W5:Y:S06]  /*0190*/  LDG.E.128 R8, [R8.64] ;  /* 0x0000000408087981 */ /* 0x000f6c000c1e1d00 */
[----:B------:R-:W-:-:S04]  /*01a0*/  @P3 LEA R2, P4, R28, c[0x0][0x218], 0x4 ;  /* 0x000086001c023a11 */ /* 0x000fc800078820ff */
[----:B------:R-:W-:-:S05]  /*01b0*/  @P3 LEA.HI.X R3, R28, c[0x0][0x21c], RZ, 0x4, P4 ;  /* 0x000087001c033a11 */ /* 0x000fca00020f24ff */
[----:B------:R0:W5:Y:S01]  /*01c0*/  @P3 LDG.E.128 R4, [R2.64] ;  /* 0x0000000402043981 */ /* 0x000162000c1e1d00 */
[----:B------:R-:W-:-:S03]  /*01d0*/  LOP3.LUT R28, R28, 0x20, RZ, 0xfc, !PT ;  /* 0x000000201c1c7812 */ /* 0x000fc600078efcff */
.L_x_12257:
[----:B------:R-:W-:Y:S05]  /*01e0*/  BSYNC B0 ;  /* 0x0000000000007941 */ /* 0x000fea0003800000 */
.L_x_12256:
[----:B------:R-:W-:Y:S01]  /*01f0*/  BSSY B0, `(.L_x_12258) ;  /* 0x000000d000007945 */ /* 0x000fe20003800000 */
[----:B------:R-:W-:Y:S05]  /*0200*/  @!P5 BRA `(.L_x_12259) ;  /* 0x000000b00000d947 */ /* 0x000fea0003800000 */
[----:B------:R-:W-:Y:S01]  /*0210*/  ISETP.NE.U32.AND P3, PT, RZ, c[0x0][0x218], PT ;  /* 0x00008600ff007a0c */ /* 0x000fe20003f65070 */
[----:B------:R-:W-:Y:S01]  /*0220*/  HFMA2.MMA R17, -RZ, RZ, 0, 9.5367431640625e-07 ;  /* 0x00000010ff117435 */ /* 0x000fe200000001ff */
[----:B------:R-:W-:Y:S01]  /*0230*/  CS2R R14, SRZ ;  /* 0x00000000000e7805 */ /* 0x000fe2000001ff00 */
[----:B------:R-:W-:Y:S01]  /*0240*/  CS2R R12, SRZ ;  /* 0x00000000000c7805 */ /* 0x000fe2000001ff00 */
[----:B------:R-:W-:-:S07]  /*0250*/  ISETP.NE.AND.EX P3, PT, RZ, c[0x0][0x21c], PT, P3 ;  /* 0x00008700ff007a0c */ /* 0x000fce0003f65330 */
[----:B------:R-:W-:-:S06]  /*0260*/  IMAD.WIDE.U32 R16, R28, R17, c[0x0][0x1b0] ;  /* 0x00006c001c107625 */ /* 0x000fcc00078e0011 */
[C---:B0-----:R-:W-:Y:S01]  /*0270*/  @P3 LEA R2, P4, R28.reuse, c[0x0][0x218], 0x4 ;  /* 0x000086001c023a11 */ /* 0x041fe200078820ff */
[----:B------:R-:W5:Y:S03]  /*0280*/  LDG.E.128 R16, [R16.64] ;  /* 0x0000000410107981 */ /* 0x000f66000c1e1d00 */
[----:B------:R-:W-:-:S05]  /*0290*/  @P3 LEA.HI.X R3, R28, c[0x0][0x21c], RZ, 0x4, P4 ;  /* 0x000087001c033a11 */ /* 0x000fca00020f24ff */
[----:B------:R0:W5:Y:S01]  /*02a0*/  @P3 LDG.E.128 R12, [R2.64] ;  /* 0x00000004020c3981 */ /* 0x000162000c1e1d00 */
[----:B------:R-:W-:-:S03]  /*02b0*/  IADD3 R28, R28, 0x20, RZ ;  /* 0x000000201c1c7810 */ /* 0x000fc60007ffe0ff */
.L_x_12259:
[----:B------:R-:W-:Y:S05]  /*02c0*/  BSYNC B0 ;  /* 0x0000000000007941 */ /* 0x000fea0003800000 */
.L_x_12258:
[----:B------:R-:W-:Y:S01]  /*02d0*/  BSSY B0, `(.L_x_12260) ;  /* 0x000000d000007945 */ /* 0x000fe20003800000 */
[----:B------:R-:W-:Y:S05]  /*02e0*/  @!P1 BRA `(.L_x_12261) ;  /* 0x000000b000009947 */ /* 0x000fea0003800000 */
[----:B------:R-:W-:Y:S01]  /*02f0*/  ISETP.NE.U32.AND P3, PT, RZ, c[0x0][0x218], PT ;  /* 0x00008600ff007a0c */ /* 0x000fe20003f65070 */
[----:B------:R-:W-:Y:S01]  /*0300*/  CS2R R22, SRZ ;  /* 0x0000000000167805 */ /* 0x000fe2000001ff00 */
[----:B------:R-:W-:Y:S01]  /*0310*/  MOV R25, 0x10 ;  /* 0x0000001000197802 */ /* 0x000fe20000000f00 */
[----:B------:R-:W-:Y:S01]  /*0320*/  CS2R R20, SRZ ;  /* 0x0000000000147805 */ /* 0x000fe2000001ff00 */
[----:B------:R-:W-:-:S03]  /*0330*/  ISETP.NE.AND.EX P3, PT, RZ, c[0x0][0x21c], PT, P3 ;  /* 0x00008700ff007a0c */ /* 0x000fc60003f65330 */
[----:B------:R-:W-:-:S06]  /*0340*/  IMAD.WIDE.U32 R24, R28, R25, c[0x0][0x1b0] ;  /* 0x00006c001c187625 */ /* 0x000fcc00078e0019 */
[----:B------:R-:W5:Y:S04]  /*0350*/  LDG.E.128 R24, [R24.64] ;  /* 0x0000000418187981 */ /* 0x000f68000c1e1d00 */
[----:B0-----:R-:W-:-:S04]  /*0360*/  @P3 LEA R2, P4, R28, c[0x0][0x218], 0x4 ;  /* 0x000086001c023a11 */ /* 0x001fc800078820ff */
[----:B------:R-:W-:-:S05]  /*0370*/  @P3 LEA.HI.X R3, R28, c[0x0][0x21c], RZ, 0x4, P4 ;  /* 0x000087001c033a11 */ /* 0x000fca00020f24ff */
[----:B------:R0:W5:Y:S01]  /*0380*/  @P3 LDG.E.128 R20, [R2.64] ;  /* 0x0000000402143981 */ /* 0x000162000c1e1d00 */
[----:B------:R-:W-:-:S03]  /*0390*/  IADD3 R28, R28, 0x20, RZ ;  /* 0x000000201c1c7810 */ /* 0x000fc60007ffe0ff */
.L_x_12261:
[----:B------:R-:W-:Y:S05]  /*03a0*/  BSYNC B0 ;  /* 0x0000000000007941 */ /* 0x000fea0003800000 */
.L_x_12260:
[----:B------:R-:W-:Y:S01]  /*03b0*/  BSSY B0, `(.L_x_12262) ;  /* 0x000000c000007945 */ /* 0x000fe20003800000 */
[----:B------:R-:W-:Y:S05]  /*03c0*/  @!P2 BRA `(.L_x_12263) ;  /* 0x000000a00000a947 */ /* 0x000fea0003800000 */
[----:B------:R-:W-:Y:S01]  /*03d0*/  ISETP.NE.U32.AND P3, PT, RZ, c[0x0][0x218], PT ;  /* 0x00008600ff007a0c */ /* 0x000fe20003f65070 */
[----:B------:R-:W-:Y:S01]  /*03e0*/  HFMA2.MMA R33, -RZ, RZ, 0, 9.5367431640625e-07 ;  /* 0x00000010ff217435 */ /* 0x000fe200000001ff */
[----:B------:R-:W-:Y:S02]  /*03f0*/  CS2R R30, SRZ ;  /* 0x00000000001e7805 */ /* 0x000fe4000001ff00 */
[----:B------:R-:W-:-:S07]  /*0400*/  ISETP.NE.AND.EX P3, PT, RZ, c[0x0][0x21c], PT, P3 ;  /* 0x00008700ff007a0c */ /* 0x000fce0003f65330 */
[----:B------:R-:W-:-:S06]  /*0410*/  IMAD.WIDE.U32 R32, R28, R33, c[0x0][0x1b0] ;  /* 0x00006c001c207625 */ /* 0x000fcc00078e0021 */
[C---:B0-----:R-:W-:Y:S01]  /*0420*/  @P3 LEA R2, P4, R28.reuse, c[0x0][0x218], 0x4 ;  /* 0x000086001c023a11 */ /* 0x041fe200078820ff */
[----:B------:R-:W5:Y:S03]  /*0430*/  LDG.E.128 R32, [R32.64] ;  /* 0x0000000420207981 */ /* 0x000f66000c1e1d00 */
[----:B------:R-:W-:Y:S02]  /*0440*/  @P3 LEA.HI.X R3, R28, c[0x0][0x21c], RZ, 0x4, P4 ;  /* 0x000087001c033a11 */ /* 0x000fe400020f24ff */
[----:B------:R-:W-:-:S06]  /*0450*/  CS2R R28, SRZ ;  /* 0x00000000001c7805 */ /* 0x000fcc000001ff00 */
[----:B------:R0:W5:Y:S02]  /*0460*/  @P3 LDG.E.128 R28, [R2.64] ;  /* 0x00000004021c3981 */ /* 0x000164000c1e1d00 */
.L_x_12263:
[----:B------:R-:W-:Y:S05]  /*0470*/  BSYNC B0 ;  /* 0x0000000000007941 */ /* 0x000fea0003800000 */
.L_x_12262:
[----:B------:R-:W-:Y:S01]  /*0480*/  ISETP.GE.AND P3, PT, R36, c[0x0][0x164], PT ;  /* 0x0000590024007a0c */ /* 0x000fe20003f66270 */
[----:B------:R-:W-:Y:S02]  /*0490*/  ULDC.64 UR6, c[0x0][0x180] ;  /* 0x0000600000067ab9 */ /* 0x000fe40000000a00 */
[----:B------:R-:W-:Y:S02]  /*04a0*/  ULDC.64 UR8, c[0x0][0x178] ;  /* 0x00005e0000087ab9 */ /* 0x000fe40000000a00 */
[----:B------:R-:W-:-:S04]  /*04b0*/  ULOP3.LUT UP0, URZ, UR6, UR8, URZ, 0xfc, !UPT ;  /* 0x00000008063f7292 */ /* 0x000fc8000f80fc3f */
[----:B------:R-:W-:-:S04]  /*04c0*/  ULOP3.LUT UP0, URZ, UR7, UR9, URZ, 0xfc, UP0 ;  /* 0x00000009073f7292 */ /* 0x000fc8000800fc3f */
[----:B------:R-:W-:Y:S08]  /*04d0*/  @P3 EXIT ;  /* 0x000000000000394d */ /* 0x000ff00003800000 */
[----:B0-----:R-:W-:Y:S01]  /*04e0*/  IMAD.MOV.U32 R2, RZ, RZ, R36 ;  /* 0x000000ffff027224 */ /* 0x001fe200078e0024 */
[----:B------:R-:W-:Y:S02]  /*04f0*/  ULDC.U8 UR6, c[0x0][0x1f0] ;  /* 0x00007c0000067ab9 */ /* 0x000fe40000000000 */
.L_x_12347:
        /* <DEDUP_REMOVED lines=31> */
.L_x_12267:
[----:B-----5:R-:W-:Y:S01]  /*06f0*/  FADD.FTZ R36, R44, R36 ;  /* 0x000000242c247221 */ /* 0x020fe20000010000 */
[----:B------:R-:W-:Y:S05]  /*0700*/  BRA `(.L_x_12268) ;  /* 0x0000002000007947 */ /* 0x000fea0003800000 */
.L_x_12266:
[----:B0----5:R-:W-:-:S04]  /*0710*/  FADD.FTZ R36, R40, R36 ;  /* 0x0000002428247221 */ /* 0x021fc80000010000 */
[----:B------:R-:W-:-:S05]  /*0720*/  @P3 FADD.FTZ R36, R44, R36 ;  /* 0x000000242c243221 */ /* 0x000fca0000010000 */
.L_x_12268:
[----:B-----5:R-:W-:Y:S02]  /*0730*/  MOV R48, R36 ;  /* 0x0000002400307202 */ /* 0x020fe40000000f00 */
.L_x_12269:
[----:B------:R-:W-:Y:S05]  /*0740*/  @P4 BRA `(.L_x_12270) ;  /* 0x0000008000004947 */ /* 0x000fea0003800000 */
[----:B------:R-:W-:-:S04]  /*0750*/  ISETP.NE.U32.AND P5, PT, RZ, c[0x0][0x180], PT ;  /* 0x00006000ff007a0c */ /* 0x000fc80003fa5070 */
[----:B------:R-:W-:-:S13]  /*0760*/  ISETP.NE.AND.EX P5, PT, RZ, c[0x0][0x184], PT, P5 ;  /* 0x00006100ff007a0c */ /* 0x000fda0003fa5350 */
[----:B------:R-:W-:Y:S05]  /*0770*/  @P5 BRA `(.L_x_12271) ;  /* 0x0000003000005947 */ /* 0x000fea0003800000 */
[----:B------:R-:W-:-:S13]  /*0780*/  PLOP3.LUT P5, PT, PT, PT, UP0, 0x80, 0x0 ;  /* 0x000000000000781c */ /* 0x000fda0003faf008 */
[----:B------:R-:W-:Y:S05]  /*0790*/  @P5 BRA `(.L_x_12272) ;  /* 0x0000005000005947 */ /* 0x000fea0003800000 */
[----:B------:R-:W-:Y:S05]  /*07a0*/  BRA `(.L_x_12273) ;  /* 0x0000005000007947 */ /* 0x000fea0003800000 */
.L_x_12271:
[----:B-----5:R-:W-:Y:S01]  /*07b0*/  FADD.FTZ R37, R45, R37 ;  /* 0x000000252d257221 */ /* 0x020fe20000010000 */
[----:B------:R-:W-:Y:S05]  /*07c0*/  BRA `(.L_x_12272) ;  /* 0x0000002000007947 */ /* 0x000fea0003800000 */
.L_x_12270:
[----:B-----5:R-:W-:-:S04]  /*07d0*/  FADD.FTZ R37, R41, R37 ;  /* 0x0000002529257221 */ /* 0x020fc80000010000 */
[----:B------:R-:W-:-:S04]  /*07e0*/  @P3 FADD.FTZ R37, R45, R37 ;  /* 0x000000252d253221 */ /* 0x000fc80000010000 */
.L_x_12272:
[----:B-----5:R-:W-:-:S03]  /*07f0*/  IMAD.MOV.U32 R49, RZ, RZ, R37 ;  /* 0x000000ffff317224 */ /* 0x020fc600078e0025 */
.L_x_12273:
[----:B------:R-:W-:Y:S05]  /*0800*/  @P4 BRA `(.L_x_12274) ;  /* 0x0000008000004947 */ /* 0x000fea0003800000 */
[----:B------:R-:W-:-:S04]  /*0810*/  ISETP.NE.U32.AND P5, PT, RZ, c[0x0][0x180], PT ;  /* 0x00006000ff007a0c */ /* 0x000fc80003fa5070 */
[----:B------:R-:W-:-:S13]  /*0820*/  ISETP.NE.AND.EX P5, PT, RZ, c[0x0][0x184], PT, P5 ;  /* 0x00006100ff007a0c */ /* 0x000fda0003fa5350 */
[----:B------:R-:W-:Y:S05]  /*0830*/  @P5 BRA `(.L_x_12275) ;  /* 0x0000003000005947 */ /* 0x000fea0003800000 */
[----:B------:R-:W-:-:S13]  /*0840*/  PLOP3.LUT P5, PT, PT, PT, UP0, 0x80, 0x0 ;  /* 0x000000000000781c */ /* 0x000fda0003faf008 */
[----:B------:R-:W-:Y:S05]  /*0850*/  @P5 BRA `(.L_x_12276) ;  /* 0x0000005000005947 */ /* 0x000fea0003800000 */
[----:B------:R-:W-:Y:S05]  /*0860*/  BRA `(.L_x_12277) ;  /* 0x0000005000007947 */ /* 0x000fea0003800000 */
.L_x_12275:
[----:B-----5:R-:W-:Y:S01]  /*0870*/  FADD.FTZ R38, R46, R38 ;  /* 0x000000262e267221 */ /* 0x020fe20000010000 */
[----:B------:R-:W-:Y:S05]  /*0880*/  BRA `(.L_x_12276) ;  /* 0x0000002000007947 */ /* 0x000fea0003800000 */
.L_x_12274:
[----:B-----5:R-:W-:-:S04]  /*0890*/  FADD.FTZ R38, R42, R38 ;  /* 0x000000262a267221 */ /* 0x020fc80000010000 */
[----:B------:R-:W-:-:S05]  /*08a0*/  @P3 FADD.FTZ R38, R46, R38 ;  /* 0x000000262e263221 */ /* 0x000fca0000010000 */
.L_x_12276:
[----:B-----5:R-:W-:Y:S02]  /*08b0*/  MOV R50, R38 ;  /* 0x0000002600327202 */ /* 0x020fe40000000f00 */
.L_x_12277:
[----:B------:R-:W-:Y:S05]  /*08c0*/  @P4 BRA `(.L_x_12278) ;  /* 0x0000008000004947 */ /* 0x000fea0003800000 */
[----:B------:R-:W-:-:S04]  /*08d0*/  ISETP.NE.U32.AND P3, PT, RZ, c[0x0][0x180], PT ;  /* 0x00006000ff007a0c */ /* 0x000fc80003f65070 */
[----:B------:R-:W-:-:S13]  /*08e0*/  ISETP.NE.AND.EX P3, PT, RZ, c[0x0][0x184], PT, P3 ;  /* 0x00006100ff007a0c */ /* 0x000fda0003f65330 */
[----:B------:R-:W-:Y:S05]  /*08f0*/  @P3 BRA `(.L_x_12279) ;  /* 0x0000003000003947 */ /* 0x000fea0003800000 */
[----:B------:R-:W-:-:S13]  /*0900*/  PLOP3.LUT P3, PT, PT, PT, UP0, 0x80, 0x0 ;  /* 0x000000000000781c */ /* 0x000fda0003f6f008 */
[----:B------:R-:W-:Y:S05]  /*0910*/  @P3 BRA `(.L_x_12280) ;  /* 0x0000005000003947 */ /* 0x000fea0003800000 */
[----:B------:R-:W-:Y:S05]  /*0920*/  BRA `(.L_x_12281) ;  /* 0x0000005000007947 */ /* 0x000fea0003800000 */
.L_x_12279:
[----:B-----5:R-:W-:Y:S01]  /*0930*/  FADD.FTZ R39, R47, R39 ;  /* 0x000000272f277221 */ /* 0x020fe20000010000 */
[----:B------:R-:W-:Y:S05]  /*0940*/  BRA `(.L_x_12280) ;  /* 0x0000002000007947 */ /* 0x000fea0003800000 */
.L_x_12278:
[----:B-----5:R-:W-:-:S04]  /*0950*/  FADD.FTZ R39, R43, R39 ;  /* 0x000000272b277221 */ /* 0x020fc80000010000 */
[----:B------:R-:W-:-:S05]  /*0960*/  @P3 FADD.FTZ R39, R47, R39 ;  /* 0x000000272f273221 */ /* 0x000fca0000010000 */
.L_x_12280:
[----:B-----5:R-:W-:Y:S02]  /*0970*/  MOV R51, R39 ;  /* 0x0000002700337202 */ /* 0x020fe40000000f00 */
.L_x_12281:
        /* <DEDUP_REMOVED lines=8> */
.L_x_12265:
[----:B------:R-:W-:Y:S05]  /*0a00*/  BSYNC B0 ;  /* 0x0000000000007941 */ /* 0x000fea0003800000 */
.L_x_12264:
[----:B------:R-:W-:Y:S01]  /*0a10*/  ISETP.GE.U32.AND P3, PT, R0, 0x40, PT ;  /* 0x000000400000780c */ /* 0x000fe20003f66070 */
[----:B------:R-:W-:-:S12]  /*0a20*/  BSSY B0, `(.L_x_12282) ;  /* 0x0000049000007945 */ /* 0x000fd80003800000 */
[----:B------:R-:W-:Y:S05]  /*0a30*/  @!P3 BRA `(.L_x_12283) ;  /* 0x000004700000b947 */ /* 0x000fea0003800000 */
[----:B------:R-:W-:Y:S01]  /*0a40*/  ISETP.NE.U32.AND P4, PT, RZ, c[0x0][0x178], PT ;  /* 0x00005e00ff007a0c */ /* 0x000fe20003f85070 */
[----:B------:R-:W-:Y:S01]  /*0a50*/  HFMA2.MMA R52, -RZ, RZ, 0, 9.5367431640625e-07 ;  /* 0x00000010ff347435 */ /* 0x000fe200000001ff */
[----:B------:R-:W-:Y:S02]  /*0a60*/  ISETP.NE.U32.AND P3, PT, RZ, c[0x0][0x180], PT ;  /* 0x00006000ff007a0c */ /* 0x000fe40003f65070 */
[----:B------:R-:W-:Y:S02]  /*0a70*/  ISETP.NE.AND.EX P4, PT, RZ, c[0x0][0x17c], PT, P4 ;  /* 0x00005f00ff007a0c */ /* 0x000fe40003f85340 */
[----:B------:R-:W-:-:S05]  /*0a80*/  ISETP.NE.AND.EX P3, PT, RZ, c[0x0][0x184], PT, P3 ;  /* 0x00006100ff007a0c */ /* 0x000fca0003f65330 */
[----:B------:R-:W-:-:S06]  /*0a90*/  IMAD.WIDE.U32 R52, R65, R52, c[0x0][0x170] ;  /* 0x00005c0041347625 */ /* 0x000fcc00078e0034 */
[C---:B0-----:R-:W-:Y:S01]  /*0aa0*/  @P4 LEA R66, P5, R65.reuse, c[0x0][0x178], 0x4 ;  /* 0x00005e0041424a11 */ /* 0x041fe200078a20ff */
[----:B------:R-:W5:Y:S03]  /*0ab0*/  LDG.E.128 R52, [R52.64] ;  /* 0x0000000434347981 */ /* 0x000f66000c1e1d00 */
[C---:B------:R-:W-:Y:S02]  /*0ac0*/  @P4 LEA.HI.X R67, R65.reuse, c[0x0][0x17c], RZ, 0x4, P5 ;  /* 0x00005f0041434a11 */ /* 0x040fe400028f24ff */
[----:B------:R-:W-:-:S03]  /*0ad0*/  @P3 LEA R68, P5, R65, c[0x0][0x180], 0x4 ;  /* 0x0000600041443a11 */ /* 0x000fc600078a20ff */
        /* <DEDUP_REMOVED lines=12> */
.L_x_12285:
[----:B-----5:R-:W-:Y:S01]  /*0ba0*/  FADD.FTZ R52, R44, R52 ;  /* 0x000000342c347221 */ /* 0x020fe20000010000 */
[----:B------:R-:W-:Y:S05]  /*0bb0*/  BRA `(.L_x_12286) ;  /* 0x0000002000007947 */ /* 0x000fea0003800000 */
.L_x_12284:
[----:B0----5:R-:W-:-:S04]  /*0bc0*/  FADD.FTZ R52, R40, R52 ;  /* 0x0000003428347221 */ /* 0x021fc80000010000 */
[----:B------:R-:W-:-:S04]  /*0bd0*/  @P3 FADD.FTZ R52, R44, R52 ;  /* 0x000000342c343221 */ /* 0x000fc80000010000 */
.L_x_12286:
[----:B------:R-:W-:-:S03]  /*0be0*/  IMAD.MOV.U32 R48, RZ, RZ, R52 ;  /* 0x000000ffff307224 */ /* 0x000fc600078e0034 */
.L_x_12287:
[----:B------:R-:W-:Y:S05]  /*0bf0*/  @P4 BRA `(.L_x_12288) ;  /* 0x0000008000004947 */ /* 0x000fea0003800000 */
[----:B------:R-:W-:-:S04]  /*0c00*/  ISETP.NE.U32.AND P5, PT, RZ, c[0x0][0x180], PT ;  /* 0x00006000ff007a0c */ /* 0x000fc80003fa5070 */
[----:B------:R-:W-:-:S13]  /*0c10*/  ISETP.NE.AND.EX P5, PT, RZ, c[0x0][0x184], PT, P5 ;  /* 0x00006100ff007a0c */ /* 0x000fda0003fa5350 */
[----:B------:R-:W-:Y:S05]  /*0c20*/  @P5 BRA `(.L_x_12289) ;  /* 0x0000003000005947 */ /* 0x000fea0003800000 */
[----:B------:R-:W-:-:S13]  /*0c30*/  PLOP3.LUT P5, PT, PT, PT, UP0, 0x80, 0x0 ;  /* 0x000000000000781c */ /* 0x000fda0003faf008 */
[----:B------:R-:W-:Y:S05]  /*0c40*/  @P5 BRA `(.L_x_12290) ;  /* 0x0000005000005947 */ /* 0x000fea0003800000 */
[----:B------:R-:W-:Y:S05]  /*0c50*/  BRA `(.L_x_12291) ;  /* 0x0000005000007947 */ /* 0x000fea0003800000 */
.L_x_12289:
[----:B-----5:R-:W-:Y:S01]  /*0c60*/  FADD.FTZ R53, R45, R53 ;  /* 0x000000352d357221 */ /* 0x020fe20000010000 */
[----:B------:R-:W-:Y:S05]  /*0c70*/  BRA `(.L_x_12290) ;  /* 0x0000002000007947 */ /* 0x000fea0003800000 */
.L_x_12288:
[----:B-----5:R-:W-:-:S04]  /*0c80*/  FADD.FTZ R53, R41, R53 ;  /* 0x0000003529357221 */ /* 0x020fc80000010000 */
[----:B------:R-:W-:-:S05]  /*0c90*/  @P3 FADD.FTZ R53, R45, R53 ;  /* 0x000000352d353221 */ /* 0x000fca0000010000 */
.L_x_12290:
[----:B------:R-:W-:Y:S02]  /*0ca0*/  MOV R49, R53 ;  /* 0x0000003500317202 */ /* 0x000fe40000000f00 */
.L_x_12291:
[----:B------:R-:W-:Y:S05]  /*0cb0*/  @P4 BRA `(.L_x_12292) ;  /* 0x0000008000004947 */ /* 0x000fea0003800000 */
[----:B------:R-:W-:-:S04]  /*0cc0*/  ISETP.NE.U32.AND P5, PT, RZ, c[0x0][0x180], PT ;  /* 0x00006000ff007a0c */ /* 0x000fc80003fa5070 */
[----:B------:R-:W-:-:S13]  /*0cd0*/  ISETP.NE.AND.EX P5, PT, RZ, c[0x0][0x184], PT, P5 ;  /* 0x00006100ff007a0c */ /* 0x000fda0003fa5350 */
[----:B------:R-:W-:Y:S05]  /*0ce0*/  @P5 BRA `(.L_x_12293) ;  /* 0x0000003000005947 */ /* 0x000fea0003800000 */
[----:B------:R-:W-:-:S13]  /*0cf0*/  PLOP3.LUT P5, PT, PT, PT, UP0, 0x80, 0x0 ;  /* 0x000000000000781c */ /* 0x000fda0003faf008 */
[----:B------:R-:W-:Y:S05]  /*0d00*/  @P5 BRA `(.L_x_12294) ;  /* 0x0000005000005947 */ /* 0x000fea0003800000 */
[----:B------:R-:W-:Y:S05]  /*0d10*/  BRA `(.L_x_12295) ;  /* 0x0000005000007947 */ /* 0x000fea0003800000 */
.L_x_12293:
[----:B-----5:R-:W-:Y:S01]  /*0d20*/  FADD.FTZ R54, R46, R54 ;  /* 0x000000362e367221 */ /* 0x020fe20000010000 */
[----:B------:R-:W-:Y:S05]  /*0d30*/  BRA `(.L_x_12294) ;  /* 0x0000002000007947 */ /* 0x000fea0003800000 */
.L_x_12292:
[----:B-----5:R-:W-:-:S04]  /*0d40*/  FADD.FTZ R54, R42, R54 ;  /* 0x000000362a367221 */ /* 0x020fc80000010000 */
[----:B------:R-:W-:-:S05]  /*0d50*/  @P3 FADD.FTZ R54, R46, R54 ;  /* 0x000000362e363221 */ /* 0x000fca0000010000 */
.L_x_12294:
[----:B------:R-:W-:Y:S02]  /*0d60*/  MOV R50, R54 ;  /* 0x0000003600327202 */ /* 0x000fe40000000f00 */
.L_x_12295:
[----:B------:R-:W-:Y:S05]  /*0d70*/  @P4 BRA `(.L_x_12296) ;  /* 0x0000008000004947 */ /* 0x000fea0003800000 */
[----:B------:R-:W-:-:S04]  /*0d80*/  ISETP.NE.U32.AND P3, PT, RZ, c[0x0][0x180], PT ;  /* 0x00006000ff007a0c */ /* 0x000fc80003f65070 */
[----:B------:R-:W-:-:S13]  /*0d90*/  ISETP.NE.AND.EX P3, PT, RZ, c[0x0][0x184], PT, P3 ;  /* 0x00006100ff007a0c */ /* 0x000fda0003f65330 */
[----:B------:R-:W-:Y:S05]  /*0da0*/  @P3 BRA `(.L_x_12297) ;  /* 0x0000003000003947 */ /* 0x000fea0003800000 */
[----:B------:R-:W-:-:S13]  /*0db0*/  PLOP3.LUT P3, PT, PT, PT, UP0, 0x80, 0x0 ;  /* 0x000000000000781c */ /* 0x000fda0003f6f008 */
[----:B------:R-:W-:Y:S05]  /*0dc0*/  @P3 BRA `(.L_x_12298) ;  /* 0x0000005000003947 */ /* 0x000fea0003800000 */
[----:B------:R-:W-:Y:S05]  /*0dd0*/  BRA `(.L_x_12299) ;  /* 0x0000005000007947 */ /* 0x000fea0003800000 */
.L_x_12297:
[----:B-----5:R-:W-:Y:S01]  /*0de0*/  FADD.FTZ R55, R47, R55 ;  /* 0x000000372f377221 */ /* 0x020fe20000010000 */
[----:B------:R-:W-:Y:S05]  /*0df0*/  BRA `(.L_x_12298) ;  /* 0x0000002000007947 */ /* 0x000fea0003800000 */
.L_x_12296:
[----:B-----5:R-:W-:-:S04]  /*0e00*/  FADD.FTZ R55, R43, R55 ;  /* 0x000000372b377221 */ /* 0x020fc80000010000 */
[----:B------:R-:W-:-:S05]  /*0e10*/  @P3 FADD.FTZ R55, R47, R55 ;  /* 0x000000372f373221 */ /* 0x000fca0000010000 */
.L_x_12298:
[----:B------:R-:W-:Y:S02]  /*0e20*/  MOV R51, R55 ;  /* 0x0000003700337202 */ /* 0x000fe40000000f00 */
.L_x_12299:
        /* <DEDUP_REMOVED lines=8> */
.L_x_12283:
[----:B------:R-:W-:Y:S05]  /*0eb0*/  BSYNC B0 ;  /* 0x0000000000007941 */ /* 0x000fea0003800000 */
.L_x_12282:
[----:B------:R-:W-:Y:S01]  /*0ec0*/  BSSY B0, `(.L_x_12300) ;  /* 0x0000049000007945 */ /* 0x000fe20003800000 */
        /* <DEDUP_REMOVED lines=8> */
[----:B0-----:R-:W-:-:S04]  /*0f50*/  @P4 LEA R66, P5, R65, c[0x0][0x178], 0x4 ;  /* 0x00005e0041424a11 */ /* 0x001fc800078a20ff */
        /* <DEDUP_REMOVED lines=14> */
.L_x_12303:
[----:B-----5:R-:W-:Y:S01]  /*1040*/  FADD.FTZ R56, R44, R56 ;  /* 0x000000382c387221 */ /* 0x020fe20000010000 */
[----:B------:R-:W-:Y:S05]  /*1050*/  BRA `(.L_x_12304) ;  /* 0x0000002000007947 */ /* 0x000fea0003800000 */
.L_x_12302:
[----:B0----5:R-:W-:-:S04]  /*1060*/  FADD.FTZ R56, R40, R56 ;  /* 0x0000003828387221 */ /* 0x021fc80000010000 */
[----:B------:R-:W-:-:S05]  /*1070*/  @P3 FADD.FTZ R56, R44, R56 ;  /* 0x000000382c383221 */ /* 0x000fca0000010000 */
.L_x_12304:
[----:B------:R-:W-:Y:S02]  /*1080*/  MOV R48, R56 ;  /* 0x0000003800307202 */ /* 0x000fe40000000f00 */
.L_x_12305:
[----:B------:R-:W-:Y:S05]  /*1090*/  @P4 BRA `(.L_x_12306) ;  /* 0x0000008000004947 */ /* 0x000fea0003800000 */
[----:B------:R-:W-:-:S04]  /*10a0*/  ISETP.NE.U32.AND P5, PT, RZ, c[0x0][0x180], PT ;  /* 0x00006000ff007a0c */ /* 0x000fc80003fa5070 */
[----:B------:R-:W-:-:S13]  /*10b0*/  ISETP.NE.AND.EX P5, PT, RZ, c[0x0][0x184], PT, P5 ;  /* 0x00006100ff007a0c */ /* 0x000fda0003fa5350 */
[----:B------:R-:W-:Y:S05]  /*10c0*/  @P5 BRA `(.L_x_12307) ;  /* 0x0000003000005947 */ /* 0x000fea0003800000 */
[----:B------:R-:W-:-:S13]  /*10d0*/  PLOP3.LUT P5, PT, PT, PT, UP0, 0x80, 0x0 ;  /* 0x000000000000781c */ /* 0x000fda0003faf008 */
[----:B------:R-:W-:Y:S05]  /*10e0*/  @P5 BRA `(.L_x_12308) ;  /* 0x0000005000005947 */ /* 0x000fea0003800000 */
[----:B------:R-:W-:Y:S05]  /*10f0*/  BRA `(.L_x_12309) ;  /* 0x0000005000007947 */ /* 0x000fea0003800000 */
.L_x_12307:
[----:B-----5:R-:W-:Y:S01]  /*1100*/  FADD.FTZ R57, R45, R57 ;  /* 0x000000392d397221 */ /* 0x020fe20000010000 */
[----:B------:R-:W-:Y:S05]  /*1110*/  BRA `(.L_x_12308) ;  /* 0x0000002000007947 */ /* 0x000fea0003800000 */
.L_x_12306:
[----:B-----5:R-:W-:-:S04]  /*1120*/  FADD.FTZ R57, R41, R57 ;  /* 0x0000003929397221 */ /* 0x020fc80000010000 */
[----:B------:R-:W-:-:S05]  /*1130*/  @P3 FADD.FTZ R57, R45, R57 ;  /* 0x000000392d393221 */ /* 0x000fca0000010000 */
.L_x_12308:
[----:B------:R-:W-:Y:S02]  /*1140*/  MOV R49, R57 ;  /* 0x0000003900317202 */ /* 0x000fe40000000f00 */
.L_x_12309:
[----:B------:R-:W-:Y:S05]  /*1150*/  @P4 BRA `(.L_x_12310) ;  /* 0x0000008000004947 */ /* 0x000fea0003800000 */
[----:B------:R-:W-:-:S04]  /*1160*/  ISETP.NE.U32.AND P5, PT, RZ, c[0x0][0x180], PT ;  /* 0x00006000ff007a0c */ /* 0x000fc80003fa5070 */
[----:B------:R-:W-:-:S13]  /*1170*/  ISETP.NE.AND.EX P5, PT, RZ, c[0x0][0x184], PT, P5 ;  /* 0x00006100ff007a0c */ /* 0x000fda0003fa5350 */
[----:B------:R-:W-:Y:S05]  /*1180*/  @P5 BRA `(.L_x_12311) ;  /* 0x0000003000005947 */ /* 0x000fea0003800000 */
[----:B------:R-:W-:-:S13]  /*1190*/  PLOP3.LUT P5, PT, PT, PT, UP0, 0x80, 0x0 ;  /* 0x000000000000781c */ /* 0x000fda0003faf008 */
[----:B------:R-:W-:Y:S05]  /*11a0*/  @P5 BRA `(.L_x_12312) ;  /* 0x0000005000005947 */ /* 0x000fea0003800000 */
[----:B------:R-:W-:Y:S05]  /*11b0*/  BRA `(.L_x_12313) ;  /* 0x0000005000007947 */ /* 0x000fea0003800000 */
.L_x_12311:
[----:B-----5:R-:W-:Y:S01]  /*11c0*/  FADD.FTZ R58, R46, R58 ;  /* 0x0000003a2e3a7221 */ /* 0x020fe20000010000 */
[----:B------:R-:W-:Y:S05]  /*11d0*/  BRA `(.L_x_12312) ;  /* 0x0000002000007947 */ /* 0x000fea0003800000 */
.L_x_12310:
[----:B-----5:R-:W-:-:S04]  /*11e0*/  FADD.FTZ R58, R42, R58 ;  /* 0x0000003a2a3a7221 */ /* 0x020fc80000010000 */
[----:B------:R-:W-:-:S05]  /*11f0*/  @P3 FADD.FTZ R58, R46, R58 ;  /* 0x0000003a2e3a3221 */ /* 0x000fca0000010000 */
.L_x_12312:
[----:B------:R-:W-:Y:S02]  /*1200*/  MOV R50, R58 ;  /* 0x0000003a00327202 */ /* 0x000fe40000000f00 */
.L_x_12313:
[----:B------:R-:W-:Y:S05]  /*1210*/  @P4 BRA `(.L_x_12314) ;  /* 0x0000008000004947 */ /* 0x000fea0003800000 */
[----:B------:R-:W-:-:S04]  /*1220*/  ISETP.NE.U32.AND P3, PT, RZ, c[0x0][0x180], PT ;  /* 0x00006000ff007a0c */ /* 0x000fc80003f65070 */
[----:B------:R-:W-:-:S13]  /*1230*/  ISETP.NE.AND.EX P3, PT, RZ, c[0x0][0x184], PT, P3 ;  /* 0x00006100ff007a0c */ /* 0x000fda0003f65330 */
[----:B------:R-:W-:Y:S05]  /*1240*/  @P3 BRA `(.L_x_12315) ;  /* 0x0000003000003947 */ /* 0x000fea0003800000 */
[----:B------:R-:W-:-:S13]  /*1250*/  PLOP3.LUT P3, PT, PT, PT, UP0, 0x80, 0x0 ;  /* 0x000000000000781c */ /* 0x000fda0003f6f008 */
[----:B------:R-:W-:Y:S05]  /*1260*/  @P3 BRA `(.L_x_12316) ;  /* 0x0000005000003947 */ /* 0x000fea0003800000 */
[----:B------:R-:W-:Y:S05]  /*1270*/  BRA `(.L_x_12317) ;  /* 0x0000005000007947 */ /* 0x000fea0003800000 */
.L_x_12315:
[----:B-----5:R-:W-:Y:S01]  /*1280*/  FADD.FTZ R59, R47, R59 ;  /* 0x0000003b2f3b7221 */ /* 0x020fe20000010000 */
[----:B------:R-:W-:Y:S05]  /*1290*/  BRA `(.L_x_12316) ;  /* 0x0000002000007947 */ /* 0x000fea0003800000 */
.L_x_12314:
[----:B-----5:R-:W-:-:S04]  /*12a0*/  FADD.FTZ R59, R43, R59 ;  /* 0x0000003b2b3b7221 */ /* 0x020fc80000010000 */
[----:B------:R-:W-:-:S04]  /*12b0*/  @P3 FADD.FTZ R59, R47, R59 ;  /* 0x0000003b2f3b3221 */ /* 0x000fc80000010000 */
.L_x_12316:
[----:B------:R-:W-:-:S03]  /*12c0*/  IMAD.MOV.U32 R51, RZ, RZ, R59 ;  /* 0x000000ffff337224 */ /* 0x000fc600078e003b */
.L_x_12317:
        /* <DEDUP_REMOVED lines=8> */
.L_x_12301:
[----:B------:R-:W-:Y:S05]  /*1350*/  BSYNC B0 ;  /* 0x0000000000007941 */ /* 0x000fea0003800000 */
.L_x_12300:
        /* <DEDUP_REMOVED lines=24> */
.L_x_12321:
[----:B-----5:R-:W-:Y:S01]  /*14e0*/  FADD.FTZ R60, R44, R60 ;  /* 0x0000003c2c3c7221 */ /* 0x020fe20000010000 */
[----:B------:R-:W-:Y:S05]  /*14f0*/  BRA `(.L_x_12322) ;  /* 0x0000002000007947 */ /* 0x000fea0003800000 */
.L_x_12320:
[----:B0----5:R-:W-:-:S04]  /*1500*/  FADD.FTZ R60, R40, R60 ;  /* 0x0000003c283c7221 */ /* 0x021fc80000010000 */
[----:B------:R-:W-:-:S05]  /*1510*/  @P3 FADD.FTZ R60, R44, R60 ;  /* 0x0000003c2c3c3221 */ /* 0x000fca0000010000 */
.L_x_12322:
[----:B------:R-:W-:Y:S02]  /*1520*/  MOV R48, R60 ;  /* 0x0000003c00307202 */ /* 0x000fe40000000f00 */
.L_x_12323:
[----:B------:R-:W-:Y:S05]  /*1530*/  @P4 BRA `(.L_x_12324) ;  /* 0x0000008000004947 */ /* 0x000fea0003800000 */
[----:B------:R-:W-:-:S04]  /*1540*/  ISETP.NE.U32.AND P5, PT, RZ, c[0x0][0x180], PT ;  /* 0x00006000ff007a0c */ /* 0x000fc80003fa5070 */
[----:B------:R-:W-:-:S13]  /*1550*/  ISETP.NE.AND.EX P5, PT, RZ, c[0x0][0x184], PT, P5 ;  /* 0x00006100ff007a0c */ /* 0x000fda0003fa5350 */
[----:B------:R-:W-:Y:S05]  /*1560*/  @P5 BRA `(.L_x_12325) ;  /* 0x0000003000005947 */ /* 0x000fea0003800000 */
[----:B------:R-:W-:-:S13]  /*1570*/  PLOP3.LUT P5, PT, PT, PT, UP0, 0x80, 0x0 ;  /* 0x000000000000781c */ /* 0x000fda0003faf008 */
[----:B------:R-:W-:Y:S05]  /*1580*/  @P5 BRA `(.L_x_12326) ;  /* 0x0000005000005947 */ /* 0x000fea0003800000 */
[----:B------:R-:W-:Y:S05]  /*1590*/  BRA `(.L_x_12327) ;  /* 0x0000005000007947 */ /* 0x000fea0003800000 */
.L_x_12325:
[----:B-----5:R-:W-:Y:S01]  /*15a0*/  FADD.FTZ R61, R45, R61 ;  /* 0x0000003d2d3d7221 */ /* 0x020fe20000010000 */
[----:B------:R-:W-:Y:S05]  /*15b0*/  BRA `(.L_x_12326) ;  /* 0x0000002000007947 */ /* 0x000fea0003800000 */
.L_x_12324:
[----:B-----5:R-:W-:-:S04]  /*15c0*/  FADD.FTZ R61, R41, R61 ;  /* 0x0000003d293d7221 */ /* 0x020fc80000010000 */
[----:B------:R-:W-:-:S05]  /*15d0*/  @P3 FADD.FTZ R61, R45, R61 ;  /* 0x0000003d2d3d3221 */ /* 0x000fca0000010000 */
.L_x_12326:
[----:B------:R-:W-:Y:S02]  /*15e0*/  MOV R49, R61 ;  /* 0x0000003d00317202 */ /* 0x000fe40000000f00 */
.L_x_12327:
[----:B------:R-:W-:Y:S05]  /*15f0*/  @P4 BRA `(.L_x_12328) ;  /* 0x0000008000004947 */ /* 0x000fea0003800000 */
[----:B------:R-:W-:-:S04]  /*1600*/  ISETP.NE.U32.AND P5, PT, RZ, c[0x0][0x180], PT ;  /* 0x00006000ff007a0c */ /* 0x000fc80003fa5070 */
[----:B------:R-:W-:-:S13]  /*1610*/  ISETP.NE.AND.EX P5, PT, RZ, c[0x0][0x184], PT, P5 ;  /* 0x00006100ff007a0c */ /* 0x000fda0003fa5350 */
[----:B------:R-:W-:Y:S05]  /*1620*/  @P5 BRA `(.L_x_12329) ;  /* 0x0000003000005947 */ /* 0x000fea0003800000 */
[----:B------:R-:W-:-:S13]  /*1630*/  PLOP3.LUT P5, PT, PT, PT, UP0, 0x80, 0x0 ;  /* 0x000000000000781c */ /* 0x000fda0003faf008 */
[----:B------:R-:W-:Y:S05]  /*1640*/  @P5 BRA `(.L_x_12330) ;  /* 0x0000005000005947 */ /* 0x000fea0003800000 */
[----:B------:R-:W-:Y:S05]  /*1650*/  BRA `(.L_x_12331) ;  /* 0x0000005000007947 */ /* 0x000fea0003800000 */
.L_x_12329:
[----:B-----5:R-:W-:Y:S01]  /*1660*/  FADD.FTZ R62, R46, R62 ;  /* 0x0000003e2e3e7221 */ /* 0x020fe20000010000 */
[----:B------:R-:W-:Y:S05]  /*1670*/  BRA `(.L_x_12330) ;  /* 0x0000002000007947 */ /* 0x000fea0003800000 */
.L_x_12328:
[----:B-----5:R-:W-:-:S04]  /*1680*/  FADD.FTZ R62, R42, R62 ;  /* 0x0000003e2a3e7221 */ /* 0x020fc80000010000 */
[----:B------:R-:W-:-:S04]  /*1690*/  @P3 FADD.FTZ R62, R46, R62 ;  /* 0x0000003e2e3e3221 */ /* 0x000fc80000010000 */
.L_x_12330:
[----:B------:R-:W-:-:S03]  /*16a0*/  IMAD.MOV.U32 R50, RZ, RZ, R62 ;  /* 0x000000ffff327224 */ /* 0x000fc600078e003e */
.L_x_12331:
[----:B------:R-:W-:Y:S05]  /*16b0*/  @P4 BRA `(.L_x_12332) ;  /* 0x0000008000004947 */ /* 0x000fea0003800000 */
[----:B------:R-:W-:-:S04]  /*16c0*/  ISETP.NE.U32.AND P3, PT, RZ, c[0x0][0x180], PT ;  /* 0x00006000ff007a0c */ /* 0x000fc80003f65070 */
[----:B------:R-:W-:-:S13]  /*16d0*/  ISETP.NE.AND.EX P3, PT, RZ, c[0x0][0x184], PT, P3 ;  /* 0x00006100ff007a0c */ /* 0x000fda0003f65330 */
[----:B------:R-:W-:Y:S05]  /*16e0*/  @P3 BRA `(.L_x_12333) ;  /* 0x0000003000003947 */ /* 0x000fea0003800000 */
[----:B------:R-:W-:-:S13]  /*16f0*/  PLOP3.LUT P3, PT, PT, PT, UP0, 0x80, 0x0 ;  /* 0x000000000000781c */ /* 0x000fda0003f6f008 */
[----:B------:R-:W-:Y:S05]  /*1700*/  @P3 BRA `(.L_x_12334) ;  /* 0x0000005000003947 */ /* 0x000fea0003800000 */
[----:B------:R-:W-:Y:S05]  /*1710*/  BRA `(.L_x_12335) ;  /* 0x0000005000007947 */ /* 0x000fea0003800000 */
.L_x_12333:
[----:B-----5:R-:W-:Y:S01]  /*1720*/  FADD.FTZ R63, R47, R63 ;  /* 0x0000003f2f3f7221 */ /* 0x020fe20000010000 */
[----:B------:R-:W-:Y:S05]  /*1730*/  BRA `(.L_x_12334) ;  /* 0x0000002000007947 */ /* 0x000fea0003800000 */
.L_x_12332:
[----:B-----5:R-:W-:-:S04]  /*1740*/  FADD.FTZ R63, R43, R63 ;  /* 0x0000003f2b3f7221 */ /* 0x020fc80000010000 */
[----:B------:R-:W-:-:S05]  /*1750*/  @P3 FADD.FTZ R63, R47, R63 ;  /* 0x0000003f2f3f3221 */ /* 0x000fca0000010000 */
.L_x_12334:
[----:B------:R-:W-:Y:S02]  /*1760*/  MOV R51, R63 ;  /* 0x0000003f00337202 */ /* 0x000fe40000000f00 */
.L_x_12335:
[----:B------:R-:W-:Y:S02]  /*1770*/  PLOP3.LUT P3, PT, PT, PT, UP0, 0x80, 0x0 ;  /* 0x000000000000781c */ /* 0x000fe40003f6f008 */
[----:B------:R-:W-:Y:S02]  /*1780*/  PLOP3.LUT P4, PT, PT, PT, UP0, 0x80, 0x0 ;  /* 0x000000000000781c */ /* 0x000fe40003f8f008 */
[----:B------:R-:W-:-:S09]  /*1790*/  PLOP3.LUT P5, PT, PT, PT, UP0, 0x80, 0x0 ;  /* 0x000000000000781c */ /* 0x000fd20003faf008 */
[----:B------:R-:W-:-:S13]  /*17a0*/  @P3 LEA R66, P3, R65, c[0x0][0x188], 0x4 ;  /* 0x0000620041423a11 */ /* 0x000fda00078620ff */
[----:B------:R-:W-:Y:S02]  /*17b0*/  @P4 LEA.HI.X R67, R65, c[0x0][0x18c], RZ, 0x4, P3 ;  /* 0x0000630041434a11 */ /* 0x000fe400018f24ff */
[----:B------:R-:W-:-:S13]  /*17c0*/  PLOP3.LUT P3, PT, PT, PT, UP0, 0x80, 0x0 ;  /* 0x000000000000781c */ /* 0x000fda0003f6f008 */
[----:B------:R0:W-:Y:S02]  /*17d0*/  @P3 STG.E.128 [R66.64], R48 ;  /* 0x0000003042003986 */ /* 0x0001e4000c101d04 */
.L_x_12319:
[----:B------:R-:W-:Y:S05]  /*17e0*/  BSYNC B0 ;  /* 0x0000000000007941 */ /* 0x000fea0003800000 */
.L_x_12318:
        /* <DEDUP_REMOVED lines=23> */
.L_x_12348:
        /* <DEDUP_REMOVED lines=53> */
.L_x_12349:
[----:B------:R-:W-:Y:S01]  /*1cb0*/  FMUL.FTZ R65, R64, R64 ;  /* 0x0000004040417220 */ /* 0x000fe20000410000 */
[----:B------:R-:W-:Y:S01]  /*1cc0*/  ISETP.NE.AND P3, PT, RZ, UR6, PT ;  /* 0x00000006ff007c0c */ /* 0x000fe2000bf65270 */
[----:B-1----:R-:W-:Y:S01]  /*1cd0*/  FADD.FTZ R68, R68, R71 ;  /* 0x0000004744447221 */ /* 0x002fe20000010000 */
[----:B------:R-:W-:Y:S01]  /*1ce0*/  MOV R67, c[0x0][0x1e0] ;  /* 0x0000780000437a02 */ /* 0x000fe20000000f00 */
[----:B0-----:R-:W-:Y:S01]  /*1cf0*/  @!P6 IMAD.MOV.U32 R71, RZ, RZ, 0x4 ;  /* 0x00000004ff47e424 */ /* 0x001fe200078e00ff */
[----:B------:R-:W-:Y:S01]  /*1d00*/  FSEL R66, R65, RZ, P3 ;  /* 0x000000ff41427208 */ /* 0x000fe20001800000 */
[----:B------:R-:W-:Y:S01]  /*1d10*/  BSSY B0, `(.L_x_12338) ;  /* 0x000001b000007945 */ /* 0x000fe20003800000 */
        /* <DEDUP_REMOVED lines=10> */
[--C-:B------:R-:W-:Y:S01]  /*1dc0*/  FADD.FTZ R65, R36, -R69.reuse ;  /* 0x8000004524417221 */ /* 0x100fe20000010000 */
[----:B------:R-:W-:Y:S01]  /*1dd0*/  HFMA2.MMA R72, -RZ, RZ, 0, 9.5367431640625e-07 ;  /* 0x00000010ff487435 */ /* 0x000fe200000001ff */
[----:B-1----:R-:W-:-:S02]  /*1de0*/  FADD.FTZ R67, R37, -R69 ;  /* 0x8000004525437221 */ /* 0x002fc40000010000 */
        /* <DEDUP_REMOVED lines=8> */
[----:B------:R-:W-:Y:S02]  /*1e70*/  FFMA.FTZ R66, R10, R71, R6 ;  /* 0x000000470a427223 */ /* 0x000fe40000010006 */
[----:B------:R-:W-:Y:S02]  /*1e80*/  FFMA.FTZ R67, R11, R70, R7 ;  /* 0x000000460b437223 */ /* 0x000fe40000010007 */
[C---:B------:R-:W-:Y:S01]  /*1e90*/  IMAD.WIDE.U32 R70, R3.reuse, R72, c[0x0][0x208] ;  /* 0x0000820003467625 */ /* 0x040fe200078e0048 */
[----:B------:R-:W-:-:S04]  /*1ea0*/  IADD3 R3, R3, 0x20, RZ ;  /* 0x0000002003037810 */ /* 0x000fc80007ffe0ff */
[----:B------:R0:W-:Y:S03]  /*1eb0*/  STG.E.128 [R70.64], R64 ;  /* 0x0000004046007986 */ /* 0x0001e6000c101d04 */
.L_x_12339:
[----:B------:R-:W-:Y:S05]  /*1ec0*/  BSYNC B0 ;  /* 0x0000000000007941 */ /* 0x000fea0003800000 */
.L_x_12338:
        /* <DEDUP_REMOVED lines=19> */
.L_x_12341:
[----:B------:R-:W-:Y:S05]  /*2000*/  BSYNC B0 ;  /* 0x0000000000007941 */ /* 0x000fea0003800000 */
.L_x_12340:
[----:B------:R-:W-:Y:S01]  /*2010*/  BSSY B0, `(.L_x_12342) ;  /* 0x0000012000007945 */ /* 0x000fe20003800000 */
[----:B------:R-:W-:Y:S05]  /*2020*/  @!P1 BRA `(.L_x_12343) ;  /* 0x0000010000009947 */ /* 0x000fea0003800000 */
[--C-:B0-----:R-:W-:Y:S01]  /*2030*/  FADD.FTZ R65, R56, -R69.reuse ;  /* 0x8000004538417221 */ /* 0x101fe20000010000 */
[----:B------:R-:W-:Y:S01]  /*2040*/  HFMA2.MMA R72, -RZ, RZ, 0, 9.5367431640625e-07 ;  /* 0x00000010ff487435 */ /* 0x000fe200000001ff */
        /* <DEDUP_REMOVED lines=14> */
.L_x_12343:
[----:B------:R-:W-:Y:S05]  /*2130*/  BSYNC B0 ;  /* 0x0000000000007941 */ /* 0x000fea0003800000 */
.L_x_12342:
[----:B------:R-:W-:Y:S01]  /*2140*/  BSSY B0, `(.L_x_12344) ;  /* 0x0000011000007945 */ /* 0x000fe20003800000 */
[----:B------:R-:W-:Y:S05]  /*2150*/  @!P2 BRA `(.L_x_12345) ;  /* 0x000000f00000a947 */ /* 0x000fea0003800000 */
[--C-:B0-----:R-:W-:Y:S02]  /*2160*/  FADD.FTZ R65, R60, -R69.reuse ;  /* 0x800000453c417221 */ /* 0x101fe40000010000 */
[--C-:B-1----:R-:W-:Y:S02]  /*2170*/  FADD.FTZ R67, R61, -R69.reuse ;  /* 0x800000453d437221 */ /* 0x102fe40000010000 */
[--C-:B------:R-:W-:Y:S02]  /*2180*/  FADD.FTZ R71, R62, -R69.reuse ;  /* 0x800000453e477221 */ /* 0x100fe40000010000 */
[----:B------:R-:W-:Y:S02]  /*2190*/  FADD.FTZ R69, R63, -R69 ;  /* 0x800000453f457221 */ /* 0x000fe40000010000 */
[----:B------:R-:W-:Y:S02]  /*21a0*/  IMAD.MOV.U32 R64, RZ, RZ, 0x10 ;  /* 0x00000010ff407424 */ /* 0x000fe400078e00ff */
[----:B------:R-:W-:-:S02]  /*21b0*/  FMUL.FTZ R65, R68, R65 ;  /* 0x0000004144417220 */ /* 0x000fc40000410000 */
[C---:B------:R-:W-:Y:S02]  /*21c0*/  FMUL.FTZ R66, R68.reuse, R67 ;  /* 0x0000004344427220 */ /* 0x040fe40000410000 */
        /* <DEDUP_REMOVED lines=8> */
.L_x_12345:
[----:B------:R-:W-:Y:S05]  /*2250*/  BSYNC B0 ;  /* 0x0000000000007941 */ /* 0x000fea0003800000 */
.L_x_12344:
[----:B------:R-:W-:-:S05]  /*2260*/  MOV R3, 0x4 ;  /* 0x0000000400037802 */ /* 0x000fca0000000f00 */
[----:B------:R-:W-:-:S05]  /*2270*/  IMAD R2, R3, c[0x0][0x160], R2 ;  /* 0x0000580003027a24 */ /* 0x000fca00078e0202 */
[----:B------:R-:W-:-:S13]  /*2280*/  ISETP.GE.AND P3, PT, R2, c[0x0][0x164], PT ;  /* 0x0000590002007a0c */ /* 0x000fda0003f66270 */
[----:B01----:R-:W-:Y:S01]  /*2290*/  @P3 CALL.REL.NOINC `(.L_x_12346) ;  /* 0x0000001000003944 */ /* 0x003fe20003c00000 */
[----:B------:R-:W-:Y:S05]  /*22a0*/  BRA `(.L_x_12347) ;  /* 0xffffe25000007947 */ /* 0x000fea000383ffff */
.L_x_12346:
[----:B------:R-:W-:Y:S05]  /*22b0*/  EXIT ;  /* 0x000000000000794d */ /* 0x000fea0003800000 */
.L_x_12336:
[----:B------:R-:W-:Y:S01]  /*22c0*/  HFMA2.MMA R70, -RZ, RZ, 0, 5.9604644775390625e-08 ;  /* 0x00000001ff467435 */ /* 0x000fe200000001ff */
[----:B------:R-:W-:Y:S01]  /*22d0*/  MOV R69, 0x1f ;  /* 0x0000001f00457802 */ /* 0x000fe20000000f00 */
[----:B------:R-:W-:Y:S01]  /*22e0*/  IMAD.MOV.U32 R68, RZ, RZ, -0x1 ;  /* 0xffffffffff447424 */ /* 0x000fe200078e00ff */
[----:B------:R-:W-:-:S03]  /*22f0*/  MOV R66, 0x2310 ;  /* 0x0000231000427802 */ /* 0x000fc60000000f00 */
[----:B------:R-:W-:Y:S05]  /*2300*/  CALL.REL.NOINC `($__internal_74_$__cuda_sm70_shflsync_bfly_p) ;  /* 0x000005a000007944 */ /* 0x000fea0003c00000 */
[----:B01----:R-:W-:Y:S05]  /*2310*/  BRA `(.L_x_12348) ;  /* 0xfffff64000007947 */ /* 0x003fea000383ffff */
.L_x_12337:
[----:B------:R-:W-:Y:S01]  /*2320*/  HFMA2.MMA R70, -RZ, RZ, 0, 1.1920928955078125e-07 ;  /* 0x00000002ff467435 */ /* 0x000fe200000001ff */
[----:B------:R-:W-:Y:S02]  /*2330*/  MOV R69, 0x1f ;  /* 0x0000001f00457802 */ /* 0x000fe40000000f00 */
[----:B------:R-:W-:Y:S02]  /*2340*/  MOV R68, 0xffffffff ;  /* 0xffffffff00447802 */ /* 0x000fe40000000f00 */
[----:B------:R-:W-:Y:S02]  /*2350*/  MOV R66, 0x2370 ;  /* 0x0000237000427802 */ /* 0x000fe40000000f00 */
[----:B------:R-:W-:Y:S05]  /*2360*/  CALL.REL.NOINC `($__internal_74_$__cuda_sm70_shflsync_bfly_p) ;  /* 0x0000054000007944 */ /* 0x000fea0003c00000 */
[----:B0-----:R-:W-:Y:S01]  /*2370*/  HFMA2.MMA R70, -RZ, RZ, 0, 2.384185791015625e-07 ;  /* 0x00000004ff467435 */ /* 0x001fe200000001ff */
[----:B-1----:R-:W-:Y:S01]  /*2380*/  FADD.FTZ R65, R65, R68 ;  /* 0x0000004441417221 */ /* 0x002fe20000010000 */
[----:B------:R-:W-:Y:S01]  /*2390*/  MOV R68, 0xffffffff ;  /* 0xffffffff00447802 */ /* 0x000fe20000000f00 */
[----:B------:R-:W-:Y:S01]  /*23a0*/  IMAD.MOV.U32 R69, RZ, RZ, 0x1f ;  /* 0x0000001fff457424 */ /* 0x000fe200078e00ff */
[----:B------:R-:W-:-:S02]  /*23b0*/  MOV R66, 0x23d0 ;  /* 0x000023d000427802 */ /* 0x000fc40000000f00 */
[----:B------:R-:W-:Y:S05]  /*23c0*/  CALL.REL.NOINC `($__internal_74_$__cuda_sm70_shflsync_bfly_p) ;  /* 0x000004e000007944 */ /* 0x000fea0003c00000 */
[----:B0-----:R-:W-:Y:S01]  /*23d0*/  HFMA2.MMA R70, -RZ, RZ, 0, 4.76837158203125e-07 ;  /* 0x00000008ff467435 */ /* 0x001fe200000001ff */
[----:B-1----:R-:W-:Y:S01]  /*23e0*/  FADD.FTZ R65, R65, R68 ;  /* 0x0000004441417221 */ /* 0x002fe20000010000 */
[----:B------:R-:W-:-:S02]  /*23f0*/  MOV R69, 0x1f ;  /* 0x0000001f00457802 */ /* 0x000fc40000000f00 */
[----:B------:R-:W-:Y:S02]  /*2400*/  MOV R68, 0xffffffff ;  /* 0xffffffff00447802 */ /* 0x000fe40000000f00 */
[----:B------:R-:W-:Y:S02]  /*2410*/  MOV R66, 0x2430 ;  /* 0x0000243000427802 */ /* 0x000fe40000000f00 */
[----:B------:R-:W-:Y:S05]  /*2420*/  CALL.REL.NOINC `($__internal_74_$__cuda_sm70_shflsync_bfly_p) ;  /* 0x0000048000007944 */ /* 0x000fea0003c00000 */
[----:B0-----:R-:W-:Y:S01]  /*2430*/  HFMA2.MMA R69, -RZ, RZ, 0, 1.847743988037109375e-06 ;  /* 0x0000001fff457435 */ /* 0x001fe200000001ff */
[----:B-1----:R-:W-:Y:S01]  /*2440*/  FADD.FTZ R65, R65, R68 ;  /* 0x0000004441417221 */ /* 0x002fe20000010000 */
[----:B------:R-:W-:Y:S01]  /*2450*/  MOV R68, 0xffffffff ;  /* 0xffffffff00447802 */ /* 0x000fe20000000f00 */
[----:B------:R-:W-:Y:S01]  /*2460*/  IMAD.MOV.U32 R70, RZ, RZ, 0x10 ;  /* 0x00000010ff467424 */ /* 0x000fe200078e00ff */
[----:B------:R-:W-:Y:S02]  /*2470*/  MOV R66, 0x2490 ;  /* 0x0000249000427802 */ /* 0x000fe40000000f00 */
[----:B------:R-:W-:Y:S05]  /*2480*/  CALL.REL.NOINC `($__internal_74_$__cuda_sm70_shflsync_bfly_p) ;  /* 0x0000042000007944 */ /* 0x000fea0003c00000 */
        /* <DEDUP_REMOVED lines=29> */
[----:B------:R-:W-:Y:S01]  /*2660*/  @P4 FFMA.FTZ R65, R67, R67, R66 ;  /* 0x0000004343414223 */ /* 0x000fe20000010042 */
[----:B------:R-:W-:Y:S01]  /*2670*/  MOV R66, 0x2710 ;  /* 0x0000271000427802 */ /* 0x000fe20000000f00 */
[----:B------:R-:W-:-:S02]  /*2680*/  FADD.FTZ R67, R61, -R64 ;  /* 0x800000403d437221 */ /* 0x000fc40000010000 */
[----:B------:R-:W-:-:S04]  /*2690*/  FFMA.FTZ R68, R68, R68, R65 ;  /* 0x0000004444447223 */ /* 0x000fc80000010041 */
[----:B------:R-:W-:Y:S02]  /*26a0*/  FFMA.FTZ R68, R67, R67, R68 ;  /* 0x0000004343447223 */ /* 0x000fe40000010044 */
[----:B------:R-:W-:Y:S02]  /*26b0*/  FADD.FTZ R67, R63, -R64 ;  /* 0x800000403f437221 */ /* 0x000fe40000010000 */
[----:B------:R-:W-:Y:S01]  /*26c0*/  FFMA.FTZ R68, R69, R69, R68 ;  /* 0x0000004545447223 */ /* 0x000fe20000010044 */
[----:B------:R-:W-:-:S03]  /*26d0*/  MOV R69, 0x1f ;  /* 0x0000001f00457802 */ /* 0x000fc60000000f00 */
[----:B------:R-:W-:Y:S02]  /*26e0*/  @P5 FFMA.FTZ R65, R67, R67, R68 ;  /* 0x0000004343415223 */ /* 0x000fe40000010044 */
[----:B------:R-:W-:Y:S02]  /*26f0*/  IMAD.MOV.U32 R68, RZ, RZ, -0x1 ;  /* 0xffffffffff447424 */ /* 0x000fe400078e00ff */
[----:B------:R-:W-:Y:S05]  /*2700*/  CALL.REL.NOINC `($__internal_74_$__cuda_sm70_shflsync_bfly_p) ;  /* 0x000001a000007944 */ /* 0x000fea0003c00000 */
[----:B0-----:R-:W-:Y:S01]  /*2710*/  HFMA2.MMA R70, -RZ, RZ, 0, 1.1920928955078125e-07 ;  /* 0x00000002ff467435 */ /* 0x001fe200000001ff */
[----:B-1----:R-:W-:Y:S01]  /*2720*/  FADD.FTZ R65, R65, R68 ;  /* 0x0000004441417221 */ /* 0x002fe20000010000 */
        /* <DEDUP_REMOVED lines=16> */
[----:B-1----:R-:W-:Y:S01]  /*2830*/  FADD.FTZ R71, R65, R68 ;  /* 0x0000004441477221 */ /* 0x002fe20000010000 */
[----:B0-----:R-:W-:Y:S01]  /*2840*/  HFMA2.MMA R69, -RZ, RZ, 0, 1.847743988037109375e-06 ;  /* 0x0000001fff457435 */ /* 0x001fe200000001ff */
[----:B------:R-:W-:Y:S01]  /*2850*/  IMAD.MOV.U32 R70, RZ, RZ, 0x10 ;  /* 0x00000010ff467424 */ /* 0x000fe200078e00ff */
[----:B------:R-:W-:Y:S02]  /*2860*/  MOV R68, 0xffffffff ;  /* 0xffffffff00447802 */ /* 0x000fe40000000f00 */
[----:B------:R-:W-:Y:S02]  /*2870*/  MOV R65, R71 ;  /* 0x0000004700417202 */ /* 0x000fe40000000f00 */
[----:B------:R-:W-:Y:S02]  /*2880*/  MOV R66, 0x28a0 ;  /* 0x000028a000427802 */ /* 0x000fe40000000f00 */
[----:B------:R-:W-:Y:S05]  /*2890*/  CALL.REL.NOINC `($__internal_74_$__cuda_sm70_shflsync_bfly_p) ;  /* 0x0000001000007944 */ /* 0x000fea0003c00000 */
[----:B01----:R-:W-:Y:S05]  /*28a0*/  BRA `(.L_x_12349) ;  /* 0xfffff40000007947 */ /* 0x003fea000383ffff */
        .weak           $__internal_74_$__cuda_sm70_shflsync_bfly_p
        .type           $__internal_74_$__cuda_sm70_shflsync_bfly_p,@function
        .size           $__internal_74_$__cuda_sm70_shflsync_bfly_p,(.L_x_13614 - $__internal_74_$__cuda_sm70_shflsync_bfly_p)
$__internal_74_$__cuda_sm70_shflsync_bfly_p:
[----:B------:R-:W-:Y:S01]  /*28b0*/  HFMA2.MMA R67, -RZ, RZ, 0, 0 ;  /* 0x00000000ff437435 */ /* 0x000fe200000001ff */
[----:B------:R-:W-:Y:S04]  /*28c0*/  WARPSYNC R68 ;  /* 0x0000004400007348 */ /* 0x000fe80003800000 */
[----:B------:R0:W1:Y:S01]  /*28d0*/  SHFL.BFLY PT, R68, R65, R70, R69 ;  /* 0x0c00004641447389 */ /* 0x00006200000e0045 */
[----:B------:R-:W-:Y:S05]  /*28e0*/  RET.REL.NODEC R66 `(_ZN10layer_norm31ln_parallel_residual_fwd_kernelINS_13Kernel_traitsIfffffjLj512ELj1ELj4ELj1ELj16ENS_18Kernel_traits_baseILj512EfffffjLj128EEEEELb0ELb1ELb0EEEvNS_9FwdParamsE) ;  /* 0xffffd71042007950 */ /* 0x000fea0003c3ffff */
.L_x_12350:
        /* <DEDUP_REMOVED lines=9> */
.L_x_13614:


//--------------------- .text._ZN10layer_norm31ln_parallel_residual_fwd_kernelINS_13Kernel_traitsIfffffjLj512ELj1ELj4ELj1ELj16ENS_18Kernel_traits_baseILj512EfffffjLj128EEEEELb0ELb1ELb1EEEvNS_9FwdParamsE --------------------------
	.section	.text._ZN10layer_norm31ln_parallel_residual_fwd_kernelINS_13Kernel_traitsIfffffjLj512ELj1ELj4ELj1ELj16ENS_18Kernel_traits_baseILj512EfffffjLj128EEEEELb0ELb1ELb1EEEvNS_9FwdParamsE,"ax",@progbits
	.sectioninfo	@"SHI_REGISTERS=79"
	.align	128
        .global         _ZN10layer_norm31ln_parallel_residual_fwd_kernelINS_13Kernel_traitsIfffffjLj512ELj1ELj4ELj1ELj16ENS_18Kernel_traits_baseILj512EfffffjLj128EEEEELb0ELb1ELb1EEEvNS_9FwdParamsE
        .type           _ZN10layer_norm31ln_parallel_residual_fwd_kernelINS_13Kernel_traitsIfffffjLj512ELj1ELj4ELj1ELj16ENS_18Kernel_traits_baseILj512EfffffjLj128EEEEELb0ELb1ELb1EEEvNS_9FwdParamsE,@function
        .size           _ZN10layer_norm31ln_parallel_residual_fwd_kernelINS_13Kernel_traitsIfffffjLj512ELj1ELj4ELj1ELj16ENS_18Kernel_traits_baseILj512EfffffjLj128EEEEELb0ELb1ELb1EEEvNS_9FwdParamsE,(.L_x_13615 - _ZN10layer_norm31ln_parallel_residual_fwd_kernelINS_13Kernel_traitsIfffffjLj512ELj1ELj4ELj1ELj16ENS_18Kernel_traits_baseILj512EfffffjLj128EEEEELb0ELb1ELb1EEEvNS_9FwdParamsE)
        .other          _ZN10layer_norm31ln_parallel_residual_fwd_kernelINS_13Kernel_traitsIfffffjLj512ELj1ELj4ELj1ELj16ENS_18Kernel_traits_baseILj512EfffffjLj128EEEEELb0ELb1ELb1EEEvNS_9FwdParamsE,@"STO_CUDA_ENTRY STV_DEFAULT"
_ZN10layer_norm31ln_parallel_residual_fwd_kernelINS_13Kernel_traitsIfffffjLj512ELj1ELj4ELj1ELj16ENS_18Kernel_traits_baseILj512EfffffjLj128EEEEELb0ELb1ELb1EEEvNS_9FwdParamsE:
.text._ZN10layer_norm31ln_parallel_residual_fwd_kernelINS_13Kernel_traitsIfffffjLj512ELj1ELj4ELj1ELj16ENS_18Kernel_traits_baseILj512EfffffjLj128EEEEELb0ELb1ELb1EEEvNS_9FwdParamsE:
        /* <DEDUP_REMOVED lines=18> */
[C---:B------:R-:W-:Y:S02]  /*0120*/  IADD3 R4, P1, R0.reuse, c[0x0][0x218], RZ ;  /* 0x0000860000047a10 */ /* 0x040fe40007f3e0ff */
[----:B------:R-:W-:Y:S02]  /*0130*/  IADD3 R2, P2, R0, c[0x0][0x1b0], RZ ;  /* 0x00006c0000027a10 */ /* 0x000fe40007f5e0ff */
[----:B------:R-:W-:Y:S02]  /*0140*/  IADD3.X R5, RZ, c[0x0][0x21c], RZ, P1, !PT ;  /* 0x00008700ff057a10 */ /* 0x000fe40000ffe4ff */
[----:B------:R-:W-:Y:S02]  /*0150*/  ISETP.GE.AND P1, PT, R67, c[0x0][0x164], PT ;  /* 0x0000590043007a0c */ /* 0x000fe40003f26270 */
[----:B------:R-:W-:Y:S01]  /*0160*/  IADD3.X R3, RZ, c[0x0][0x1b4], RZ, P2, !PT ;  /* 0x00006d00ff037a10 */ /* 0x000fe200017fe4ff */
[----:B------:R0:W5:Y:S04]  /*0170*/  @P0 LDG.E.128 R32, [R4.64] ;  /* 0x0000000404200981 */ /* 0x000168000c1e1d00 */
[----:B------:R0:W5:Y:S04]  /*0180*/  @P0 LDG.E.128 R28, [R4.64+0x200] ;  /* 0x00020004041c0981 */ /* 0x000168000c1e1d00 */
[----:B------:R0:W5:Y:S04]  /*0190*/  @P0 LDG.E.128 R24, [R4.64+0x400] ;  /* 0x0004000404180981 */ /* 0x000168000c1e1d00 */
[----:B------:R0:W5:Y:S01]  /*01a0*/  @P0 LDG.E.128 R20, [R4.64+0x600] ;  /* 0x0006000404140981 */ /* 0x000162000c1e1d00 */
[----:B------:R-:W-:Y:S05]  /*01b0*/  @P1 EXIT ;  /* 0x000000000000194d */ /* 0x000fea0003800000 */
[----:B------:R1:W5:Y:S04]  /*01c0*/  LDG.E.128 R16, [R2.64] ;  /* 0x0000000402107981 */ /* 0x000368000c1e1d00 */
[----:B------:R1:W5:Y:S04]  /*01d0*/  LDG.E.128 R12, [R2.64+0x200] ;  /* 0x00020004020c7981 */ /* 0x000368000c1e1d00 */
[----:B------:R1:W5:Y:S04]  /*01e0*/  LDG.E.128 R8, [R2.64+0x400] ;  /* 0x0004000402087981 */ /* 0x000368000c1e1d00 */
[----:B0-----:R1:W5:Y:S01]  /*01f0*/  LDG.E.128 R4, [R2.64+0x600] ;  /* 0x0006000402047981 */ /* 0x001362000c1e1d00 */
[----:B------:R-:W-:Y:S01]  /*0200*/  MOV R0, c[0x0][0x180] ;  /* 0x0000600000007a02 */ /* 0x000fe20000000f00 */
[----:B------:R-:W-:-:S03]  /*0210*/  ULDC.U8 UR6, c[0x0][0x1f0] ;  /* 0x00007c0000067ab9 */ /* 0x000fc60000000000 */
[----:B------:R-:W-:Y:S02]  /*0220*/  LOP3.LUT P0, RZ, R0, c[0x0][0x178], RZ, 0xfc, !PT ;  /* 0x00005e0000ff7a12 */ /* 0x000fe4000780fcff */
[----:B------:R-:W-:-:S04]  /*0230*/  MOV R0, c[0x0][0x184] ;  /* 0x0000610000007a02 */ /* 0x000fc80000000f00 */
[----:B------:R-:W-:Y:S02]  /*0240*/  LOP3.LUT P0, RZ, R0, c[0x0][0x17c], RZ, 0xfc, P0 ;  /* 0x00005f0000ff7a12 */ /* 0x000fe4000000fcff */
[----:B-1----:R-:W-:Y:S02]  /*0250*/  LOP3.LUT R0, R36, 0x1f, RZ, 0xc0, !PT ;  /* 0x0000001f24007812 */ /* 0x002fe400078ec0ff */
.L_x_12418:
[----:B------:R-:W-:Y:S01]  /*0260*/  ISETP.NE.U32.AND P1, PT, RZ, c[0x0][0x178], PT ;  /* 0x00005e00ff007a0c */ /* 0x000fe20003f25070 */
[----:B------:R-:W-:Y:S01]  /*0270*/  IMAD R2, R67, c[0x0][0x168], RZ ;  /* 0x00005a0043027a24 */ /* 0x000fe200078e02ff */
[----:B------:R-:W-:Y:S02]  /*0280*/  ISETP.NE.U32.AND P2, PT, RZ, c[0x0][0x180], PT ;  /* 0x00006000ff007a0c */ /* 0x000fe40003f45070 */
[----:B------:R-:W-:Y:S02]  /*0290*/  ISETP.NE.AND.EX P1, PT, RZ, c[0x0][0x17c], PT, P1 ;  /* 0x00005f00ff007a0c */ /* 0x000fe40003f25310 */
[----:B------:R-:W-:Y:S02]  /*02a0*/  ISETP.NE.AND.EX P2, PT, RZ, c[0x0][0x184], PT, P2 ;  /* 0x00006100ff007a0c */ /* 0x000fe40003f45320 */
[----:B------:R-:W-:-:S04]  /*02b0*/  SHF.R.S32.HI R3, RZ, 0x1f, R2 ;  /* 0x0000001fff037819 */ /* 0x000fc80000011402 */
[----:B------:R-:W-:Y:S01]  /*02c0*/  LEA.HI R3, R3, R2, RZ, 0x2 ;  /* 0x0000000203037211 */ /* 0x000fe200078f10ff */
[----:B------:R-:W-:-:S03]  /*02d0*/  HFMA2.MMA R2, -RZ, RZ, 0, 9.5367431640625e-07 ;  /* 0x00000010ff027435 */ /* 0x000fc600000001ff */
[----:B------:R-:W-:-:S04]  /*02e0*/  LEA.HI.SX32 R3, R3, R0, 0x1e ;  /* 0x0000000003037211 */ /* 0x000fc800078ff2ff */
[C---:B------:R-:W-:Y:S02]  /*02f0*/  @P1 LEA R48, P3, R3.reuse, c[0x0][0x178], 0x4 ;  /* 0x00005e0003301a11 */ /* 0x040fe400078620ff */
[C---:B------:R-:W-:Y:S01]  /*0300*/  @P2 LEA R50, P4, R3.reuse, c[0x0][0x180], 0x4 ;  /* 0x0000600003322a11 */ /* 0x040fe200078820ff */
[C---:B------:R-:W-:Y:S01]  /*0310*/  IMAD.WIDE.U32 R60, R3.reuse, R2, c[0x0][0x170] ;  /* 0x00005c00033c7625 */ /* 0x040fe200078e0002 */
[C---:B------:R-:W-:Y:S02]  /*0320*/  @P1 LEA.HI.X R49, R3.reuse, c[0x0][0x17c], RZ, 0x4, P3 ;  /* 0x00005f0003311a11 */ /* 0x040fe400018f24ff */
[----:B------:R-:W-:-:S03]  /*0330*/  @P2 LEA.HI.X R51, R3, c[0x0][0x184], RZ, 0x4, P4 ;  /* 0x0000610003332a11 */ /* 0x000fc600020f24ff */
[----:B-----5:R-:W5:Y:S04]  /*0340*/  LDG.E.128 R60, [R60.64] ;  /* 0x000000043c3c7981 */ /* 0x020f68000c1e1d00 */
        /* <DEDUP_REMOVED lines=10> */
.L_x_12352:
[----:B-----5:R-:W-:Y:S01]  /*03f0*/  FADD.FTZ R60, R40, R60 ;  /* 0x0000003c283c7221 */ /* 0x020fe20000010000 */
[----:B------:R-:W-:Y:S05]  /*0400*/  BRA `(.L_x_12353) ;  /* 0x0000002000007947 */ /* 0x000fea0003800000 */
.L_x_12351:
[----:B0----5:R-:W-:-:S04]  /*0410*/  FADD.FTZ R60, R36, R60 ;  /* 0x0000003c243c7221 */ /* 0x021fc80000010000 */
[----:B------:R-:W-:-:S05]  /*0420*/  @P2 FADD.FTZ R60, R40, R60 ;  /* 0x0000003c283c2221 */ /* 0x000fca0000010000 */
.L_x_12353:
[----:B-----5:R-:W-:Y:S02]  /*0430*/  MOV R44, R60 ;  /* 0x0000003c002c7202 */ /* 0x020fe40000000f00 */
.L_x_12354:
[----:B------:R-:W-:Y:S05]  /*0440*/  @P3 BRA `(.L_x_12355) ;  /* 0x0000007000003947 */ /* 0x000fea0003800000 */
[----:B------:R-:W-:-:S04]  /*0450*/  ISETP.NE.U32.AND P4, PT, RZ, c[0x0][0x180], PT ;  /* 0x00006000ff007a0c */ /* 0x000fc80003f85070 */
[----:B------:R-:W-:-:S13]  /*0460*/  ISETP.NE.AND.EX P4, PT, RZ, c[0x0][0x184], PT, P4 ;  /* 0x00006100ff007a0c */ /* 0x000fda0003f85340 */
[----:B------:R-:W-:Y:S05]  /*0470*/  @P4 BRA `(.L_x_12356) ;  /* 0x0000002000004947 */ /* 0x000fea0003800000 */
[----:B------:R-:W-:Y:S05]  /*0480*/  @P0 BRA `(.L_x_12357) ;  /* 0x0000005000000947 */ /* 0x000fea0003800000 */
[----:B------:R-:W-:Y:S05]  /*0490*/  BRA `(.L_x_12358) ;  /* 0x0000005000007947 */ /* 0x000fea0003800000 */
.L_x_12356:
[----:B-----5:R-:W-:Y:S01]  /*04a0*/  FADD.FTZ R61, R41, R61 ;  /* 0x0000003d293d7221 */ /* 0x020fe20000010000 */
[----:B------:R-:W-:Y:S05]  /*04b0*/  BRA `(.L_x_12357) ;  /* 0x0000002000007947 */ /* 0x000fea0003800000 */
.L_x_12355:
[----:B-----5:R-:W-:-:S04]  /*04c0*/  FADD.FTZ R61, R37, R61 ;  /* 0x0000003d253d7221 */ /* 0x020fc80000010000 */
[----:B------:R-:W-:-:S05]  /*04d0*/  @P2 FADD.FTZ R61, R41, R61 ;  /* 0x0000003d293d2221 */ /* 0x000fca0000010000 */
.L_x_12357:
[----:B-----5:R-:W-:Y:S02]  /*04e0*/  MOV R45, R61 ;  /* 0x0000003d002d7202 */ /* 0x020fe40000000f00 */
.L_x_12358:
[----:B------:R-:W-:Y:S05]  /*04f0*/  @P3 BRA `(.L_x_12359) ;  /* 0x0000007000003947 */ /* 0x000fea0003800000 */
[----:B------:R-:W-:-:S04]  /*0500*/  ISETP.NE.U32.AND P4, PT, RZ, c[0x0][0x180], PT ;  /* 0x00006000ff007a0c */ /* 0x000fc80003f85070 */
[----:B------:R-:W-:-:S13]  /*0510*/  ISETP.NE.AND.EX P4, PT, RZ, c[0x0][0x184], PT, P4 ;  /* 0x00006100ff007a0c */ /* 0x000fda0003f85340 */
[----:B------:R-:W-:Y:S05]  /*0520*/  @P4 BRA `(.L_x_12360) ;  /* 0x0000002000004947 */ /* 0x000fea0003800000 */
[----:B------:R-:W-:Y:S05]  /*0530*/  @P0 BRA `(.L_x_12361) ;  /* 0x0000005000000947 */ /* 0x000fea0003800000 */
[----:B------:R-:W-:Y:S05]  /*0540*/  BRA `(.L_x_12362) ;  /* 0x0000005000007947 */ /* 0x000fea0003800000 */
.L_x_12360:
[----:B-----5:R-:W-:Y:S01]  /*0550*/  FADD.FTZ R62, R42, R62 ;  /* 0x0000003e2a3e7221 */ /* 0x020fe20000010000 */
[----:B------:R-:W-:Y:S05]  /*0560*/  BRA `(.L_x_12361) ;  /* 0x0000002000007947 */ /* 0x000fea0003800000 */
.L_x_12359:
[----:B-----5:R-:W-:-:S04]  /*0570*/  FADD.FTZ R62, R38, R62 ;  /* 0x0000003e263e7221 */ /* 0x020fc80000010000 */
[----:B------:R-:W-:-:S05]  /*0580*/  @P2 FADD.FTZ R62, R42, R62 ;  /* 0x0000003e2a3e2221 */ /* 0x000fca0000010000 */
.L_x_12361:
[----:B-----5:R-:W-:Y:S02]  /*0590*/  MOV R46, R62 ;  /* 0x0000003e002e7202 */ /* 0x020fe40000000f00 */
.L_x_12362:
[----:B------:R-:W-:Y:S05]  /*05a0*/  @P3 BRA `(.L_x_12363) ;  /* 0x0000007000003947 */ /* 0x000fea0003800000 */
[----:B------:R-:W-:-:S04]  /*05b0*/  ISETP.NE.U32.AND P4, PT, RZ, c[0x0][0x180], PT ;  /* 0x00006000ff007a0c */ /* 0x000fc80003f85070 */
[----:B------:R-:W-:-:S13]  /*05c0*/  ISETP.NE.AND.EX P4, PT, RZ, c[0x0][0x184], PT, P4 ;  /* 0x00006100ff007a0c */ /* 0x000fda0003f85340 */
[----:B------:R-:W-:Y:S05]  /*05d0*/  @P4 BRA `(.L_x_12364) ;  /* 0x0000002000004947 */ /* 0x000fea0003800000 */
[----:B------:R-:W-:Y:S05]  /*05e0*/  @P0 BRA `(.L_x_12365) ;  /* 0x0000005000000947 */ /* 0x000fea0003800000 */
[----:B------:R-:W-:Y:S05]  /*05f0*/  BRA `(.L_x_12366) ;  /* 0x0000005000007947 */ /* 0x000fea0003800000 */
.L_x_12364:
[----:B-----5:R-:W-:Y:S01]  /*0600*/  FADD.FTZ R63, R43, R63 ;  /* 0x0000003f2b3f7221 */ /* 0x020fe20000010000 */
[----:B------:R-:W-:Y:S05]  /*0610*/  BRA `(.L_x_12365) ;  /* 0x0000002000007947 */ /* 0x000fea0003800000 */
.L_x_12363:
[----:B-----5:R-:W-:-:S04]  /*0620*/  FADD.FTZ R63, R39, R63 ;  /* 0x0000003f273f7221 */ /* 0x020fc80000010000 */
[----:B------:R-:W-:-:S05]  /*0630*/  @P2 FADD.FTZ R63, R43, R63 ;  /* 0x0000003f2b3f2221 */ /* 0x000fca0000010000 */
.L_x_12365:
[----:B-----5:R-:W-:Y:S02]  /*0640*/  MOV R47, R63 ;  /* 0x0000003f002f7202 */ /* 0x020fe40000000f00 */
.L_x_12366:
[C---:B------:R-:W-:Y:S02]  /*0650*/  @P0 LEA R52, P4, R3.reuse, c[0x0][0x188], 0x4 ;  /* 0x0000620003340a11 */ /* 0x040fe400078820ff */
[C---:B------:R-:W-:Y:S02]  /*0660*/  IADD3 R70, R3.reuse, 0x20, RZ ;  /* 0x0000002003467810 */ /* 0x040fe40007ffe0ff */
        /* <DEDUP_REMOVED lines=16> */
.L_x_12368:
[----:B-----5:R-:W-:Y:S01]  /*0770*/  FADD.FTZ R48, R40, R48 ;  /* 0x0000003028307221 */ /* 0x020fe20000010000 */
[----:B------:R-:W-:Y:S05]  /*0780*/  BRA `(.L_x_12369) ;  /* 0x0000002000007947 */ /* 0x000fea0003800000 */
.L_x_12367:
[----:B-----5:R-:W-:-:S04]  /*0790*/  FADD.FTZ R48, R36, R48 ;  /* 0x0000003024307221 */ /* 0x020fc80000010000 */
[----:B------:R-:W-:-:S05]  /*07a0*/  @P2 FADD.FTZ R48, R40, R48 ;  /* 0x0000003028302221 */ /* 0x000fca0000010000 */
.L_x_12369:
[----:B0-----:R-:W-:Y:S02]  /*07b0*/  MOV R44, R48 ;  /* 0x00000030002c7202 */ /* 0x001fe40000000f00 */
.L_x_12370:
[----:B------:R-:W-:Y:S05]  /*07c0*/  @P3 BRA `(.L_x_12371) ;  /* 0x0000007000003947 */ /* 0x000fea0003800000 */
[----:B------:R-:W-:-:S04]  /*07d0*/  ISETP.NE.U32.AND P4, PT, RZ, c[0x0][0x180], PT ;  /* 0x00006000ff007a0c */ /* 0x000fc80003f85070 */
[----:B------:R-:W-:-:S13]  /*07e0*/  ISETP.NE.AND.EX P4, PT, RZ, c[0x0][0x184], PT, P4 ;  /* 0x00006100ff007a0c */ /* 0x000fda0003f85340 */
[----:B------:R-:W-:Y:S05]  /*07f0*/  @P4 BRA `(.L_x_12372) ;  /* 0x0000002000004947 */ /* 0x000fea0003800000 */
[----:B------:R-:W-:Y:S05]  /*0800*/  @P0 BRA `(.L_x_12373) ;  /* 0x0000005000000947 */ /* 0x000fea0003800000 */
[----:B------:R-:W-:Y:S05]  /*0810*/  BRA `(.L_x_12374) ;  /* 0x0000005000007947 */ /* 0x000fea0003800000 */
.L_x_12372:
[----:B-----5:R-:W-:Y:S01]  /*0820*/  FADD.FTZ R49, R41, R49 ;  /* 0x0000003129317221 */ /* 0x020fe20000010000 */
[----:B------:R-:W-:Y:S05]  /*0830*/  BRA `(.L_x_12373) ;  /* 0x0000002000007947 */ /* 0x000fea0003800000 */
.L_x_12371:
[----:B-----5:R-:W-:-:S04]  /*0840*/  FADD.FTZ R49, R37, R49 ;  /* 0x0000003125317221 */ /* 0x020fc80000010000 */
[----:B------:R-:W-:-:S05]  /*0850*/  @P2 FADD.FTZ R49, R41, R49 ;  /* 0x0000003129312221 */ /* 0x000fca0000010000 */
.L_x_12373:
[----:B0-----:R-:W-:Y:S02]  /*0860*/  MOV R45, R49 ;  /* 0x00000031002d7202 */ /* 0x001fe40000000f00 */
.L_x_12374:
[----:B------:R-:W-:Y:S05]  /*0870*/  @P3 BRA `(.L_x_12375) ;  /* 0x0000007000003947 */ /* 0x000fea0003800000 */
[----:B------:R-:W-:-:S04]  /*0880*/  ISETP.NE.U32.AND P4, PT, RZ, c[0x0][0x180], PT ;  /* 0x00006000ff007a0c */ /* 0x000fc80003f85070 */
[----:B------:R-:W-:-:S13]  /*0890*/  ISETP.NE.AND.EX P4, PT, RZ, c[0x0][0x184], PT, P4 ;  /* 0x00006100ff007a0c */ /* 0x000fda0003f85340 */
[----:B------:R-:W-:Y:S05]  /*08a0*/  @P4 BRA `(.L_x_12376) ;  /* 0x0000002000004947 */ /* 0x000fea0003800000 */
[----:B------:R-:W-:Y:S05]  /*08b0*/  @P0 BRA `(.L_x_12377) ;  /* 0x0000005000000947 */ /* 0x000fea0003800000 */
[----:B------:R-:W-:Y:S05]  /*08c0*/  BRA `(.L_x_12378) ;  /* 0x0000005000007947 */ /* 0x000fea0003800000 */
.L_x_12376:
[----:B-----5:R-:W-:Y:S01]  /*08d0*/  FADD.FTZ R50, R42, R50 ;  /* 0x000000322a327221 */ /* 0x020fe20000010000 */
[----:B------:R-:W-:Y:S05]  /*08e0*/  BRA `(.L_x_12377) ;  /* 0x0000002000007947 */ /* 0x000fea0003800000 */
.L_x_12375:
[----:B-----5:R-:W-:-:S04]  /*08f0*/  FADD.FTZ R50, R38, R50 ;  /* 0x0000003226327221 */ /* 0x020fc80000010000 */
[----:B------:R-:W-:-:S05]  /*0900*/  @P2 FADD.FTZ R50, R42, R50 ;  /* 0x000000322a322221 */ /* 0x000fca0000010000 */
.L_x_12377:
[----:B0-----:R-:W-:Y:S02]  /*0910*/  MOV R46, R50 ;  /* 0x00000032002e7202 */ /* 0x001fe40000000f00 */
.L_x_12378:
[----:B------:R-:W-:Y:S05]  /*0920*/  @P3 BRA `(.L_x_12379) ;  /* 0x0000007000003947 */ /* 0x000fea0003800000 */
[----:B------:R-:W-:-:S04]  /*0930*/  ISETP.NE.U32.AND P4, PT, RZ, c[0x0][0x180], PT ;  /* 0x00006000ff007a0c */ /* 0x000fc80003f85070 */
[----:B------:R-:W-:-:S13]  /*0940*/  ISETP.NE.AND.EX P4, PT, RZ, c[0x0][0x184], PT, P4 ;  /* 0x00006100ff007a0c */ /* 0x000fda0003f85340 */
[----:B------:R-:W-:Y:S05]  /*0950*/  @P4 BRA `(.L_x_12380) ;  /* 0x0000002000004947 */ /* 0x000fea0003800000 */
[----:B------:R-:W-:Y:S05]  /*0960*/  @P0 BRA `(.L_x_12381) ;  /* 0x0000005000000947 */ /* 0x000fea0003800000 */
[----:B------:R-:W-:Y:S05]  /*0970*/  BRA `(.L_x_12382) ;  /* 0x0000005000007947 */ /* 0x000fea0003800000 */
.L_x_12380:
[----:B-----5:R-:W-:Y:S01]  /*0980*/  FADD.FTZ R51, R43, R51 ;  /* 0x000000332b337221 */ /* 0x020fe20000010000 */
[----:B------:R-:W-:Y:S05]  /*0990*/  BRA `(.L_x_12381) ;  /* 0x0000002000007947 */ /* 0x000fea0003800000 */
.L_x_12379:
[----:B-----5:R-:W-:-:S04]  /*09a0*/  FADD.FTZ R51, R39, R51 ;  /* 0x0000003327337221 */ /* 0x020fc80000010000 */
[----:B------:R-:W-:-:S05]  /*09b0*/  @P2 FADD.FTZ R51, R43, R51 ;  /* 0x000000332b332221 */ /* 0x000fca0000010000 */
.L_x_12381:
[----:B0-----:R-:W-:Y:S02]  /*09c0*/  MOV R47, R51 ;  /* 0x00000033002f7202 */ /* 0x001fe40000000f00 */
.L_x_12382:
[C---:B0-----:R-:W-:Y:S02]  /*09d0*/  @P0 LEA R56, P4, R70.reuse, c[0x0][0x188], 0x4 ;  /* 0x0000620046380a11 */ /* 0x041fe400078820ff */
        /* <DEDUP_REMOVED lines=17> */
.L_x_12384:
[----:B-----5:R-:W-:Y:S01]  /*0af0*/  FADD.FTZ R52, R40, R52 ;  /* 0x0000003428347221 */ /* 0x020fe20000010000 */
[----:B------:R-:W-:Y:S05]  /*0b00*/  BRA `(.L_x_12385) ;  /* 0x0000002000007947 */ /* 0x000fea0003800000 */
.L_x_12383:
[----:B-----5:R-:W-:-:S04]  /*0b10*/  FADD.FTZ R52, R36, R52 ;  /* 0x0000003424347221 */ /* 0x020fc80000010000 */
[----:B------:R-:W-:-:S05]  /*0b20*/  @P2 FADD.FTZ R52, R40, R52 ;  /* 0x0000003428342221 */ /* 0x000fca0000010000 */
.L_x_12385:
[----:B0-----:R-:W-:Y:S02]  /*0b30*/  MOV R44, R52 ;  /* 0x00000034002c7202 */ /* 0x001fe40000000f00 */
.L_x_12386:
[----:B------:R-:W-:Y:S05]  /*0b40*/  @P3 BRA `(.L_x_12387) ;  /* 0x0000007000003947 */ /* 0x000fea0003800000 */
[----:B------:R-:W-:-:S04]  /*0b50*/  ISETP.NE.U32.AND P4, PT, RZ, c[0x0][0x180], PT ;  /* 0x00006000ff007a0c */ /* 0x000fc80003f85070 */
[----:B------:R-:W-:-:S13]  /*0b60*/  ISETP.NE.AND.EX P4, PT, RZ, c[0x0][0x184], PT, P4 ;  /* 0x00006100ff007a0c */ /* 0x000fda0003f85340 */
[----:B------:R-:W-:Y:S05]  /*0b70*/  @P4 BRA `(.L_x_12388) ;  /* 0x0000002000004947 */ /* 0x000fea0003800000 */
[----:B------:R-:W-:Y:S05]  /*0b80*/  @P0 BRA `(.L_x_12389) ;  /* 0x0000005000000947 */ /* 0x000fea0003800000 */
[----:B------:R-:W-:Y:S05]  /*0b90*/  BRA `(.L_x_12390) ;  /* 0x0000005000007947 */ /* 0x000fea0003800000 */
.L_x_12388:
[----:B-----5:R-:W-:Y:S01]  /*0ba0*/  FADD.FTZ R53, R41, R53 ;  /* 0x0000003529357221 */ /* 0x020fe20000010000 */
[----:B------:R-:W-:Y:S05]  /*0bb0*/  BRA `(.L_x_12389) ;  /* 0x0000002000007947 */ /* 0x000fea0003800000 */
.L_x_12387:
[----:B-----5:R-:W-:-:S04]  /*0bc0*/  FADD.FTZ R53, R37, R53 ;  /* 0x0000003525357221 */ /* 0x020fc80000010000 */
[----:B------:R-:W-:-:S05]  /*0bd0*/  @P2 FADD.FTZ R53, R41, R53 ;  /* 0x0000003529352221 */ /* 0x000fca0000010000 */
.L_x_12389:
[----:B0-----:R-:W-:Y:S02]  /*0be0*/  MOV R45, R53 ;  /* 0x00000035002d7202 */ /* 0x001fe40000000f00 */
.L_x_12390:
[----:B------:R-:W-:Y:S05]  /*0bf0*/  @P3 BRA `(.L_x_12391) ;  /* 0x0000007000003947 */ /* 0x000fea0003800000 */
[----:B------:R-:W-:-:S04]  /*0c00*/  ISETP.NE.U32.AND P4, PT, RZ, c[0x0][0x180], PT ;  /* 0x00006000ff007a0c */ /* 0x000fc80003f85070 */
[----:B------:R-:W-:-:S13]  /*0c10*/  ISETP.NE.AND.EX P4, PT, RZ, c[0x0][0x184], PT, P4 ;  /* 0x00006100ff007a0c */ /* 0x000fda0003f85340 */
[----:B------:R-:W-:Y:S05]  /*0c20*/  @P4 BRA `(.L_x_12392) ;  /* 0x0000002000004947 */ /* 0x000fea0003800000 */
[----:B------:R-:W-:Y:S05]  /*0c30*/  @P0 BRA `(.L_x_12393) ;  /* 0x0000005000000947 */ /* 0x000fea0003800000 */
[----:B------:R-:W-:Y:S05]  /*0c40*/  BRA `(.L_x_12394) ;  /* 0x0000005000007947 */ /* 0x000fea0003800000 */
.L_x_12392:
[----:B-----5:R-:W-:Y:S01]  /*0c50*/  FADD.FTZ R54, R42, R54 ;  /* 0x000000362a367221 */ /* 0x020fe20000010000 */
[----:B------:R-:W-:Y:S05]  /*0c60*/  BRA `(.L_x_12393) ;  /* 0x0000002000007947 */ /* 0x000fea0003800000 */
.L_x_12391:
[----:B-----5:R-:W-:-:S04]  /*0c70*/  FADD.FTZ R54, R38, R54 ;  /* 0x0000003626367221 */ /* 0x020fc80000010000 */
[----:B------:R-:W-:-:S05]  /*0c80*/  @P2 FADD.FTZ R54, R42, R54 ;  /* 0x000000362a362221 */ /* 0x000fca0000010000 */
.L_x_12393:
[----:B0-----:R-:W-:Y:S02]  /*0c90*/  MOV R46, R54 ;  /* 0x00000036002e7202 */ /* 0x001fe40000000f00 */
.L_x_12394:
[----:B------:R-:W-:Y:S05]  /*0ca0*/  @P3 BRA `(.L_x_12395) ;  /* 0x0000007000003947 */ /* 0x000fea0003800000 */
[----:B------:R-:W-:-:S04]  /*0cb0*/  ISETP.NE.U32.AND P4, PT, RZ, c[0x0][0x180], PT ;  /* 0x00006000ff007a0c */ /* 0x000fc80003f85070 */
[----:B------:R-:W-:-:S13]  /*0cc0*/  ISETP.NE.AND.EX P4, PT, RZ, c[0x0][0x184], PT, P4 ;  /* 0x00006100ff007a0c */ /* 0x000fda0003f85340 */
[----:B------:R-:W-:Y:S05]  /*0cd0*/  @P4 BRA `(.L_x_12396) ;  /* 0x0000002000004947 */ /* 0x000fea0003800000 */
[----:B------:R-:W-:Y:S05]  /*0ce0*/  @P0 BRA `(.L_x_12397) ;  /* 0x0000005000000947 */ /* 0x000fea0003800000 */
[----:B------:R-:W-:Y:S05]  /*0cf0*/  BRA `(.L_x_12398) ;  /* 0x0000005000007947 */ /* 0x000fea0003800000 */
.L_x_12396:
[----:B-----5:R-:W-:Y:S01]  /*0d00*/  FADD.FTZ R55, R43, R55 ;  /* 0x000000372b377221 */ /* 0x020fe20000010000 */
[----:B------:R-:W-:Y:S05]  /*0d10*/  BRA `(.L_x_12397) ;  /* 0x0000002000007947 */ /* 0x000fea0003800000 */
.L_x_12395:
[----:B-----5:R-:W-:-:S04]  /*0d20*/  FADD.FTZ R55, R39, R55 ;  /* 0x0000003727377221 */ /* 0x020fc80000010000 */
[----:B------:R-:W-:-:S05]  /*0d30*/  @P2 FADD.FTZ R55, R43, R55 ;  /* 0x000000372b372221 */ /* 0x000fca0000010000 */
.L_x_12397:
[----:B0-----:R-:W-:Y:S02]  /*0d40*/  MOV R47, R55 ;  /* 0x00000037002f7202 */ /* 0x001fe40000000f00 */
.L_x_12398:
        /* <DEDUP_REMOVED lines=18> */
.L_x_12400:
[----:B-----5:R-:W-:Y:S01]  /*0e70*/  FADD.FTZ R56, R40, R56 ;  /* 0x0000003828387221 */ /* 0x020fe20000010000 */
[----:B------:R-:W-:Y:S05]  /*0e80*/  BRA `(.L_x_12401) ;  /* 0x0000002000007947 */ /* 0x000fea0003800000 */
.L_x_12399:
[----:B-----5:R-:W-:-:S04]  /*0e90*/  FADD.FTZ R56, R36, R56 ;  /* 0x0000003824387221 */ /* 0x020fc80000010000 */
[----:B------:R-:W-:-:S05]  /*0ea0*/  @P2 FADD.FTZ R56, R40, R56 ;  /* 0x0000003828382221 */ /* 0x000fca0000010000 */
.L_x_12401:
[----:B0-----:R-:W-:Y:S02]  /*0eb0*/  MOV R44, R56 ;  /* 0x00000038002c7202 */ /* 0x001fe40000000f00 */
.L_x_12402:
[----:B------:R-:W-:Y:S05]  /*0ec0*/  @P3 BRA `(.L_x_12403) ;  /* 0x0000007000003947 */ /* 0x000fea0003800000 */
[----:B------:R-:W-:-:S04]  /*0ed0*/  ISETP.NE.U32.AND P1, PT, RZ, c[0x0][0x180], PT ;  /* 0x00006000ff007a0c */ /* 0x000fc80003f25070 */
[----:B------:R-:W-:-:S13]  /*0ee0*/  ISETP.NE.AND.EX P1, PT, RZ, c[0x0][0x184], PT, P1 ;  /* 0x00006100ff007a0c */ /* 0x000fda0003f25310 */
[----:B------:R-:W-:Y:S05]  /*0ef0*/  @P1 BRA `(.L_x_12404) ;  /* 0x0000002000001947 */ /* 0x000fea0003800000 */
[----:B------:R-:W-:Y:S05]  /*0f00*/  @P0 BRA `(.L_x_12405) ;  /* 0x0000005000000947 */ /* 0x000fea0003800000 */
[----:B------:R-:W-:Y:S05]  /*0f10*/  BRA `(.L_x_12406) ;  /* 0x0000005000007947 */ /* 0x000fea0003800000 */
.L_x_12404:
[----:B-----5:R-:W-:Y:S01]  /*0f20*/  FADD.FTZ R57, R41, R57 ;  /* 0x0000003929397221 */ /* 0x020fe20000010000 */
[----:B------:R-:W-:Y:S05]  /*0f30*/  BRA `(.L_x_12405) ;  /* 0x0000002000007947 */ /* 0x000fea0003800000 */
.L_x_12403:
[----:B-----5:R-:W-:-:S04]  /*0f40*/  FADD.FTZ R57, R37, R57 ;  /* 0x0000003925397221 */ /* 0x020fc80000010000 */
[----:B------:R-:W-:-:S05]  /*0f50*/  @P2 FADD.FTZ R57, R41, R57 ;  /* 0x0000003929392221 */ /* 0x000fca0000010000 */
.L_x_12405:
[----:B0-----:R-:W-:Y:S02]  /*0f60*/  MOV R45, R57 ;  /* 0x00000039002d7202 */ /* 0x001fe40000000f00 */
.L_x_12406:
[----:B------:R-:W-:Y:S05]  /*0f70*/  @P3 BRA `(.L_x_12407) ;  /* 0x0000007000003947 */ /* 0x000fea0003800000 */
[----:B------:R-:W-:-:S04]  /*0f80*/  ISETP.NE.U32.AND P1, PT, RZ, c[0x0][0x180], PT ;  /* 0x00006000ff007a0c */ /* 0x000fc80003f25070 */
[----:B------:R-:W-:-:S13]  /*0f90*/  ISETP.NE.AND.EX P1, PT, RZ, c[0x0][0x184], PT, P1 ;  /* 0x00006100ff007a0c */ /* 0x000fda0003f25310 */
[----:B------:R-:W-:Y:S05]  /*0fa0*/  @P1 BRA `(.L_x_12408) ;  /* 0x0000002000001947 */ /* 0x000fea0003800000 */
[----:B------:R-:W-:Y:S05]  /*0fb0*/  @P0 BRA `(.L_x_12409) ;  /* 0x0000005000000947 */ /* 0x000fea0003800000 */
[----:B------:R-:W-:Y:S05]  /*0fc0*/  BRA `(.L_x_12410) ;  /* 0x0000005000007947 */ /* 0x000fea0003800000 */
.L_x_12408:
[----:B-----5:R-:W-:Y:S01]  /*0fd0*/  FADD.FTZ R58, R42, R58 ;  /* 0x0000003a2a3a7221 */ /* 0x020fe20000010000 */
[----:B------:R-:W-:Y:S05]  /*0fe0*/  BRA `(.L_x_12409) ;  /* 0x0000002000007947 */ /* 0x000fea0003800000 */
.L_x_12407:
[----:B-----5:R-:W-:-:S04]  /*0ff0*/  FADD.FTZ R58, R38, R58 ;  /* 0x0000003a263a7221 */ /* 0x020fc80000010000 */
[----:B------:R-:W-:-:S05]  /*1000*/  @P2 FADD.FTZ R58, R42, R58 ;  /* 0x0000003a2a3a2221 */ /* 0x000fca0000010000 */
.L_x_12409:
[----:B0-----:R-:W-:Y:S02]  /*1010*/  MOV R46, R58 ;  /* 0x0000003a002e7202 */ /* 0x001fe40000000f00 */
.L_x_12410:
[----:B------:R-:W-:Y:S05]  /*1020*/  @P3 BRA `(.L_x_12411) ;  /* 0x0000007000003947 */ /* 0x000fea0003800000 */
[----:B------:R-:W-:-:S04]  /*1030*/  ISETP.NE.U32.AND P1, PT, RZ, c[0x0][0x180], PT ;  /* 0x00006000ff007a0c */ /* 0x000fc80003f25070 */
[----:B------:R-:W-:-:S13]  /*1040*/  ISETP.NE.AND.EX P1, PT, RZ, c[0x0][0x184], PT, P1 ;  /* 0x00006100ff007a0c */ /* 0x000fda0003f25310 */
[----:B------:R-:W-:Y:S05]  /*1050*/  @P1 BRA `(.L_x_12412) ;  /* 0x0000002000001947 */ /* 0x000fea0003800000 */
[----:B------:R-:W-:Y:S05]  /*1060*/  @P0 BRA `(.L_x_12413) ;  /* 0x0000005000000947 */ /* 0x000fea0003800000 */
[----:B------:R-:W-:Y:S05]  /*1070*/  BRA `(.L_x_12414) ;  /* 0x0000005000007947 */ /* 0x000fea0003800000 */
.L_x_12412:
[----:B-----5:R-:W-:Y:S01]  /*1080*/  FADD.FTZ R59, R43, R59 ;  /* 0x0000003b2b3b7221 */ /* 0x020fe20000010000 */
[----:B------:R-:W-:Y:S05]  /*1090*/  BRA `(.L_x_12413) ;  /* 0x0000002000007947 */ /* 0x000fea0003800000 */
.L_x_12411:
[----:B-----5:R-:W-:-:S04]  /*10a0*/  FADD.FTZ R59, R39, R59 ;  /* 0x0000003b273b7221 */ /* 0x020fc80000010000 */
[----:B------:R-:W-:-:S05]  /*10b0*/  @P2 FADD.FTZ R59, R43, R59 ;  /* 0x0000003b2b3b2221 */ /* 0x000fca0000010000 */
.L_x_12413:
[----:B0-----:R-:W-:Y:S02]  /*10c0*/  MOV R47, R59 ;  /* 0x0000003b002f7202 */ /* 0x001fe40000000f00 */
.L_x_12414:
[----:B------:R-:W-:Y:S01]  /*10d0*/  FADD.FTZ R2, RZ, R60 ;  /* 0x0000003cff027221 */ /* 0x000fe20000010000 */
[----:B0-----:R-:W-:Y:S02]  /*10e0*/  @P0 LEA R64, P1, R69, c[0x0][0x188], 0x4 ;  /* 0x0000620045400a11 */ /* 0x001fe400078220ff */
[----:B------:R-:W-:Y:S01]  /*10f0*/  ISETP.NE.AND P2, PT, R0, RZ, PT ;  /* 0x000000ff0000720c */ /* 0x000fe20003f45270 */
        /* <DEDUP_REMOVED lines=19> */
.L_x_12419:
        /* <DEDUP_REMOVED lines=52> */
.L_x_12420:
[----:B-1----:R-:W-:Y:S01]  /*1570*/  FADD.FTZ R75, R75, R2 ;  /* 0x000000024b4b7221 */ /* 0x002fe20000010000 */
[----:B------:R-:W-:Y:S01]  /*1580*/  ISETP.NE.AND P1, PT, RZ, UR6, PT ;  /* 0x00000006ff007c0c */ /* 0x000fe2000bf25270 */
[C---:B------:R-:W-:Y:S01]  /*1590*/  FMUL.FTZ R64, R73.reuse, R73 ;  /* 0x0000004949407220 */ /* 0x040fe20000410000 */
[----:B0-----:R-:W-:Y:S01]  /*15a0*/  MOV R2, c[0x0][0x1e0] ;  /* 0x0000780000027a02 */ /* 0x001fe20000000f00 */
[----:B------:R-:W-:Y:S01]  /*15b0*/  HFMA2.MMA R66, -RZ, RZ, 0, 2.384185791015625e-07 ;  /* 0x00000004ff427435 */ /* 0x000fe200000001ff */
[----:B------:R-:W-:Y:S02]  /*15c0*/  FSEL R72, R73, RZ, !P1 ;  /* 0x000000ff49487208 */ /* 0x000fe40004800000 */
[----:B------:R-:W-:Y:S01]  /*15d0*/  FSEL R65, R64, RZ, P1 ;  /* 0x000000ff40417208 */ /* 0x000fe20000800000 */
[----:B------:R-:W-:Y:S02]  /*15e0*/  FFMA.FTZ R2, R75, R2, c[0x0][0x228] ;  /* 0x00008a004b027623 */ /* 0x000fe40000010002 */
[----:B------:R-:W-:-:S02]  /*15f0*/  FADD.FTZ R76, -R72, R62 ;  /* 0x0000003e484c7221 */ /* 0x000fc40000010100 */
[----:B------:R-:W-:Y:S01]  /*1600*/  FADD.FTZ R71, R2, R65 ;  /* 0x0000004102477221 */ /* 0x000fe20000010000 */
[----:B------:R-:W-:Y:S01]  /*1610*/  LEA R2, P1, R3, c[0x0][0x208], 0x4 ;  /* 0x0000820003027a11 */ /* 0x000fe200078220ff */
[----:B------:R-:W-:-:S03]  /*1620*/  @!P2 IMAD.WIDE R74, R67, R66, c[0x0][0x1a0] ;  /* 0x00006800434aa625 */ /* 0x000fc600078e0242 */
[----:B------:R-:W-:Y:S01]  /*1630*/  LEA.HI.X R3, R3, c[0x0][0x20c], RZ, 0x4, P1 ;  /* 0x0000830003037a11 */ /* 0x000fe200008f24ff */
[----:B------:R-:W0:Y:S01]  /*1640*/  MUFU.RSQ R71, R71 ;  /* 0x0000004700477308 */ /* 0x000e220000001400 */
[C---:B------:R-:W-:Y:S01]  /*1650*/  FADD.FTZ R60, -R72.reuse, R60 ;  /* 0x0000003c483c7221 */ /* 0x040fe20000010100 */
[----:B------:R1:W-:Y:S01]  /*1660*/  @!P2 STG.E [R74.64], R73 ;  /* 0x000000494a00a986 */ /* 0x0003e2000c101904 */
[C---:B------:R-:W-:Y:S02]  /*1670*/  FADD.FTZ R63, -R72.reuse, R63 ;  /* 0x0000003f483f7221 */ /* 0x040fe40000010100 */
[----:B------:R-:W-:Y:S02]  /*1680*/  FADD.FTZ R62, -R72, R61 ;  /* 0x0000003d483e7221 */ /* 0x000fe40000010100 */
[----:B------:R-:W-:-:S04]  /*1690*/  @!P2 IMAD.WIDE R64, R67, R66, c[0x0][0x1a8] ;  /* 0x00006a004340a625 */ /* 0x000fc800078e0242 */
[C---:B------:R-:W-:Y:S02]  /*16a0*/  FADD.FTZ R51, -R72.reuse, R51 ;  /* 0x0000003348337221 */ /* 0x040fe40000010100 */
[C---:B------:R-:W-:Y:S02]  /*16b0*/  FADD.FTZ R54, -R72.reuse, R54 ;  /* 0x0000003648367221 */ /* 0x040fe40000010100 */
[----:B------:R-:W-:Y:S01]  /*16c0*/  FADD.FTZ R58, -R72, R58 ;  /* 0x0000003a483a7221 */ /* 0x000fe20000010100 */
[----:B0-----:R0:W-:Y:S01]  /*16d0*/  @!P2 STG.E [R64.64], R71 ;  /* 0x000000474000a986 */ /* 0x0011e2000c101904 */
[C---:B------:R-:W-:Y:S02]  /*16e0*/  FMUL.FTZ R61, R71.reuse, R76 ;  /* 0x0000004c473d7220 */ /* 0x040fe40000410000 */
[C---:B------:R-:W-:Y:S02]  /*16f0*/  FMUL.FTZ R63, R71.reuse, R63 ;  /* 0x0000003f473f7220 */ /* 0x040fe40000410000 */
[----:B-1----:R-:W-:-:S02]  /*1700*/  FMUL.FTZ R74, R71, R62 ;  /* 0x0000003e474a7220 */ /* 0x002fc40000410000 */
[----:B------:R-:W-:Y:S02]  /*1710*/  FMUL.FTZ R73, R71, R60 ;  /* 0x0000003c47497220 */ /* 0x000fe40000410000 */
[----:B------:R-:W-:Y:S02]  /*1720*/  FFMA.FTZ R62, R18, R61, R34 ;  /* 0x0000003d123e7223 */ /* 0x000fe40000010022 */
[----:B------:R-:W-:Y:S02]  /*1730*/  FFMA.FTZ R63, R19, R63, R35 ;  /* 0x0000003f133f7223 */ /* 0x000fe40000010023 */
[----:B0-----:R-:W-:Y:S02]  /*1740*/  FADD.FTZ R65, -R72, R52 ;  /* 0x0000003448417221 */ /* 0x001fe40000010100 */
[----:B------:R-:W-:Y:S02]  /*1750*/  FFMA.FTZ R61, R17, R74, R33 ;  /* 0x0000004a113d7223 */ /* 0x000fe40000010021 */
[----:B------:R-:W-:-:S02]  /*1760*/  FFMA.FTZ R60, R16, R73, R32 ;  /* 0x00000049103c7223 */ /* 0x000fc40000010020 */
[C---:B------:R-:W-:Y:S02]  /*1770*/  FADD.FTZ R52, -R72.reuse, R53 ;  /* 0x0000003548347221 */ /* 0x040fe40000010100 */
[----:B------:R-:W-:Y:S01]  /*1780*/  FADD.FTZ R64, -R72, R48 ;  /* 0x0000003048407221 */ /* 0x000fe20000010100 */
[----:B------:R-:W-:Y:S01]  /*1790*/  LEA R48, P1, R70, c[0x0][0x208], 0x4 ;  /* 0x0000820046307a11 */ /* 0x000fe200078220ff */
[C---:B------:R-:W-:Y:S01]  /*17a0*/  FADD.FTZ R53, -R72.reuse, R55 ;  /* 0x0000003748357221 */ /* 0x040fe20000010100 */
[----:B------:R0:W-:Y:S01]  /*17b0*/  STG.E.128 [R2.64], R60 ;  /* 0x0000003c02007986 */ /* 0x0001e2000c101d04 */
[----:B------:R-:W-:Y:S01]  /*17c0*/  FADD.FTZ R74, -R72, R49 ;  /* 0x00000031484a7221 */ /* 0x000fe20000010100 */
[----:B------:R-:W-:Y:S01]  /*17d0*/  LEA.HI.X R49, R70, c[0x0][0x20c], RZ, 0x4, P1 ;  /* 0x0000830046317a11 */ /* 0x000fe200008f24ff */
[C---:B------:R-:W-:Y:S01]  /*17e0*/  FADD.FTZ R76, -R72.reuse, R50 ;  /* 0x00000032484c7221 */ /* 0x040fe20000010100 */
[----:B------:R-:W-:Y:S01]  /*17f0*/  LEA R50, P3, R69, c[0x0][0x208], 0x4 ;  /* 0x0000820045327a11 */ /* 0x000fe200078620ff */
[----:B------:R-:W-:-:S02]  /*1800*/  FADD.FTZ R55, -R72, R56 ;  /* 0x0000003848377221 */ /* 0x000fc40000010100 */
[C---:B------:R-:W-:Y:S02]  /*1810*/  FADD.FTZ R56, -R72.reuse, R57 ;  /* 0x0000003948387221 */ /* 0x040fe40000010100 */
[----:B------:R-:W-:Y:S02]  /*1820*/  FADD.FTZ R72, -R72, R59 ;  /* 0x0000003b48487221 */ /* 0x000fe40000010100 */
[C---:B------:R-:W-:Y:S02]  /*1830*/  FMUL.FTZ R57, R71.reuse, R64 ;  /* 0x0000004047397220 */ /* 0x040fe40000410000 */
[C---:B------:R-:W-:Y:S02]  /*1840*/  FMUL.FTZ R74, R71.reuse, R74 ;  /* 0x0000004a474a7220 */ /* 0x040fe40000410000 */
[C---:B------:R-:W-:Y:S02]  /*1850*/  FMUL.FTZ R59, R71.reuse, R76 ;  /* 0x0000004c473b7220 */ /* 0x040fe40000410000 */
[C---:B------:R-:W-:Y:S01]  /*1860*/  FMUL.FTZ R65, R71.reuse, R65 ;  /* 0x0000004147417220 */ /* 0x040fe20000410000 */
[C---:B0-----:R-:W-:Y:S01]  /*1870*/  LEA R2, P2, R68.reuse, c[0x0][0x208], 0x4 ;  /* 0x0000820044027a11 */ /* 0x041fe200078420ff */
[----:B------:R-:W-:Y:S01]  /*1880*/  FMUL.FTZ R62, R71, R51 ;  /* 0x00000033473e7220 */ /* 0x000fe20000410000 */
        /* <DEDUP_REMOVED lines=28> */
.L_x_12417:
[----:B------:R-:W-:Y:S05]  /*1a50*/  EXIT ;  /* 0x000000000000794d */ /* 0x000fea0003800000 */
.L_x_12415:
[----:B0-----:R-:W-:Y:S01]  /*1a60*/  HFMA2.MMA R71, -RZ, RZ, 0, 1.847743988037109375e-06 ;  /* 0x0000001fff477435 */ /* 0x001fe200000001ff */
[----:B------:R-:W-:Y:S02]  /*1a70*/  MOV R72, 0x1 ;  /* 0x0000000100487802 */ /* 0x000fe40000000f00 */
[----:B------:R-:W-:Y:S02]  /*1a80*/  MOV R66, 0xffffffff ;  /* 0xffffffff00427802 */ /* 0x000fe40000000f00 */
[----:B------:R-:W-:Y:S02]  /*1a90*/  MOV R64, 0x1ab0 ;  /* 0x00001ab000407802 */ /* 0x000fe40000000f00 */
[----:B-----5:R-:W-:Y:S05]  /*1aa0*/  CALL.REL.NOINC `($__internal_75_$__cuda_sm70_shflsync_bfly_p) ;  /* 0x000005a000007944 */ /* 0x020fea0003c00000 */
[----:B01----:R-:W-:Y:S05]  /*1ab0*/  BRA `(.L_x_12419) ;  /* 0xfffff77000007947 */ /* 0x003fea000383ffff */
.L_x_12416:
[----:B------:R-:W-:Y:S01]  /*1ac0*/  HFMA2.MMA R72, -RZ, RZ, 0, 1.1920928955078125e-07 ;  /* 0x00000002ff487435 */ /* 0x000fe200000001ff */
[----:B0-----:R-:W-:Y:S02]  /*1ad0*/  MOV R2, R75 ;  /* 0x0000004b00027202 */ /* 0x001fe40000000f00 */
[----:B------:R-:W-:Y:S02]  /*1ae0*/  MOV R71, 0x1f ;  /* 0x0000001f00477802 */ /* 0x000fe40000000f00 */
[----:B------:R-:W-:-:S02]  /*1af0*/  MOV R66, 0xffffffff ;  /* 0xffffffff00427802 */ /* 0x000fc40000000f00 */
[----:B------:R-:W-:Y:S02]  /*1b00*/  MOV R64, 0x1b20 ;  /* 0x00001b2000407802 */ /* 0x000fe40000000f00 */
[----:B-----5:R-:W-:Y:S05]  /*1b10*/  CALL.REL.NOINC `($__internal_75_$__cuda_sm70_shflsync_bfly_p) ;  /* 0x0000053000007944 */ /* 0x020fea0003c00000 */
[----:B0-----:R-:W-:Y:S01]  /*1b20*/  HFMA2.MMA R72, -RZ, RZ, 0, 2.384185791015625e-07 ;  /* 0x00000004ff487435 */ /* 0x001fe200000001ff */
[----:B-1----:R-:W-:Y:S01]  /*1b30*/  FADD.FTZ R2, R75, R66 ;  /* 0x000000424b027221 */ /* 0x002fe20000010000 */
[----:B------:R-:W-:Y:S02]  /*1b40*/  MOV R71, 0x1f ;  /* 0x0000001f00477802 */ /* 0x000fe40000000f00 */
[----:B------:R-:W-:Y:S02]  /*1b50*/  MOV R66, 0xffffffff ;  /* 0xffffffff00427802 */ /* 0x000fe40000000f00 */
[----:B------:R-:W-:Y:S02]  /*1b60*/  MOV R64, 0x1b80 ;  /* 0x00001b8000407802 */ /* 0x000fe40000000f00 */
[----:B------:R-:W-:Y:S05]  /*1b70*/  CALL.REL.NOINC `($__internal_75_$__cuda_sm70_shflsync_bfly_p) ;  /* 0x000004d000007944 */ /* 0x000fea0003c00000 */
[----:B0-----:R-:W-:Y:S01]  /*1b80*/  HFMA2.MMA R72, -RZ, RZ, 0, 4.76837158203125e-07 ;  /* 0x00000008ff487435 */ /* 0x001fe200000001ff */
[----:B-1----:R-:W-:Y:S01]  /*1b90*/  FADD.FTZ R2, R2, R66 ;  /* 0x0000004202027221 */ /* 0x002fe20000010000 */
[----:B------:R-:W-:Y:S02]  /*1ba0*/  MOV R71, 0x1f ;  /* 0x0000001f00477802 */ /* 0x000fe40000000f00 */
[----:B------:R-:W-:-:S02]  /*1bb0*/  MOV R66, 0xffffffff ;  /* 0xffffffff00427802 */ /* 0x000fc40000000f00 */
[----:B------:R-:W-:Y:S02]  /*1bc0*/  MOV R64, 0x1be0 ;  /* 0x00001be000407802 */ /* 0x000fe40000000f00 */
[----:B------:R-:W-:Y:S05]  /*1bd0*/  CALL.REL.NOINC `($__internal_75_$__cuda_sm70_shflsync_bfly_p) ;  /* 0x0000047000007944 */ /* 0x000fea0003c00000 */
[----:B0-----:R-:W-:Y:S01]  /*1be0*/  HFMA2.MMA R72, -RZ, RZ, 0, 9.5367431640625e-07 ;  /* 0x00000010ff487435 */ /* 0x001fe200000001ff */
[----:B-1----:R-:W-:Y:S01]  /*1bf0*/  FADD.FTZ R2, R2, R66 ;  /* 0x0000004202027221 */ /* 0x002fe20000010000 */
[----:B------:R-:W-:Y:S02]  /*1c00*/  MOV R71, 0x1f ;  /* 0x0000001f00477802 */ /* 0x000fe40000000f00 */
[----:B------:R-:W-:Y:S02]  /*1c10*/  MOV R66, 0xffffffff ;  /* 0xffffffff00427802 */ /* 0x000fe40000000f00 */
[----:B------:R-:W-:Y:S02]  /*1c20*/  MOV R64, 0x1c40 ;  /* 0x00001c4000407802 */ /* 0x000fe40000000f00 */
[----:B------:R-:W-:Y:S05]  /*1c30*/  CALL.REL.NOINC `($__internal_75_$__cuda_sm70_shflsync_bfly_p) ;  /* 0x0000041000007944 */ /* 0x000fea0003c00000 */
[----:B-1----:R-:W-:Y:S01]  /*1c40*/  FADD.FTZ R66, R2, R66 ;  /* 0x0000004202427221 */ /* 0x002fe20000010000 */
[----:B0-----:R-:W-:Y:S01]  /*1c50*/  HFMA2.MMA R72, -RZ, RZ, 0, 5.9604644775390625e-08 ;  /* 0x00000001ff487435 */ /* 0x001fe200000001ff */
[----:B------:R-:W-:Y:S02]  /*1c60*/  MOV R71, 0x1f ;  /* 0x0000001f00477802 */ /* 0x000fe40000000f00 */
[----:B------:R-:W-:Y:S01]  /*1c70*/  FMUL.FTZ R73, R66, c[0x0][0x1e0] ;  /* 0x0000780042497a20 */ /* 0x000fe20000410000 */
[----:B------:R-:W-:-:S02]  /*1c80*/  MOV R66, 0xffffffff ;  /* 0xffffffff00427802 */ /* 0x000fc40000000f00 */
[----:B------:R-:W-:Y:S01]  /*1c90*/  MOV R64, 0x1eb0 ;  /* 0x00001eb000407802 */ /* 0x000fe20000000f00 */
        /* <DEDUP_REMOVED lines=32> */
[----:B------:R-:W-:Y:S05]  /*1ea0*/  CALL.REL.NOINC `($__internal_75_$__cuda_sm70_shflsync_bfly_p) ;  /* 0x000001a000007944 */ /* 0x000fea0003c00000 */
[----:B0-----:R-:W-:Y:S01]  /*1eb0*/  HFMA2.MMA R72, -RZ, RZ, 0, 1.1920928955078125e-07 ;  /* 0x00000002ff487435 */ /* 0x001fe200000001ff */
[----:B-1----:R-:W-:Y:S01]  /*1ec0*/  FADD.FTZ R2, R2, R66 ;  /* 0x0000004202027221 */ /* 0x002fe20000010000 */
[----:B------:R-:W-:Y:S02]  /*1ed0*/  MOV R71, 0x1f ;  /* 0x0000001f00477802 */ /* 0x000fe40000000f00 */
[----:B------:R-:W-:Y:S02]  /*1ee0*/  MOV R66, 0xffffffff ;  /* 0xffffffff00427802 */ /* 0x000fe40000000f00 */
[----:B------:R-:W-:Y:S02]  /*1ef0*/  MOV R64, 0x1f10 ;  /* 0x00001f1000407802 */ /* 0x000fe40000000f00 */
[----:B------:R-:W-:Y:S05]  /*1f00*/  CALL.REL.NOINC `($__internal_75_$__cuda_sm70_shflsync_bfly_p) ;  /* 0x0000014000007944 */ /* 0x000fea0003c00000 */
[----:B0-----:R-:W-:Y:S01]  /*1f10*/  HFMA2.MMA R72, -RZ, RZ, 0, 2.384185791015625e-07 ;  /* 0x00000004ff487435 */ /* 0x001fe200000001ff */
[----:B-1----:R-:W-:Y:S01]  /*1f20*/  FADD.FTZ R2, R2, R66 ;  /* 0x0000004202027221 */ /* 0x002fe20000010000 */
[----:B------:R-:W-:Y:S02]  /*1f30*/  MOV R71, 0x1f ;  /* 0x0000001f00477802 */ /* 0x000fe40000000f00 */
[----:B------:R-:W-:-:S02]  /*1f40*/  MOV R66, 0xffffffff ;  /* 0xffffffff00427802 */ /* 0x000fc40000000f00 */
[----:B------:R-:W-:Y:S02]  /*1f50*/  MOV R64, 0x1f70 ;  /* 0x00001f7000407802 */ /* 0x000fe40000000f00 */
[----:B------:R-:W-:Y:S05]  /*1f60*/  CALL.REL.NOINC `($__internal_75_$__cuda_sm70_shflsync_bfly_p) ;  /* 0x000000e000007944 */ /* 0x000fea0003c00000 */
[----:B0-----:R-:W-:Y:S01]  /*1f70*/  HFMA2.MMA R72, -RZ, RZ, 0, 4.76837158203125e-07 ;  /* 0x00000008ff487435 */ /* 0x001fe200000001ff */
[----:B-1----:R-:W-:Y:S01]  /*1f80*/  FADD.FTZ R2, R2, R66 ;  /* 0x0000004202027221 */ /* 0x002fe20000010000 */
[----:B------:R-:W-:Y:S02]  /*1f90*/  MOV R71, 0x1f ;  /* 0x0000001f00477802 */ /* 0x000fe40000000f00 */
[----:B------:R-:W-:Y:S02]  /*1fa0*/  MOV R66, 0xffffffff ;  /* 0xffffffff00427802 */ /* 0x000fe40000000f00 */
[----:B------:R-:W-:Y:S02]  /*1fb0*/  MOV R64, 0x1fd0 ;  /* 0x00001fd000407802 */ /* 0x000fe40000000f00 */
[----:B------:R-:W-:Y:S05]  /*1fc0*/  CALL.REL.NOINC `($__internal_75_$__cuda_sm70_shflsync_bfly_p) ;  /* 0x0000008000007944 */ /* 0x000fea0003c00000 */
[----:B0-----:R-:W-:Y:S01]  /*1fd0*/  HFMA2.MMA R72, -RZ, RZ, 0, 9.5367431640625e-07 ;  /* 0x00000010ff487435 */ /* 0x001fe200000001ff */
[----:B-1----:R-:W-:Y:S01]  /*1fe0*/  FADD.FTZ R2, R2, R66 ;  /* 0x0000004202027221 */ /* 0x002fe20000010000 */
[----:B------:R-:W-:Y:S02]  /*1ff0*/  MOV R71, 0x1f ;  /* 0x0000001f00477802 */ /* 0x000fe40000000f00 */
[----:B------:R-:W-:-:S02]  /*2000*/  MOV R66, 0xffffffff ;  /* 0xffffffff00427802 */ /* 0x000fc40000000f00 */
[----:B------:R-:W-:Y:S02]  /*2010*/  MOV R64, 0x2030 ;  /* 0x0000203000407802 */ /* 0x000fe40000000f00 */
[----:B------:R-:W-:Y:S05]  /*2020*/  CALL.REL.NOINC `($__internal_75_$__cuda_sm70_shflsync_bfly_p) ;  /* 0x0000002000007944 */ /* 0x000fea0003c00000 */
[----:B-1----:R-:W-:Y:S01]  /*2030*/  MOV R75, R66 ;  /* 0x00000042004b7202 */ /* 0x002fe20000000f00 */
[----:B0-----:R-:W-:Y:S05]  /*2040*/  BRA `(.L_x_12420) ;  /* 0xfffff52000007947 */ /* 0x001fea000383ffff */
        .weak           $__internal_75_$__cuda_sm70_shflsync_bfly_p
        .type           $__internal_75_$__cuda_sm70_shflsync_bfly_p,@function
        .size           $__internal_75_$__cuda_sm70_shflsync_bfly_p,(.L_x_13615 - $__internal_75_$__cuda_sm70_shflsync_bfly_p)
$__internal_75_$__cuda_sm70_shflsync_bfly_p:
[----:B------:R-:W-:Y:S01]  /*2050*/  HFMA2.MMA R65, -RZ, RZ, 0, 0 ;  /* 0x00000000ff417435 */ /* 0x000fe200000001ff */
[----:B------:R-:W-:Y:S04]  /*2060*/  WARPSYNC R66 ;  /* 0x0000004200007348 */ /* 0x000fe80003800000 */
[----:B------:R0:W1:Y:S01]  /*2070*/  SHFL.BFLY PT, R66, R2, R72, R71 ;  /* 0x0c00004802427389 */ /* 0x00006200000e0047 */
[----:B------:R-:W-:Y:S05]  /*2080*/  RET.REL.NODEC R64 `(_ZN10layer_norm31ln_parallel_residual_fwd_kernelINS_13Kernel_traitsIfffffjLj512ELj1ELj4ELj1ELj16ENS_18Kernel_traits_baseILj512EfffffjLj128EEEEELb0ELb1ELb1EEEvNS_9FwdParamsE) ;  /* 0xffffdf7040007950 */ /* 0x000fea0003c3ffff */
.L_x_12421:
        /* <DEDUP_REMOVED lines=15> */
.L_x_13615:


//--------------------- .text._ZN10layer_norm31ln_parallel_residual_fwd_kernelINS_13Kernel_traitsIfffffjLj512ELj1ELj4ELj1ELj16ENS_18Kernel_traits_baseILj512EfffffjLj128EEEEELb1ELb0ELb0EEEvNS_9FwdParamsE --------------------------
	.section	.text._ZN10layer_norm31ln_parallel_residual_fwd_kernelINS_13Kernel_traitsIfffffjLj512ELj1ELj4ELj1ELj16ENS_18Kernel_traits_baseILj512EfffffjLj128EEEEELb1ELb0ELb0EEEvNS_9FwdParamsE,"ax",@progbits
	.sectioninfo	@"SHI_REGISTERS=127"
	.align	128
        .global         _ZN10layer_norm31ln_parallel_residual_fwd_kernelINS_13Kernel_traitsIfffffjLj512ELj1ELj4ELj1ELj16ENS_18Kernel_traits_baseILj512EfffffjLj128EEEEELb1ELb0ELb0EEEvNS_9FwdParamsE
        .type           _ZN10layer_norm31ln_parallel_residual_fwd_kernelINS_13Kernel_traitsIfffffjLj512ELj1ELj4ELj1ELj16ENS_18Kernel_traits_baseILj512EfffffjLj128EEEEELb1ELb0ELb0EEEvNS_9FwdParamsE,@function
        .size           _ZN10layer_norm31ln_parallel_residual_fwd_kernelINS_13Kernel_traitsIfffffjLj512ELj1ELj4ELj1ELj16ENS_18Kernel_traits_baseILj512EfffffjLj128EEEEELb1ELb0ELb0EEEvNS_9FwdParamsE,(.L_x_13616 - _ZN10layer_norm31ln_parallel_residual_fwd_kernelINS_13Kernel_traitsIfffffjLj512ELj1ELj4ELj1ELj16ENS_18Kernel_traits_baseILj512EfffffjLj128EEEEELb1ELb0ELb0EEEvNS_9FwdParamsE)
        .other          _ZN10layer_norm31ln_parallel_residual_fwd_kernelINS_13Kernel_traitsIfffffjLj512ELj1ELj4ELj1ELj16ENS_18Kernel_traits_baseILj512EfffffjLj128EEEEELb1ELb0ELb0EEEvNS_9FwdParamsE,@"STO_CUDA_ENTRY STV_DEFAULT"
_ZN10layer_norm31ln_parallel_residual_fwd_kernelINS_13Kernel_traitsIfffffjLj512ELj1ELj4ELj1ELj16ENS_18Kernel_traits_baseILj512EfffffjLj128EEEEELb1ELb0ELb0EEEvNS_9FwdParamsE:
.text._ZN10layer_norm31ln_parallel_residual_fwd_kernelINS_13Kernel_traitsIfffffjLj512ELj1ELj4ELj1ELj16ENS_18Kernel_traits_baseILj512EfffffjLj128EEEEELb1ELb0ELb0EEEvNS_9FwdParamsE:
        /* <DEDUP_REMOVED lines=9> */
[----:B------:R-:W2:Y:S04]  /*0090*/  @P0 LDG.E.64 R2, [R2.64] ;  /* 0x0000000602020981 */ /* 0x000ea8000c1e1b00 */
[----:B------:R-:W3:Y:S01]  /*00a0*/  @P0 LDG.E.64 R6, [R4.64] ;  /* 0x0000000604060981 */ /* 0x000ee2000c1e1b00 */
[----:B------:R-:W-:Y:S03]  /*00b0*/  BSSY B0, `(.L_x_12422) ;  /* 0x0000066000007945 */ /* 0x000fe60003800000 */
[----:B------:R-:W0:Y:S04]  /*00c0*/  S2R R111, SR_TID.X ;  /* 0x00000000006f7919 */ /* 0x000e280000002100 */
[----:B------:R-:W1:Y:S01]  /*00d0*/  S2R R12, SR_CTAID.X ;  /* 0x00000000000c7919 */ /* 0x000e620000002500 */
[----:B0-----:R-:W-:Y:S01]  /*00e0*/  LOP3.LUT R64, R111, 0x1f, RZ, 0xc0, !PT ;  /* 0x0000001f6f407812 */ /* 0x001fe200078ec0ff */
[--C-:B-1----:R-:W-:Y:S01]  /*00f0*/  IMAD R110, R12, c[0x0][0x0], R111.reuse ;  /* 0x000000000c6e7a24 */ /* 0x102fe200078e026f */
[----:B------:R-:W-:-:S03]  /*0100*/  SHF.R.U32.HI R111, RZ, 0x5, R111 ;  /* 0x00000005ff6f7819 */ /* 0x000fc6000001166f */
[----:B------:R-:W-:-:S04]  /*0110*/  IMAD.WIDE.U32 R8, R110, -0x326172a9, RZ ;  /* 0xcd9e8d576e087825 */ /* 0x000fc800078e00ff */
[----:B------:R-:W-:Y:S01]  /*0120*/  IMAD R111, R12, 0x4, R111 ;  /* 0x000000040c6f7824 */ /* 0x000fe200078e026f */
[----:B--2---:R-:W0:Y:S01]  /*0130*/  @P0 R2UR UR4, R2 ;  /* 0x00000000020403c2 */ /* 0x004e2200000e0000 */
[----:B---3--:R-:W-:-:S07]  /*0140*/  @P0 IADD3 R4, P1, R6, c[0x0][0x240], RZ ;  /* 0x0000900006040a10 */ /* 0x008fce0007f3e0ff */
[----:B------:R1:W2:Y:S01]  /*0150*/  @P0 R2UR UR5, R3 ;  /* 0x00000000030503c2 */ /* 0x0002a200000e0000 */
[----:B------:R-:W-:-:S05]  /*0160*/  @P0 IMAD.X R5, RZ, RZ, R7, P1 ;  /* 0x000000ffff050224 */ /* 0x000fca00008e0607 */
[--C-:B------:R-:W-:Y:S02]  /*0170*/  SHF.R.U64 R109, R4, 0x2, R5.reuse ;  /* 0x00000002046d7819 */ /* 0x100fe40000001205 */
[----:B------:R-:W-:Y:S02]  /*0180*/  SHF.R.U32.HI R107, RZ, 0x2, R5 ;  /* 0x00000002ff6b7819 */ /* 0x000fe40000011605 */
[----:B------:R-:W-:Y:S01]  /*0190*/  LOP3.LUT R5, R64, 0x1f, RZ, 0x3c, !PT ;  /* 0x0000001f40057812 */ /* 0x000fe200078e3cff */
[----:B------:R-:W-:Y:S01]  /*01a0*/  IMAD.WIDE.U32 R6, R109, -0x2daee0ad, RZ ;  /* 0xd2511f536d067825 */ /* 0x000fe200078e00ff */
[----:B0-----:R-:W-:Y:S01]  /*01b0*/  LOP3.LUT R0, R9, UR4, R107, 0x96, !PT ;  /* 0x0000000409007c12 */ /* 0x001fe2000f8e966b */
[----:B------:R-:W-:Y:S02]  /*01c0*/  UIADD3 UR9, UR4, -0x61c88647, URZ ;  /* 0x9e3779b904097890 */ /* 0x000fe4000fffe03f */
[----:B------:R-:W-:Y:S02]  /*01d0*/  UIADD3 UR11, UR4, 0x3c6ef372, URZ ;  /* 0x3c6ef372040b7890 */ /* 0x000fe4000fffe03f */
[----:B-1----:R-:W-:Y:S01]  /*01e0*/  IMAD.WIDE.U32 R2, R0, -0x2daee0ad, RZ ;  /* 0xd2511f5300027825 */ /* 0x002fe200078e00ff */
[----:B------:R-:W-:Y:S01]  /*01f0*/  UIADD3 UR13, UR4, -0x255992d5, URZ ;  /* 0xdaa66d2b040d7890 */ /* 0x000fe2000fffe03f */
[----:B------:R-:W-:Y:S01]  /*0200*/  MOV R0, c[0x0][0x168] ;  /* 0x00005a0000007a02 */ /* 0x000fe20000000f00 */
[----:B--2---:R-:W-:Y:S01]  /*0210*/  UIADD3 UR10, UR5, -0x4498517b, URZ ;  /* 0xbb67ae85050a7890 */ /* 0x004fe2000fffe03f */
[----:B------:R-:W-:Y:S01]  /*0220*/  LOP3.LUT R10, R7, UR5, RZ, 0x3c, !PT ;  /* 0x00000005070a7c12 */ /* 0x000fe2000f8e3cff */
[----:B------:R-:W-:Y:S01]  /*0230*/  UIADD3 UR12, UR5, 0x76cf5d0a, URZ ;  /* 0x76cf5d0a050c7890 */ /* 0x000fe2000fffe03f */
[----:B------:R-:W-:Y:S01]  /*0240*/  SHF.R.S32.HI R0, RZ, 0x1f, R0 ;  /* 0x0000001fff007819 */ /* 0x000fe20000011400 */
[----:B------:R-:W-:-:S02]  /*0250*/  UIADD3 UR14, UR5, 0x32370b8f, URZ ;  /* 0x32370b8f050e7890 */ /* 0x000fc4000fffe03f */
[----:B------:R-:W-:Y:S01]  /*0260*/  IMAD.WIDE.U32 R10, R10, -0x326172a9, RZ ;  /* 0xcd9e8d570a0a7825 */ /* 0x000fe200078e00ff */
[----:B------:R-:W-:Y:S01]  /*0270*/  LOP3.LUT R9, R3, UR10, R6, 0x96, !PT ;  /* 0x0000000a03097c12 */ /* 0x000fe2000f8e9606 */
[----:B------:R-:W-:Y:S01]  /*0280*/  UIADD3 UR15, UR4, 0x78dde6e4, URZ ;  /* 0x78dde6e4040f7890 */ /* 0x000fe2000fffe03f */
[----:B------:R-:W-:Y:S01]  /*0290*/  LEA.HI R0, R0, c[0x0][0x168], RZ, 0x2 ;  /* 0x00005a0000007a11 */ /* 0x000fe200078f10ff */
[----:B------:R-:W-:Y:S01]  /*02a0*/  UIADD3 UR16, UR5, -0x126145ec, URZ ;  /* 0xed9eba1405107890 */ /* 0x000fe2000fffe03f */
[----:B------:R-:W-:Y:S01]  /*02b0*/  LOP3.LUT R6, R11, UR9, R8, 0x96, !PT ;  /* 0x000000090b067c12 */ /* 0x000fe2000f8e9608 */
[----:B------:R-:W-:Y:S01]  /*02c0*/  IMAD.WIDE.U32 R8, R9, -0x326172a9, RZ ;  /* 0xcd9e8d5709087825 */ /* 0x000fe200078e00ff */
[----:B------:R-:W-:Y:S01]  /*02d0*/  UIADD3 UR18, UR5, -0x56f99767, URZ ;  /* 0xa906689905127890 */ /* 0x000fe2000fffe03f */
[----:B------:R-:W-:Y:S01]  /*02e0*/  LEA.HI.SX32 R0, R0, R5, 0x1e ;  /* 0x0000000500007211 */ /* 0x000fe200078ff2ff */
[----:B------:R-:W-:Y:S01]  /*02f0*/  UIADD3 UR17, UR4, 0x1715609d, URZ ;  /* 0x1715609d04117890 */ /* 0x000fe2000fffe03f */
[----:B------:R-:W-:Y:S01]  /*0300*/  IMAD.WIDE.U32 R6, R6, -0x2daee0ad, RZ ;  /* 0xd2511f5306067825 */ /* 0x000fe200078e00ff */
[----:B------:R-:W-:Y:S01]  /*0310*/  LOP3.LUT R3, R9, UR11, R10, 0x96, !PT ;  /* 0x0000000b09037c12 */ /* 0x000fe2000f8e960a */
[----:B------:R-:W-:Y:S01]  /*0320*/  UIADD3 UR19, UR4, -0x4ab325aa, URZ ;  /* 0xb54cda5604137890 */ /* 0x000fe2000fffe03f */
[C---:B------:R-:W-:Y:S01]  /*0330*/  LOP3.LUT P2, RZ, R0.reuse, 0xffffffe0, RZ, 0xc0, !PT ;  /* 0xffffffe000ff7812 */ /* 0x040fe2000784c0ff */
[----:B------:R-:W-:Y:S01]  /*0340*/  UIADD3 UR20, UR5, 0x646e171e, URZ ;  /* 0x646e171e05147890 */ /* 0x000fe2000fffe03f */
[----:B------:R-:W-:Y:S01]  /*0350*/  LOP3.LUT R10, R7, UR12, R2, 0x96, !PT ;  /* 0x0000000c070a7c12 */ /* 0x000fe2000f8e9602 */
[----:B------:R-:W-:Y:S01]  /*0360*/  IMAD.WIDE.U32 R2, R3, -0x2daee0ad, RZ ;  /* 0xd2511f5303027825 */ /* 0x000fe200078e00ff */
[----:B------:R-:W-:Y:S01]  /*0370*/  UIADD3 UR21, UR4, 0x5384540f, URZ ;  /* 0x5384540f04157890 */ /* 0x000fe2000fffe03f */
[----:B------:R-:W-:Y:S01]  /*0380*/  ISETP.GE.U32.AND P5, PT, R0, 0x40, PT ;  /* 0x000000400000780c */ /* 0x000fe20003fa6070 */
[----:B------:R-:W-:Y:S01]  /*0390*/  UIADD3 UR22, UR5, 0x1fd5c5a3, URZ ;  /* 0x1fd5c5a305167890 */ /* 0x000fe2000fffe03f */
[----:B------:R-:W-:Y:S01]  /*03a0*/  IMAD.WIDE.U32 R10, R10, -0x326172a9, RZ ;  /* 0xcd9e8d570a0a7825 */ /* 0x000fe200078e00ff */
[----:B------:R-:W-:Y:S01]  /*03b0*/  LOP3.LUT R9, R3, UR14, R6, 0x96, !PT ;  /* 0x0000000e03097c12 */ /* 0x000fe2000f8e9606 */
[----:B------:R-:W-:Y:S01]  /*03c0*/  UIADD3 UR23, UR4, -0xe443238, URZ ;  /* 0xf1bbcdc804177890 */ /* 0x000fe2000fffe03f */
[C---:B------:R-:W-:Y:S01]  /*03d0*/  ISETP.GE.U32.AND P4, PT, R0.reuse, 0x60, PT ;  /* 0x000000600000780c */ /* 0x040fe20003f86070 */
[----:B------:R-:W-:Y:S01]  /*03e0*/  UIADD3 UR24, UR5, -0x24c28bd8, URZ ;  /* 0xdb3d742805187890 */ /* 0x000fe2000fffe03f */
[----:B------:R-:W-:Y:S01]  /*03f0*/  LOP3.LUT R6, R11, UR13, R8, 0x96, !PT ;  /* 0x0000000d0b067c12 */ /* 0x000fe2000f8e9608 */
[----:B------:R-:W-:Y:S01]  /*0400*/  IMAD.WIDE.U32 R8, R9, -0x326172a9, RZ ;  /* 0xcd9e8d5709087825 */ /* 0x000fe200078e00ff */
[----:B------:R-:W-:Y:S01]  /*0410*/  ISETP.GE.U32.AND P3, PT, R0, 0x80, PT ;  /* 0x000000800000780c */ /* 0x000fe20003f66070 */
[----:B------:R-:W-:Y:S01]  /*0420*/  UIADD3 UR25, UR4, -0x700cb87f, URZ ;  /* 0x8ff3478104197890 */ /* 0x000fe2000fffe03f */
[----:B------:R-:W-:Y:S01]  /*0430*/  P2R R115, PR, RZ, 0x4 ;  /* 0x00000004ff737803 */ /* 0x000fe20000000000 */
[----:B------:R-:W-:Y:S01]  /*0440*/  IMAD.WIDE.U32 R6, R6, -0x2daee0ad, RZ ;  /* 0xd2511f5306067825 */ /* 0x000fe200078e00ff */
[----:B------:R-:W-:Y:S01]  /*0450*/  LOP3.LUT R3, R9, UR15, R10, 0x96, !PT ;  /* 0x0000000f09037c12 */ /* 0x000fe2000f8e960a */
[----:B------:R-:W-:Y:S01]  /*0460*/  UIADD3 UR26, UR5, -0x695add53, URZ ;  /* 0x96a522ad051a7890 */ /* 0x000fe2000fffe03f */
[----:B------:R-:W-:-:S02]  /*0470*/  P2R R114, PR, RZ, 0x20 ;  /* 0x00000020ff727803 */ /* 0x000fc40000000000 */
[----:B------:R-:W-:Y:S01]  /*0480*/  LOP3.LUT R10, R7, UR16, R2, 0x96, !PT ;  /* 0x00000010070a7c12 */ /* 0x000fe2000f8e9602 */
[----:B------:R-:W-:Y:S01]  /*0490*/  IMAD.WIDE.U32 R2, R3, -0x2daee0ad, RZ ;  /* 0xd2511f5303027825 */ /* 0x000fe200078e00ff */
[----:B------:R-:W-:Y:S02]  /*04a0*/  P2R R113, PR, RZ, 0x10 ;  /* 0x00000010ff717803 */ /* 0x000fe40000000000 */
[----:B------:R-:W-:Y:S01]  /*04b0*/  P2R R112, PR, RZ, 0x8 ;  /* 0x00000008ff707803 */ /* 0x000fe20000000000 */
        /* <DEDUP_REMOVED lines=11> */
[----:B------:R-:W-:-:S04]  /*0570*/  IMAD.HI.U32 R75, R5, -0x326172a9, RZ ;  /* 0xcd9e8d57054b7827 */ /* 0x000fc800078e00ff */
[----:B------:R-:W-:Y:S01]  /*0580*/  IMAD.HI.U32 R73, R72, -0x2daee0ad, RZ ;  /* 0xd2511f5348497827 */ /* 0x000fe200078e00ff */
[----:B------:R-:W-:Y:S05]  /*0590*/  @!P2 BRA `(.L_x_12423) ;  /* 0x000001700000a947 */ /* 0x000fea0003800000 */
[----:B------:R-:W-:Y:S01]  /*05a0*/  ISETP.NE.U32.AND P0, PT, RZ, c[0x0][0x218], PT ;  /* 0x00008600ff007a0c */ /* 0x000fe20003f05070 */
[C---:B------:R-:W-:Y:S01]  /*05b0*/  IMAD.SHL.U32 R26, R64.reuse, 0x10, RZ ;  /* 0x00000010401a7824 */ /* 0x040fe200078e00ff */
[----:B------:R-:W-:Y:S01]  /*05c0*/  ISETP.NE.U32.AND P1, PT, RZ, c[0x0][0x220], PT ;  /* 0x00008800ff007a0c */ /* 0x000fe20003f25070 */
[----:B------:R-:W-:Y:S01]  /*05d0*/  IMAD.MOV.U32 R17, RZ, RZ, 0x10 ;  /* 0x00000010ff117424 */ /* 0x000fe200078e00ff */
[----:B------:R-:W-:Y:S01]  /*05e0*/  ISETP.NE.AND.EX P0, PT, RZ, c[0x0][0x21c], PT, P0 ;  /* 0x00008700ff007a0c */ /* 0x000fe20003f05300 */
[----:B------:R-:W-:Y:S01]  /*05f0*/  CS2R R10, SRZ ;  /* 0x00000000000a7805 */ /* 0x000fe2000001ff00 */
[----:B------:R-:W-:Y:S01]  /*0600*/  ISETP.NE.AND.EX P1, PT, RZ, c[0x0][0x224], PT, P1 ;  /* 0x00008900ff007a0c */ /* 0x000fe20003f25310 */
[----:B------:R-:W-:Y:S01]  /*0610*/  CS2R R8, SRZ ;  /* 0x0000000000087805 */ /* 0x000fe2000001ff00 */
[C---:B------:R-:W-:Y:S01]  /*0620*/  SHF.L.U64.HI R12, R64.reuse, 0x4, RZ ;  /* 0x00000004400c7819 */ /* 0x040fe200000102ff */
[----:B------:R-:W-:Y:S01]  /*0630*/  CS2R R14, SRZ ;  /* 0x00000000000e7805 */ /* 0x000fe2000001ff00 */
[----:B------:R-:W-:-:S06]  /*0640*/  IMAD.WIDE.U32 R16, R64, R17, c[0x0][0x1b0] ;  /* 0x00006c0040107625 */ /* 0x000fcc00078e0011 */
[----:B------:R-:W5:Y:S01]  /*0650*/  LDG.E.128 R16, [R16.64] ;  /* 0x0000000610107981 */ /* 0x000f62000c1e1d00 */
[----:B------:R-:W-:-:S04]  /*0660*/  @P0 LEA R24, P2, R64, c[0x0][0x218], 0x4 ;  /* 0x0000860040180a11 */ /* 0x000fc800078420ff */
        /* <DEDUP_REMOVED lines=10> */
.L_x_12423:
[----:B------:R-:W-:Y:S05]  /*0710*/  BSYNC B0 ;  /* 0x0000000000007941 */ /* 0x000fea0003800000 */
.L_x_12422:
[----:B------:R-:W-:Y:S01]  /*0720*/  BSSY B0, `(.L_x_12424) ;  /* 0x0000019000007945 */ /* 0x000fe20003800000 */
[----:B------:R-:W-:Y:S05]  /*0730*/  @!P5 BRA `(.L_x_12425) ;  /* 0x000001700000d947 */ /* 0x000fea0003800000 */
[----:B------:R-:W-:Y:S01]  /*0740*/  ISETP.NE.U32.AND P0, PT, RZ, c[0x0][0x218], PT ;  /* 0x00008600ff007a0c */ /* 0x000fe20003f05070 */
[C---:B------:R-:W-:Y:S01]  /*0750*/  IMAD.SHL.U32 R42, R64.reuse, 0x10, RZ ;  /* 0x00000010402a7824 */ /* 0x040fe200078e00ff */
[----:B------:R-:W-:Y:S01]  /*0760*/  ISETP.NE.U32.AND P1, PT, RZ, c[0x0][0x220], PT ;  /* 0x00008800ff007a0c */ /* 0x000fe20003f25070 */
[----:B------:R-:W-:Y:S01]  /*0770*/  IMAD.MOV.U32 R33, RZ, RZ, 0x10 ;  /* 0x00000010ff217424 */ /* 0x000fe200078e00ff */
[----:B------:R-:W-:Y:S01]  /*0780*/  ISETP.NE.AND.EX P0, PT, RZ, c[0x0][0x21c], PT, P0 ;  /* 0x00008700ff007a0c */ /* 0x000fe20003f05300 */
[----:B0-----:R-:W-:Y:S01]  /*0790*/  CS2R R26, SRZ ;  /* 0x00000000001a7805 */ /* 0x001fe2000001ff00 */
        /* <DEDUP_REMOVED lines=17> */
.L_x_12425:
[----:B------:R-:W-:Y:S05]  /*08b0*/  BSYNC B0 ;  /* 0x0000000000007941 */ /* 0x000fea0003800000 */
.L_x_12424:
[----:B------:R-:W-:Y:S01]  /*08c0*/  BSSY B0, `(.L_x_12426) ;  /* 0x0000019000007945 */ /* 0x000fe20003800000 */
[----:B------:R-:W-:Y:S05]  /*08d0*/  @!P4 BRA `(.L_x_12427) ;  /* 0x000001700000c947 */ /* 0x000fea0003800000 */
[----:B------:R-:W-:Y:S01]  /*08e0*/  ISETP.NE.U32.AND P0, PT, RZ, c[0x0][0x218], PT ;  /* 0x00008600ff007a0c */ /* 0x000fe20003f05070 */
[C---:B------:R-:W-:Y:S01]  /*08f0*/  IMAD.SHL.U32 R58, R64.reuse, 0x10, RZ ;  /* 0x00000010403a7824 */ /* 0x040fe200078e00ff */
[----:B------:R-:W-:Y:S01]  /*0900*/  ISETP.NE.U32.AND P1, PT, RZ, c[0x0][0x220], PT ;  /* 0x00008800ff007a0c */ /* 0x000fe20003f25070 */
[----:B------:R-:W-:Y:S01]  /*0910*/  HFMA2.MMA R49, -RZ, RZ, 0, 9.5367431640625e-07 ;  /* 0x00000010ff317435 */ /* 0x000fe200000001ff */
[----:B------:R-:W-:Y:S01]  /*0920*/  ISETP.NE.AND.EX P0, PT, RZ, c[0x0][0x21c], PT, P0 ;  /* 0x00008700ff007a0c */ /* 0x000fe20003f05300 */
[----:B0-----:R-:W-:Y:S01]  /*0930*/  CS2R R42, SRZ ;  /* 0x00000000002a7805 */ /* 0x001fe2000001ff00 */
[----:B------:R-:W-:Y:S01]  /*0940*/  ISETP.NE.AND.EX P1, PT, RZ, c[0x0][0x224], PT, P1 ;  /* 0x00008900ff007a0c */ /* 0x000fe20003f25310 */
[----:B------:R-:W-:Y:S01]  /*0950*/  CS2R R40, SRZ ;  /* 0x0000000000287805 */ /* 0x000fe2000001ff00 */
[----:B------:R-:W-:Y:S01]  /*0960*/  SHF.L.U64.HI R44, R64, 0x4, RZ ;  /* 0x00000004402c7819 */ /* 0x000fe200000102ff */
[----:B------:R-:W-:-:S04]  /*0970*/  CS2R R46, SRZ ;  /* 0x00000000002e7805 */ /* 0x000fc8000001ff00 */
[----:B------:R-:W-:-:S04]  /*0980*/  IMAD.WIDE.U32 R48, R64, R49, c[0x0][0x1b0] ;  /* 0x00006c0040307625 */ /* 0x000fc800078e0031 */
[C---:B------:R-:W-:Y:S02]  /*0990*/  @P0 LEA R56, P2, R64.reuse, c[0x0][0x218], 0x4 ;  /* 0x0000860040380a11 */ /* 0x040fe400078420ff */
[----:B------:R-:W5:Y:S02]  /*09a0*/  LDG.E.128 R48, [R48.64] ;  /* 0x0000000630307981 */ /* 0x000f64000c1e1d00 */
        /* <DEDUP_REMOVED lines=10> */
.L_x_12427:
[----:B------:R-:W-:Y:S05]  /*0a50*/  BSYNC B0 ;  /* 0x0000000000007941 */ /* 0x000fea0003800000 */
.L_x_12426:
[----:B------:R-:W-:Y:S01]  /*0a60*/  BSSY B0, `(.L_x_12428) ;  /* 0x0000018000007945 */ /* 0x000fe20003800000 */
[----:B------:R-:W-:Y:S05]  /*0a70*/  @!P3 BRA `(.L_x_12429) ;  /* 0x000001600000b947 */ /* 0x000fea0003800000 */
[----:B------:R-:W-:Y:S01]  /*0a80*/  ISETP.NE.U32.AND P0, PT, RZ, c[0x0][0x218], PT ;  /* 0x00008600ff007a0c */ /* 0x000fe20003f05070 */
[----:B------:R-:W-:Y:S01]  /*0a90*/  IMAD.SHL.U32 R78, R64, 0x10, RZ ;  /* 0x00000010404e7824 */ /* 0x000fe200078e00ff */
[----:B------:R-:W-:Y:S01]  /*0aa0*/  ISETP.NE.U32.AND P1, PT, RZ, c[0x0][0x220], PT ;  /* 0x00008800ff007a0c */ /* 0x000fe20003f25070 */
[----:B------:R-:W-:Y:S01]  /*0ab0*/  IMAD.MOV.U32 R65, RZ, RZ, 0x10 ;  /* 0x00000010ff417424 */ /* 0x000fe200078e00ff */
[----:B------:R-:W-:Y:S01]  /*0ac0*/  ISETP.NE.AND.EX P0, PT, RZ, c[0x0][0x21c], PT, P0 ;  /* 0x00008700ff007a0c */ /* 0x000fe20003f05300 */
[----:B0-----:R-:W-:Y:S01]  /*0ad0*/  CS2R R58, SRZ ;  /* 0x00000000003a7805 */ /* 0x001fe2000001ff00 */
[----:B------:R-:W-:Y:S01]  /*0ae0*/  ISETP.NE.AND.EX P1, PT, RZ, c[0x0][0x224], PT, P1 ;  /* 0x00008900ff007a0c */ /* 0x000fe20003f25310 */
[----:B------:R-:W-:Y:S01]  /*0af0*/  CS2R R56, SRZ ;  /* 0x0000000000387805 */ /* 0x000fe2000001ff00 */
[----:B------:R-:W-:Y:S01]  /*0b00*/  SHF.R.U32.HI R60, RZ, 0x1c, R64 ;  /* 0x0000001cff3c7819 */ /* 0x000fe20000011640 */
[----:B------:R-:W-:-:S08]  /*0b10*/  CS2R R62, SRZ ;  /* 0x00000000003e7805 */ /* 0x000fd0000001ff00 */
        /* <DEDUP_REMOVED lines=12> */
.L_x_12429:
[----:B------:R-:W-:Y:S05]  /*0be0*/  BSYNC B0 ;  /* 0x0000000000007941 */ /* 0x000fea0003800000 */
.L_x_12428:
[----:B------:R-:W-:Y:S02]  /*0bf0*/  ISETP.GE.AND P0, PT, R111, c[0x0][0x164], PT ;  /* 0x000059006f007a0c */ /* 0x000fe40003f06270 */
[----:B------:R-:W-:Y:S02]  /*0c00*/  LOP3.LUT R75, R75, UR23, R6, 0x96, !PT ;  /* 0x000000174b4b7c12 */ /* 0x000fe4000f8e9606 */
[----:B------:R-:W-:-:S09]  /*0c10*/  LOP3.LUT R73, R73, UR24, R2, 0x96, !PT ;  /* 0x0000001849497c12 */ /* 0x000fd2000f8e9602 */
[----:B------:R-:W-:Y:S05]  /*0c20*/  @P0 EXIT ;  /* 0x000000000000094d */ /* 0x000fea0003800000 */
[----:B------:R-:W-:Y:S01]  /*0c30*/  IMAD R2, R5, -0x326172a9, RZ ;  /* 0xcd9e8d5705027824 */ /* 0x000fe200078e02ff */
[----:B------:R-:W-:Y:S01]  /*0c40*/  BSSY B0, `(.L_x_12430) ;  /* 0x0000c4e000007945 */ /* 0x000fe20003800000 */
[----:B------:R-:W-:Y:S01]  /*0c50*/  IMAD R72, R72, -0x2daee0ad, RZ ;  /* 0xd2511f5348487824 */ /* 0x000fe200078e02ff */
[----:B------:R-:W-:Y:S01]  /*0c60*/  LOP3.LUT R105, R4, 0x3, RZ, 0xc0, !PT ;  /* 0x0000000304697812 */ /* 0x000fe200078ec0ff */
[----:B------:R-:W-:Y:S01]  /*0c70*/  IMAD.HI.U32 R3, R75, -0x2daee0ad, RZ ;  /* 0xd2511f534b037827 */ /* 0x000fe200078e00ff */
[----:B------:R-:W-:-:S03]  /*0c80*/  ULDC.U8 UR8, c[0x0][0x1f0] ;  /* 0x00007c0000087ab9 */ /* 0x000fc60000000000 */
[----:B------:R-:W-:Y:S01]  /*0c90*/  IMAD.HI.U32 R5, R73, -0x326172a9, RZ ;  /* 0xcd9e8d5749057827 */ /* 0x000fe200078e00ff */
[----:B------:R-:W-:-:S03]  /*0ca0*/  LOP3.LUT R104, R3, UR26, R72, 0x96, !PT ;  /* 0x0000001a03687c12 */ /* 0x000fc6000f8e9648 */
[----:B------:R-:W-:Y:S01]  /*0cb0*/  IMAD R108, R73, -0x326172a9, RZ ;  /* 0xcd9e8d57496c7824 */ /* 0x000fe200078e02ff */
[----:B------:R-:W-:Y:S01]  /*0cc0*/  LOP3.LUT R2, R5, UR25, R2, 0x96, !PT ;  /* 0x0000001905027c12 */ /* 0x000fe2000f8e9602 */
[----:B------:R-:W-:Y:S02]  /*0cd0*/  IMAD R106, R75, -0x2daee0ad, RZ ;  /* 0xd2511f534b6a7824 */ /* 0x000fe400078e02ff */
[----:B------:R-:W-:Y:S02]  /*0ce0*/  IMAD.MOV.U32 R3, RZ, RZ, RZ ;  /* 0x000000ffff037224 */ /* 0x000fe400078e00ff */
.L_x_12709:
[----:B------:R-:W1:Y:S01]  /*0cf0*/  S2R R96, SR_TID.X ;  /* 0x0000000000607919 */ /* 0x000e620000002100 */
[----:B------:R-:W-:Y:S01]  /*0d00*/  IMAD R97, R111, c[0x0][0x168], RZ ;  /* 0x00005a006f617a24 */ /* 0x000fe200078e02ff */
[----:B------:R-:W-:Y:S01]  /*0d10*/  ISETP.NE.AND P0, PT, R115, RZ, PT ;  /* 0x000000ff7300720c */ /* 0x000fe20003f05270 */
[----:B------:R-:W-:Y:S03]  /*0d20*/  BSSY B1, `(.L_x_12431) ;  /* 0x00002e0000017945 */ /* 0x000fe60003800000 */
[----:B------:R-:W-:-:S04]  /*0d30*/  SHF.R.S32.HI R98, RZ, 0x1f, R97 ;  /* 0x0000001fff627819 */ /* 0x000fc80000011461 */
[----:B------:R-:W-:Y:S02]  /*0d40*/  LEA.HI R97, R98, R97, RZ, 0x2 ;  /* 0x0000006162617211 */ /* 0x000fe400078f10ff */
[----:B-1----:R-:W-:-:S04]  /*0d50*/  LOP3.LUT R96, R96, 0x1f, RZ, 0xc0, !PT ;  /* 0x0000001f60607812 */ /* 0x002fc800078ec0ff */
        /* <DEDUP_REMOVED lines=17> */
[----:B0-----:R1:W5:Y:S01]  /*0e70*/  @P0 LDG.E.128 R76, [R98.64] ;  /* 0x00000006624c0981 */ /* 0x001362000c1e1d00 */
[C---:B------:R-:W-:Y:S02]  /*0e80*/  ISETP.NE.AND P1, PT, R105.reuse, 0x1, PT ;  /* 0x000000016900780c */ /* 0x040fe40003f25270 */
        /* <DEDUP_REMOVED lines=10> */
.L_x_12434:
[----:B-1----:R-:W-:Y:S02]  /*0f30*/  IMAD.MOV.U32 R118, RZ, RZ, R108 ;  /* 0x000000ffff767224 */ /* 0x002fe400078e006c */
.L_x_12435:
[----:B------:R-:W-:Y:S05]  /*0f40*/  BSYNC B2 ;  /* 0x0000000000027941 */ /* 0x000fea0003800000 */
.L_x_12433:
        /* <DEDUP_REMOVED lines=16> */
.L_x_12439:
[----:B------:R-:W-:Y:S05]  /*1050*/  BSYNC B3 ;  /* 0x0000000000037941 */ /* 0x000fea0003800000 */
.L_x_12438:
        /* <DEDUP_REMOVED lines=44> */
.L_x_12437:
[----:B------:R-:W-:Y:S05]  /*1320*/  BSYNC B2 ;  /* 0x0000000000027941 */ /* 0x000fea0003800000 */
.L_x_12436:
        /* <DEDUP_REMOVED lines=14> */
.L_x_12440:
        /* <DEDUP_REMOVED lines=12> */
.L_x_12443:
[----:B------:R-:W-:Y:S02]  /*14d0*/  IMAD.MOV.U32 R118, RZ, RZ, R108 ;  /* 0x000000ffff767224 */ /* 0x000fe400078e006c */
.L_x_12444:
[----:B------:R-:W-:Y:S05]  /*14e0*/  BSYNC B2 ;  /* 0x0000000000027941 */ /* 0x000fea0003800000 */
.L_x_12442:
        /* <DEDUP_REMOVED lines=16> */
.L_x_12448:
[----:B------:R-:W-:Y:S05]  /*15f0*/  BSYNC B3 ;  /* 0x0000000000037941 */ /* 0x000fea0003800000 */
.L_x_12447:
        /* <DEDUP_REMOVED lines=44> */
.L_x_12446:
[----:B------:R-:W-:Y:S05]  /*18c0*/  BSYNC B2 ;  /* 0x0000000000027941 */ /* 0x000fea0003800000 */
.L_x_12445:
        /* <DEDUP_REMOVED lines=8> */
.L_x_12441:
        /* <DEDUP_REMOVED lines=12> */
.L_x_12450:
[----:B------:R-:W-:Y:S02]  /*1a10*/  IMAD.MOV.U32 R118, RZ, RZ, R108 ;  /* 0x000000ffff767224 */ /* 0x000fe400078e006c */
.L_x_12451:
[----:B------:R-:W-:Y:S05]  /*1a20*/  BSYNC B2 ;  /* 0x0000000000027941 */ /* 0x000fea0003800000 */
.L_x_12449:
        /* <DEDUP_REMOVED lines=16> */
.L_x_12455:
[----:B------:R-:W-:Y:S05]  /*1b30*/  BSYNC B3 ;  /* 0x0000000000037941 */ /* 0x000fea0003800000 */
.L_x_12454:
        /* <DEDUP_REMOVED lines=44> */
.L_x_12453:
[----:B------:R-:W-:Y:S05]  /*1e00*/  BSYNC B2 ;  /* 0x0000000000027941 */ /* 0x000fea0003800000 */
.L_x_12452:
        /* <DEDUP_REMOVED lines=11> */
.L_x_12456:
        /* <DEDUP_REMOVED lines=12> */
.L_x_12459:
[----:B------:R-:W-:Y:S02]  /*1f80*/  IMAD.MOV.U32 R118, RZ, RZ, R108 ;  /* 0x000000ffff767224 */ /* 0x000fe400078e006c */
.L_x_12460:
[----:B------:R-:W-:Y:S05]  /*1f90*/  BSYNC B2 ;  /* 0x0000000000027941 */ /* 0x000fea0003800000 */
.L_x_12458:
        /* <DEDUP_REMOVED lines=16> */
.L_x_12464:
[----:B------:R-:W-:Y:S05]  /*20a0*/  BSYNC B3 ;  /* 0x0000000000037941 */ /* 0x000fea0003800000 */
.L_x_12463:
        /* <DEDUP_REMOVED lines=44> */
.L_x_12462:
[----:B------:R-:W-:Y:S05]  /*2370*/  BSYNC B2 ;  /* 0x0000000000027941 */ /* 0x000fea0003800000 */
.L_x_12461:
        /* <DEDUP_REMOVED lines=8> */
.L_x_12457:
        /* <DEDUP_REMOVED lines=12> */
.L_x_12466:
[----:B------:R-:W-:Y:S02]  /*24c0*/  IMAD.MOV.U32 R118, RZ, RZ, R108 ;  /* 0x000000ffff767224 */ /* 0x000fe400078e006c */
.L_x_12467:
[----:B------:R-:W-:Y:S05]  /*24d0*/  BSYNC B2 ;  /* 0x0000000000027941 */ /* 0x000fea0003800000 */
.L_x_12465:
        /* <DEDUP_REMOVED lines=16> */
.L_x_12471:
[----:B------:R-:W-:Y:S05]  /*25e0*/  BSYNC B3 ;  /* 0x0000000000037941 */ /* 0x000fea0003800000 */
.L_x_12470:
        /* <DEDUP_REMOVED lines=44> */
.L_x_12469:
[----:B------:R-:W-:Y:S05]  /*28b0*/  BSYNC B2 ;  /* 0x0000000000027941 */ /* 0x000fea0003800000 */
.L_x_12468:
        /* <DEDUP_REMOVED lines=11> */
.L_x_12472:
        /* <DEDUP_REMOVED lines=12> */
.L_x_12475:
[----:B------:R-:W-:Y:S02]  /*2a30*/  IMAD.MOV.U32 R118, RZ, RZ, R108 ;  /* 0x000000ffff767224 */ /* 0x000fe400078e006c */
.L_x_12476:
[----:B------:R-:W-:Y:S05]  /*2a40*/  BSYNC B2 ;  /* 0x0000000000027941 */ /* 0x000fea0003800000 */
.L_x_12474:
        /* <DEDUP_REMOVED lines=16> */
.L_x_12480:
[----:B------:R-:W-:Y:S05]  /*2b50*/  BSYNC B3 ;  /* 0x0000000000037941 */ /* 0x000fea0003800000 */
.L_x_12479:
        /* <DEDUP_REMOVED lines=44> */
.L_x_12478:
[----:B------:R-:W-:Y:S05]  /*2e20*/  BSYNC B2 ;  /* 0x0000000000027941 */ /* 0x000fea0003800000 */
.L_x_12477:
        /* <DEDUP_REMOVED lines=8> */
.L_x_12473:
        /* <DEDUP_REMOVED lines=12> */
.L_x_12482:
[----:B------:R-:W-:Y:S02]  /*2f70*/  IMAD.MOV.U32 R118, RZ, RZ, R108 ;  /* 0x000000ffff767224 */ /* 0x000fe400078e006c */
.L_x_12483:
[----:B------:R-:W-:Y:S05]  /*2f80*/  BSYNC B2 ;  /* 0x0000000000027941 */ /* 0x000fea0003800000 */
.L_x_12481:
        /* <DEDUP_REMOVED lines=16> */
.L_x_12487:
[----:B------:R-:W-:Y:S05]  /*3090*/  BSYNC B3 ;  /* 0x0000000000037941 */ /* 0x000fea0003800000 */
.L_x_12486:
        /* <DEDUP_REMOVED lines=44> */
.L_x_12485:
[----:B------:R-:W-:Y:S05]  /*3360*/  BSYNC B2 ;  /* 0x0000000000027941 */ /* 0x000fea0003800000 */
.L_x_12484:
        /* <DEDUP_REMOVED lines=11> */
.L_x_12488:
        /* <DEDUP_REMOVED lines=12> */
.L_x_12491:
[----:B------:R-:W-:Y:S02]  /*34e0*/  IMAD.MOV.U32 R118, RZ, RZ, R108 ;  /* 0x000000ffff767224 */ /* 0x000fe400078e006c */
.L_x_12492:
[----:B------:R-:W-:Y:S05]  /*34f0*/  BSYNC B2 ;  /* 0x0000000000027941 */ /* 0x000fea0003800000 */
.L_x_12490:
        /* <DEDUP_REMOVED lines=16> */
.L_x_12496:
[----:B------:R-:W-:Y:S05]  /*3600*/  BSYNC B3 ;  /* 0x0000000000037941 */ /* 0x000fea0003800000 */
.L_x_12495:
        /* <DEDUP_REMOVED lines=44> */
.L_x_12494:
[----:B------:R-:W-:Y:S05]  /*38d0*/  BSYNC B2 ;  /* 0x0000000000027941 */ /* 0x000fea0003800000 */
.L_x_12493:
        /* <DEDUP_REMOVED lines=8> */
.L_x_12489:
        /* <DEDUP_REMOVED lines=19> */
[----:B------:R-:W-:-:S04]  /*3a90*/  LOP3.LUT R99, R99, 0xff0000, RZ, 0xc0, !PT ;  /* 0x00ff000063637812 */ /* 0x000fc800078ec0ff */
[----:B------:R-:W-:Y:S02]  /*3aa0*/  LEA R99, R98, R99, 0x18 ;  /* 0x0000006362637211 */ /* 0x000fe400078ec0ff */
[----:B------:R-:W-:Y:S02]  /*3ab0*/  IADD3 R98, P0, R97, c[0x0][0x198], RZ ;  /* 0x0000660061627a10 */ /* 0x000fe40007f1e0ff */
[----:B------:R-:W-:Y:S01]  /*3ac0*/  LOP3.LUT R97, R4, 0xff, RZ, 0xc0, !PT ;  /* 0x000000ff04617812 */ /* 0x000fe200078ec0ff */
[----:B------:R-:W-:Y:S01]  /*3ad0*/  IMAD R100, R100, 0x100, R99 ;  /* 0x0000010064647824 */ /* 0x000fe200078e0263 */
[----:B------:R-:W-:-:S03]  /*3ae0*/  IADD3.X R99, R117, c[0x0][0x19c], RZ, P0, !PT ;  /* 0x0000670075637a10 */ /* 0x000fc600007fe4ff */
[----:B------:R-:W-:-:S05]  /*3af0*/  IMAD.IADD R97, R100, 0x1, R97 ;  /* 0x0000000164617824 */ /* 0x000fca00078e0261 */
[----:B------:R0:W-:Y:S02]  /*3b00*/  STG.E [R98.64], R97 ;  /* 0x0000006162007986 */ /* 0x0001e4000c101906 */
.L_x_12497:
[----:B0-----:R-:W-:Y:S02]  /*3b10*/  IADD3 R97, R116, 0x20, RZ ;  /* 0x0000002074617810 */ /* 0x001fe40007ffe0ff */
.L_x_12432:
[----:B------:R-:W-:Y:S05]  /*3b20*/  BSYNC B1 ;  /* 0x0000000000017941 */ /* 0x000fea0003800000 */
.L_x_12431:
        /* <DEDUP_REMOVED lines=29> */
.L_x_12501:
[----:B-1----:R-:W-:Y:S02]  /*3d00*/  MOV R119, R108 ;  /* 0x0000006c00777202 */ /* 0x002fe40000000f00 */
.L_x_12502:
[----:B------:R-:W-:Y:S05]  /*3d10*/  BSYNC B2 ;  /* 0x0000000000027941 */ /* 0x000fea0003800000 */
.L_x_12500:
        /* <DEDUP_REMOVED lines=16> */
.L_x_12506:
[----:B------:R-:W-:Y:S05]  /*3e20*/  BSYNC B3 ;  /* 0x0000000000037941 */ /* 0x000fea0003800000 */
.L_x_12505:
        /* <DEDUP_REMOVED lines=44> */
.L_x_12504:
[----:B------:R-:W-:Y:S05]  /*40f0*/  BSYNC B2 ;  /* 0x0000000000027941 */ /* 0x000fea0003800000 */
.L_x_12503:
        /* <DEDUP_REMOVED lines=14> */
.L_x_12507:
        /* <DEDUP_REMOVED lines=12> */
.L_x_12510:
[----:B------:R-:W-:Y:S02]  /*42a0*/  IMAD.MOV.U32 R119, RZ, RZ, R108 ;  /* 0x000000ffff777224 */ /* 0x000fe400078e006c */
.L_x_12511:
[----:B------:R-:W-:Y:S05]  /*42b0*/  BSYNC B2 ;  /* 0x0000000000027941 */ /* 0x000fea0003800000 */
.L_x_12509:
        /* <DEDUP_REMOVED lines=16> */
.L_x_12515:
[----:B------:R-:W-:Y:S05]  /*43c0*/  BSYNC B3 ;  /* 0x0000000000037941 */ /* 0x000fea0003800000 */
.L_x_12514:
        /* <DEDUP_REMOVED lines=44> */
.L_x_12513:
[----:B------:R-:W-:Y:S05]  /*4690*/  BSYNC B2 ;  /* 0x0000000000027941 */ /* 0x000fea0003800000 */
.L_x_12512:
        /* <DEDUP_REMOVED lines=8> */
.L_x_12508:
        /* <DEDUP_REMOVED lines=12> */
.L_x_12517:
[----:B------:R-:W-:Y:S02]  /*47e0*/  IMAD.MOV.U32 R119, RZ, RZ, R108 ;  /* 0x000000ffff777224 */ /* 0x000fe400078e006c */
.L_x_12518:
[----:B------:R-:W-:Y:S05]  /*47f0*/  BSYNC B2 ;  /* 0x0000000000027941 */ /* 0x000fea0003800000 */
.L_x_12516:
        /* <DEDUP_REMOVED lines=16> */
.L_x_12522:
[----:B------:R-:W-:Y:S05]  /*4900*/  BSYNC B3 ;  /* 0x0000000000037941 */ /* 0x000fea0003800000 */
.L_x_12521:
        /* <DEDUP_REMOVED lines=44> */
.L_x_12520:
[----:B------:R-:W-:Y:S05]  /*4bd0*/  BSYNC B2 ;  /* 0x0000000000027941 */ /* 0x000fea0003800000 */
.L_x_12519:
        /* <DEDUP_REMOVED lines=11> */
.L_x_12523:
        /* <DEDUP_REMOVED lines=12> */
.L_x_12526:
[----:B------:R-:W-:Y:S02]  /*4d50*/  MOV R119, R108 ;  /* 0x0000006c00777202 */ /* 0x000fe40000000f00 */
.L_x_12527:
[----:B------:R-:W-:Y:S05]  /*4d60*/  BSYNC B2 ;  /* 0x0000000000027941 */ /* 0x000fea0003800000 */
.L_x_12525:
        /* <DEDUP_REMOVED lines=16> */
.L_x_12531:
[----:B------:R-:W-:Y:S05]  /*4e70*/  BSYNC B3 ;  /* 0x0000000000037941 */ /* 0x000fea0003800000 */
.L_x_12530:
        /* <DEDUP_REMOVED lines=44> */
.L_x_12529:
[----:B------:R-:W-:Y:S05]  /*5140*/  BSYNC B2 ;  /* 0x0000000000027941 */ /* 0x000fea0003800000 */
.L_x_12528:
        /* <DEDUP_REMOVED lines=8> */
.L_x_12524:
        /* <DEDUP_REMOVED lines=12> */
.L_x_12533:
[----:B------:R-:W-:Y:S02]  /*5290*/  IMAD.MOV.U32 R119, RZ, RZ, R108 ;  /* 0x000000ffff777224 */ /* 0x000fe400078e006c */
.L_x_12534:
[----:B------:R-:W-:Y:S05]  /*52a0*/  BSYNC B2 ;  /* 0x0000000000027941 */ /* 0x000fea0003800000 */
.L_x_12532:
        /* <DEDUP_REMOVED lines=16> */
.L_x_12538:
[----:B------:R-:W-:Y:S05]  /*53b0*/  BSYNC B3 ;  /* 0x0000000000037941 */ /* 0x000fea0003800000 */
.L_x_12537:
        /* <DEDUP_REMOVED lines=44> */
.L_x_12536:
[----:B------:R-:W-:Y:S05]  /*5680*/  BSYNC B2 ;  /* 0x0000000000027941 */ /* 0x000fea0003800000 */
.L_x_12535:
        /* <DEDUP_REMOVED lines=11> */
.L_x_12539:
        /* <DEDUP_REMOVED lines=12> */
.L_x_12542:
[----:B------:R-:W-:Y:S02]  /*5800*/  IMAD.MOV.U32 R119, RZ, RZ, R108 ;  /* 0x000000ffff777224 */ /* 0x000fe400078e006c */
.L_x_12543:
[----:B------:R-:W-:Y:S05]  /*5810*/  BSYNC B2 ;  /* 0x0000000000027941 */ /* 0x000fea0003800000 */
.L_x_12541:
        /* <DEDUP_REMOVED lines=16> */
.L_x_12547:
[----:B------:R-:W-:Y:S05]  /*5920*/  BSYNC B3 ;  /* 0x0000000000037941 */ /* 0x000fea0003800000 */
.L_x_12546:
        /* <DEDUP_REMOVED lines=44> */
.L_x_12545:
[----:B------:R-:W-:Y:S05]  /*5bf0*/  BSYNC B2 ;  /* 0x0000000000027941 */ /* 0x000fea0003800000 */
.L_x_12544:
        /* <DEDUP_REMOVED lines=8> */
.L_x_12540:
        /* <DEDUP_REMOVED lines=12> */
.L_x_12549:
[----:B------:R-:W-:Y:S02]  /*5d40*/  IMAD.MOV.U32 R119, RZ, RZ, R108 ;  /* 0x000000ffff777224 */ /* 0x000fe400078e006c */
.L_x_12550:
[----:B------:R-:W-:Y:S05]  /*5d50*/  BSYNC B2 ;  /* 0x0000000000027941 */ /* 0x000fea0003800000 */
.L_x_12548:
        /* <DEDUP_REMOVED lines=16> */
.L_x_12554:
[----:B------:R-:W-:Y:S05]  /*5e60*/  BSYNC B3 ;  /* 0x0000000000037941 */ /* 0x000fea0003800000 */
.L_x_12553:
        /* <DEDUP_REMOVED lines=44> */
.L_x_12552:
[----:B------:R-:W-:Y:S05]  /*6130*/  BSYNC B2 ;  /* 0x0000000000027941 */ /* 0x000fea0003800000 */
.L_x_12551:
        /* <DEDUP_REMOVED lines=11> */
.L_x_12555:
        /* <DEDUP_REMOVED lines=12> */
.L_x_12558:
[----:B------:R-:W-:Y:S02]  /*62b0*/  IMAD.MOV.U32 R119, RZ, RZ, R108 ;  /* 0x000000ffff777224 */ /* 0x000fe400078e006c */
.L_x_12559:
[----:B------:R-:W-:Y:S05]  /*62c0*/  BSYNC B2 ;  /* 0x0000000000027941 */ /* 0x000fea0003800000 */
.L_x_12557:
        /* <DEDUP_REMOVED lines=16> */
.L_x_12563:
[----:B------:R-:W-:Y:S05]  /*63d0*/  BSYNC B3 ;  /* 0x0000000000037941 */ /* 0x000fea0003800000 */
.L_x_12562:
        /* <DEDUP_REMOVED lines=44> */
.L_x_12561:
[----:B------:R-:W-:Y:S05]  /*66a0*/  BSYNC B2 ;  /* 0x0000000000027941 */ /* 0x000fea0003800000 */
.L_x_12560:
        /* <DEDUP_REMOVED lines=8> */
.L_x_12556:
[----:B------:R-:W-:Y:S01]  /*6730*/  SEL R98, RZ, 0x1000000, P5 ;  /* 0x01000000ff627807 */ /* 0x000fe20002800000 */
[C---:B------:R-:W-:Y:S01]  /*6740*/  IMAD.SHL.U32 R102, R97.reuse, 0x4, RZ ;  /* 0x0000000461667824 */ /* 0x040fe200078e00ff */
[----:B------:R-:W-:Y:S02]  /*6750*/  SEL R99, RZ, 0x10000, P4 ;  /* 0x00010000ff637807 */ /* 0x000fe40002000000 */
[----:B------:R-:W-:Y:S02]  /*6760*/  SEL R101, RZ, 0x100, P3 ;  /* 0x00000100ff657807 */ /* 0x000fe40001800000 */
[----:B------:R-:W-:Y:S02]  /*6770*/  LEA R100, P0, R97, c[0x0][0x188], 0x4 ;  /* 0x0000620061647a11 */ /* 0x000fe400078020ff */
[----:B------:R-:W-:Y:S02]  /*6780*/  ISETP.NE.AND P1, PT, R118, RZ, PT ;  /* 0x000000ff7600720c */ /* 0x000fe40003f25270 */
        /* <DEDUP_REMOVED lines=18> */
[----:B------:R-:W-:-:S04]  /*68b0*/  IADD3.X R99, R117, c[0x0][0x19c], RZ, P0, !PT ;  /* 0x0000670075637a10 */ /* 0x000fc800007fe4ff */
[----:B------:R-:W-:-:S05]  /*68c0*/  IADD3 R101, R100, R101, RZ ;  /* 0x0000006564657210 */ /* 0x000fca0007ffe0ff */
[----:B------:R0:W-:Y:S02]  /*68d0*/  STG.E [R98.64], R101 ;  /* 0x0000006562007986 */ /* 0x0001e4000c101906 */
.L_x_12564:
[----:B------:R-:W-:Y:S02]  /*68e0*/  IADD3 R97, R97, 0x20, RZ ;  /* 0x0000002061617810 */ /* 0x000fe40007ffe0ff */
.L_x_12499:
[----:B------:R-:W-:Y:S05]  /*68f0*/  BSYNC B1 ;  /* 0x0000000000017941 */ /* 0x000fea0003800000 */
.L_x_12498:
        /* <DEDUP_REMOVED lines=29> */
.L_x_12568:
[----:B0-----:R-:W-:Y:S02]  /*6ad0*/  IMAD.MOV.U32 R119, RZ, RZ, R108 ;  /* 0x000000ffff777224 */ /* 0x001fe400078e006c */
.L_x_12569:
[----:B------:R-:W-:Y:S05]  /*6ae0*/  BSYNC B2 ;  /* 0x0000000000027941 */ /* 0x000fea0003800000 */
.L_x_12567:
        /* <DEDUP_REMOVED lines=16> */
.L_x_12573:
[----:B------:R-:W-:Y:S05]  /*6bf0*/  BSYNC B3 ;  /* 0x0000000000037941 */ /* 0x000fea0003800000 */
.L_x_12572:
        /* <DEDUP_REMOVED lines=44> */
.L_x_12571:
[----:B------:R-:W-:Y:S05]  /*6ec0*/  BSYNC B2 ;  /* 0x0000000000027941 */ /* 0x000fea0003800000 */
.L_x_12570:
        /* <DEDUP_REMOVED lines=14> */
.L_x_12574:
        /* <DEDUP_REMOVED lines=12> */
.L_x_12577:
[----:B------:R-:W-:Y:S02]  /*7070*/  IMAD.MOV.U32 R119, RZ, RZ, R108 ;  /* 0x000000ffff777224 */ /* 0x000fe400078e006c */
.L_x_12578:
[----:B------:R-:W-:Y:S05]  /*7080*/  BSYNC B2 ;  /* 0x0000000000027941 */ /* 0x000fea0003800000 */
.L_x_12576:
        /* <DEDUP_REMOVED lines=16> */
.L_x_12582:
[----:B------:R-:W-:Y:S05]  /*7190*/  BSYNC B3 ;  /* 0x0000000000037941 */ /* 0x000fea0003800000 */
.L_x_12581:
        /* <DEDUP_REMOVED lines=44> */
.L_x_12580:
[----:B------:R-:W-:Y:S05]  /*7460*/  BSYNC B2 ;  /* 0x0000000000027941 */ /* 0x000fea0003800000 */
.L_x_12579:
        /* <DEDUP_REMOVED lines=8> */
.L_x_12575:
        /* <DEDUP_REMOVED lines=12> */
.L_x_12584:
[----:B------:R-:W-:Y:S02]  /*75b0*/  MOV R119, R108 ;  /* 0x0000006c00777202 */ /* 0x000fe40000000f00 */
.L_x_12585:
[----:B------:R-:W-:Y:S05]  /*75c0*/  BSYNC B2 ;  /* 0x0000000000027941 */ /* 0x000fea0003800000 */
.L_x_12583:
        /* <DEDUP_REMOVED lines=16> */
.L_x_12589:
[----:B------:R-:W-:Y:S05]  /*76d0*/  BSYNC B3 ;  /* 0x0000000000037941 */ /* 0x000fea0003800000 */
.L_x_12588:
        /* <DEDUP_REMOVED lines=44> */
.L_x_12587:
[----:B------:R-:W-:Y:S05]  /*79a0*/  BSYNC B2 ;  /* 0x0000000000027941 */ /* 0x000fea0003800000 */
.L_x_12586:
        /* <DEDUP_REMOVED lines=11> */
.L_x_12590:
        /* <DEDUP_REMOVED lines=12> */
.L_x_12593:
[----:B------:R-:W-:Y:S02]  /*7b20*/  IMAD.MOV.U32 R119, RZ, RZ, R108 ;  /* 0x000000ffff777224 */ /* 0x000fe400078e006c */
.L_x_12594:
[----:B------:R-:W-:Y:S05]  /*7b30*/  BSYNC B2 ;  /* 0x0000000000027941 */ /* 0x000fea0003800000 */
.L_x_12592:
        /* <DEDUP_REMOVED lines=16> */
.L_x_12598:
[----:B------:R-:W-:Y:S05]  /*7c40*/  BSYNC B3 ;  /* 0x0000000000037941 */ /* 0x000fea0003800000 */
.L_x_12597:
        /* <DEDUP_REMOVED lines=44> */
.L_x_12596:
[----:B------:R-:W-:Y:S05]  /*7f10*/  BSYNC B2 ;  /* 0x0000000000027941 */ /* 0x000fea0003800000 */
.L_x_12595:
        /* <DEDUP_REMOVED lines=8> */
.L_x_12591:
        /* <DEDUP_REMOVED lines=12> */
.L_x_12600:
[----:B------:R-:W-:Y:S02]  /*8060*/  IMAD.MOV.U32 R119, RZ, RZ, R108 ;  /* 0x000000ffff777224 */ /* 0x000fe400078e006c */
.L_x_12601:
[----:B------:R-:W-:Y:S05]  /*8070*/  BSYNC B2 ;  /* 0x0000000000027941 */ /* 0x000fea0003800000 */
.L_x_12599:
        /* <DEDUP_REMOVED lines=16> */
.L_x_12605:
[----:B------:R-:W-:Y:S05]  /*8180*/  BSYNC B3 ;  /* 0x0000000000037941 */ /* 0x000fea0003800000 */
.L_x_12604:
        /* <DEDUP_REMOVED lines=44> */
.L_x_12603:
[----:B------:R-:W-:Y:S05]  /*8450*/  BSYNC B2 ;  /* 0x0000000000027941 */ /* 0x000fea0003800000 */
.L_x_12602:
        /* <DEDUP_REMOVED lines=11> */
.L_x_12606:
        /* <DEDUP_REMOVED lines=12> */
.L_x_12609:
[----:B------:R-:W-:Y:S02]  /*85d0*/  IMAD.MOV.U32 R119, RZ, RZ, R108 ;  /* 0x000000ffff777224 */ /* 0x000fe400078e006c */
.L_x_12610:
[----:B------:R-:W-:Y:S05]  /*85e0*/  BSYNC B2 ;  /* 0x0000000000027941 */ /* 0x000fea0003800000 */
.L_x_12608:
        /* <DEDUP_REMOVED lines=16> */
.L_x_12614:
[----:B------:R-:W-:Y:S05]  /*86f0*/  BSYNC B3 ;  /* 0x0000000000037941 */ /* 0x000fea0003800000 */
.L_x_12613:
        /* <DEDUP_REMOVED lines=44> */
.L_x_12612:
[----:B------:R-:W-:Y:S05]  /*89c0*/  BSYNC B2 ;  /* 0x0000000000027941 */ /* 0x000fea0003800000 */
.L_x_12611:
        /* <DEDUP_REMOVED lines=8> */
.L_x_12607:
        /* <DEDUP_REMOVED lines=12> */
.L_x_12616:
[----:B------:R-:W-:Y:S02]  /*8b10*/  IMAD.MOV.U32 R119, RZ, RZ, R108 ;  /* 0x000000ffff777224 */ /* 0x000fe400078e006c */
.L_x_12617:
[----:B------:R-:W-:Y:S05]  /*8b20*/  BSYNC B2 ;  /* 0x0000000000027941 */ /* 0x000fea0003800000 */
.L_x_12615:
        /* <DEDUP_REMOVED lines=16> */
.L_x_12621:
[----:B------:R-:W-:Y:S05]  /*8c30*/  BSYNC B3 ;  /* 0x0000000000037941 */ /* 0x000fea0003800000 */
.L_x_12620:
        /* <DEDUP_REMOVED lines=44> */
.L_x_12619:
[----:B------:R-:W-:Y:S05]  /*8f00*/  BSYNC B2 ;  /* 0x0000000000027941 */ /* 0x000fea0003800000 */
.L_x_12618:
        /* <DEDUP_REMOVED lines=11> */
.L_x_12622:
        /* <DEDUP_REMOVED lines=12> */
.L_x_12625:
[----:B------:R-:W-:Y:S02]  /*9080*/  MOV R119, R108 ;  /* 0x0000006c00777202 */ /* 0x000fe40000000f00 */
.L_x_12626:
[----:B------:R-:W-:Y:S05]  /*9090*/  BSYNC B2 ;  /* 0x0000000000027941 */ /* 0x000fea0003800000 */
.L_x_12624:
        /* <DEDUP_REMOVED lines=16> */
.L_x_12630:
[----:B------:R-:W-:Y:S05]  /*91a0*/  BSYNC B3 ;  /* 0x0000000000037941 */ /* 0x000fea0003800000 */
.L_x_12629:
        /* <DEDUP_REMOVED lines=44> */
.L_x_12628:
[----:B------:R-:W-:Y:S05]  /*9470*/  BSYNC B2 ;  /* 0x0000000000027941 */ /* 0x000fea0003800000 */
.L_x_12627:
        /* <DEDUP_REMOVED lines=8> */
.L_x_12623:
[----:B------:R-:W-:Y:S02]  /*9500*/  SEL R98, RZ, 0x1000000, P5 ;  /* 0x01000000ff627807 */ /* 0x000fe40002800000 */
[----:B------:R-:W-:Y:S02]  /*9510*/  SEL R99, RZ, 0x10000, P4 ;  /* 0x00010000ff637807 */ /* 0x000fe40002000000 */
[----:B------:R-:W-:Y:S02]  /*9520*/  SEL R101, RZ, 0x100, P3 ;  /* 0x00000100ff657807 */ /* 0x000fe40001800000 */
[C---:B------:R-:W-:Y:S02]  /*9530*/  LEA R100, P0, R97.reuse, c[0x0][0x188], 0x4 ;  /* 0x0000620061647a11 */ /* 0x040fe400078020ff */
[----:B------:R-:W-:Y:S02]  /*9540*/  SHF.L.U32 R102, R97, 0x2, RZ ;  /* 0x0000000261667819 */ /* 0x000fe400000006ff */
[----:B------:R-:W-:-:S02]  /*9550*/  ISETP.NE.AND P1, PT, R118, RZ, PT ;  /* 0x000000ff7600720c */ /* 0x000fc40003f25270 */
[----:B------:R-:W-:Y:S02]  /*9560*/  IADD3 R103, R101, R98, R99 ;  /* 0x0000006265677210 */ /* 0x000fe40007ffe063 */
        /* <DEDUP_REMOVED lines=20> */
.L_x_12631:
[----:B------:R-:W-:Y:S02]  /*96b0*/  IADD3 R97, R97, 0x20, RZ ;  /* 0x0000002061617810 */ /* 0x000fe40007ffe0ff */
.L_x_12566:
[----:B------:R-:W-:Y:S05]  /*96c0*/  BSYNC B1 ;  /* 0x0000000000017941 */ /* 0x000fea0003800000 */
.L_x_12565:
        /* <DEDUP_REMOVED lines=29> */
.L_x_12635:
[----:B0-----:R-:W-:Y:S02]  /*98a0*/  IMAD.MOV.U32 R119, RZ, RZ, R108 ;  /* 0x000000ffff777224 */ /* 0x001fe400078e006c */
.L_x_12636:
[----:B------:R-:W-:Y:S05]  /*98b0*/  BSYNC B2 ;  /* 0x0000000000027941 */ /* 0x000fea0003800000 */
.L_x_12634:
        /* <DEDUP_REMOVED lines=16> */
.L_x_12640:
[----:B------:R-:W-:Y:S05]  /*99c0*/  BSYNC B3 ;  /* 0x0000000000037941 */ /* 0x000fea0003800000 */
.L_x_12639:
        /* <DEDUP_REMOVED lines=44> */
.L_x_12638:
[----:B------:R-:W-:Y:S05]  /*9c90*/  BSYNC B2 ;  /* 0x0000000000027941 */ /* 0x000fea0003800000 */
.L_x_12637:
        /* <DEDUP_REMOVED lines=14> */
.L_x_12641:
        /* <DEDUP_REMOVED lines=12> */
.L_x_12644:
[----:B------:R-:W-:Y:S02]  /*9e40*/  IMAD.MOV.U32 R119, RZ, RZ, R108 ;  /* 0x000000ffff777224 */ /* 0x000fe400078e006c */
.L_x_12645:
[----:B------:R-:W-:Y:S05]  /*9e50*/  BSYNC B2 ;  /* 0x0000000000027941 */ /* 0x000fea0003800000 */
.L_x_12643:
        /* <DEDUP_REMOVED lines=16> */
.L_x_12649:
[----:B------:R-:W-:Y:S05]  /*9f60*/  BSYNC B3 ;  /* 0x0000000000037941 */ /* 0x000fea0003800000 */
.L_x_12648:
        /* <DEDUP_REMOVED lines=44> */
.L_x_12647:
[----:B------:R-:W-:Y:S05]  /*a230*/  BSYNC B2 ;  /* 0x0000000000027941 */ /* 0x000fea0003800000 */
.L_x_12646:
        /* <DEDUP_REMOVED lines=8> */
.L_x_12642:
        /* <DEDUP_REMOVED lines=12> */
.L_x_12651:
[----:B------:R-:W-:Y:S02]  /*a380*/  IMAD.MOV.U32 R119, RZ, RZ, R108 ;  /* 0x000000ffff777224 */ /* 0x000fe400078e006c */
.L_x_12652:
[----:B------:R-:W-:Y:S05]  /*a390*/  BSYNC B2 ;  /* 0x0000000000027941 */ /* 0x000fea0003800000 */
.L_x_12650:
        /* <DEDUP_REMOVED lines=16> */
.L_x_12656:
[----:B------:R-:W-:Y:S05]  /*a4a0*/  BSYNC B3 ;  /* 0x0000000000037941 */ /* 0x000fea0003800000 */
.L_x_12655:
        /* <DEDUP_REMOVED lines=44> */
.L_x_12654:
[----:B------:R-:W-:Y:S05]  /*a770*/  BSYNC B2 ;  /* 0x0000000000027941 */ /* 0x000fea0003800000 */
.L_x_12653:
        /* <DEDUP_REMOVED lines=11> */
.L_x_12657:
        /* <DEDUP_REMOVED lines=12> */
.L_x_12660:
[----:B------:R-:W-:Y:S02]  /*a8f0*/  IMAD.MOV.U32 R119, RZ, RZ, R108 ;  /* 0x000000ffff777224 */ /* 0x000fe400078e006c */
.L_x_12661:
[----:B------:R-:W-:Y:S05]  /*a900*/  BSYNC B2 ;  /* 0x0000000000027941 */ /* 0x000fea0003800000 */
.L_x_12659:
        /* <DEDUP_REMOVED lines=16> */
.L_x_12665:
[----:B------:R-:W-:Y:S05]  /*aa10*/  BSYNC B3 ;  /* 0x0000000000037941 */ /* 0x000fea0003800000 */
.L_x_12664:
        /* <DEDUP_REMOVED lines=44> */
.L_x_12663:
[----:B------:R-:W-:Y:S05]  /*ace0*/  BSYNC B2 ;  /* 0x0000000000027941 */ /* 0x000fea0003800000 */
.L_x_12662:
        /* <DEDUP_REMOVED lines=8> */
.L_x_12658:
        /* <DEDUP_REMOVED lines=12> */
.L_x_12667:
[----:B------:R-:W-:Y:S02]  /*ae30*/  IMAD.MOV.U32 R119, RZ, RZ, R108 ;  /* 0x000000ffff777224 */ /* 0x000fe400078e006c */
.L_x_12668:
[----:B------:R-:W-:Y:S05]  /*ae40*/  BSYNC B2 ;  /* 0x0000000000027941 */ /* 0x000fea0003800000 */
.L_x_12666:
        /* <DEDUP_REMOVED lines=16> */
.L_x_12672:
[----:B------:R-:W-:Y:S05]  /*af50*/  BSYNC B3 ;  /* 0x0000000000037941 */ /* 0x000fea0003800000 */
.L_x_12671:
        /* <DEDUP_REMOVED lines=44> */
.L_x_12670:
[----:B------:R-:W-:Y:S05]  /*b220*/  BSYNC B2 ;  /* 0x0000000000027941 */ /* 0x000fea0003800000 */
.L_x_12669:
        /* <DEDUP_REMOVED lines=11> */
.L_x_12673:
        /* <DEDUP_REMOVED lines=12> */
.L_x_12676:
[----:B------:R-:W-:Y:S02]  /*b3a0*/  IMAD.MOV.U32 R119, RZ, RZ, R108 ;  /* 0x000000ffff777224 */ /* 0x000fe400078e006c */
.L_x_12677:
[----:B------:R-:W-:Y:S05]  /*b3b0*/  BSYNC B2 ;  /* 0x0000000000027941 */ /* 0x000fea0003800000 */
.L_x_12675:
        /* <DEDUP_REMOVED lines=16> */
.L_x_12681:
[----:B------:R-:W-:Y:S05]  /*b4c0*/  BSYNC B3 ;  /* 0x0000000000037941 */ /* 0x000fea0003800000 */
.L_x_12680:
        /* <DEDUP_REMOVED lines=44> */
.L_x_12679:
[----:B------:R-:W-:Y:S05]  /*b790*/  BSYNC B2 ;  /* 0x0000000000027941 */ /* 0x000fea0003800000 */
.L_x_12678:
        /* <DEDUP_REMOVED lines=8> */
.L_x_12674:
        /* <DEDUP_REMOVED lines=12> */
.L_x_12683:
[----:B------:R-:W-:Y:S02]  /*b8e0*/  IMAD.MOV.U32 R119, RZ, RZ, R108 ;  /* 0x000000ffff777224 */ /* 0x000fe400078e006c */
.L_x_12684:
[----:B------:R-:W-:Y:S05]  /*b8f0*/  BSYNC B2 ;  /* 0x0000000000027941 */ /* 0x000fea0003800000 */
.L_x_12682:
        /* <DEDUP_REMOVED lines=16> */
.L_x_12688:
[----:B------:R-:W-:Y:S05]  /*ba00*/  BSYNC B3 ;  /* 0x0000000000037941 */ /* 0x000fea0003800000 */
.L_x_12687:
        /* <DEDUP_REMOVED lines=44> */
.L_x_12686:
[----:B------:R-:W-:Y:S05]  /*bcd0*/  BSYNC B2 ;  /* 0x0000000000027941 */ /* 0x000fea0003800000 */
.L_x_12685:
        /* <DEDUP_REMOVED lines=11> */
.L_x_12689:
        /* <DEDUP_REMOVED lines=12> */
.L_x_12692:
[----:B------:R-:W-:Y:S02]  /*be50*/  IMAD.MOV.U32 R119, RZ, RZ, R108 ;  /* 0x000000ffff777224 */ /* 0x000fe400078e006c */
.L_x_12693:
[----:B------:R-:W-:Y:S05]  /*be60*/  BSYNC B2 ;  /* 0x0000000000027941 */ /* 0x000fea0003800000 */
.L_x_12691:
        /* <DEDUP_REMOVED lines=16> */
.L_x_12697:
[----:B------:R-:W-:Y:S05]  /*bf70*/  BSYNC B3 ;  /* 0x0000000000037941 */ /* 0x000fea0003800000 */
.L_x_12696:
        /* <DEDUP_REMOVED lines=44> */
.L_x_12695:
[----:B------:R-:W-:Y:S05]  /*c240*/  BSYNC B2 ;  /* 0x0000000000027941 */ /* 0x000fea0003800000 */
.L_x_12694:
        /* <DEDUP_REMOVED lines=8> */
.L_x_12690:
[----:B------:R-:W-:Y:S01]  /*c2d0*/  SEL R99, RZ, 0x1000000, P5 ;  /* 0x01000000ff637807 */ /* 0x000fe20002800000 */
[C---:B------:R-:W-:Y:S01]  /*c2e0*/  IMAD.SHL.U32 R102, R97.reuse, 0x4, RZ ;  /* 0x0000000461667824 */ /* 0x040fe200078e00ff */
[----:B------:R-:W-:Y:S02]  /*c2f0*/  SEL R100, RZ, 0x10000, P4 ;  /* 0x00010000ff647807 */ /* 0x000fe40002000000 */
[----:B------:R-:W-:Y:S02]  /*c300*/  SEL R101, RZ, 0x100, P3 ;  /* 0x00000100ff657807 */ /* 0x000fe40001800000 */
[----:B------:R-:W-:Y:S02]  /*c310*/  LEA R98, P0, R97, c[0x0][0x188], 0x4 ;  /* 0x0000620061627a11 */ /* 0x000fe400078020ff */
[----:B------:R-:W-:Y:S02]  /*c320*/  ISETP.NE.AND P1, PT, R118, RZ, PT ;  /* 0x000000ff7600720c */ /* 0x000fe40003f25270 */
[----:B------:R-:W-:-:S02]  /*c330*/  IADD3 R103, R101, R99, R100 ;  /* 0x0000006365677210 */ /* 0x000fc40007ffe064 */
[----:B------:R-:W-:Y:S02]  /*c340*/  LEA.HI.X R99, R97, c[0x0][0x18c], RZ, 0x4, P0 ;  /* 0x0000630061637a11 */ /* 0x000fe400000f24ff */
[----:B------:R-:W-:Y:S02]  /*c350*/  SEL R118, RZ, 0x1, P2 ;  /* 0x00000001ff767807 */ /* 0x000fe40001000000 */
[----:B------:R-:W-:Y:S01]  /*c360*/  SHF.R.U32.HI R117, RZ, 0x1e, R97 ;  /* 0x0000001eff757819 */ /* 0x000fe20000011661 */
        /* <DEDUP_REMOVED lines=17> */
.L_x_12633:
[----:B------:R-:W-:Y:S05]  /*c480*/  BSYNC B1 ;  /* 0x0000000000017941 */ /* 0x000fea0003800000 */
.L_x_12632:
        /* <DEDUP_REMOVED lines=24> */
.L_x_12710:
        /* <DEDUP_REMOVED lines=54> */
.L_x_12711:
        /* <DEDUP_REMOVED lines=18> */
[--C-:B------:R-:W-:Y:S02]  /*ca90*/  FADD.FTZ R119, R72, -R117.reuse ;  /* 0x8000007548777221 */ /* 0x100fe40000010000 */
[--C-:B--2---:R-:W-:Y:S02]  /*caa0*/  FADD.FTZ R99, R75, -R117.reuse ;  /* 0x800000754b637221 */ /* 0x104fe40000010000 */
[----:B------:R-:W-:-:S02]  /*cab0*/  FADD.FTZ R101, R74, -R117 ;  /* 0x800000754a657221 */ /* 0x000fc40000010000 */
[----:B------:R-:W-:Y:S02]  /*cac0*/  FADD.FTZ R97, R73, -R117 ;  /* 0x8000007549617221 */ /* 0x000fe40000010000 */
[----:B------:R-:W-:Y:S02]  /*cad0*/  IMAD.MOV.U32 R121, RZ, RZ, 0x10 ;  /* 0x00000010ff797424 */ /* 0x000fe400078e00ff */
[C---:B0-----:R-:W-:Y:S02]  /*cae0*/  FMUL.FTZ R100, R118.reuse, R99 ;  /* 0x0000006376647220 */ /* 0x041fe40000410000 */
[C---:B------:R-:W-:Y:S02]  /*caf0*/  FMUL.FTZ R101, R118.reuse, R101 ;  /* 0x0000006576657220 */ /* 0x040fe40000410000 */
[C---:B------:R-:W-:Y:S02]  /*cb00*/  FMUL.FTZ R124, R118.reuse, R97 ;  /* 0x00000061767c7220 */ /* 0x040fe40000410000 */
[----:B------:R-:W-:-:S02]  /*cb10*/  FMUL.FTZ R119, R118, R119 ;  /* 0x0000007776777220 */ /* 0x000fc40000410000 */
[----:B-----5:R-:W-:Y:S02]  /*cb20*/  FFMA.FTZ R99, R19, R100, R11 ;  /* 0x0000006413637223 */ /* 0x020fe4000001000b */
[----:B------:R-:W-:Y:S02]  /*cb30*/  FFMA.FTZ R98, R18, R101, R10 ;  /* 0x0000006512627223 */ /* 0x000fe4000001000a */
[----:B------:R-:W-:Y:S02]  /*cb40*/  FFMA.FTZ R97, R17, R124, R9 ;  /* 0x0000007c11617223 */ /* 0x000fe40000010009 */
[----:B------:R-:W-:Y:S02]  /*cb50*/  FFMA.FTZ R96, R16, R119, R8 ;  /* 0x0000007710607223 */ /* 0x000fe40000010008 */
[----:B------:R-:W-:-:S04]  /*cb60*/  IMAD.WIDE.U32 R122, R116, R121, c[0x0][0x208] ;  /* 0x00008200747a7625 */ /* 0x000fc800078e0079 */
[----:B------:R-:W-:Y:S01]  /*cb70*/  FFMA.FTZ R103, R23, R100, R15 ;  /* 0x0000006417677223 */ /* 0x000fe2000001000f */
[----:B------:R0:W-:Y:S01]  /*cb80*/  STG.E.128 [R122.64], R96 ;  /* 0x000000607a007986 */ /* 0x0001e2000c101d06 */
[----:B------:R-:W-:Y:S02]  /*cb90*/  FFMA.FTZ R102, R22, R101, R14 ;  /* 0x0000006516667223 */ /* 0x000fe4000001000e */
[C---:B------:R-:W-:Y:S01]  /*cba0*/  IMAD.WIDE.U32 R120, R116.reuse, R121, c[0x0][0x210] ;  /* 0x0000840074787625 */ /* 0x040fe200078e0079 */
[----:B------:R-:W-:-:S03]  /*cbb0*/  IADD3 R116, R116, 0x20, RZ ;  /* 0x0000002074747810 */ /* 0x000fc60007ffe0ff */
[----:B------:R-:W-:Y:S02]  /*cbc0*/  FFMA.FTZ R101, R21, R124, R13 ;  /* 0x0000007c15657223 */ /* 0x000fe4000001000d */
[----:B------:R-:W-:-:S05]  /*cbd0*/  FFMA.FTZ R100, R20, R119, R12 ;  /* 0x0000007714647223 */ /* 0x000fca000001000c */
[----:B------:R0:W-:Y:S02]  /*cbe0*/  STG.E.128 [R120.64], R100 ;  /* 0x0000006478007986 */ /* 0x0001e4000c101d06 */
.L_x_12701:
[----:B------:R-:W-:Y:S05]  /*cbf0*/  BSYNC B1 ;  /* 0x0000000000017941 */ /* 0x000fea0003800000 */
.L_x_12700:
[----:B------:R-:W-:Y:S01]  /*cc00*/  ISETP.NE.AND P0, PT, R114, RZ, PT ;  /* 0x000000ff7200720c */ /* 0x000fe20003f05270 */
[----:B------:R-:W-:-:S12]  /*cc10*/  BSSY B1, `(.L_x_12702) ;  /* 0x0000018000017945 */ /* 0x000fd80003800000 */
[----:B------:R-:W-:Y:S05]  /*cc20*/  @!P0 BRA `(.L_x_12703) ;  /* 0x0000016000008947 */ /* 0x000fea0003800000 */
[--C-:B------:R-:W-:Y:S02]  /*cc30*/  FADD.FTZ R119, R84, -R117.reuse ;  /* 0x8000007554777221 */ /* 0x100fe40000010000 */
[--C-:B0-2---:R-:W-:Y:S02]  /*cc40*/  FADD.FTZ R99, R87, -R117.reuse ;  /* 0x8000007557637221 */ /* 0x105fe40000010000 */
[--C-:B------:R-:W-:Y:S02]  /*cc50*/  FADD.FTZ R101, R86, -R117.reuse ;  /* 0x8000007556657221 */ /* 0x100fe40000010000 */
[----:B------:R-:W-:Y:S02]  /*cc60*/  FADD.FTZ R97, R85, -R117 ;  /* 0x8000007555617221 */ /* 0x000fe40000010000 */
[----:B------:R-:W-:Y:S02]  /*cc70*/  IMAD.MOV.U32 R121, RZ, RZ, 0x10 ;  /* 0x00000010ff797424 */ /* 0x000fe400078e00ff */
[----:B------:R-:W-:-:S02]  /*cc80*/  FMUL.FTZ R100, R118, R99 ;  /* 0x0000006376647220 */ /* 0x000fc40000410000 */
[C---:B------:R-:W-:Y:S02]  /*cc90*/  FMUL.FTZ R101, R118.reuse, R101 ;  /* 0x0000006576657220 */ /* 0x040fe40000410000 */
[C---:B------:R-:W-:Y:S02]  /*cca0*/  FMUL.FTZ R124, R118.reuse, R97 ;  /* 0x00000061767c7220 */ /* 0x040fe40000410000 */
[----:B------:R-:W-:Y:S02]  /*ccb0*/  FMUL.FTZ R119, R118, R119 ;  /* 0x0000007776777220 */ /* 0x000fe40000410000 */
[----:B-----5:R-:W-:Y:S02]  /*ccc0*/  FFMA.FTZ R99, R35, R100, R27 ;  /* 0x0000006423637223 */ /* 0x020fe4000001001b */
[----:B------:R-:W-:Y:S02]  /*ccd0*/  FFMA.FTZ R98, R34, R101, R26 ;  /* 0x0000006522627223 */ /* 0x000fe4000001001a */
[----:B------:R-:W-:-:S02]  /*cce0*/  FFMA.FTZ R97, R33, R124, R25 ;  /* 0x0000007c21617223 */ /* 0x000fc40000010019 */
        /* <DEDUP_REMOVED lines=10> */
.L_x_12703:
[----:B------:R-:W-:Y:S05]  /*cd90*/  BSYNC B1 ;  /* 0x0000000000017941 */ /* 0x000fea0003800000 */
.L_x_12702:
        /* <DEDUP_REMOVED lines=25> */
.L_x_12705:
[----:B------:R-:W-:Y:S05]  /*cf30*/  BSYNC B1 ;  /* 0x0000000000017941 */ /* 0x000fea0003800000 */
.L_x_12704:
[----:B------:R-:W-:Y:S01]  /*cf40*/  ISETP.NE.AND P0, PT, R112, RZ, PT ;  /* 0x000000ff7000720c */ /* 0x000fe20003f05270 */
[----:B------:R-:W-:-:S12]  /*cf50*/  BSSY B1, `(.L_x_12706) ;  /* 0x0000017000017945 */ /* 0x000fd80003800000 */
[----:B------:R-:W-:Y:S05]  /*cf60*/  @!P0 BRA `(.L_x_12707) ;  /* 0x0000015000008947 */ /* 0x000fea0003800000 */
[--C-:B0-----:R-:W-:Y:S02]  /*cf70*/  FADD.FTZ R121, R92, -R117.reuse ;  /* 0x800000755c797221 */ /* 0x101fe40000010000 */
[--C-:B--2---:R-:W-:Y:S02]  /*cf80*/  FADD.FTZ R97, R93, -R117.reuse ;  /* 0x800000755d617221 */ /* 0x104fe40000010000 */
        /* <DEDUP_REMOVED lines=8> */
[-C--:B-----5:R-:W-:Y:S02]  /*d010*/  FFMA.FTZ R99, R67, R98.reuse, R59 ;  /* 0x0000006243637223 */ /* 0x0a0fe4000001003b */
[----:B------:R-:W-:Y:S02]  /*d020*/  FFMA.FTZ R103, R71, R98, R63 ;  /* 0x0000006247677223 */ /* 0x000fe4000001003f */
[----:B------:R-:W-:-:S04]  /*d030*/  IMAD.WIDE.U32 R116, R116, R101, c[0x0][0x210] ;  /* 0x0000840074747625 */ /* 0x000fc800078e0065 */
[-C--:B------:R-:W-:Y:S02]  /*d040*/  FFMA.FTZ R98, R66, R97.reuse, R58 ;  /* 0x0000006142627223 */ /* 0x080fe4000001003a */
[----:B------:R-:W-:Y:S02]  /*d050*/  FFMA.FTZ R102, R70, R97, R62 ;  /* 0x0000006146667223 */ /* 0x000fe4000001003e */
[-C--:B------:R-:W-:Y:S02]  /*d060*/  FFMA.FTZ R97, R65, R96.reuse, R57 ;  /* 0x0000006041617223 */ /* 0x080fe40000010039 */
[----:B------:R-:W-:Y:S02]  /*d070*/  FFMA.FTZ R101, R69, R96, R61 ;  /* 0x0000006045657223 */ /* 0x000fe4000001003d */
[-C--:B------:R-:W-:Y:S02]  /*d080*/  FFMA.FTZ R96, R64, R121.reuse, R56 ;  /* 0x0000007940607223 */ /* 0x080fe40000010038 */
[----:B------:R-:W-:-:S03]  /*d090*/  FFMA.FTZ R100, R68, R121, R60 ;  /* 0x0000007944647223 */ /* 0x000fc6000001003c */
[----:B------:R0:W-:Y:S04]  /*d0a0*/  STG.E.128 [R118.64], R96 ;  /* 0x0000006076007986 */ /* 0x0001e8000c101d06 */
[----:B------:R0:W-:Y:S02]  /*d0b0*/  STG.E.128 [R116.64], R100 ;  /* 0x0000006474007986 */ /* 0x0001e4000c101d06 */
.L_x_12707:
[----:B------:R-:W-:Y:S05]  /*d0c0*/  BSYNC B1 ;  /* 0x0000000000017941 */ /* 0x000fea0003800000 */
.L_x_12706:
[----:B0-2---:R-:W-:-:S04]  /*d0d0*/  IMAD.MOV.U32 R96, RZ, RZ, 0x4 ;  /* 0x00000004ff607424 */ /* 0x005fc800078e00ff */
[----:B------:R-:W-:-:S05]  /*d0e0*/  IMAD R111, R96, c[0x0][0x160], R111 ;  /* 0x00005800606f7a24 */ /* 0x000fca00078e026f */
[----:B------:R-:W-:-:S13]  /*d0f0*/  ISETP.GE.AND P0, PT, R111, c[0x0][0x164], PT ;  /* 0x000059006f007a0c */ /* 0x000fda0003f06270 */
[----:B-----5:R-:W-:Y:S01]  /*d100*/  @P0 CALL.REL.NOINC `(.L_x_12708) ;  /* 0x0000001000000944 */ /* 0x020fe20003c00000 */
[----:B------:R-:W-:Y:S05]  /*d110*/  BRA `(.L_x_12709) ;  /* 0xffff3bd000007947 */ /* 0x000fea000383ffff */
.L_x_12708:
[----:B------:R-:W-:Y:S05]  /*d120*/  BSYNC B0 ;  /* 0x0000000000007941 */ /* 0x000fea0003800000 */
.L_x_12430:
[----:B------:R-:W-:Y:S05]  /*d130*/  EXIT ;  /* 0x000000000000794d */ /* 0x000fea0003800000 */
.L_x_12698:
[----:B------:R-:W-:Y:S01]  /*d140*/  MOV R98, R99 ;  /* 0x0000006300627202 */ /* 0x000fe20000000f00 */
[----:B------:R-:W-:Y:S01]  /*d150*/  IMAD.MOV.U32 R103, RZ, RZ, 0x1 ;  /* 0x00000001ff677424 */ /* 0x000fe200078e00ff */
[----:B------:R-:W-:Y:S01]  /*d160*/  MOV R96, 0xd1a0 ;  /* 0x0000d1a000607802 */ /* 0x000fe20000000f00 */
[----:B------:R-:W-:Y:S02]  /*d170*/  IMAD.MOV.U32 R102, RZ, RZ, 0x1f ;  /* 0x0000001fff667424 */ /* 0x000fe400078e00ff */
[----:B------:R-:W-:Y:S02]  /*d180*/  IMAD.MOV.U32 R117, RZ, RZ, -0x1 ;  /* 0xffffffffff757424 */ /* 0x000fe400078e00ff */
[----:B-----5:R-:W-:Y:S05]  /*d190*/  CALL.REL.NOINC `($__internal_76_$__cuda_sm70_shflsync_bfly_p) ;  /* 0x000005d000007944 */ /* 0x020fea0003c00000 */
[----:B-1----:R-:W-:Y:S01]  /*d1a0*/  IMAD.MOV.U32 R96, RZ, RZ, R103 ;  /* 0x000000ffff607224 */ /* 0x002fe200078e0067 */
[----:B0-----:R-:W-:Y:S05]  /*d1b0*/  BRA `(.L_x_12710) ;  /* 0xfffff45000007947 */ /* 0x001fea000383ffff */
.L_x_12699:
[----:B------:R-:W-:Y:S01]  /*d1c0*/  HFMA2.MMA R103, -RZ, RZ, 0, 1.1920928955078125e-07 ;  /* 0x00000002ff677435 */ /* 0x000fe200000001ff */
[----:B------:R-:W-:Y:S01]  /*d1d0*/  IMAD.MOV.U32 R98, RZ, RZ, R118 ;  /* 0x000000ffff627224 */ /* 0x000fe200078e0076 */
[----:B------:R-:W-:Y:S01]  /*d1e0*/  MOV R96, 0xd220 ;  /* 0x0000d22000607802 */ /* 0x000fe20000000f00 */
[----:B------:R-:W-:Y:S02]  /*d1f0*/  IMAD.MOV.U32 R102, RZ, RZ, 0x1f ;  /* 0x0000001fff667424 */ /* 0x000fe400078e00ff */
[----:B------:R-:W-:-:S02]  /*d200*/  IMAD.MOV.U32 R117, RZ, RZ, -0x1 ;  /* 0xffffffffff757424 */ /* 0x000fc400078e00ff */
[----:B0----5:R-:W-:Y:S05]  /*d210*/  CALL.REL.NOINC `($__internal_76_$__cuda_sm70_shflsync_bfly_p) ;  /* 0x0000055000007944 */ /* 0x021fea0003c00000 */
[----:B01----:R-:W-:Y:S01]  /*d220*/  FADD.FTZ R98, R118, R103 ;  /* 0x0000006776627221 */ /* 0x003fe20000010000 */
[----:B------:R-:W-:Y:S01]  /*d230*/  MOV R96, 0xd280 ;  /* 0x0000d28000607802 */ /* 0x000fe20000000f00 */
[----:B------:R-:W-:-:S02]  /*d240*/  IMAD.MOV.U32 R103, RZ, RZ, 0x4 ;  /* 0x00000004ff677424 */ /* 0x000fc400078e00ff */
[----:B------:R-:W-:Y:S02]  /*d250*/  IMAD.MOV.U32 R102, RZ, RZ, 0x1f ;  /* 0x0000001fff667424 */ /* 0x000fe400078e00ff */
[----:B------:R-:W-:Y:S02]  /*d260*/  IMAD.MOV.U32 R117, RZ, RZ, -0x1 ;  /* 0xffffffffff757424 */ /* 0x000fe400078e00ff */
[----:B------:R-:W-:Y:S05]  /*d270*/  CALL.REL.NOINC `($__internal_76_$__cuda_sm70_shflsync_bfly_p) ;  /* 0x000004f000007944 */ /* 0x000fea0003c00000 */
[----:B01----:R-:W-:Y:S01]  /*d280*/  FADD.FTZ R98, R98, R103 ;  /* 0x0000006762627221 */ /* 0x003fe20000010000 */
[----:B------:R-:W-:Y:S01]  /*d290*/  MOV R103, 0x8 ;  /* 0x0000000800677802 */ /* 0x000fe20000000f00 */
[----:B------:R-:W-:Y:S01]  /*d2a0*/  IMAD.MOV.U32 R102, RZ, RZ, 0x1f ;  /* 0x0000001fff667424 */ /* 0x000fe200078e00ff */
[----:B------:R-:W-:Y:S01]  /*d2b0*/  MOV R96, 0xd2e0 ;  /* 0x0000d2e000607802 */ /* 0x000fe20000000f00 */
[----:B------:R-:W-:Y:S02]  /*d2c0*/  IMAD.MOV.U32 R117, RZ, RZ, -0x1 ;  /* 0xffffffffff757424 */ /* 0x000fe400078e00ff */
[----:B------:R-:W-:Y:S05]  /*d2d0*/  CALL.REL.NOINC `($__internal_76_$__cuda_sm70_shflsync_bfly_p) ;  /* 0x0000049000007944 */ /* 0x000fea0003c00000 */
[----:B01----:R-:W-:Y:S01]  /*d2e0*/  FADD.FTZ R98, R98, R103 ;  /* 0x0000006762627221 */ /* 0x003fe20000010000 */
[----:B------:R-:W-:Y:S01]  /*d2f0*/  MOV R96, 0xd340 ;  /* 0x0000d34000607802 */ /* 0x000fe20000000f00 */
[----:B------:R-:W-:Y:S02]  /*d300*/  IMAD.MOV.U32 R103, RZ, RZ, 0x10 ;  /* 0x00000010ff677424 */ /* 0x000fe400078e00ff */
[----:B------:R-:W-:-:S02]  /*d310*/  IMAD.MOV.U32 R102, RZ, RZ, 0x1f ;  /* 0x0000001fff667424 */ /* 0x000fc400078e00ff */
[----:B------:R-:W-:Y:S02]  /*d320*/  IMAD.MOV.U32 R117, RZ, RZ, -0x1 ;  /* 0xffffffffff757424 */ /* 0x000fe400078e00ff */
[----:B------:R-:W-:Y:S05]  /*d330*/  CALL.REL.NOINC `($__internal_76_$__cuda_sm70_shflsync_bfly_p) ;  /* 0x0000043000007944 */ /* 0x000fea0003c00000 */
[----:B-1----:R-:W-:Y:S01]  /*d340*/  FADD.FTZ R101, R98, R103 ;  /* 0x0000006762657221 */ /* 0x002fe20000010000 */
[----:B------:R-:W-:Y:S01]  /*d350*/  ISETP.NE.AND P4, PT, R115, RZ, PT ;  /* 0x000000ff7300720c */ /* 0x000fe20003f85270 */
[----:B------:R-:W-:Y:S01]  /*d360*/  HFMA2.MMA R103, -RZ, RZ, 0, 5.9604644775390625e-08 ;  /* 0x00000001ff677435 */ /* 0x000fe200000001ff */
        /* <DEDUP_REMOVED lines=37> */
[----:B------:R-:W-:Y:S05]  /*d5c0*/  CALL.REL.NOINC `($__internal_76_$__cuda_sm70_shflsync_bfly_p) ;  /* 0x000001a000007944 */ /* 0x000fea0003c00000 */
[----:B01----:R-:W-:Y:S01]  /*d5d0*/  FADD.FTZ R98, R98, R103 ;  /* 0x0000006762627221 */ /* 0x003fe20000010000 */
[----:B------:R-:W-:Y:S01]  /*d5e0*/  MOV R96, 0xd630 ;  /* 0x0000d63000607802 */ /* 0x000fe20000000f00 */
[----:B------:R-:W-:Y:S02]  /*d5f0*/  IMAD.MOV.U32 R103, RZ, RZ, 0x2 ;  /* 0x00000002ff677424 */ /* 0x000fe400078e00ff */
[----:B------:R-:W-:Y:S02]  /*d600*/  IMAD.MOV.U32 R102, RZ, RZ, 0x1f ;  /* 0x0000001fff667424 */ /* 0x000fe400078e00ff */
[----:B------:R-:W-:Y:S02]  /*d610*/  IMAD.MOV.U32 R117, RZ, RZ, -0x1 ;  /* 0xffffffffff757424 */ /* 0x000fe400078e00ff */
[----:B------:R-:W-:Y:S05]  /*d620*/  CALL.REL.NOINC `($__internal_76_$__cuda_sm70_shflsync_bfly_p) ;  /* 0x0000014000007944 */ /* 0x000fea0003c00000 */
[----:B01----:R-:W-:Y:S01]  /*d630*/  FADD.FTZ R98, R98, R103 ;  /* 0x0000006762627221 */ /* 0x003fe20000010000 */
[----:B------:R-:W-:Y:S01]  /*d640*/  MOV R103, 0x4 ;  /* 0x0000000400677802 */ /* 0x000fe20000000f00 */
[----:B------:R-:W-:Y:S01]  /*d650*/  IMAD.MOV.U32 R102, RZ, RZ, 0x1f ;  /* 0x0000001fff667424 */ /* 0x000fe200078e00ff */
[----:B------:R-:W-:Y:S01]  /*d660*/  MOV R96, 0xd690 ;  /* 0x0000d69000607802 */ /* 0x000fe20000000f00 */
[----:B------:R-:W-:-:S02]  /*d670*/  IMAD.MOV.U32 R117, RZ, RZ, -0x1 ;  /* 0xffffffffff757424 */ /* 0x000fc400078e00ff */
[----:B------:R-:W-:Y:S05]  /*d680*/  CALL.REL.NOINC `($__internal_76_$__cuda_sm70_shflsync_bfly_p) ;  /* 0x000000e000007944 */ /* 0x000fea0003c00000 */
[----:B01----:R-:W-:Y:S01]  /*d690*/  FADD.FTZ R98, R98, R103 ;  /* 0x0000006762627221 */ /* 0x003fe20000010000 */
[----:B------:R-:W-:Y:S01]  /*d6a0*/  MOV R96, 0xd6f0 ;  /* 0x0000d6f000607802 */ /* 0x000fe20000000f00 */
[----:B------:R-:W-:-:S02]  /*d6b0*/  IMAD.MOV.U32 R103, RZ, RZ, 0x8 ;  /* 0x00000008ff677424 */ /* 0x000fc400078e00ff */
[----:B------:R-:W-:Y:S02]  /*d6c0*/  IMAD.MOV.U32 R102, RZ, RZ, 0x1f ;  /* 0x0000001fff667424 */ /* 0x000fe400078e00ff */
[----:B------:R-:W-:Y:S02]  /*d6d0*/  IMAD.MOV.U32 R117, RZ, RZ, -0x1 ;  /* 0xffffffffff757424 */ /* 0x000fe400078e00ff */
[----:B------:R-:W-:Y:S05]  /*d6e0*/  CALL.REL.NOINC `($__internal_76_$__cuda_sm70_shflsync_bfly_p) ;  /* 0x0000008000007944 */ /* 0x000fea0003c00000 */
[----:B-1----:R-:W-:Y:S01]  /*d6f0*/  FADD.FTZ R100, R98, R103 ;  /* 0x0000006762647221 */ /* 0x002fe20000010000 */
[----:B------:R-:W-:Y:S01]  /*d700*/  HFMA2.MMA R103, -RZ, RZ, 0, 9.5367431640625e-07 ;  /* 0x00000010ff677435 */ /* 0x000fe200000001ff */
[----:B0-----:R-:W-:Y:S01]  /*d710*/  IMAD.MOV.U32 R102, RZ, RZ, 0x1f ;  /* 0x0000001fff667424 */ /* 0x001fe200078e00ff */
[----:B------:R-:W-:Y:S01]  /*d720*/  MOV R96, 0xd760 ;  /* 0x0000d76000607802 */ /* 0x000fe20000000f00 */
[----:B------:R-:W-:Y:S02]  /*d730*/  IMAD.MOV.U32 R117, RZ, RZ, -0x1 ;  /* 0xffffffffff757424 */ /* 0x000fe400078e00ff */
[----:B------:R-:W-:Y:S02]  /*d740*/  IMAD.MOV.U32 R98, RZ, RZ, R100 ;  /* 0x000000ffff627224 */ /* 0x000fe400078e0064 */
[----:B------:R-:W-:Y:S05]  /*d750*/  CALL.REL.NOINC `($__internal_76_$__cuda_sm70_shflsync_bfly_p) ;  /* 0x0000001000007944 */ /* 0x000fea0003c00000 */
[----:B01----:R-:W-:Y:S05]  /*d760*/  BRA `(.L_x_12711) ;  /* 0xfffff20000007947 */ /* 0x003fea000383ffff */
        .weak           $__internal_76_$__cuda_sm70_shflsync_bfly_p
        .type           $__internal_76_$__cuda_sm70_shflsync_bfly_p,@function
        .size           $__internal_76_$__cuda_sm70_shflsync_bfly_p,(.L_x_13616 - $__internal_76_$__cuda_sm70_shflsync_bfly_p)
$__internal_76_$__cuda_sm70_shflsync_bfly_p:
[----:B------:R-:W-:Y:S01]  /*d770*/  IMAD.MOV.U32 R97, RZ, RZ, 0x0 ;  /* 0x00000000ff617424 */ /* 0x000fe200078e00ff */
[----:B------:R-:W-:Y:S04]  /*d780*/  WARPSYNC R117 ;  /* 0x0000007500007348 */ /* 0x000fe80003800000 */
[----:B------:R0:W1:Y:S01]  /*d790*/  SHFL.BFLY PT, R103, R98, R103, R102 ;  /* 0x0c00006762677389 */ /* 0x00006200000e0066 */
[----:B------:R-:W-:Y:S05]  /*d7a0*/  RET.REL.NODEC R96 `(_ZN10layer_norm31ln_parallel_residual_fwd_kernelINS_13Kernel_traitsIfffffjLj512ELj1ELj4ELj1ELj16ENS_18Kernel_traits_baseILj512EfffffjLj128EEEEELb1ELb0ELb0EEEvNS_9FwdParamsE) ;  /* 0xffff285060007950 */ /* 0x000fea0003c3ffff */
.L_x_12712:
        /* <DEDUP_REMOVED lines=13> */
.L_x_13616:


//--------------------- .text._ZN10layer_norm31ln_parallel_residual_fwd_kernelINS_13Kernel_traitsIfffffjLj512ELj1ELj4ELj1ELj16ENS_18Kernel_traits_baseILj512EfffffjLj128EEEEELb1ELb0ELb1EEEvNS_9FwdParamsE --------------------------
	.section	.text._ZN10layer_norm31ln_parallel_residual_fwd_kernelINS_13Kernel_traitsIfffffjLj512ELj1ELj4ELj1ELj16ENS_18Kernel_traits_baseILj512EfffffjLj128EEEEELb1ELb0ELb1EEEvNS_9FwdParamsE,"ax",@progbits
	.sectioninfo	@"SHI_REGISTERS=128"
	.align	128
        .global         _ZN10layer_norm31ln_parallel_residual_fwd_kernelINS_13Kernel_traitsIfffffjLj512ELj1ELj4ELj1ELj16ENS_18Kernel_traits_baseILj512EfffffjLj128EEEEELb1ELb0ELb1EEEvNS_9FwdParamsE
        .type           _ZN10layer_norm31ln_parallel_residual_fwd_kernelINS_13Kernel_traitsIfffffjLj512ELj1ELj4ELj1ELj16ENS_18Kernel_traits_baseILj512EfffffjLj128EEEEELb1ELb0ELb1EEEvNS_9FwdParamsE,@function
        .size           _ZN10layer_norm31ln_parallel_residual_fwd_kernelINS_13Kernel_traitsIfffffjLj512ELj1ELj4ELj1ELj16ENS_18Kernel_traits_baseILj512EfffffjLj128EEEEELb1ELb0ELb1EEEvNS_9FwdParamsE,(.L_x_13617 - _ZN10layer_norm31ln_parallel_residual_fwd_kernelINS_13Kernel_traitsIfffffjLj512ELj1ELj4ELj1ELj16ENS_18Kernel_traits_baseILj512EfffffjLj128EEEEELb1ELb0ELb1EEEvNS_9FwdParamsE)
        .other          _ZN10layer_norm31ln_parallel_residual_fwd_kernelINS_13Kernel_traitsIfffffjLj512ELj1ELj4ELj1ELj16ENS_18Kernel_traits_baseILj512EfffffjLj128EEEEELb1ELb0ELb1EEEvNS_9FwdParamsE,@"STO_CUDA_ENTRY STV_DEFAULT"
_ZN10layer_norm31ln_parallel_residual_fwd_kernelINS_13Kernel_traitsIfffffjLj512ELj1ELj4ELj1ELj16ENS_18Kernel_traits_baseILj512EfffffjLj128EEEEELb1ELb0ELb1EEEvNS_9FwdParamsE:
.text._ZN10layer_norm31ln_parallel_residual_fwd_kernelINS_13Kernel_traitsIfffffjLj512ELj1ELj4ELj1ELj16ENS_18Kernel_traits_baseILj512EfffffjLj128EEEEELb1ELb0ELb1EEEvNS_9FwdParamsE:
        /* <DEDUP_REMOVED lines=12> */
[----:B------:R-:W3:Y:S01]  /*00c0*/  @P0 LDG.E.64 R4, [R12.64] ;  /* 0x000000060c040981 */ /* 0x000ee2000c1e1b00 */
[----:B------:R-:W-:Y:S01]  /*00d0*/  CS2R R92, SRZ ;  /* 0x00000000005c7805 */ /* 0x000fe2000001ff00 */
[----:B------:R-:W-:Y:S01]  /*00e0*/  CS2R R94, SRZ ;  /* 0x00000000005e7805 */ /* 0x000fe2000001ff00 */
[----:B------:R-:W-:Y:S01]  /*00f0*/  CS2R R88, SRZ ;  /* 0x0000000000587805 */ /* 0x000fe2000001ff00 */
[----:B------:R-:W0:Y:S01]  /*0100*/  S2R R101, SR_TID.X ;  /* 0x0000000000657919 */ /* 0x000e220000002100 */
[----:B------:R-:W-:Y:S01]  /*0110*/  CS2R R90, SRZ ;  /* 0x00000000005a7805 */ /* 0x000fe2000001ff00 */
[----:B------:R-:W-:Y:S01]  /*0120*/  CS2R R84, SRZ ;  /* 0x0000000000547805 */ /* 0x000fe2000001ff00 */
[----:B------:R-:W-:Y:S01]  /*0130*/  CS2R R86, SRZ ;  /* 0x0000000000567805 */ /* 0x000fe2000001ff00 */
[----:B------:R-:W1:Y:S01]  /*0140*/  S2R R10, SR_CTAID.X ;  /* 0x00000000000a7919 */ /* 0x000e620000002500 */
[----:B------:R-:W-:Y:S01]  /*0150*/  CS2R R80, SRZ ;  /* 0x0000000000507805 */ /* 0x000fe2000001ff00 */
[----:B------:R-:W-:Y:S01]  /*0160*/  CS2R R82, SRZ ;  /* 0x0000000000527805 */ /* 0x000fe2000001ff00 */
[----:B------:R-:W-:Y:S01]  /*0170*/  CS2R R78, SRZ ;  /* 0x00000000004e7805 */ /* 0x000fe2000001ff00 */
[----:B------:R-:W-:Y:S01]  /*0180*/  CS2R R76, SRZ ;  /* 0x00000000004c7805 */ /* 0x000fe2000001ff00 */
[----:B------:R-:W-:Y:S01]  /*0190*/  CS2R R74, SRZ ;  /* 0x00000000004a7805 */ /* 0x000fe2000001ff00 */
[----:B------:R-:W-:Y:S01]  /*01a0*/  CS2R R72, SRZ ;  /* 0x0000000000487805 */ /* 0x000fe2000001ff00 */
[----:B------:R-:W-:Y:S01]  /*01b0*/  CS2R R68, SRZ ;  /* 0x0000000000447805 */ /* 0x000fe2000001ff00 */
[--C-:B0-----:R-:W-:Y:S01]  /*01c0*/  SHF.R.U32.HI R102, RZ, 0x5, R101.reuse ;  /* 0x00000005ff667819 */ /* 0x101fe20000011665 */
[----:B-1----:R-:W-:Y:S01]  /*01d0*/  IMAD R100, R10, c[0x0][0x0], R101 ;  /* 0x000000000a647a24 */ /* 0x002fe200078e0265 */
[----:B------:R-:W-:Y:S01]  /*01e0*/  CS2R R70, SRZ ;  /* 0x0000000000467805 */ /* 0x000fe2000001ff00 */
[----:B------:R-:W-:Y:S01]  /*01f0*/  CS2R R64, SRZ ;  /* 0x0000000000407805 */ /* 0x000fe2000001ff00 */
[----:B------:R-:W-:Y:S01]  /*0200*/  CS2R R66, SRZ ;  /* 0x0000000000427805 */ /* 0x000fe2000001ff00 */
[----:B------:R-:W-:-:S04]  /*0210*/  IMAD.WIDE.U32 R8, R100, -0x326172a9, RZ ;  /* 0xcd9e8d5764087825 */ /* 0x000fc800078e00ff */
[----:B------:R-:W-:Y:S01]  /*0220*/  IMAD R102, R10, 0x4, R102 ;  /* 0x000000040a667824 */ /* 0x000fe200078e0266 */
        /* <DEDUP_REMOVED lines=20> */
[----:B------:R-:W-:-:S02]  /*0370*/  UIADD3 UR15, UR4, 0x78dde6e4, URZ ;  /* 0x78dde6e4040f7890 */ /* 0x000fc4000fffe03f */
[----:B------:R-:W-:Y:S01]  /*0380*/  LOP3.LUT R4, R13, UR9, R8, 0x96, !PT ;  /* 0x000000090d047c12 */ /* 0x000fe2000f8e9608 */
[----:B------:R-:W-:Y:S01]  /*0390*/  UIADD3 UR16, UR5, -0x126145ec, URZ ;  /* 0xed9eba1405107890 */ /* 0x000fe2000fffe03f */
[----:B------:R-:W-:Y:S01]  /*03a0*/  IMAD.WIDE.U32 R8, R9, -0x326172a9, RZ ;  /* 0xcd9e8d5709087825 */ /* 0x000fe200078e00ff */
[----:B------:R-:W-:Y:S02]  /*03b0*/  UIADD3 UR18, UR5, -0x56f99767, URZ ;  /* 0xa906689905127890 */ /* 0x000fe4000fffe03f */
[----:B------:R-:W-:Y:S01]  /*03c0*/  UIADD3 UR17, UR4, 0x1715609d, URZ ;  /* 0x1715609d04117890 */ /* 0x000fe2000fffe03f */
[----:B------:R-:W-:Y:S01]  /*03d0*/  IMAD.WIDE.U32 R4, R4, -0x2daee0ad, RZ ;  /* 0xd2511f5304047825 */ /* 0x000fe200078e00ff */
[----:B------:R-:W-:Y:S01]  /*03e0*/  LOP3.LUT R3, R9, UR11, R12, 0x96, !PT ;  /* 0x0000000b09037c12 */ /* 0x000fe2000f8e960c */
[----:B------:R-:W-:Y:S02]  /*03f0*/  UIADD3 UR19, UR4, -0x4ab325aa, URZ ;  /* 0xb54cda5604137890 */ /* 0x000fe4000fffe03f */
[----:B------:R-:W-:Y:S01]  /*0400*/  UIADD3 UR20, UR5, 0x646e171e, URZ ;  /* 0x646e171e05147890 */ /* 0x000fe2000fffe03f */
[----:B------:R-:W-:Y:S01]  /*0410*/  LOP3.LUT R12, R5, UR12, R2, 0x96, !PT ;  /* 0x0000000c050c7c12 */ /* 0x000fe2000f8e9602 */
[----:B------:R-:W-:Y:S01]  /*0420*/  IMAD.WIDE.U32 R2, R3, -0x2daee0ad, RZ ;  /* 0xd2511f5303027825 */ /* 0x000fe200078e00ff */
[----:B------:R-:W-:-:S02]  /*0430*/  UIADD3 UR21, UR4, 0x5384540f, URZ ;  /* 0x5384540f04157890 */ /* 0x000fc4000fffe03f */
[----:B------:R-:W-:Y:S01]  /*0440*/  UIADD3 UR22, UR5, 0x1fd5c5a3, URZ ;  /* 0x1fd5c5a305167890 */ /* 0x000fe2000fffe03f */
[----:B------:R-:W-:Y:S01]  /*0450*/  IMAD.WIDE.U32 R12, R12, -0x326172a9, RZ ;  /* 0xcd9e8d570c0c7825 */ /* 0x000fe200078e00ff */
[----:B------:R-:W-:Y:S01]  /*0460*/  LOP3.LUT R9, R3, UR14, R4, 0x96, !PT ;  /* 0x0000000e03097c12 */ /* 0x000fe2000f8e9604 */
[----:B------:R-:W-:Y:S02]  /*0470*/  UIADD3 UR24, UR5, -0x24c28bd8, URZ ;  /* 0xdb3d742805187890 */ /* 0x000fe4000fffe03f */
[----:B------:R-:W-:Y:S01]  /*0480*/  UIADD3 UR23, UR4, -0xe443238, URZ ;  /* 0xf1bbcdc804177890 */ /* 0x000fe2000fffe03f */
        /* <DEDUP_REMOVED lines=19> */
[----:B------:R-:W-:-:S04]  /*05c0*/  LOP3.LUT R12, R5, UR23, R12, 0x96, !PT ;  /* 0x00000017050c7c12 */ /* 0x000fc8000f8e960c */
[----:B------:R-:W-:Y:S01]  /*05d0*/  LOP3.LUT R15, R3, UR24, R2, 0x96, !PT ;  /* 0x00000018030f7c12 */ /* 0x000fe2000f8e9602 */
[----:B------:R-:W-:-:S05]  /*05e0*/  IMAD.SHL.U32 R2, R101, 0x10, RZ ;  /* 0x0000001065027824 */ /* 0x000fca00078e00ff */
[----:B------:R-:W-:-:S04]  /*05f0*/  LOP3.LUT R5, R2, 0x1f0, RZ, 0xc0, !PT ;  /* 0x000001f002057812 */ /* 0x000fc800078ec0ff */
[----:B------:R-:W-:-:S05]  /*0600*/  IADD3 R2, P1, R5, c[0x0][0x218], RZ ;  /* 0x0000860005027a10 */ /* 0x000fca0007f3e0ff */
[----:B------:R-:W-:Y:S01]  /*0610*/  IMAD.X R3, RZ, RZ, c[0x0][0x21c], P1 ;  /* 0x00008700ff037624 */ /* 0x000fe200008e06ff */
[----:B------:R-:W-:-:S04]  /*0620*/  LOP3.LUT R101, R101, 0x1f, RZ, 0xc0, !PT ;  /* 0x0000001f65657812 */ /* 0x000fc800078ec0ff */
[----:B------:R0:W5:Y:S04]  /*0630*/  @P0 LDG.E.128 R92, [R2.64] ;  /* 0x00000006025c0981 */ /* 0x000168000c1e1d00 */
[----:B------:R0:W5:Y:S04]  /*0640*/  @P0 LDG.E.128 R88, [R2.64+0x200] ;  /* 0x0002000602580981 */ /* 0x000168000c1e1d00 */
[----:B------:R0:W5:Y:S04]  /*0650*/  @P0 LDG.E.128 R84, [R2.64+0x400] ;  /* 0x0004000602540981 */ /* 0x000168000c1e1d00 */
[----:B------:R0:W5:Y:S01]  /*0660*/  @P0 LDG.E.128 R80, [R2.64+0x600] ;  /* 0x0006000602500981 */ /* 0x000162000c1e1d00 */
[----:B------:R-:W-:-:S02]  /*0670*/  ISETP.NE.U32.AND P0, PT, RZ, c[0x0][0x220], PT ;  /* 0x00008800ff007a0c */ /* 0x000fc40003f05070 */
[----:B------:R-:W-:Y:S02]  /*0680*/  SHF.L.U32 R4, R101, 0x4, RZ ;  /* 0x0000000465047819 */ /* 0x000fe400000006ff */
[----:B------:R-:W-:Y:S02]  /*0690*/  ISETP.NE.AND.EX P0, PT, RZ, c[0x0][0x224], PT, P0 ;  /* 0x00008900ff007a0c */ /* 0x000fe40003f05300 */
[C---:B------:R-:W-:Y:S02]  /*06a0*/  IADD3 R8, P1, R4.reuse, c[0x0][0x220], RZ ;  /* 0x0000880004087a10 */ /* 0x040fe40007f3e0ff */
[----:B------:R-:W-:Y:S02]  /*06b0*/  IADD3 R4, P3, R4, c[0x0][0x1b8], RZ ;  /* 0x00006e0004047a10 */ /* 0x000fe40007f7e0ff */
[----:B0-----:R-:W-:Y:S01]  /*06c0*/  IADD3 R2, P2, R5, c[0x0][0x1b0], RZ ;  /* 0x00006c0005027a10 */ /* 0x001fe20007f5e0ff */
[----:B------:R-:W-:Y:S01]  /*06d0*/  IMAD.X R9, RZ, RZ, c[0x0][0x224], P1 ;  /* 0x00008900ff097624 */ /* 0x000fe200008e06ff */
[----:B------:R-:W-:Y:S01]  /*06e0*/  ISETP.GE.AND P1, PT, R102, c[0x0][0x164], PT ;  /* 0x0000590066007a0c */ /* 0x000fe20003f26270 */
[----:B------:R-:W-:-:S02]  /*06f0*/  IMAD.X R5, RZ, RZ, c[0x0][0x1bc], P3 ;  /* 0x00006f00ff057624 */ /* 0x000fc400018e06ff */
[----:B------:R-:W-:Y:S02]  /*0700*/  IMAD.X R3, RZ, RZ, c[0x0][0x1b4], P2 ;  /* 0x00006d00ff037624 */ /* 0x000fe400010e06ff */
        /* <DEDUP_REMOVED lines=8> */
[----:B------:R1:W5:Y:S01]  /*0790*/  LDG.E.128 R48, [R2.64+0x600] ;  /* 0x0006000602307981 */ /* 0x000362000c1e1d00 */
[----:B------:R-:W-:Y:S01]  /*07a0*/  UIADD3 UR26, UR5, -0x695add53, URZ ;  /* 0x96a522ad051a7890 */ /* 0x000fe2000fffe03f */
[----:B0-----:R-:W-:Y:S01]  /*07b0*/  IMAD R9, R6, -0x2daee0ad, RZ ;  /* 0xd2511f5306097824 */ /* 0x001fe200078e02ff */
[----:B------:R-:W-:Y:S01]  /*07c0*/  UIADD3 UR25, UR4, -0x700cb87f, URZ ;  /* 0x8ff3478104197890 */ /* 0x000fe2000fffe03f */
[----:B------:R-:W-:Y:S01]  /*07d0*/  IMAD.HI.U32 R6, R12, -0x2daee0ad, RZ ;  /* 0xd2511f530c067827 */ /* 0x000fe200078e00ff */
[----:B------:R0:W5:Y:S03]  /*07e0*/  LDG.E.128 R44, [R4.64] ;  /* 0x00000006042c7981 */ /* 0x000166000c1e1d00 */
[----:B------:R-:W-:Y:S01]  /*07f0*/  IMAD R10, R14, -0x326172a9, RZ ;  /* 0xcd9e8d570e0a7824 */ /* 0x000fe200078e02ff */
[----:B------:R0:W5:Y:S01]  /*0800*/  LDG.E.128 R40, [R4.64+0x200] ;  /* 0x0002000604287981 */ /* 0x000162000c1e1d00 */
[----:B------:R-:W-:Y:S01]  /*0810*/  IMAD.HI.U32 R13, R15, -0x326172a9, RZ ;  /* 0xcd9e8d570f0d7827 */ /* 0x000fe200078e00ff */
[----:B------:R-:W-:Y:S02]  /*0820*/  BSSY B0, `(.L_x_12713) ;  /* 0x0000bd7000007945 */ /* 0x000fe40003800000 */
[----:B------:R0:W5:Y:S01]  /*0830*/  LDG.E.128 R36, [R4.64+0x400] ;  /* 0x0004000604247981 */ /* 0x000162000c1e1d00 */
[----:B------:R-:W-:-:S03]  /*0840*/  LOP3.LUT R9, R6, UR26, R9, 0x96, !PT ;  /* 0x0000001a06097c12 */ /* 0x000fc6000f8e9609 */
[----:B------:R0:W5:Y:S01]  /*0850*/  LDG.E.128 R32, [R4.64+0x600] ;  /* 0x0006000604207981 */ /* 0x000162000c1e1d00 */
[----:B------:R-:W-:Y:S01]  /*0860*/  LOP3.LUT R10, R13, UR25, R10, 0x96, !PT ;  /* 0x000000190d0a7c12 */ /* 0x000fe2000f8e960a */
[----:B------:R-:W-:Y:S01]  /*0870*/  IMAD R8, R15, -0x326172a9, RZ ;  /* 0xcd9e8d570f087824 */ /* 0x000fe200078e02ff */
[----:B------:R-:W-:Y:S01]  /*0880*/  LOP3.LUT R103, R0, 0x3, RZ, 0xc0, !PT ;  /* 0x0000000300677812 */ /* 0x000fe200078ec0ff */
[----:B------:R-:W-:Y:S01]  /*0890*/  IMAD R6, R12, -0x2daee0ad, RZ ;  /* 0xd2511f530c067824 */ /* 0x000fe200078e02ff */
[----:B------:R-:W-:Y:S01]  /*08a0*/  ULDC.U8 UR8, c[0x0][0x1f0] ;  /* 0x00007c0000087ab9 */ /* 0x000fe20000000000 */
[----:B01----:R-:W-:Y:S02]  /*08b0*/  HFMA2.MMA R5, -RZ, RZ, 0, 0 ;  /* 0x00000000ff057435 */ /* 0x003fe400000001ff */
.L_x_12977:
[----:B------:R-:W-:Y:S01]  /*08c0*/  IMAD R12, R102, c[0x0][0x168], RZ ;  /* 0x00005a00660c7a24 */ /* 0x000fe200078e02ff */
[----:B------:R-:W-:Y:S01]  /*08d0*/  ISETP.NE.U32.AND P0, PT, RZ, c[0x0][0x178], PT ;  /* 0x00005e00ff007a0c */ /* 0x000fe20003f05070 */
[----:B------:R-:W-:Y:S01]  /*08e0*/  IMAD.MOV.U32 R105, RZ, RZ, 0x10 ;  /* 0x00000010ff697424 */ /* 0x000fe200078e00ff */
[----:B------:R-:W-:Y:S02]  /*08f0*/  ISETP.NE.U32.AND P1, PT, RZ, c[0x0][0x180], PT ;  /* 0x00006000ff007a0c */ /* 0x000fe40003f25070 */
[----:B------:R-:W-:-:S02]  /*0900*/  ISETP.NE.AND.EX P2, PT, RZ, c[0x0][0x17c], PT, P0 ;  /* 0x00005f00ff007a0c */ /* 0x000fc40003f45300 */
        /* <DEDUP_REMOVED lines=23> */
.L_x_12715:
[----:B0-----:R-:W-:Y:S02]  /*0a80*/  IMAD.MOV.U32 R16, RZ, RZ, R8 ;  /* 0x000000ffff107224 */ /* 0x001fe400078e0008 */
.L_x_12716:
[----:B------:R-:W-:Y:S05]  /*0a90*/  BSYNC B1 ;  /* 0x0000000000017941 */ /* 0x000fea0003800000 */
.L_x_12714:
        /* <DEDUP_REMOVED lines=16> */
.L_x_12720:
[----:B------:R-:W-:Y:S05]  /*0ba0*/  BSYNC B2 ;  /* 0x0000000000027941 */ /* 0x000fea0003800000 */
.L_x_12719:
        /* <DEDUP_REMOVED lines=43> */
.L_x_12718:
[----:B------:R-:W-:Y:S05]  /*0e60*/  BSYNC B1 ;  /* 0x0000000000017941 */ /* 0x000fea0003800000 */
.L_x_12717:
        /* <DEDUP_REMOVED lines=9> */
[----:B------:R-:W-:Y:S01]  /*0f00*/  MOV R16, R21 ;  /* 0x0000001500107202 */ /* 0x000fe20000000f00 */
[----:B------:R-:W-:Y:S05]  /*0f10*/  @!P0 BRA `(.L_x_12722) ;  /* 0x0000056000008947 */ /* 0x000fea0003800000 */
[----:B------:R-:W-:Y:S02]  /*0f20*/  IMAD.MOV.U32 R16, RZ, RZ, R21 ;  /* 0x000000ffff107224 */ /* 0x000fe400078e0015 */
[----:B------:R-:W-:Y:S01]  /*0f30*/  FADD.FTZ R20, R24, R20 ;  /* 0x0000001418147221 */ /* 0x000fe20000010000 */
[----:B------:R-:W-:Y:S05]  /*0f40*/  BRA `(.L_x_12722) ;  /* 0x0000053000007947 */ /* 0x000fea0003800000 */
.L_x_12721:
        /* <DEDUP_REMOVED lines=12> */
.L_x_12724:
[----:B------:R-:W-:Y:S02]  /*1010*/  IMAD.MOV.U32 R12, RZ, RZ, R8 ;  /* 0x000000ffff0c7224 */ /* 0x000fe400078e0008 */
.L_x_12725:
[----:B------:R-:W-:Y:S05]  /*1020*/  BSYNC B1 ;  /* 0x0000000000017941 */ /* 0x000fea0003800000 */
.L_x_12723:
        /* <DEDUP_REMOVED lines=16> */
.L_x_12729:
[----:B------:R-:W-:Y:S05]  /*1130*/  BSYNC B2 ;  /* 0x0000000000027941 */ /* 0x000fea0003800000 */
.L_x_12728:
        /* <DEDUP_REMOVED lines=43> */
.L_x_12727:
[----:B------:R-:W-:Y:S05]  /*13f0*/  BSYNC B1 ;  /* 0x0000000000017941 */ /* 0x000fea0003800000 */
.L_x_12726:
        /* <DEDUP_REMOVED lines=8> */
.L_x_12722:
        /* <DEDUP_REMOVED lines=12> */
.L_x_12731:
[----:B------:R-:W-:Y:S02]  /*1540*/  IMAD.MOV.U32 R12, RZ, RZ, R8 ;  /* 0x000000ffff0c7224 */ /* 0x000fe400078e0008 */
.L_x_12732:
[----:B------:R-:W-:Y:S05]  /*1550*/  BSYNC B1 ;  /* 0x0000000000017941 */ /* 0x000fea0003800000 */
.L_x_12730:
        /* <DEDUP_REMOVED lines=16> */
.L_x_12736:
[----:B------:R-:W-:Y:S05]  /*1660*/  BSYNC B2 ;  /* 0x0000000000027941 */ /* 0x000fea0003800000 */
.L_x_12735:
        /* <DEDUP_REMOVED lines=43> */
.L_x_12734:
[----:B------:R-:W-:Y:S05]  /*1920*/  BSYNC B1 ;  /* 0x0000000000017941 */ /* 0x000fea0003800000 */
.L_x_12733:
        /* <DEDUP_REMOVED lines=11> */
.L_x_12737:
        /* <DEDUP_REMOVED lines=12> */
.L_x_12740:
[----:B------:R-:W-:Y:S02]  /*1aa0*/  IMAD.MOV.U32 R12, RZ, RZ, R8 ;  /* 0x000000ffff0c7224 */ /* 0x000fe400078e0008 */
.L_x_12741:
[----:B------:R-:W-:Y:S05]  /*1ab0*/  BSYNC B1 ;  /* 0x0000000000017941 */ /* 0x000fea0003800000 */
.L_x_12739:
        /* <DEDUP_REMOVED lines=16> */
.L_x_12745:
[----:B------:R-:W-:Y:S05]  /*1bc0*/  BSYNC B2 ;  /* 0x0000000000027941 */ /* 0x000fea0003800000 */
.L_x_12744:
        /* <DEDUP_REMOVED lines=43> */
.L_x_12743:
[----:B------:R-:W-:Y:S05]  /*1e80*/  BSYNC B1 ;  /* 0x0000000000017941 */ /* 0x000fea0003800000 */
.L_x_12742:
        /* <DEDUP_REMOVED lines=8> */
.L_x_12738:
        /* <DEDUP_REMOVED lines=12> */
.L_x_12747:
[----:B------:R-:W-:Y:S02]  /*1fd0*/  IMAD.MOV.U32 R12, RZ, RZ, R8 ;  /* 0x000000ffff0c7224 */ /* 0x000fe400078e0008 */
.L_x_12748:
[----:B------:R-:W-:Y:S05]  /*1fe0*/  BSYNC B1 ;  /* 0x0000000000017941 */ /* 0x000fea0003800000 */
.L_x_12746:
        /* <DEDUP_REMOVED lines=16> */
.L_x_12752:
[----:B------:R-:W-:Y:S05]  /*20f0*/  BSYNC B2 ;  /* 0x0000000000027941 */ /* 0x000fea0003800000 */
.L_x_12751:
        /* <DEDUP_REMOVED lines=43> */
.L_x_12750:
[----:B------:R-:W-:Y:S05]  /*23b0*/  BSYNC B1 ;  /* 0x0000000000017941 */ /* 0x000fea0003800000 */
.L_x_12749:
        /* <DEDUP_REMOVED lines=11> */
.L_x_12753:
        /* <DEDUP_REMOVED lines=12> */
.L_x_12756:
[----:B------:R-:W-:Y:S02]  /*2530*/  IMAD.MOV.U32 R12, RZ, RZ, R8 ;  /* 0x000000ffff0c7224 */ /* 0x000fe400078e0008 */
.L_x_12757:
[----:B------:R-:W-:Y:S05]  /*2540*/  BSYNC B1 ;  /* 0x0000000000017941 */ /* 0x000fea0003800000 */
.L_x_12755:
        /* <DEDUP_REMOVED lines=16> */
.L_x_12761:
[----:B------:R-:W-:Y:S05]  /*2650*/  BSYNC B2 ;  /* 0x0000000000027941 */ /* 0x000fea0003800000 */
.L_x_12760:
        /* <DEDUP_REMOVED lines=43> */
.L_x_12759:
[----:B------:R-:W-:Y:S05]  /*2910*/  BSYNC B1 ;  /* 0x0000000000017941 */ /* 0x000fea0003800000 */
.L_x_12758:
        /* <DEDUP_REMOVED lines=8> */
.L_x_12754:
        /* <DEDUP_REMOVED lines=12> */
.L_x_12763:
[----:B------:R-:W-:Y:S02]  /*2a60*/  IMAD.MOV.U32 R12, RZ, RZ, R8 ;  /* 0x000000ffff0c7224 */ /* 0x000fe400078e0008 */
.L_x_12764:
[----:B------:R-:W-:Y:S05]  /*2a70*/  BSYNC B1 ;  /* 0x0000000000017941 */ /* 0x000fea0003800000 */
.L_x_12762:
        /* <DEDUP_REMOVED lines=16> */
.L_x_12768:
[----:B------:R-:W-:Y:S05]  /*2b80*/  BSYNC B2 ;  /* 0x0000000000027941 */ /* 0x000fea0003800000 */
.L_x_12767:
        /* <DEDUP_REMOVED lines=43> */
.L_x_12766:
[----:B------:R-:W-:Y:S05]  /*2e40*/  BSYNC B1 ;  /* 0x0000000000017941 */ /* 0x000fea0003800000 */
.L_x_12765:
        /* <DEDUP_REMOVED lines=11> */
.L_x_12769:
        /* <DEDUP_REMOVED lines=12> */
.L_x_12772:
[----:B------:R-:W-:Y:S02]  /*2fc0*/  IMAD.MOV.U32 R12, RZ, RZ, R8 ;  /* 0x000000ffff0c7224 */ /* 0x000fe400078e0008 */
.L_x_12773:
[----:B------:R-:W-:Y:S05]  /*2fd0*/  BSYNC B1 ;  /* 0x0000000000017941 */ /* 0x000fea0003800000 */
.L_x_12771:
        /* <DEDUP_REMOVED lines=18> */
.L_x_12777:
[----:B------:R-:W-:Y:S05]  /*3100*/  BSYNC B2 ;  /* 0x0000000000027941 */ /* 0x000fea0003800000 */
.L_x_12776:
        /* <DEDUP_REMOVED lines=43> */
.L_x_12775:
[----:B------:R-:W-:Y:S05]  /*33c0*/  BSYNC B1 ;  /* 0x0000000000017941 */ /* 0x000fea0003800000 */
.L_x_12774:
        /* <DEDUP_REMOVED lines=8> */
.L_x_12770:
[----:B------:R-:W-:Y:S01]  /*3450*/  SEL R12, RZ, 0x1000000, P5 ;  /* 0x01000000ff0c7807 */ /* 0x000fe20002800000 */
[----:B------:R-:W-:Y:S01]  /*3460*/  IMAD.MOV.U32 R109, RZ, RZ, 0x4 ;  /* 0x00000004ff6d7424 */ /* 0x000fe200078e00ff */
[----:B------:R-:W-:Y:S01]  /*3470*/  SEL R13, RZ, 0x10000, P4 ;  /* 0x00010000ff0d7807 */ /* 0x000fe20002000000 */
[----:B------:R-:W-:Y:S01]  /*3480*/  IMAD.WIDE.U32 R98, R106, R105, c[0x0][0x188] ;  /* 0x000062006a627625 */ /* 0x000fe200078e0069 */
[----:B------:R-:W-:Y:S02]  /*3490*/  SEL R14, RZ, 0x100, P3 ;  /* 0x00000100ff0e7807 */ /* 0x000fe40001800000 */
[----:B------:R-:W-:Y:S02]  /*34a0*/  SEL R15, RZ, 0x1, P2 ;  /* 0x00000001ff0f7807 */ /* 0x000fe40001000000 */
[----:B------:R-:W-:Y:S01]  /*34b0*/  IADD3 R12, R14, R12, R13 ;  /* 0x0000000c0e0c7210 */ /* 0x000fe20007ffe00d */
[----:B------:R0:W-:Y:S01]  /*34c0*/  STG.E.128 [R98.64], R20 ;  /* 0x0000001462007986 */ /* 0x0001e2000c101d06 */
[----:B------:R-:W-:-:S02]  /*34d0*/  ISETP.NE.AND P6, PT, R108, RZ, PT ;  /* 0x000000ff6c00720c */ /* 0x000fc40003fc5270 */
[----:B------:R-:W-:Y:S01]  /*34e0*/  IADD3 R97, R12, R15, RZ ;  /* 0x0000000f0c617210 */ /* 0x000fe20007ffe0ff */
[C---:B------:R-:W-:Y:S01]  /*34f0*/  IMAD.WIDE.U32 R14, R106.reuse, R109, c[0x0][0x190] ;  /* 0x000064006a0e7625 */ /* 0x040fe200078e006d */
[----:B------:R-:W-:-:S04]  /*3500*/  IADD3 R104, R106, 0x20, RZ ;  /* 0x000000206a687810 */ /* 0x000fc80007ffe0ff */
[----:B------:R0:W-:Y:S01]  /*3510*/  STG.E [R14.64], R97 ;  /* 0x000000610e007986 */ /* 0x0001e2000c101906 */
[----:B------:R-:W-:-:S04]  /*3520*/  @P0 IMAD.WIDE.U32 R18, R104, R105, c[0x0][0x180] ;  /* 0x0000600068120625 */ /* 0x000fc800078e0069 */
        /* <DEDUP_REMOVED lines=8> */
[----:B------:R-:W-:-:S04]  /*35b0*/  IMAD R14, R14, 0x1000000, R15 ;  /* 0x010000000e0e7824 */ /* 0x000fc800078e020f */
[----:B------:R-:W-:Y:S02]  /*35c0*/  IMAD R97, R97, 0x100, R14 ;  /* 0x0000010061617824 */ /* 0x000fe400078e020e */
[----:B------:R-:W-:-:S03]  /*35d0*/  IMAD.WIDE.U32 R14, R106, R109, c[0x0][0x198] ;  /* 0x000066006a0e7625 */ /* 0x000fc600078e006d */
[----:B------:R-:W-:-:S05]  /*35e0*/  IADD3 R97, R97, R98, RZ ;  /* 0x0000006261617210 */ /* 0x000fca0007ffe0ff */
[----:B------:R0:W-:Y:S02]  /*35f0*/  STG.E [R14.64], R97 ;  /* 0x000000610e007986 */ /* 0x0001e4000c101906 */
.L_x_12778:
        /* <DEDUP_REMOVED lines=15> */
.L_x_12780:
[----:B-1----:R-:W-:Y:S02]  /*36f0*/  MOV R98, R8 ;  /* 0x0000000800627202 */ /* 0x002fe40000000f00 */
.L_x_12781:
[----:B------:R-:W-:Y:S05]  /*3700*/  BSYNC B1 ;  /* 0x0000000000017941 */ /* 0x000fea0003800000 */
.L_x_12779:
        /* <DEDUP_REMOVED lines=16> */
.L_x_12785:
[----:B------:R-:W-:Y:S05]  /*3810*/  BSYNC B2 ;  /* 0x0000000000027941 */ /* 0x000fea0003800000 */
.L_x_12784:
        /* <DEDUP_REMOVED lines=43> */
.L_x_12783:
[----:B------:R-:W-:Y:S05]  /*3ad0*/  BSYNC B1 ;  /* 0x0000000000017941 */ /* 0x000fea0003800000 */
.L_x_12782:
        /* <DEDUP_REMOVED lines=11> */
.L_x_12786:
        /* <DEDUP_REMOVED lines=12> */
.L_x_12789:
[----:B------:R-:W-:Y:S02]  /*3c50*/  IMAD.MOV.U32 R12, RZ, RZ, R8 ;  /* 0x000000ffff0c7224 */ /* 0x000fe400078e0008 */
.L_x_12790:
[----:B------:R-:W-:Y:S05]  /*3c60*/  BSYNC B1 ;  /* 0x0000000000017941 */ /* 0x000fea0003800000 */
.L_x_12788:
        /* <DEDUP_REMOVED lines=16> */
.L_x_12794:
[----:B------:R-:W-:Y:S05]  /*3d70*/  BSYNC B2 ;  /* 0x0000000000027941 */ /* 0x000fea0003800000 */
.L_x_12793:
        /* <DEDUP_REMOVED lines=43> */
.L_x_12792:
[----:B------:R-:W-:Y:S05]  /*4030*/  BSYNC B1 ;  /* 0x0000000000017941 */ /* 0x000fea0003800000 */
.L_x_12791:
        /* <DEDUP_REMOVED lines=8> */
.L_x_12787:
        /* <DEDUP_REMOVED lines=12> */
.L_x_12796:
[----:B------:R-:W-:Y:S02]  /*4180*/  MOV R12, R8 ;  /* 0x00000008000c7202 */ /* 0x000fe40000000f00 */
.L_x_12797:
[----:B------:R-:W-:Y:S05]  /*4190*/  BSYNC B1 ;  /* 0x0000000000017941 */ /* 0x000fea0003800000 */
.L_x_12795:
        /* <DEDUP_REMOVED lines=16> */
.L_x_12801:
[----:B------:R-:W-:Y:S05]  /*42a0*/  BSYNC B2 ;  /* 0x0000000000027941 */ /* 0x000fea0003800000 */
.L_x_12800:
        /* <DEDUP_REMOVED lines=43> */
.L_x_12799:
[----:B------:R-:W-:Y:S05]  /*4560*/  BSYNC B1 ;  /* 0x0000000000017941 */ /* 0x000fea0003800000 */
.L_x_12798:
        /* <DEDUP_REMOVED lines=11> */
.L_x_12802:
        /* <DEDUP_REMOVED lines=12> */
.L_x_12805:
[----:B------:R-:W-:Y:S02]  /*46e0*/  IMAD.MOV.U32 R12, RZ, RZ, R8 ;  /* 0x000000ffff0c7224 */ /* 0x000fe400078e0008 */
.L_x_12806:
[----:B------:R-:W-:Y:S05]  /*46f0*/  BSYNC B1 ;  /* 0x0000000000017941 */ /* 0x000fea0003800000 */
.L_x_12804:
        /* <DEDUP_REMOVED lines=16> */
.L_x_12810:
[----:B------:R-:W-:Y:S05]  /*4800*/  BSYNC B2 ;  /* 0x0000000000027941 */ /* 0x000fea0003800000 */
.L_x_12809:
        /* <DEDUP_REMOVED lines=43> */
.L_x_12808:
[----:B------:R-:W-:Y:S05]  /*4ac0*/  BSYNC B1 ;  /* 0x0000000000017941 */ /* 0x000fea0003800000 */
.L_x_12807:
        /* <DEDUP_REMOVED lines=8> */
.L_x_12803:
        /* <DEDUP_REMOVED lines=12> */
.L_x_12812:
[----:B------:R-:W-:Y:S02]  /*4c10*/  MOV R98, R8 ;  /* 0x0000000800627202 */ /* 0x000fe40000000f00 */
.L_x_12813:
[----:B------:R-:W-:Y:S05]  /*4c20*/  BSYNC B1 ;  /* 0x0000000000017941 */ /* 0x000fea0003800000 */
.L_x_12811:
        /* <DEDUP_REMOVED lines=16> */
.L_x_12817:
[----:B------:R-:W-:Y:S05]  /*4d30*/  BSYNC B2 ;  /* 0x0000000000027941 */ /* 0x000fea0003800000 */
.L_x_12816:
        /* <DEDUP_REMOVED lines=43> */
.L_x_12815:
[----:B------:R-:W-:Y:S05]  /*4ff0*/  BSYNC B1 ;  /* 0x0000000000017941 */ /* 0x000fea0003800000 */
.L_x_12814:
        /* <DEDUP_REMOVED lines=11> */
.L_x_12818:
        /* <DEDUP_REMOVED lines=12> */
.L_x_12821:
[----:B------:R-:W-:Y:S02]  /*5170*/  IMAD.MOV.U32 R14, RZ, RZ, R8 ;  /* 0x000000ffff0e7224 */ /* 0x000fe400078e0008 */
.L_x_12822:
[----:B------:R-:W-:Y:S05]  /*5180*/  BSYNC B1 ;  /* 0x0000000000017941 */ /* 0x000fea0003800000 */
.L_x_12820:
        /* <DEDUP_REMOVED lines=16> */
.L_x_12826:
[----:B------:R-:W-:Y:S05]  /*5290*/  BSYNC B2 ;  /* 0x0000000000027941 */ /* 0x000fea0003800000 */
.L_x_12825:
        /* <DEDUP_REMOVED lines=43> */
.L_x_12824:
[----:B------:R-:W-:Y:S05]  /*5550*/  BSYNC B1 ;  /* 0x0000000000017941 */ /* 0x000fea0003800000 */
.L_x_12823:
        /* <DEDUP_REMOVED lines=8> */
.L_x_12819:
        /* <DEDUP_REMOVED lines=12> */
.L_x_12828:
[----:B------:R-:W-:Y:S02]  /*56a0*/  MOV R14, R8 ;  /* 0x00000008000e7202 */ /* 0x000fe40000000f00 */
.L_x_12829:
[----:B------:R-:W-:Y:S05]  /*56b0*/  BSYNC B1 ;  /* 0x0000000000017941 */ /* 0x000fea0003800000 */
.L_x_12827:
        /* <DEDUP_REMOVED lines=16> */
.L_x_12833:
[----:B------:R-:W-:Y:S05]  /*57c0*/  BSYNC B2 ;  /* 0x0000000000027941 */ /* 0x000fea0003800000 */
.L_x_12832:
        /* <DEDUP_REMOVED lines=43> */
.L_x_12831:
[----:B------:R-:W-:Y:S05]  /*5a80*/  BSYNC B1 ;  /* 0x0000000000017941 */ /* 0x000fea0003800000 */
.L_x_12830:
        /* <DEDUP_REMOVED lines=11> */
.L_x_12834:
        /* <DEDUP_REMOVED lines=12> */
.L_x_12837:
[----:B------:R-:W-:Y:S02]  /*5c00*/  IMAD.MOV.U32 R12, RZ, RZ, R8 ;  /* 0x000000ffff0c7224 */ /* 0x000fe400078e0008 */
.L_x_12838:
[----:B------:R-:W-:Y:S05]  /*5c10*/  BSYNC B1 ;  /* 0x0000000000017941 */ /* 0x000fea0003800000 */
.L_x_12836:
        /* <DEDUP_REMOVED lines=18> */
.L_x_12842:
[----:B------:R-:W-:Y:S05]  /*5d40*/  BSYNC B2 ;  /* 0x0000000000027941 */ /* 0x000fea0003800000 */
.L_x_12841:
        /* <DEDUP_REMOVED lines=43> */
.L_x_12840:
[----:B------:R-:W-:Y:S05]  /*6000*/  BSYNC B1 ;  /* 0x0000000000017941 */ /* 0x000fea0003800000 */
.L_x_12839:
        /* <DEDUP_REMOVED lines=8> */
.L_x_12835:
        /* <DEDUP_REMOVED lines=26> */
.L_x_12843:
        /* <DEDUP_REMOVED lines=15> */
.L_x_12845:
[----:B-1----:R-:W-:Y:S02]  /*6320*/  IMAD.MOV.U32 R103, RZ, RZ, R8 ;  /* 0x000000ffff677224 */ /* 0x002fe400078e0008 */
.L_x_12846:
[----:B------:R-:W-:Y:S05]  /*6330*/  BSYNC B1 ;  /* 0x0000000000017941 */ /* 0x000fea0003800000 */
.L_x_12844:
        /* <DEDUP_REMOVED lines=16> */
.L_x_12850:
[----:B------:R-:W-:Y:S05]  /*6440*/  BSYNC B2 ;  /* 0x0000000000027941 */ /* 0x000fea0003800000 */
.L_x_12849:
        /* <DEDUP_REMOVED lines=43> */
.L_x_12848:
[----:B------:R-:W-:Y:S05]  /*6700*/  BSYNC B1 ;  /* 0x0000000000017941 */ /* 0x000fea0003800000 */
.L_x_12847:
        /* <DEDUP_REMOVED lines=11> */
.L_x_12851:
        /* <DEDUP_REMOVED lines=12> */
.L_x_12854:
[----:B------:R-:W-:Y:S02]  /*6880*/  MOV R103, R8 ;  /* 0x0000000800677202 */ /* 0x000fe40000000f00 */
.L_x_12855:
[----:B------:R-:W-:Y:S05]  /*6890*/  BSYNC B1 ;  /* 0x0000000000017941 */ /* 0x000fea0003800000 */
.L_x_12853:
        /* <DEDUP_REMOVED lines=16> */
.L_x_12859:
[----:B------:R-:W-:Y:S05]  /*69a0*/  BSYNC B2 ;  /* 0x0000000000027941 */ /* 0x000fea0003800000 */
.L_x_12858:
        /* <DEDUP_REMOVED lines=43> */
.L_x_12857:
[----:B------:R-:W-:Y:S05]  /*6c60*/  BSYNC B1 ;  /* 0x0000000000017941 */ /* 0x000fea0003800000 */
.L_x_12856:
        /* <DEDUP_REMOVED lines=8> */
.L_x_12852:
        /* <DEDUP_REMOVED lines=12> */
.L_x_12861:
[----:B------:R-:W-:Y:S02]  /*6db0*/  IMAD.MOV.U32 R103, RZ, RZ, R8 ;  /* 0x000000ffff677224 */ /* 0x000fe400078e0008 */
.L_x_12862:
[----:B------:R-:W-:Y:S05]  /*6dc0*/  BSYNC B1 ;  /* 0x0000000000017941 */ /* 0x000fea0003800000 */
.L_x_12860:
        /* <DEDUP_REMOVED lines=16> */
.L_x_12866:
[----:B------:R-:W-:Y:S05]  /*6ed0*/  BSYNC B2 ;  /* 0x0000000000027941 */ /* 0x000fea0003800000 */
.L_x_12865:
        /* <DEDUP_REMOVED lines=43> */
.L_x_12864:
[----:B------:R-:W-:Y:S05]  /*7190*/  BSYNC B1 ;  /* 0x0000000000017941 */ /* 0x000fea0003800000 */
.L_x_12863:
        /* <DEDUP_REMOVED lines=11> */
.L_x_12867:
        /* <DEDUP_REMOVED lines=12> */
.L_x_12870:
[----:B------:R-:W-:Y:S02]  /*7310*/  MOV R103, R8 ;  /* 0x0000000800677202 */ /* 0x000fe40000000f00 */
.L_x_12871:
[----:B------:R-:W-:Y:S05]  /*7320*/  BSYNC B1 ;  /* 0x0000000000017941 */ /* 0x000fea0003800000 */
.L_x_12869:
        /* <DEDUP_REMOVED lines=16> */
.L_x_12875:
[----:B------:R-:W-:Y:S05]  /*7430*/  BSYNC B2 ;  /* 0x0000000000027941 */ /* 0x000fea0003800000 */
.L_x_12874:
        /* <DEDUP_REMOVED lines=44> */
.L_x_12873:
[----:B------:R-:W-:Y:S05]  /*7700*/  BSYNC B1 ;  /* 0x0000000000017941 */ /* 0x000fea0003800000 */
.L_x_12872:
        /* <DEDUP_REMOVED lines=8> */
.L_x_12868:
        /* <DEDUP_REMOVED lines=12> */
.L_x_12877:
[----:B------:R-:W-:Y:S02]  /*7850*/  IMAD.MOV.U32 R103, RZ, RZ, R8 ;  /* 0x000000ffff677224 */ /* 0x000fe400078e0008 */
.L_x_12878:
[----:B------:R-:W-:Y:S05]  /*7860*/  BSYNC B1 ;  /* 0x0000000000017941 */ /* 0x000fea0003800000 */
.L_x_12876:
        /* <DEDUP_REMOVED lines=16> */
.L_x_12882:
[----:B------:R-:W-:Y:S05]  /*7970*/  BSYNC B2 ;  /* 0x0000000000027941 */ /* 0x000fea0003800000 */
.L_x_12881:
        /* <DEDUP_REMOVED lines=43> */
.L_x_12880:
[----:B------:R-:W-:Y:S05]  /*7c30*/  BSYNC B1 ;  /* 0x0000000000017941 */ /* 0x000fea0003800000 */
.L_x_12879:
        /* <DEDUP_REMOVED lines=11> */
.L_x_12883:
        /* <DEDUP_REMOVED lines=12> */
.L_x_12886:
[----:B------:R-:W-:Y:S02]  /*7db0*/  IMAD.MOV.U32 R103, RZ, RZ, R8 ;  /* 0x000000ffff677224 */ /* 0x000fe400078e0008 */
.L_x_12887:
[----:B------:R-:W-:Y:S05]  /*7dc0*/  BSYNC B1 ;  /* 0x0000000000017941 */ /* 0x000fea0003800000 */
.L_x_12885:
        /* <DEDUP_REMOVED lines=16> */
.L_x_12891:
[----:B------:R-:W-:Y:S05]  /*7ed0*/  BSYNC B2 ;  /* 0x0000000000027941 */ /* 0x000fea0003800000 */
.L_x_12890:
        /* <DEDUP_REMOVED lines=43> */
.L_x_12889:
[----:B------:R-:W-:Y:S05]  /*8190*/  BSYNC B1 ;  /* 0x0000000000017941 */ /* 0x000fea0003800000 */
.L_x_12888:
        /* <DEDUP_REMOVED lines=8> */
.L_x_12884:
        /* <DEDUP_REMOVED lines=12> */
.L_x_12893:
[----:B------:R-:W-:Y:S02]  /*82e0*/  IMAD.MOV.U32 R103, RZ, RZ, R8 ;  /* 0x000000ffff677224 */ /* 0x000fe400078e0008 */
.L_x_12894:
[----:B------:R-:W-:Y:S05]  /*82f0*/  BSYNC B1 ;  /* 0x0000000000017941 */ /* 0x000fea0003800000 */
.L_x_12892:
        /* <DEDUP_REMOVED lines=16> */
.L_x_12898:
[----:B------:R-:W-:Y:S05]  /*8400*/  BSYNC B2 ;  /* 0x0000000000027941 */ /* 0x000fea0003800000 */
.L_x_12897:
        /* <DEDUP_REMOVED lines=43> */
.L_x_12896:
[----:B------:R-:W-:Y:S05]  /*86c0*/  BSYNC B1 ;  /* 0x0000000000017941 */ /* 0x000fea0003800000 */
.L_x_12895:
        /* <DEDUP_REMOVED lines=11> */
.L_x_12899:
        /* <DEDUP_REMOVED lines=12> */
.L_x_12902:
[----:B------:R-:W-:Y:S02]  /*8840*/  IMAD.MOV.U32 R103, RZ, RZ, R8 ;  /* 0x000000ffff677224 */ /* 0x000fe400078e0008 */
.L_x_12903:
[----:B------:R-:W-:Y:S05]  /*8850*/  BSYNC B1 ;  /* 0x0000000000017941 */ /* 0x000fea0003800000 */
.L_x_12901:
        /* <DEDUP_REMOVED lines=18> */
.L_x_12907:
[----:B------:R-:W-:Y:S05]  /*8980*/  BSYNC B2 ;  /* 0x0000000000027941 */ /* 0x000fea0003800000 */
.L_x_12906:
        /* <DEDUP_REMOVED lines=44> */
.L_x_12905:
[----:B------:R-:W-:Y:S05]  /*8c50*/  BSYNC B1 ;  /* 0x0000000000017941 */ /* 0x000fea0003800000 */
.L_x_12904:
        /* <DEDUP_REMOVED lines=8> */
.L_x_12900:
        /* <DEDUP_REMOVED lines=8> */
[----:B------:R-:W-:Y:S01]  /*8d60*/  IADD3 R103, R96, R99, RZ ;  /* 0x0000006360677210 */ /* 0x000fe20007ffe0ff */
[----:B------:R-:W-:Y:S01]  /*8d70*/  IMAD.WIDE.U32 R98, R116, R109, c[0x0][0x190] ;  /* 0x0000640074627625 */ /* 0x000fe200078e006d */
[----:B------:R-:W-:-:S04]  /*8d80*/  IADD3 R104, R106, 0x60, RZ ;  /* 0x000000606a687810 */ /* 0x000fc80007ffe0ff */
[----:B------:R0:W-:Y:S01]  /*8d90*/  STG.E [R98.64], R103 ;  /* 0x0000006762007986 */ /* 0x0001e2000c101906 */
[----:B------:R-:W-:-:S04]  /*8da0*/  @P0 IMAD.WIDE.U32 R110, R105, R104, c[0x0][0x180] ;  /* 0x00006000696e0625 */ /* 0x000fc800078e0068 */
[----:B------:R-:W-:-:S04]  /*8db0*/  @P6 IMAD.WIDE.U32 R112, R105, R104, c[0x0][0x178] ;  /* 0x00005e0069706625 */ /* 0x000fc800078e0068 */
[----:B------:R-:W-:Y:S01]  /*8dc0*/  IMAD.WIDE.U32 R96, R104, R105, c[0x0][0x170] ;  /* 0x00005c0068607625 */ /* 0x000fe200078e0069 */
[----:B------:R-:W-:Y:S05]  /*8dd0*/  @!P6 BRA `(.L_x_12908) ;  /* 0x000000a00000e947 */ /* 0x000fea0003800000 */
[----:B0-----:R-:W-:Y:S01]  /*8de0*/  IMAD.U32 R99, R2, 0x10000, RZ ;  /* 0x0001000002637824 */ /* 0x001fe200078e00ff */
[----:B------:R-:W-:-:S04]  /*8df0*/  LOP3.LUT R98, R0, 0xffff, RZ, 0xc0, !PT ;  /* 0x0000ffff00627812 */ /* 0x000fc800078ec0ff */
[----:B------:R-:W-:-:S05]  /*8e00*/  LOP3.LUT R99, R99, 0xff0000, RZ, 0xc0, !PT ;  /* 0x00ff000063637812 */ /* 0x000fca00078ec0ff */
[----:B------:R-:W-:Y:S01]  /*8e10*/  IMAD R98, R98, 0x1000000, R99 ;  /* 0x0100000062627824 */ /* 0x000fe200078e0263 */
[----:B------:R-:W-:-:S05]  /*8e20*/  LOP3.LUT R99, R3, 0xff, RZ, 0xc0, !PT ;  /* 0x000000ff03637812 */ /* 0x000fca00078ec0ff */
[----:B------:R-:W-:Y:S01]  /*8e30*/  IMAD R98, R99, 0x100, R98 ;  /* 0x0000010063627824 */ /* 0x000fe200078e0262 */
[----:B------:R-:W-:-:S04]  /*8e40*/  LOP3.LUT R99, R4, 0xff, RZ, 0xc0, !PT ;  /* 0x000000ff04637812 */ /* 0x000fc800078ec0ff */
[----:B------:R-:W-:Y:S01]  /*8e50*/  IADD3 R103, R98, R99, RZ ;  /* 0x0000006362677210 */ /* 0x000fe20007ffe0ff */
[----:B------:R-:W-:-:S05]  /*8e60*/  IMAD.WIDE.U32 R98, R116, R109, c[0x0][0x198] ;  /* 0x0000660074627625 */ /* 0x000fca00078e006d */
[----:B------:R0:W-:Y:S02]  /*8e70*/  STG.E [R98.64], R103 ;  /* 0x0000006762007986 */ /* 0x0001e4000c101906 */
.L_x_12908:
        /* <DEDUP_REMOVED lines=15> */
.L_x_12910:
[----:B-1----:R-:W-:Y:S02]  /*8f70*/  MOV R103, R8 ;  /* 0x0000000800677202 */ /* 0x002fe40000000f00 */
.L_x_12911:
[----:B------:R-:W-:Y:S05]  /*8f80*/  BSYNC B1 ;  /* 0x0000000000017941 */ /* 0x000fea0003800000 */
.L_x_12909:
        /* <DEDUP_REMOVED lines=16> */
.L_x_12915:
[----:B------:R-:W-:Y:S05]  /*9090*/  BSYNC B2 ;  /* 0x0000000000027941 */ /* 0x000fea0003800000 */
.L_x_12914:
        /* <DEDUP_REMOVED lines=43> */
.L_x_12913:
[----:B------:R-:W-:Y:S05]  /*9350*/  BSYNC B1 ;  /* 0x0000000000017941 */ /* 0x000fea0003800000 */
.L_x_12912:
        /* <DEDUP_REMOVED lines=11> */
.L_x_12916:
        /* <DEDUP_REMOVED lines=12> */
.L_x_12919:
[----:B------:R-:W-:Y:S02]  /*94d0*/  IMAD.MOV.U32 R103, RZ, RZ, R8 ;  /* 0x000000ffff677224 */ /* 0x000fe400078e0008 */
.L_x_12920:
[----:B------:R-:W-:Y:S05]  /*94e0*/  BSYNC B1 ;  /* 0x0000000000017941 */ /* 0x000fea0003800000 */
.L_x_12918:
        /* <DEDUP_REMOVED lines=16> */
.L_x_12924:
[----:B------:R-:W-:Y:S05]  /*95f0*/  BSYNC B2 ;  /* 0x0000000000027941 */ /* 0x000fea0003800000 */
.L_x_12923:
        /* <DEDUP_REMOVED lines=43> */
.L_x_12922:
[----:B------:R-:W-:Y:S05]  /*98b0*/  BSYNC B1 ;  /* 0x0000000000017941 */ /* 0x000fea0003800000 */
.L_x_12921:
        /* <DEDUP_REMOVED lines=8> */
.L_x_12917:
        /* <DEDUP_REMOVED lines=12> */
.L_x_12926:
[----:B------:R-:W-:Y:S02]  /*9a00*/  MOV R103, R8 ;  /* 0x0000000800677202 */ /* 0x000fe40000000f00 */
.L_x_12927:
[----:B------:R-:W-:Y:S05]  /*9a10*/  BSYNC B1 ;  /* 0x0000000000017941 */ /* 0x000fea0003800000 */
.L_x_12925:
        /* <DEDUP_REMOVED lines=16> */
.L_x_12931:
[----:B------:R-:W-:Y:S05]  /*9b20*/  BSYNC B2 ;  /* 0x0000000000027941 */ /* 0x000fea0003800000 */
.L_x_12930:
        /* <DEDUP_REMOVED lines=43> */
.L_x_12929:
[----:B------:R-:W-:Y:S05]  /*9de0*/  BSYNC B1 ;  /* 0x0000000000017941 */ /* 0x000fea0003800000 */
.L_x_12928:
        /* <DEDUP_REMOVED lines=11> */
.L_x_12932:
        /* <DEDUP_REMOVED lines=12> */
.L_x_12935:
[----:B------:R-:W-:Y:S02]  /*9f60*/  MOV R103, R8 ;  /* 0x0000000800677202 */ /* 0x000fe40000000f00 */
.L_x_12936:
[----:B------:R-:W-:Y:S05]  /*9f70*/  BSYNC B1 ;  /* 0x0000000000017941 */ /* 0x000fea0003800000 */
.L_x_12934:
        /* <DEDUP_REMOVED lines=16> */
.L_x_12940:
[----:B------:R-:W-:Y:S05]  /*a080*/  BSYNC B2 ;  /* 0x0000000000027941 */ /* 0x000fea0003800000 */
.L_x_12939:
        /* <DEDUP_REMOVED lines=43> */
.L_x_12938:
[----:B------:R-:W-:Y:S05]  /*a340*/  BSYNC B1 ;  /* 0x0000000000017941 */ /* 0x000fea0003800000 */
.L_x_12937:
        /* <DEDUP_REMOVED lines=8> */
.L_x_12933:
        /* <DEDUP_REMOVED lines=12> */
.L_x_12942:
[----:B------:R-:W-:Y:S02]  /*a490*/  MOV R103, R8 ;  /* 0x0000000800677202 */ /* 0x000fe40000000f00 */
.L_x_12943:
[----:B------:R-:W-:Y:S05]  /*a4a0*/  BSYNC B1 ;  /* 0x0000000000017941 */ /* 0x000fea0003800000 */
.L_x_12941:
        /* <DEDUP_REMOVED lines=16> */
.L_x_12947:
[----:B------:R-:W-:Y:S05]  /*a5b0*/  BSYNC B2 ;  /* 0x0000000000027941 */ /* 0x000fea0003800000 */
.L_x_12946:
        /* <DEDUP_REMOVED lines=43> */
.L_x_12945:
[----:B------:R-:W-:Y:S05]  /*a870*/  BSYNC B1 ;  /* 0x0000000000017941 */ /* 0x000fea0003800000 */
.L_x_12944:
        /* <DEDUP_REMOVED lines=11> */
.L_x_12948:
        /* <DEDUP_REMOVED lines=12> */
.L_x_12951:
[----:B------:R-:W-:Y:S02]  /*a9f0*/  IMAD.MOV.U32 R103, RZ, RZ, R8 ;  /* 0x000000ffff677224 */ /* 0x000fe400078e0008 */
.L_x_12952:
[----:B------:R-:W-:Y:S05]  /*aa00*/  BSYNC B1 ;  /* 0x0000000000017941 */ /* 0x000fea0003800000 */
.L_x_12950:
        /* <DEDUP_REMOVED lines=16> */
.L_x_12956:
[----:B------:R-:W-:Y:S05]  /*ab10*/  BSYNC B2 ;  /* 0x0000000000027941 */ /* 0x000fea0003800000 */
.L_x_12955:
        /* <DEDUP_REMOVED lines=43> */
.L_x_12954:
[----:B------:R-:W-:Y:S05]  /*add0*/  BSYNC B1 ;  /* 0x0000000000017941 */ /* 0x000fea0003800000 */
.L_x_12953:
        /* <DEDUP_REMOVED lines=8> */
.L_x_12949:
        /* <DEDUP_REMOVED lines=12> */
.L_x_12958:
[----:B------:R-:W-:Y:S02]  /*af20*/  IMAD.MOV.U32 R103, RZ, RZ, R8 ;  /* 0x000000ffff677224 */ /* 0x000fe400078e0008 */
.L_x_12959:
[----:B------:R-:W-:Y:S05]  /*af30*/  BSYNC B1 ;  /* 0x0000000000017941 */ /* 0x000fea0003800000 */
.L_x_12957:
        /* <DEDUP_REMOVED lines=16> */
.L_x_12963:
[----:B------:R-:W-:Y:S05]  /*b040*/  BSYNC B2 ;  /* 0x0000000000027941 */ /* 0x000fea0003800000 */
.L_x_12962:
        /* <DEDUP_REMOVED lines=43> */
.L_x_12961:
[----:B------:R-:W-:Y:S05]  /*b300*/  BSYNC B1 ;  /* 0x0000000000017941 */ /* 0x000fea0003800000 */
.L_x_12960:
        /* <DEDUP_REMOVED lines=11> */
.L_x_12964:
        /* <DEDUP_REMOVED lines=12> */
.L_x_12967:
[----:B------:R-:W-:Y:S02]  /*b480*/  IMAD.MOV.U32 R116, RZ, RZ, R8 ;  /* 0x000000ffff747224 */ /* 0x000fe400078e0008 */
.L_x_12968:
[----:B------:R-:W-:Y:S05]  /*b490*/  BSYNC B1 ;  /* 0x0000000000017941 */ /* 0x000fea0003800000 */
.L_x_12966:
        /* <DEDUP_REMOVED lines=16> */
.L_x_12972:
[----:B------:R-:W-:Y:S05]  /*b5a0*/  BSYNC B2 ;  /* 0x0000000000027941 */ /* 0x000fea0003800000 */
.L_x_12971:
        /* <DEDUP_REMOVED lines=43> */
.L_x_12970:
[----:B------:R-:W-:Y:S05]  /*b860*/  BSYNC B1 ;  /* 0x0000000000017941 */ /* 0x000fea0003800000 */
.L_x_12969:
        /* <DEDUP_REMOVED lines=8> */
.L_x_12965:
        /* <DEDUP_REMOVED lines=16> */
[----:B------:R-:W-:Y:S02]  /*b9f0*/  FADD.FTZ R111, R112, R13 ;  /* 0x0000000d706f7221 */ /* 0x000fe40000010000 */
[----:B------:R-:W-:-:S04]  /*ba00*/  IMAD.WIDE.U32 R112, R104, R105, c[0x0][0x188] ;  /* 0x0000620068707625 */ /* 0x000fc800078e0069 */
[----:B------:R-:W-:Y:S01]  /*ba10*/  FADD.FTZ R108, R111, R14 ;  /* 0x0000000e6f6c7221 */ /* 0x000fe20000010000 */
[----:B------:R0:W-:Y:S01]  /*ba20*/  STG.E.128 [R112.64], R96 ;  /* 0x0000006070007986 */ /* 0x0001e2000c101d06 */
[----:B------:R-:W-:Y:S02]  /*ba30*/  IMAD.IADD R107, R107, 0x1, R114 ;  /* 0x000000016b6b7824 */ /* 0x000fe400078e0272 */
        /* <DEDUP_REMOVED lines=11> */
[----:B------:R-:W-:Y:S02]  /*baf0*/  LOP3.LUT R112, R4, 0xff, RZ, 0xc0, !PT ;  /* 0x000000ff04707812 */ /* 0x000fe400078ec0ff */
[----:B------:R-:W-:Y:S01]  /*bb00*/  LEA R105, R105, R108, 0x18 ;  /* 0x0000006c69697211 */ /* 0x000fe200078ec0ff */
[----:B------:R-:W-:-:S04]  /*bb10*/  IMAD.WIDE.U32 R108, R109, R104, c[0x0][0x198] ;  /* 0x000066006d6c7625 */ /* 0x000fc800078e0068 */
[----:B------:R-:W-:-:S04]  /*bb20*/  IMAD R105, R110, 0x100, R105 ;  /* 0x000001006e697824 */ /* 0x000fc800078e0269 */
[----:B------:R-:W-:-:S05]  /*bb30*/  IMAD.IADD R105, R105, 0x1, R112 ;  /* 0x0000000169697824 */ /* 0x000fca00078e0270 */
[----:B------:R0:W-:Y:S02]  /*bb40*/  STG.E [R108.64], R105 ;  /* 0x000000696c007986 */ /* 0x0001e4000c101906 */
.L_x_12973:
[----:B0-----:R-:W-:Y:S01]  /*bb50*/  FADD.FTZ R107, R114, R99 ;  /* 0x00000063726b7221 */ /* 0x001fe20000010000 */
[----:B------:R-:W-:Y:S05]  /*bb60*/  BRA.DIV ~URZ, `(.L_x_12974) ;  /* 0x00000a427f007947 */ /* 0x000fea000b800000 */
[----:B------:R0:W1:Y:S02]  /*bb70*/  SHFL.BFLY PT, R105, R107, 0x1, 0x1f ;  /* 0x0c201f006b697f89 */ /* 0x00006400000e0000 */
.L_x_12978:
        /* <DEDUP_REMOVED lines=52> */
.L_x_12979:
[----:B------:R-:W-:Y:S01]  /*bec0*/  FMUL.FTZ R105, R115, R115 ;  /* 0x0000007373697220 */ /* 0x000fe20000410000 */
[----:B------:R-:W-:Y:S01]  /*bed0*/  ISETP.NE.AND P0, PT, RZ, UR8, PT ;  /* 0x00000008ff007c0c */ /* 0x000fe2000bf05270 */
[----:B-1----:R-:W-:Y:S01]  /*bee0*/  FADD.FTZ R112, R112, R107 ;  /* 0x0000006b70707221 */ /* 0x002fe20000010000 */
[----:B------:R-:W-:Y:S01]  /*bef0*/  MOV R109, c[0x0][0x1e0] ;  /* 0x00007800006d7a02 */ /* 0x000fe20000000f00 */
[----:B------:R-:W-:Y:S01]  /*bf00*/  IMAD.SHL.U32 R114, R106, 0x10, RZ ;  /* 0x000000106a727824 */ /* 0x000fe200078e00ff */
[----:B------:R-:W-:Y:S02]  /*bf10*/  FSEL R108, R105, RZ, P0 ;  /* 0x000000ff696c7208 */ /* 0x000fe40000000000 */
[----:B------:R-:W-:Y:S01]  /*bf20*/  FSEL R110, R115, RZ, !P0 ;  /* 0x000000ff736e7208 */ /* 0x000fe20004000000 */
[----:B------:R-:W-:Y:S01]  /*bf30*/  FFMA.FTZ R105, R112, R109, c[0x0][0x228] ;  /* 0x00008a0070697623 */ /* 0x000fe2000001006d */
[----:B------:R-:W-:-:S03]  /*bf40*/  SHF.R.U32.HI R111, RZ, 0x1c, R106 ;  /* 0x0000001cff6f7819 */ /* 0x000fc6000001166a */
        /* <DEDUP_REMOVED lines=16> */
[C---:B-1----:R-:W-:Y:S02]  /*c050*/  FMUL.FTZ R115, R107.reuse, R22 ;  /* 0x000000166b737220 */ /* 0x042fe40000410000 */
[C---:B------:R-:W-:Y:S02]  /*c060*/  FMUL.FTZ R112, R107.reuse, R120 ;  /* 0x000000786b707220 */ /* 0x040fe40000410000 */
[----:B------:R-:W-:Y:S02]  /*c070*/  FMUL.FTZ R113, R107, R20 ;  /* 0x000000146b717220 */ /* 0x000fe40000410000 */
[----:B------:R-:W-:-:S02]  /*c080*/  FFMA.FTZ R23, R63, R116, R95 ;  /* 0x000000743f177223 */ /* 0x000fc4000001005f */
[----:B------:R-:W-:Y:S02]  /*c090*/  FFMA.FTZ R22, R62, R115, R94 ;  /* 0x000000733e167223 */ /* 0x000fe4000001005e */
[----:B------:R-:W-:Y:S02]  /*c0a0*/  FFMA.FTZ R21, R61, R112, R93 ;  /* 0x000000703d157223 */ /* 0x000fe4000001005d */
[----:B------:R-:W-:Y:S02]  /*c0b0*/  FFMA.FTZ R20, R60, R113, R92 ;  /* 0x000000713c147223 */ /* 0x000fe4000001005c */
[----:B0-----:R-:W-:Y:S01]  /*c0c0*/  FADD.FTZ R118, -R110, R16 ;  /* 0x000000106e767221 */ /* 0x001fe20000010100 */
        /* <DEDUP_REMOVED lines=10> */
[----:B------:R-:W-:Y:S02]  /*c170*/  FFMA.FTZ R14, R46, R115, R78 ;  /* 0x000000732e0e7223 */ /* 0x000fe4000001004e */
        /* <DEDUP_REMOVED lines=10> */
[C---:B------:R-:W-:Y:S02]  /*c220*/  FMUL.FTZ R118, R107.reuse, R108 ;  /* 0x0000006c6b767220 */ /* 0x040fe40000410000 */
[----:B------:R-:W-:Y:S01]  /*c230*/  IMAD.SHL.U32 R108, R104, 0x10, RZ ;  /* 0x00000010686c7824 */ /* 0x000fe200078e00ff */
[----:B------:R-:W-:Y:S01]  /*c240*/  SHF.R.U32.HI R104, RZ, 0x1c, R104 ;  /* 0x0000001cff687819 */ /* 0x000fe20000011668 */
[C---:B------:R-:W-:Y:S02]  /*c250*/  FADD.FTZ R96, -R110.reuse, R96 ;  /* 0x000000606e607221 */ /* 0x040fe40000010100 */
[----:B------:R-:W-:Y:S01]  /*c260*/  FADD.FTZ R98, -R110, R98 ;  /* 0x000000626e627221 */ /* 0x000fe20000010100 */
[----:B------:R-:W-:Y:S01]  /*c270*/  IADD3 R110, R106, 0x40, RZ ;  /* 0x000000406a6e7810 */ /* 0x000fe20007ffe0ff */
[----:B------:R-:W-:Y:S01]  /*c280*/  FMUL.FTZ R116, R107, R123 ;  /* 0x0000007b6b747220 */ /* 0x000fe20000410000 */
[----:B------:R-:W-:Y:S01]  /*c290*/  IADD3 R106, P0, R108, c[0x0][0x208], RZ ;  /* 0x000082006c6a7a10 */ /* 0x000fe20007f1e0ff */
[----:B------:R-:W-:Y:S01]  /*c2a0*/  IMAD.WIDE.U32 R22, R18, R21, c[0x0][0x208] ;  /* 0x0000820012167625 */ /* 0x000fe200078e0015 */
[----:B------:R-:W-:-:S03]  /*c2b0*/  IADD3 R108, P1, R108, c[0x0][0x210], RZ ;  /* 0x000084006c6c7a10 */ /* 0x000fc60007f3e0ff */
[----:B------:R-:W-:Y:S01]  /*c2c0*/  FMUL.FTZ R121, R107, R19 ;  /* 0x000000136b797220 */ /* 0x000fe20000410000 */
[----:B------:R-:W-:Y:S01]  /*c2d0*/  IADD3.X R109, R104, c[0x0][0x214], RZ, P1, !PT ;  /* 0x00008500686d7a10 */ /* 0x000fe20000ffe4ff */
[----:B0-----:R-:W-:Y:S02]  /*c2e0*/  FFMA.FTZ R15, R59, R124, R91 ;  /* 0x0000007c3b0f7223 */ /* 0x001fe4000001005b */
[----:B------:R-:W-:Y:S02]  /*c2f0*/  FFMA.FTZ R14, R58, R99, R90 ;  /* 0x000000633a0e7223 */ /* 0x000fe4000001005a */
[----:B------:R-:W-:Y:S02]  /*c300*/  FFMA.FTZ R13, R57, R120, R89 ;  /* 0x00000078390d7223 */ /* 0x000fe40000010059 */
[----:B------:R-:W-:Y:S02]  /*c310*/  FFMA.FTZ R12, R56, R97, R88 ;  /* 0x00000061380c7223 */ /* 0x000fe40000010058 */
[----:B------:R-:W-:-:S03]  /*c320*/  IMAD.WIDE.U32 R122, R18, R21, c[0x0][0x210] ;  /* 0x00008400127a7625 */ /* 0x000fc600078e0015 */
[----:B------:R0:W-:Y:S01]  /*c330*/  STG.E.128 [R22.64], R12 ;  /* 0x0000000c16007986 */ /* 0x0001e2000c101d06 */
[C---:B------:R-:W-:Y:S02]  /*c340*/  FMUL.FTZ R114, R107.reuse, R117 ;  /* 0x000000756b727220 */ /* 0x040fe40000410000 */
[----:B------:R-:W-:Y:S02]  /*c350*/  FMUL.FTZ R119, R107, R119 ;  /* 0x000000776b777220 */ /* 0x000fe40000410000 */
[----:B------:R-:W-:Y:S02]  /*c360*/  FFMA.FTZ R19, R43, R124, R75 ;  /* 0x0000007c2b137223 */ /* 0x000fe4000001004b */
[----:B------:R-:W-:Y:S02]  /*c370*/  FFMA.FTZ R18, R42, R99, R74 ;  /* 0x000000632a127223 */ /* 0x000fe4000001004a */
[----:B------:R-:W-:Y:S02]  /*c380*/  FFMA.FTZ R17, R41, R120, R73 ;  /* 0x0000007829117223 */ /* 0x000fe40000010049 */
[----:B------:R-:W-:-:S02]  /*c390*/  FFMA.FTZ R16, R40, R97, R72 ;  /* 0x0000006128107223 */ /* 0x000fc40000010048 */
[C---:B------:R-:W-:Y:S02]  /*c3a0*/  FMUL.FTZ R111, R107.reuse, R96 ;  /* 0x000000606b6f7220 */ /* 0x040fe40000410000 */
[C---:B------:R-:W-:Y:S01]  /*c3b0*/  FMUL.FTZ R20, R107.reuse, R20 ;  /* 0x000000146b147220 */ /* 0x040fe20000410000 */
[----:B------:R1:W-:Y:S01]  /*c3c0*/  STG.E.128 [R122.64], R16 ;  /* 0x000000107a007986 */ /* 0x0003e2000c101d06 */
[----:B------:R-:W-:Y:S01]  /*c3d0*/  FMUL.FTZ R115, R107, R98 ;  /* 0x000000626b737220 */ /* 0x000fe20000410000 */
[----:B------:R-:W-:Y:S01]  /*c3e0*/  IADD3.X R107, R104, c[0x0][0x20c], RZ, P0, !PT ;  /* 0x00008300686b7a10 */ /* 0x000fe200007fe4ff */
[----:B------:R-:W-:-:S04]  /*c3f0*/  IMAD.WIDE.U32 R112, R110, R21, c[0x0][0x208] ;  /* 0x000082006e707625 */ /* 0x000fc800078e0015 */
[----:B------:R-:W-:Y:S02]  /*c400*/  FFMA.FTZ R99, R55, R116, R87 ;  /* 0x0000007437637223 */ /* 0x000fe40000010057 */
[----:B------:R-:W-:Y:S02]  /*c410*/  FFMA.FTZ R98, R54, R119, R86 ;  /* 0x0000007736627223 */ /* 0x000fe40000010056 */
[----:B------:R-:W-:Y:S02]  /*c420*/  FFMA.FTZ R97, R53, R114, R85 ;  /* 0x0000007235617223 */ /* 0x000fe40000010055 */
[----:B------:R-:W-:Y:S02]  /*c430*/  FFMA.FTZ R96, R52, R121, R84 ;  /* 0x0000007934607223 */ /* 0x000fe40000010054 */
[----:B------:R-:W-:-:S03]  /*c440*/  IMAD.WIDE.U32 R124, R110, R21, c[0x0][0x210] ;  /* 0x000084006e7c7625 */ /* 0x000fc600078e0015 */
[----:B------:R2:W-:Y:S01]  /*c450*/  STG.E.128 [R112.64], R96 ;  /* 0x0000006070007986 */ /* 0x0005e2000c101d06 */
        /* <DEDUP_REMOVED lines=17> */
[----:B--2---:R-:W-:Y:S01]  /*c570*/  @P0 CALL.REL.NOINC `(.L_x_12976) ;  /* 0x0000001000000944 */ /* 0x004fe20003c00000 */
[----:B------:R-:W-:Y:S05]  /*c580*/  BRA `(.L_x_12977) ;  /* 0xffff433000007947 */ /* 0x000fea000383ffff */
.L_x_12976:
[----:B------:R-:W-:Y:S05]  /*c590*/  BSYNC B0 ;  /* 0x0000000000007941 */ /* 0x000fea0003800000 */
.L_x_12713:
[----:B------:R-:W-:Y:S05]  /*c5a0*/  EXIT ;  /* 0x000000000000794d */ /* 0x000fea0003800000 */
.L_x_12974:
[----:B------:R-:W-:Y:S01]  /*c5b0*/  IMAD.MOV.U32 R110, RZ, RZ, 0x1 ;  /* 0x00000001ff6e7424 */ /* 0x000fe200078e00ff */
[----:B------:R-:W-:Y:S01]  /*c5c0*/  MOV R105, 0x1f ;  /* 0x0000001f00697802 */ /* 0x000fe20000000f00 */
[----:B------:R-:W-:Y:S01]  /*c5d0*/  IMAD.MOV.U32 R112, RZ, RZ, -0x1 ;  /* 0xffffffffff707424 */ /* 0x000fe200078e00ff */
[----:B------:R-:W-:Y:S02]  /*c5e0*/  MOV R108, 0xc600 ;  /* 0x0000c600006c7802 */ /* 0x000fe40000000f00 */
[----:B------:R-:W-:Y:S05]  /*c5f0*/  CALL.REL.NOINC `($__internal_77_$__cuda_sm70_shflsync_bfly_p) ;  /* 0x000005a000007944 */ /* 0x000fea0003c00000 */
[----:B01----:R-:W-:Y:S05]  /*c600*/  BRA `(.L_x_12978) ;  /* 0xfffff57000007947 */ /* 0x003fea000383ffff */
.L_x_12975:
[----:B------:R-:W-:Y:S01]  /*c610*/  HFMA2.MMA R110, -RZ, RZ, 0, 1.1920928955078125e-07 ;  /* 0x00000002ff6e7435 */ /* 0x000fe200000001ff */
[----:B0-----:R-:W-:Y:S01]  /*c620*/  IMAD.MOV.U32 R107, RZ, RZ, R114 ;  /* 0x000000ffff6b7224 */ /* 0x001fe200078e0072 */
[----:B------:R-:W-:Y:S01]  /*c630*/  MOV R108, 0xc670 ;  /* 0x0000c670006c7802 */ /* 0x000fe20000000f00 */
[----:B------:R-:W-:Y:S02]  /*c640*/  IMAD.MOV.U32 R105, RZ, RZ, 0x1f ;  /* 0x0000001fff697424 */ /* 0x000fe400078e00ff */
[----:B------:R-:W-:Y:S02]  /*c650*/  IMAD.MOV.U32 R112, RZ, RZ, -0x1 ;  /* 0xffffffffff707424 */ /* 0x000fe400078e00ff */
[----:B------:R-:W-:Y:S05]  /*c660*/  CALL.REL.NOINC `($__internal_77_$__cuda_sm70_shflsync_bfly_p) ;  /* 0x0000053000007944 */ /* 0x000fea0003c00000 */
[----:B01----:R-:W-:Y:S01]  /*c670*/  FADD.FTZ R107, R114, R105 ;  /* 0x00000069726b7221 */ /* 0x003fe20000010000 */
[----:B------:R-:W-:Y:S01]  /*c680*/  MOV R110, 0x4 ;  /* 0x00000004006e7802 */ /* 0x000fe20000000f00 */
[----:B------:R-:W-:Y:S01]  /*c690*/  IMAD.MOV.U32 R105, RZ, RZ, 0x1f ;  /* 0x0000001fff697424 */ /* 0x000fe200078e00ff */
[----:B------:R-:W-:Y:S01]  /*c6a0*/  MOV R108, 0xc6d0 ;  /* 0x0000c6d0006c7802 */ /* 0x000fe20000000f00 */
[----:B------:R-:W-:-:S02]  /*c6b0*/  IMAD.MOV.U32 R112, RZ, RZ, -0x1 ;  /* 0xffffffffff707424 */ /* 0x000fc400078e00ff */
[----:B------:R-:W-:Y:S05]  /*c6c0*/  CALL.REL.NOINC `($__internal_77_$__cuda_sm70_shflsync_bfly_p) ;  /* 0x000004d000007944 */ /* 0x000fea0003c00000 */
[----:B0-----:R-:W-:Y:S01]  /*c6d0*/  HFMA2.MMA R110, -RZ, RZ, 0, 4.76837158203125e-07 ;  /* 0x00000008ff6e7435 */ /* 0x001fe200000001ff */
[----:B-1----:R-:W-:Y:S01]  /*c6e0*/  FADD.FTZ R107, R107, R105 ;  /* 0x000000696b6b7221 */ /* 0x002fe20000010000 */
[----:B------:R-:W-:Y:S01]  /*c6f0*/  MOV R108, 0xc730 ;  /* 0x0000c730006c7802 */ /* 0x000fe20000000f00 */
[----:B------:R-:W-:-:S02]  /*c700*/  IMAD.MOV.U32 R105, RZ, RZ, 0x1f ;  /* 0x0000001fff697424 */ /* 0x000fc400078e00ff */
[----:B------:R-:W-:Y:S02]  /*c710*/  IMAD.MOV.U32 R112, RZ, RZ, -0x1 ;  /* 0xffffffffff707424 */ /* 0x000fe400078e00ff */
[----:B------:R-:W-:Y:S05]  /*c720*/  CALL.REL.NOINC `($__internal_77_$__cuda_sm70_shflsync_bfly_p) ;  /* 0x0000047000007944 */ /* 0x000fea0003c00000 */
[----:B01----:R-:W-:Y:S01]  /*c730*/  FADD.FTZ R107, R107, R105 ;  /* 0x000000696b6b7221 */ /* 0x003fe20000010000 */
[----:B------:R-:W-:Y:S01]  /*c740*/  MOV R110, 0x10 ;  /* 0x00000010006e7802 */ /* 0x000fe20000000f00 */
[----:B------:R-:W-:Y:S01]  /*c750*/  IMAD.MOV.U32 R105, RZ, RZ, 0x1f ;  /* 0x0000001fff697424 */ /* 0x000fe200078e00ff */
[----:B------:R-:W-:Y:S01]  /*c760*/  MOV R108, 0xc790 ;  /* 0x0000c790006c7802 */ /* 0x000fe20000000f00 */
[----:B------:R-:W-:Y:S02]  /*c770*/  IMAD.MOV.U32 R112, RZ, RZ, -0x1 ;  /* 0xffffffffff707424 */ /* 0x000fe400078e00ff */
[----:B------:R-:W-:Y:S05]  /*c780*/  CALL.REL.NOINC `($__internal_77_$__cuda_sm70_shflsync_bfly_p) ;  /* 0x0000041000007944 */ /* 0x000fea0003c00000 */
        /* <DEDUP_REMOVED lines=38> */
[----:B------:R-:W-:Y:S05]  /*c9f0*/  CALL.REL.NOINC `($__internal_77_$__cuda_sm70_shflsync_bfly_p) ;  /* 0x000001a000007944 */ /* 0x000fea0003c00000 */
[----:B01----:R-:W-:Y:S01]  /*ca00*/  FADD.FTZ R107, R107, R105 ;  /* 0x000000696b6b7221 */ /* 0x003fe20000010000 */
[----:B------:R-:W-:Y:S01]  /*ca10*/  MOV R110, 0x2 ;  /* 0x00000002006e7802 */ /* 0x000fe20000000f00 */
[----:B------:R-:W-:Y:S01]  /*ca20*/  IMAD.MOV.U32 R105, RZ, RZ, 0x1f ;  /* 0x0000001fff697424 */ /* 0x000fe200078e00ff */
[----:B------:R-:W-:Y:S01]  /*ca30*/  MOV R108, 0xca60 ;  /* 0x0000ca60006c7802 */ /* 0x000fe20000000f00 */
[----:B------:R-:W-:Y:S02]  /*ca40*/  IMAD.MOV.U32 R112, RZ, RZ, -0x1 ;  /* 0xffffffffff707424 */ /* 0x000fe400078e00ff */
[----:B------:R-:W-:Y:S05]  /*ca50*/  CALL.REL.NOINC `($__internal_77_$__cuda_sm70_shflsync_bfly_p) ;  /* 0x0000014000007944 */ /* 0x000fea0003c00000 */
[----:B0-----:R-:W-:Y:S01]  /*ca60*/  HFMA2.MMA R110, -RZ, RZ, 0, 2.384185791015625e-07 ;  /* 0x00000004ff6e7435 */ /* 0x001fe200000001ff */
[----:B-1----:R-:W-:Y:S01]  /*ca70*/  FADD.FTZ R107, R107, R105 ;  /* 0x000000696b6b7221 */ /* 0x002fe20000010000 */
[----:B------:R-:W-:Y:S01]  /*ca80*/  MOV R108, 0xcac0 ;  /* 0x0000cac0006c7802 */ /* 0x000fe20000000f00 */
[----:B------:R-:W-:Y:S02]  /*ca90*/  IMAD.MOV.U32 R105, RZ, RZ, 0x1f ;  /* 0x0000001fff697424 */ /* 0x000fe400078e00ff */
[----:B------:R-:W-:-:S02]  /*caa0*/  IMAD.MOV.U32 R112, RZ, RZ, -0x1 ;  /* 0xffffffffff707424 */ /* 0x000fc400078e00ff */
[----:B------:R-:W-:Y:S05]  /*cab0*/  CALL.REL.NOINC `($__internal_77_$__cuda_sm70_shflsync_bfly_p) ;  /* 0x000000e000007944 */ /* 0x000fea0003c00000 */
[----:B01----:R-:W-:Y:S01]  /*cac0*/  FADD.FTZ R107, R107, R105 ;  /* 0x000000696b6b7221 */ /* 0x003fe20000010000 */
[----:B------:R-:W-:Y:S01]  /*cad0*/  MOV R110, 0x8 ;  /* 0x00000008006e7802 */ /* 0x000fe20000000f00 */
[----:B------:R-:W-:Y:S01]  /*cae0*/  IMAD.MOV.U32 R105, RZ, RZ, 0x1f ;  /* 0x0000001fff697424 */ /* 0x000fe200078e00ff */
[----:B------:R-:W-:Y:S01]  /*caf0*/  MOV R108, 0xcb20 ;  /* 0x0000cb20006c7802 */ /* 0x000fe20000000f00 */
[----:B------:R-:W-:-:S02]  /*cb00*/  IMAD.MOV.U32 R112, RZ, RZ, -0x1 ;  /* 0xffffffffff707424 */ /* 0x000fc400078e00ff */
[----:B------:R-:W-:Y:S05]  /*cb10*/  CALL.REL.NOINC `($__internal_77_$__cuda_sm70_shflsync_bfly_p) ;  /* 0x0000008000007944 */ /* 0x000fea0003c00000 */
[----:B0-----:R-:W-:Y:S01]  /*cb20*/  HFMA2.MMA R110, -RZ, RZ, 0, 9.5367431640625e-07 ;  /* 0x00000010ff6e7435 */ /* 0x001fe200000001ff */
[----:B-1----:R-:W-:Y:S01]  /*cb30*/  FADD.FTZ R107, R107, R105 ;  /* 0x000000696b6b7221 */ /* 0x002fe20000010000 */
[----:B------:R-:W-:Y:S01]  /*cb40*/  MOV R108, 0xcb80 ;  /* 0x0000cb80006c7802 */ /* 0x000fe20000000f00 */
[----:B------:R-:W-:-:S02]  /*cb50*/  IMAD.MOV.U32 R105, RZ, RZ, 0x1f ;  /* 0x0000001fff697424 */ /* 0x000fc400078e00ff */
[----:B------:R-:W-:Y:S02]  /*cb60*/  IMAD.MOV.U32 R112, RZ, RZ, -0x1 ;  /* 0xffffffffff707424 */ /* 0x000fe400078e00ff */
[----:B------:R-:W-:Y:S05]  /*cb70*/  CALL.REL.NOINC `($__internal_77_$__cuda_sm70_shflsync_bfly_p) ;  /* 0x0000002000007944 */ /* 0x000fea0003c00000 */
[----:B01----:R-:W-:Y:S01]  /*cb80*/  MOV R112, R105 ;  /* 0x0000006900707202 */ /* 0x003fe20000000f00 */
[----:B------:R-:W-:Y:S05]  /*cb90*/  BRA `(.L_x_12979) ;  /* 0xfffff32000007947 */ /* 0x000fea000383ffff */
        .weak           $__internal_77_$__cuda_sm70_shflsync_bfly_p
        .type           $__internal_77_$__cuda_sm70_shflsync_bfly_p,@function
        .size           $__internal_77_$__cuda_sm70_shflsync_bfly_p,(.L_x_13617 - $__internal_77_$__cuda_sm70_shflsync_bfly_p)
$__internal_77_$__cuda_sm70_shflsync_bfly_p:
[----:B------:R-:W-:Y:S01]  /*cba0*/  IMAD.MOV.U32 R109, RZ, RZ, 0x0 ;  /* 0x00000000ff6d7424 */ /* 0x000fe200078e00ff */
[----:B------:R-:W-:Y:S04]  /*cbb0*/  WARPSYNC R112 ;  /* 0x0000007000007348 */ /* 0x000fe80003800000 */
[----:B------:R0:W1:Y:S01]  /*cbc0*/  SHFL.BFLY PT, R105, R107, R110, R105 ;  /* 0x0c00006e6b697389 */ /* 0x00006200000e0069 */
[----:B------:R-:W-:Y:S05]  /*cbd0*/  RET.REL.NODEC R108 `(_ZN10layer_norm31ln_parallel_residual_fwd_kernelINS_13Kernel_traitsIfffffjLj512ELj1ELj4ELj1ELj16ENS_18Kernel_traits_baseILj512EfffffjLj128EEEEELb1ELb0ELb1EEEvNS_9FwdParamsE) ;  /* 0xffff34206c007950 */ /* 0x000fea0003c3ffff */
.L_x_12980:
        /* <DEDUP_REMOVED lines=10> */
.L_x_13617:


//--------------------- .text._ZN10layer_norm31ln_parallel_residual_fwd_kernelINS_13Kernel_traitsIfffffjLj512ELj1ELj4ELj1ELj16ENS_18Kernel_traits_baseILj512EfffffjLj128EEEEELb1ELb1ELb0EEEvNS_9FwdParamsE --------------------------
	.section	.text._ZN10layer_norm31ln_parallel_residual_fwd_kernelINS_13Kernel_traitsIfffffjLj512ELj1ELj4ELj1ELj16ENS_18Kernel_traits_baseILj512EfffffjLj128EEEEELb1ELb1ELb0EEEvNS_9FwdParamsE,"ax",@progbits
	.sectioninfo	@"SHI_REGISTERS=90"
	.align	128
        .global         _ZN10layer_norm31ln_parallel_residual_fwd_kernelINS_13Kernel_traitsIfffffjLj512ELj1ELj4ELj1ELj16ENS_18Kernel_traits_baseILj512EfffffjLj128EEEEELb1ELb1ELb0EEEvNS_9FwdParamsE
        .type           _ZN10layer_norm31ln_parallel_residual_fwd_kernelINS_13Kernel_traitsIfffffjLj512ELj1ELj4ELj1ELj16ENS_18Kernel_traits_baseILj512EfffffjLj128EEEEELb1ELb1ELb0EEEvNS_9FwdParamsE,@function
        .size           _ZN10layer_norm31ln_parallel_residual_fwd_kernelINS_13Kernel_traitsIfffffjLj512ELj1ELj4ELj1ELj16ENS_18Kernel_traits_baseILj512EfffffjLj128EEEEELb1ELb1ELb0EEEvNS_9FwdParamsE,(.L_x_13618 - _ZN10layer_norm31ln_parallel_residual_fwd_kernelINS_13Kernel_traitsIfffffjLj512ELj1ELj4ELj1ELj16ENS_18Kernel_traits_baseILj512EfffffjLj128EEEEELb1ELb1ELb0EEEvNS_9FwdParamsE)
        .other          _ZN10layer_norm31ln_parallel_residual_fwd_kernelINS_13Kernel_traitsIfffffjLj512ELj1ELj4ELj1ELj16ENS_18Kernel_traits_baseILj512EfffffjLj128EEEEELb1ELb1ELb0EEEvNS_9FwdParamsE,@"STO_CUDA_ENTRY STV_DEFAULT"
_ZN10layer_norm31ln_parallel_residual_fwd_kernelINS_13Kernel_traitsIfffffjLj512ELj1ELj4ELj1ELj16ENS_18Kernel_traits_baseILj512EfffffjLj128EEEEELb1ELb1ELb0EEEvNS_9FwdParamsE:
.text._ZN10layer_norm31ln_parallel_residual_fwd_kernelINS_13Kernel_traitsIfffffjLj512ELj1ELj4ELj1ELj16ENS_18Kernel_traits_baseILj512EfffffjLj128EEEEELb1ELb1ELb0EEEvNS_9FwdParamsE:
[----:B------:R-:W-:Y:S02]  /*0000*/  IMAD.MOV.U32 R1, RZ, RZ, c[0x0][0x28] ;  /* 0x00000a00ff017624 */ /* 0x000fe400078e00ff */
[----:B------:R-:W-:Y:S02]  /*0010*/  ULDC.U8 UR4, c[0x0][0x244] ;  /* 0x0000910000047ab9 */ /* 0x000fe40000000000 */
[----:B------:R-:W-:Y:S01]  /*0020*/  ISETP.NE.AND P0, PT, RZ, UR4, PT ;  /* 0x00000004ff007c0c */ /* 0x000fe2000bf05270 */
[----:B------:R-:W-:Y:S01]  /*0030*/  ULDC.64 UR4, c[0x0][0x230] ;  /* 0x00008c0000047ab9 */ /* 0x000fe20000000a00 */
[----:B------:R-:W-:Y:S01]  /*0040*/  IMAD.MOV.U32 R71, RZ, RZ, c[0x0][0x23c] ;  /* 0x00008f00ff477624 */ /* 0x000fe200078e00ff */
[----:B------:R-:W-:Y:S01]  /*0050*/  ULDC.64 UR6, c[0x0][0x118] ;  /* 0x0000460000067ab9 */ /* 0x000fe20000000a00 */
[----:B------:R-:W-:Y:S02]  /*0060*/  IMAD.U32 R2, RZ, RZ, UR4 ;  /* 0x00000004ff027e24 */ /* 0x000fe4000f8e00ff */
[----:B------:R-:W-:Y:S02]  /*0070*/  IMAD.U32 R3, RZ, RZ, UR5 ;  /* 0x00000005ff037e24 */ /* 0x000fe4000f8e00ff */
[----:B------:R-:W-:-:S05]  /*0080*/  IMAD.MOV.U32 R0, RZ, RZ, c[0x0][0x238] ;  /* 0x00008e00ff007624 */ /* 0x000fca00078e00ff */
[----:B------:R-:W2:Y:S01]  /*0090*/  @P0 LDG.E.64 R2, [R2.64] ;  /* 0x0000000602020981 */ /* 0x000ea2000c1e1b00 */
[----:B------:R-:W-:Y:S01]  /*00a0*/  @P0 IMAD.MOV.U32 R8, RZ, RZ, R0 ;  /* 0x000000ffff080224 */ /* 0x000fe200078e0000 */
[----:B------:R-:W-:-:S05]  /*00b0*/  @P0 MOV R9, R71 ;  /* 0x0000004700090202 */ /* 0x000fca0000000f00 */
        /* <DEDUP_REMOVED lines=31> */
[----:B------:R-:W-:Y:S02]  /*02b0*/  UIADD3 UR17, UR4, 0x1715609d, URZ ;  /* 0x1715609d04117890 */ /* 0x000fe4000fffe03f */
[----:B------:R-:W-:Y:S01]  /*02c0*/  UIADD3 UR18, UR5, -0x56f99767, URZ ;  /* 0xa906689905127890 */ /* 0x000fe2000fffe03f */
        /* <DEDUP_REMOVED lines=19> */
[----:B------:R-:W-:Y:S02]  /*0400*/  IMAD.MOV.U32 R5, RZ, RZ, c[0x0][0x168] ;  /* 0x00005a00ff057624 */ /* 0x000fe400078e00ff */
[----:B------:R-:W-:-:S03]  /*0410*/  IMAD.WIDE.U32 R2, R3, -0x2daee0ad, RZ ;  /* 0xd2511f5303027825 */ /* 0x000fc600078e00ff */
[----:B------:R-:W-:Y:S01]  /*0420*/  SHF.R.S32.HI R5, RZ, 0x1f, R5 ;  /* 0x0000001fff057819 */ /* 0x000fe20000011405 */
[----:B------:R-:W-:Y:S01]  /*0430*/  IMAD.WIDE.U32 R8, R8, -0x326172a9, RZ ;  /* 0xcd9e8d5708087825 */ /* 0x000fe200078e00ff */
[----:B------:R-:W-:Y:S02]  /*0440*/  LOP3.LUT R10, R3, UR18, R4, 0x96, !PT ;  /* 0x00000012030a7c12 */ /* 0x000fe4000f8e9604 */
[----:B------:R-:W-:Y:S02]  /*0450*/  LEA.HI R68, R5, c[0x0][0x168], RZ, 0x2 ;  /* 0x00005a0005447a11 */ /* 0x000fe400078f10ff */
[----:B------:R-:W-:Y:S01]  /*0460*/  LOP3.LUT R6, R9, UR17, R6, 0x96, !PT ;  /* 0x0000001109067c12 */ /* 0x000fe2000f8e9606 */
[----:B------:R-:W-:-:S04]  /*0470*/  IMAD.WIDE.U32 R10, R10, -0x326172a9, RZ ;  /* 0xcd9e8d570a0a7825 */ /* 0x000fc800078e00ff */
[----:B------:R-:W-:Y:S01]  /*0480*/  IMAD.WIDE.U32 R6, R6, -0x2daee0ad, RZ ;  /* 0xd2511f5306067825 */ /* 0x000fe200078e00ff */
[----:B------:R-:W-:-:S04]  /*0490*/  LOP3.LUT R3, R11, UR19, R8, 0x96, !PT ;  /* 0x000000130b037c12 */ /* 0x000fc8000f8e9608 */
        /* <DEDUP_REMOVED lines=10> */
[----:B------:R-:W-:Y:S01]  /*0540*/  ISETP.GE.U32.AND P3, PT, R68, 0x60, PT ;  /* 0x000000604400780c */ /* 0x000fe20003f66070 */
        /* <DEDUP_REMOVED lines=18> */
.L_x_12982:
[----:B------:R-:W-:Y:S05]  /*0670*/  BSYNC B0 ;  /* 0x0000000000007941 */ /* 0x000fea0003800000 */
.L_x_12981:
[----:B------:R-:W-:Y:S01]  /*0680*/  BSSY B0, `(.L_x_12983) ;  /* 0x000000d000007945 */ /* 0x000fe20003800000 */
        /* <DEDUP_REMOVED lines=8> */
[----:B0-----:R-:W-:-:S04]  /*0710*/  @P0 LEA R6, P1, R32, c[0x0][0x218], 0x4 ;  /* 0x0000860020060a11 */ /* 0x001fc800078220ff */
[----:B------:R-:W-:-:S05]  /*0720*/  @P0 LEA.HI.X R7, R32, c[0x0][0x21c], RZ, 0x4, P1 ;  /* 0x0000870020070a11 */ /* 0x000fca00008f24ff */
[----:B------:R0:W5:Y:S01]  /*0730*/  @P0 LDG.E.128 R16, [R6.64] ;  /* 0x0000000606100981 */ /* 0x000162000c1e1d00 */
[----:B------:R-:W-:-:S03]  /*0740*/  IADD3 R32, R32, 0x20, RZ ;  /* 0x0000002020207810 */ /* 0x000fc60007ffe0ff */
.L_x_12984:
[----:B------:R-:W-:Y:S05]  /*0750*/  BSYNC B0 ;  /* 0x0000000000007941 */ /* 0x000fea0003800000 */
.L_x_12983:
        /* <DEDUP_REMOVED lines=13> */
.L_x_12986:
[----:B------:R-:W-:Y:S05]  /*0830*/  BSYNC B0 ;  /* 0x0000000000007941 */ /* 0x000fea0003800000 */
.L_x_12985:
        /* <DEDUP_REMOVED lines=12> */
.L_x_12988:
[----:B------:R-:W-:Y:S05]  /*0900*/  BSYNC B0 ;  /* 0x0000000000007941 */ /* 0x000fea0003800000 */
.L_x_12987:
[----:B------:R-:W-:Y:S02]  /*0910*/  ISETP.GE.AND P0, PT, R75, c[0x0][0x164], PT ;  /* 0x000059004b007a0c */ /* 0x000fe40003f06270 */
[----:B------:R-:W-:Y:S02]  /*0920*/  LOP3.LUT R43, R43, UR23, R4, 0x96, !PT ;  /* 0x000000172b2b7c12 */ /* 0x000fe4000f8e9604 */
[----:B------:R-:W-:-:S09]  /*0930*/  LOP3.LUT R41, R41, UR24, R2, 0x96, !PT ;  /* 0x0000001829297c12 */ /* 0x000fd2000f8e9602 */
[----:B------:R-:W-:Y:S05]  /*0940*/  @P0 EXIT ;  /* 0x000000000000094d */ /* 0x000fea0003800000 */
[----:B0-----:R-:W-:Y:S01]  /*0950*/  IMAD R7, R42, -0x326172a9, RZ ;  /* 0xcd9e8d572a077824 */ /* 0x001fe200078e02ff */
[----:B------:R-:W-:Y:S01]  /*0960*/  BSSY B0, `(.L_x_12989) ;  /* 0x0000c36000007945 */ /* 0x000fe20003800000 */
[----:B------:R-:W-:Y:S01]  /*0970*/  IMAD.HI.U32 R2, R41, -0x326172a9, RZ ;  /* 0xcd9e8d5729027827 */ /* 0x000fe200078e00ff */
[----:B------:R-:W-:Y:S01]  /*0980*/  LOP3.LUT R69, R0, 0x3, RZ, 0xc0, !PT ;  /* 0x0000000300457812 */ /* 0x000fe200078ec0ff */
[----:B------:R-:W-:Y:S02]  /*0990*/  ULDC.U8 UR8, c[0x0][0x1f0] ;  /* 0x00007c0000087ab9 */ /* 0x000fe40000000000 */
[----:B------:R-:W-:Y:S01]  /*09a0*/  IMAD R6, R40, -0x2daee0ad, RZ ;  /* 0xd2511f5328067824 */ /* 0x000fe200078e02ff */
[----:B------:R-:W-:Y:S01]  /*09b0*/  LOP3.LUT R7, R2, UR25, R7, 0x96, !PT ;  /* 0x0000001902077c12 */ /* 0x000fe2000f8e9607 */
[----:B------:R-:W-:-:S04]  /*09c0*/  IMAD.HI.U32 R3, R43, -0x2daee0ad, RZ ;  /* 0xd2511f532b037827 */ /* 0x000fc800078e00ff */
[----:B------:R-:W-:Y:S01]  /*09d0*/  IMAD R72, R41, -0x326172a9, RZ ;  /* 0xcd9e8d5729487824 */ /* 0x000fe200078e02ff */
[----:B------:R-:W-:Y:S01]  /*09e0*/  LOP3.LUT R6, R3, UR26, R6, 0x96, !PT ;  /* 0x0000001a03067c12 */ /* 0x000fe2000f8e9606 */
[----:B------:R-:W-:Y:S02]  /*09f0*/  IMAD R70, R43, -0x2daee0ad, RZ ;  /* 0xd2511f532b467824 */ /* 0x000fe400078e02ff */
[----:B------:R-:W-:Y:S02]  /*0a00*/  IMAD.MOV.U32 R5, RZ, RZ, RZ ;  /* 0x000000ffff057224 */ /* 0x000fe400078e00ff */
.L_x_13268:
        /* <DEDUP_REMOVED lines=36> */
.L_x_12993:
[----:B0-----:R-:W-:Y:S02]  /*0c50*/  MOV R86, R72 ;  /* 0x0000004800567202 */ /* 0x001fe40000000f00 */
.L_x_12994:
[----:B------:R-:W-:Y:S05]  /*0c60*/  BSYNC B2 ;  /* 0x0000000000027941 */ /* 0x000fea0003800000 */
.L_x_12992:
        /* <DEDUP_REMOVED lines=16> */
.L_x_12998:
[----:B------:R-:W-:Y:S05]  /*0d70*/  BSYNC B3 ;  /* 0x0000000000037941 */ /* 0x000fea0003800000 */
.L_x_12997:
        /* <DEDUP_REMOVED lines=44> */
.L_x_12996:
[----:B------:R-:W-:Y:S05]  /*1040*/  BSYNC B2 ;  /* 0x0000000000027941 */ /* 0x000fea0003800000 */
.L_x_12995:
        /* <DEDUP_REMOVED lines=14> */
.L_x_12999:
        /* <DEDUP_REMOVED lines=12> */
.L_x_13002:
[----:B------:R-:W-:Y:S02]  /*11f0*/  IMAD.MOV.U32 R69, RZ, RZ, R72 ;  /* 0x000000ffff457224 */ /* 0x000fe400078e0048 */
.L_x_13003:
[----:B------:R-:W-:Y:S05]  /*1200*/  BSYNC B2 ;  /* 0x0000000000027941 */ /* 0x000fea0003800000 */
.L_x_13001:
        /* <DEDUP_REMOVED lines=16> */
.L_x_13007:
[----:B------:R-:W-:Y:S05]  /*1310*/  BSYNC B3 ;  /* 0x0000000000037941 */ /* 0x000fea0003800000 */
.L_x_13006:
        /* <DEDUP_REMOVED lines=44> */
.L_x_13005:
[----:B------:R-:W-:Y:S05]  /*15e0*/  BSYNC B2 ;  /* 0x0000000000027941 */ /* 0x000fea0003800000 */
.L_x_13004:
        /* <DEDUP_REMOVED lines=8> */
.L_x_13000:
        /* <DEDUP_REMOVED lines=12> */
.L_x_13009:
[----:B------:R-:W-:Y:S02]  /*1730*/  IMAD.MOV.U32 R69, RZ, RZ, R72 ;  /* 0x000000ffff457224 */ /* 0x000fe400078e0048 */
.L_x_13010:
[----:B------:R-:W-:Y:S05]  /*1740*/  BSYNC B2 ;  /* 0x0000000000027941 */ /* 0x000fea0003800000 */
.L_x_13008:
        /* <DEDUP_REMOVED lines=16> */
.L_x_13014:
[----:B------:R-:W-:Y:S05]  /*1850*/  BSYNC B3 ;  /* 0x0000000000037941 */ /* 0x000fea0003800000 */
.L_x_13013:
        /* <DEDUP_REMOVED lines=44> */
.L_x_13012:
[----:B------:R-:W-:Y:S05]  /*1b20*/  BSYNC B2 ;  /* 0x0000000000027941 */ /* 0x000fea0003800000 */
.L_x_13011:
        /* <DEDUP_REMOVED lines=11> */
.L_x_13015:
        /* <DEDUP_REMOVED lines=12> */
.L_x_13018:
[----:B------:R-:W-:Y:S02]  /*1ca0*/  MOV R69, R72 ;  /* 0x0000004800457202 */ /* 0x000fe40000000f00 */
.L_x_13019:
[----:B------:R-:W-:Y:S05]  /*1cb0*/  BSYNC B2 ;  /* 0x0000000000027941 */ /* 0x000fea0003800000 */
.L_x_13017:
        /* <DEDUP_REMOVED lines=16> */
.L_x_13023:
[----:B------:R-:W-:Y:S05]  /*1dc0*/  BSYNC B3 ;  /* 0x0000000000037941 */ /* 0x000fea0003800000 */
.L_x_13022:
        /* <DEDUP_REMOVED lines=44> */
.L_x_13021:
[----:B------:R-:W-:Y:S05]  /*2090*/  BSYNC B2 ;  /* 0x0000000000027941 */ /* 0x000fea0003800000 */
.L_x_13020:
        /* <DEDUP_REMOVED lines=8> */
.L_x_13016:
        /* <DEDUP_REMOVED lines=12> */
.L_x_13025:
[----:B------:R-:W-:Y:S02]  /*21e0*/  IMAD.MOV.U32 R69, RZ, RZ, R72 ;  /* 0x000000ffff457224 */ /* 0x000fe400078e0048 */
.L_x_13026:
[----:B------:R-:W-:Y:S05]  /*21f0*/  BSYNC B2 ;  /* 0x0000000000027941 */ /* 0x000fea0003800000 */
.L_x_13024:
        /* <DEDUP_REMOVED lines=16> */
.L_x_13030:
[----:B------:R-:W-:Y:S05]  /*2300*/  BSYNC B3 ;  /* 0x0000000000037941 */ /* 0x000fea0003800000 */
.L_x_13029:
        /* <DEDUP_REMOVED lines=44> */
.L_x_13028:
[----:B------:R-:W-:Y:S05]  /*25d0*/  BSYNC B2 ;  /* 0x0000000000027941 */ /* 0x000fea0003800000 */
.L_x_13027:
        /* <DEDUP_REMOVED lines=11> */
.L_x_13031:
        /* <DEDUP_REMOVED lines=12> */
.L_x_13034:
[----:B------:R-:W-:Y:S02]  /*2750*/  IMAD.MOV.U32 R69, RZ, RZ, R72 ;  /* 0x000000ffff457224 */ /* 0x000fe400078e0048 */
.L_x_13035:
[----:B------:R-:W-:Y:S05]  /*2760*/  BSYNC B2 ;  /* 0x0000000000027941 */ /* 0x000fea0003800000 */
.L_x_13033:
        /* <DEDUP_REMOVED lines=16> */
.L_x_13039:
[----:B------:R-:W-:Y:S05]  /*2870*/  BSYNC B3 ;  /* 0x0000000000037941 */ /* 0x000fea0003800000 */
.L_x_13038:
        /* <DEDUP_REMOVED lines=44> */
.L_x_13037:
[----:B------:R-:W-:Y:S05]  /*2b40*/  BSYNC B2 ;  /* 0x0000000000027941 */ /* 0x000fea0003800000 */
.L_x_13036:
        /* <DEDUP_REMOVED lines=8> */
.L_x_13032:
        /* <DEDUP_REMOVED lines=12> */
.L_x_13041:
[----:B------:R-:W-:Y:S02]  /*2c90*/  IMAD.MOV.U32 R69, RZ, RZ, R72 ;  /* 0x000000ffff457224 */ /* 0x000fe400078e0048 */
.L_x_13042:
[----:B------:R-:W-:Y:S05]  /*2ca0*/  BSYNC B2 ;  /* 0x0000000000027941 */ /* 0x000fea0003800000 */
.L_x_13040:
        /* <DEDUP_REMOVED lines=16> */
.L_x_13046:
[----:B------:R-:W-:Y:S05]  /*2db0*/  BSYNC B3 ;  /* 0x0000000000037941 */ /* 0x000fea0003800000 */
.L_x_13045:
        /* <DEDUP_REMOVED lines=44> */
.L_x_13044:
[----:B------:R-:W-:Y:S05]  /*3080*/  BSYNC B2 ;  /* 0x0000000000027941 */ /* 0x000fea0003800000 */
.L_x_13043:
        /* <DEDUP_REMOVED lines=11> */
.L_x_13047:
        /* <DEDUP_REMOVED lines=12> */
.L_x_13050:
[----:B------:R-:W-:Y:S02]  /*3200*/  IMAD.MOV.U32 R86, RZ, RZ, R72 ;  /* 0x000000ffff567224 */ /* 0x000fe400078e0048 */
.L_x_13051:
[----:B------:R-:W-:Y:S05]  /*3210*/  BSYNC B2 ;  /* 0x0000000000027941 */ /* 0x000fea0003800000 */
.L_x_13049:
        /* <DEDUP_REMOVED lines=16> */
.L_x_13055:
[----:B------:R-:W-:Y:S05]  /*3320*/  BSYNC B3 ;  /* 0x0000000000037941 */ /* 0x000fea0003800000 */
.L_x_13054:
        /* <DEDUP_REMOVED lines=44> */
.L_x_13053:
[----:B------:R-:W-:Y:S05]  /*35f0*/  BSYNC B2 ;  /* 0x0000000000027941 */ /* 0x000fea0003800000 */
.L_x_13052:
        /* <DEDUP_REMOVED lines=8> */
.L_x_13048:
        /* <DEDUP_REMOVED lines=27> */
.L_x_13056:
[----:B0-----:R-:W-:Y:S02]  /*3830*/  IADD3 R65, R80, 0x20, RZ ;  /* 0x0000002050417810 */ /* 0x001fe40007ffe0ff */
.L_x_12991:
[----:B------:R-:W-:Y:S05]  /*3840*/  BSYNC B1 ;  /* 0x0000000000017941 */ /* 0x000fea0003800000 */
.L_x_12990:
        /* <DEDUP_REMOVED lines=29> */
.L_x_13060:
[----:B0-----:R-:W-:Y:S02]  /*3a20*/  IMAD.MOV.U32 R87, RZ, RZ, R72 ;  /* 0x000000ffff577224 */ /* 0x001fe400078e0048 */
.L_x_13061:
[----:B------:R-:W-:Y:S05]  /*3a30*/  BSYNC B2 ;  /* 0x0000000000027941 */ /* 0x000fea0003800000 */
.L_x_13059:
        /* <DEDUP_REMOVED lines=16> */
.L_x_13065:
[----:B------:R-:W-:Y:S05]  /*3b40*/  BSYNC B3 ;  /* 0x0000000000037941 */ /* 0x000fea0003800000 */
.L_x_13064:
        /* <DEDUP_REMOVED lines=44> */
.L_x_13063:
[----:B------:R-:W-:Y:S05]  /*3e10*/  BSYNC B2 ;  /* 0x0000000000027941 */ /* 0x000fea0003800000 */
.L_x_13062:
        /* <DEDUP_REMOVED lines=14> */
.L_x_13066:
        /* <DEDUP_REMOVED lines=12> */
.L_x_13069:
[----:B------:R-:W-:Y:S02]  /*3fc0*/  IMAD.MOV.U32 R69, RZ, RZ, R72 ;  /* 0x000000ffff457224 */ /* 0x000fe400078e0048 */
.L_x_13070:
[----:B------:R-:W-:Y:S05]  /*3fd0*/  BSYNC B2 ;  /* 0x0000000000027941 */ /* 0x000fea0003800000 */
.L_x_13068:
        /* <DEDUP_REMOVED lines=16> */
.L_x_13074:
[----:B------:R-:W-:Y:S05]  /*40e0*/  BSYNC B3 ;  /* 0x0000000000037941 */ /* 0x000fea0003800000 */
.L_x_13073:
        /* <DEDUP_REMOVED lines=44> */
.L_x_13072:
[----:B------:R-:W-:Y:S05]  /*43b0*/  BSYNC B2 ;  /* 0x0000000000027941 */ /* 0x000fea0003800000 */
.L_x_13071:
        /* <DEDUP_REMOVED lines=8> */
.L_x_13067:
        /* <DEDUP_REMOVED lines=12> */
.L_x_13076:
[----:B------:R-:W-:Y:S02]  /*4500*/  MOV R69, R72 ;  /* 0x0000004800457202 */ /* 0x000fe40000000f00 */
.L_x_13077:
[----:B------:R-:W-:Y:S05]  /*4510*/  BSYNC B2 ;  /* 0x0000000000027941 */ /* 0x000fea0003800000 */
.L_x_13075:
        /* <DEDUP_REMOVED lines=16> */
.L_x_13081:
[----:B------:R-:W-:Y:S05]  /*4620*/  BSYNC B3 ;  /* 0x0000000000037941 */ /* 0x000fea0003800000 */
.L_x_13080:
        /* <DEDUP_REMOVED lines=44> */
.L_x_13079:
[----:B------:R-:W-:Y:S05]  /*48f0*/  BSYNC B2 ;  /* 0x0000000000027941 */ /* 0x000fea0003800000 */
.L_x_13078:
        /* <DEDUP_REMOVED lines=11> */
.L_x_13082:
        /* <DEDUP_REMOVED lines=12> */
.L_x_13085:
[----:B------:R-:W-:Y:S02]  /*4a70*/  IMAD.MOV.U32 R69, RZ, RZ, R72 ;  /* 0x000000ffff457224 */ /* 0x000fe400078e0048 */
.L_x_13086:
[----:B------:R-:W-:Y:S05]  /*4a80*/  BSYNC B2 ;  /* 0x0000000000027941 */ /* 0x000fea0003800000 */
.L_x_13084:
        /* <DEDUP_REMOVED lines=16> */
.L_x_13090:
[----:B------:R-:W-:Y:S05]  /*4b90*/  BSYNC B3 ;  /* 0x0000000000037941 */ /* 0x000fea0003800000 */
.L_x_13089:
        /* <DEDUP_REMOVED lines=44> */
.L_x_13088:
[----:B------:R-:W-:Y:S05]  /*4e60*/  BSYNC B2 ;  /* 0x0000000000027941 */ /* 0x000fea0003800000 */
.L_x_13087:
        /* <DEDUP_REMOVED lines=8> */
.L_x_13083:
        /* <DEDUP_REMOVED lines=12> */
.L_x_13092:
[----:B------:R-:W-:Y:S02]  /*4fb0*/  IMAD.MOV.U32 R69, RZ, RZ, R72 ;  /* 0x000000ffff457224 */ /* 0x000fe400078e0048 */
.L_x_13093:
[----:B------:R-:W-:Y:S05]  /*4fc0*/  BSYNC B2 ;  /* 0x0000000000027941 */ /* 0x000fea0003800000 */
.L_x_13091:
        /* <DEDUP_REMOVED lines=16> */
.L_x_13097:
[----:B------:R-:W-:Y:S05]  /*50d0*/  BSYNC B3 ;  /* 0x0000000000037941 */ /* 0x000fea0003800000 */
.L_x_13096:
        /* <DEDUP_REMOVED lines=44> */
.L_x_13095:
[----:B------:R-:W-:Y:S05]  /*53a0*/  BSYNC B2 ;  /* 0x0000000000027941 */ /* 0x000fea0003800000 */
.L_x_13094:
        /* <DEDUP_REMOVED lines=11> */
.L_x_13098:
        /* <DEDUP_REMOVED lines=12> */
.L_x_13101:
[----:B------:R-:W-:Y:S02]  /*5520*/  IMAD.MOV.U32 R69, RZ, RZ, R72 ;  /* 0x000000ffff457224 */ /* 0x000fe400078e0048 */
.L_x_13102:
[----:B------:R-:W-:Y:S05]  /*5530*/  BSYNC B2 ;  /* 0x0000000000027941 */ /* 0x000fea0003800000 */
.L_x_13100:
        /* <DEDUP_REMOVED lines=16> */
.L_x_13106:
[----:B------:R-:W-:Y:S05]  /*5640*/  BSYNC B3 ;  /* 0x0000000000037941 */ /* 0x000fea0003800000 */
.L_x_13105:
        /* <DEDUP_REMOVED lines=44> */
.L_x_13104:
[----:B------:R-:W-:Y:S05]  /*5910*/  BSYNC B2 ;  /* 0x0000000000027941 */ /* 0x000fea0003800000 */
.L_x_13103:
        /* <DEDUP_REMOVED lines=8> */
.L_x_13099:
        /* <DEDUP_REMOVED lines=12> */
.L_x_13108:
[----:B------:R-:W-:Y:S02]  /*5a60*/  IMAD.MOV.U32 R69, RZ, RZ, R72 ;  /* 0x000000ffff457224 */ /* 0x000fe400078e0048 */
.L_x_13109:
[----:B------:R-:W-:Y:S05]  /*5a70*/  BSYNC B2 ;  /* 0x0000000000027941 */ /* 0x000fea0003800000 */
.L_x_13107:
        /* <DEDUP_REMOVED lines=16> */
.L_x_13113:
[----:B------:R-:W-:Y:S05]  /*5b80*/  BSYNC B3 ;  /* 0x0000000000037941 */ /* 0x000fea0003800000 */
.L_x_13112:
        /* <DEDUP_REMOVED lines=44> */
.L_x_13111:
[----:B------:R-:W-:Y:S05]  /*5e50*/  BSYNC B2 ;  /* 0x0000000000027941 */ /* 0x000fea0003800000 */
.L_x_13110:
        /* <DEDUP_REMOVED lines=11> */
.L_x_13114:
        /* <DEDUP_REMOVED lines=12> */
.L_x_13117:
[----:B------:R-:W-:Y:S02]  /*5fd0*/  MOV R87, R72 ;  /* 0x0000004800577202 */ /* 0x000fe40000000f00 */
.L_x_13118:
[----:B------:R-:W-:Y:S05]  /*5fe0*/  BSYNC B2 ;  /* 0x0000000000027941 */ /* 0x000fea0003800000 */
.L_x_13116:
        /* <DEDUP_REMOVED lines=16> */
.L_x_13122:
[----:B------:R-:W-:Y:S05]  /*60f0*/  BSYNC B3 ;  /* 0x0000000000037941 */ /* 0x000fea0003800000 */
.L_x_13121:
        /* <DEDUP_REMOVED lines=44> */
.L_x_13120:
[----:B------:R-:W-:Y:S05]  /*63c0*/  BSYNC B2 ;  /* 0x0000000000027941 */ /* 0x000fea0003800000 */
.L_x_13119:
        /* <DEDUP_REMOVED lines=8> */
.L_x_13115:
        /* <DEDUP_REMOVED lines=27> */
.L_x_13123:
[----:B------:R-:W-:Y:S02]  /*6600*/  IADD3 R65, R65, 0x20, RZ ;  /* 0x0000002041417810 */ /* 0x000fe40007ffe0ff */
.L_x_13058:
[----:B------:R-:W-:Y:S05]  /*6610*/  BSYNC B1 ;  /* 0x0000000000017941 */ /* 0x000fea0003800000 */
.L_x_13057:
        /* <DEDUP_REMOVED lines=29> */
.L_x_13127:
[----:B0-----:R-:W-:Y:S02]  /*67f0*/  IMAD.MOV.U32 R87, RZ, RZ, R72 ;  /* 0x000000ffff577224 */ /* 0x001fe400078e0048 */
.L_x_13128:
[----:B------:R-:W-:Y:S05]  /*6800*/  BSYNC B2 ;  /* 0x0000000000027941 */ /* 0x000fea0003800000 */
.L_x_13126:
        /* <DEDUP_REMOVED lines=16> */
.L_x_13132:
[----:B------:R-:W-:Y:S05]  /*6910*/  BSYNC B3 ;  /* 0x0000000000037941 */ /* 0x000fea0003800000 */
.L_x_13131:
        /* <DEDUP_REMOVED lines=44> */
.L_x_13130:
[----:B------:R-:W-:Y:S05]  /*6be0*/  BSYNC B2 ;  /* 0x0000000000027941 */ /* 0x000fea0003800000 */
.L_x_13129:
        /* <DEDUP_REMOVED lines=14> */
.L_x_13133:
        /* <DEDUP_REMOVED lines=12> */
.L_x_13136:
[----:B------:R-:W-:Y:S02]  /*6d90*/  IMAD.MOV.U32 R69, RZ, RZ, R72 ;  /* 0x000000ffff457224 */ /* 0x000fe400078e0048 */
.L_x_13137:
[----:B------:R-:W-:Y:S05]  /*6da0*/  BSYNC B2 ;  /* 0x0000000000027941 */ /* 0x000fea0003800000 */
.L_x_13135:
        /* <DEDUP_REMOVED lines=16> */
.L_x_13141:
[----:B------:R-:W-:Y:S05]  /*6eb0*/  BSYNC B3 ;  /* 0x0000000000037941 */ /* 0x000fea0003800000 */
.L_x_13140:
        /* <DEDUP_REMOVED lines=44> */
.L_x_13139:
[----:B------:R-:W-:Y:S05]  /*7180*/  BSYNC B2 ;  /* 0x0000000000027941 */ /* 0x000fea0003800000 */
.L_x_13138:
        /* <DEDUP_REMOVED lines=8> */
.L_x_13134:
        /* <DEDUP_REMOVED lines=12> */
.L_x_13143:
[----:B------:R-:W-:Y:S02]  /*72d0*/  IMAD.MOV.U32 R69, RZ, RZ, R72 ;  /* 0x000000ffff457224 */ /* 0x000fe400078e0048 */
.L_x_13144:
[----:B------:R-:W-:Y:S05]  /*72e0*/  BSYNC B2 ;  /* 0x0000000000027941 */ /* 0x000fea0003800000 */
.L_x_13142:
        /* <DEDUP_REMOVED lines=16> */
.L_x_13148:
[----:B------:R-:W-:Y:S05]  /*73f0*/  BSYNC B3 ;  /* 0x0000000000037941 */ /* 0x000fea0003800000 */
.L_x_13147:
        /* <DEDUP_REMOVED lines=44> */
.L_x_13146:
[----:B------:R-:W-:Y:S05]  /*76c0*/  BSYNC B2 ;  /* 0x0000000000027941 */ /* 0x000fea0003800000 */
.L_x_13145:
        /* <DEDUP_REMOVED lines=11> */
.L_x_13149:
        /* <DEDUP_REMOVED lines=12> */
.L_x_13152:
[----:B------:R-:W-:Y:S02]  /*7840*/  IMAD.MOV.U32 R69, RZ, RZ, R72 ;  /* 0x000000ffff457224 */ /* 0x000fe400078e0048 */
.L_x_13153:
[----:B------:R-:W-:Y:S05]  /*7850*/  BSYNC B2 ;  /* 0x0000000000027941 */ /* 0x000fea0003800000 */
.L_x_13151:
        /* <DEDUP_REMOVED lines=16> */
.L_x_13157:
[----:B------:R-:W-:Y:S05]  /*7960*/  BSYNC B3 ;  /* 0x0000000000037941 */ /* 0x000fea0003800000 */
.L_x_13156:
        /* <DEDUP_REMOVED lines=44> */
.L_x_13155:
[----:B------:R-:W-:Y:S05]  /*7c30*/  BSYNC B2 ;  /* 0x0000000000027941 */ /* 0x000fea0003800000 */
.L_x_13154:
        /* <DEDUP_REMOVED lines=8> */
.L_x_13150:
        /* <DEDUP_REMOVED lines=12> */
.L_x_13159:
[----:B------:R-:W-:Y:S02]  /*7d80*/  IMAD.MOV.U32 R69, RZ, RZ, R72 ;  /* 0x000000ffff457224 */ /* 0x000fe400078e0048 */
.L_x_13160:
[----:B------:R-:W-:Y:S05]  /*7d90*/  BSYNC B2 ;  /* 0x0000000000027941 */ /* 0x000fea0003800000 */
.L_x_13158:
        /* <DEDUP_REMOVED lines=16> */
.L_x_13164:
[----:B------:R-:W-:Y:S05]  /*7ea0*/  BSYNC B3 ;  /* 0x0000000000037941 */ /* 0x000fea0003800000 */
.L_x_13163:
        /* <DEDUP_REMOVED lines=44> */
.L_x_13162:
[----:B------:R-:W-:Y:S05]  /*8170*/  BSYNC B2 ;  /* 0x0000000000027941 */ /* 0x000fea0003800000 */
.L_x_13161:
        /* <DEDUP_REMOVED lines=11> */
.L_x_13165:
        /* <DEDUP_REMOVED lines=12> */
.L_x_13168:
[----:B------:R-:W-:Y:S02]  /*82f0*/  IMAD.MOV.U32 R69, RZ, RZ, R72 ;  /* 0x000000ffff457224 */ /* 0x000fe400078e0048 */
.L_x_13169:
[----:B------:R-:W-:Y:S05]  /*8300*/  BSYNC B2 ;  /* 0x0000000000027941 */ /* 0x000fea0003800000 */
.L_x_13167:
        /* <DEDUP_REMOVED lines=16> */
.L_x_13173:
[----:B------:R-:W-:Y:S05]  /*8410*/  BSYNC B3 ;  /* 0x0000000000037941 */ /* 0x000fea0003800000 */
.L_x_13172:
        /* <DEDUP_REMOVED lines=44> */
.L_x_13171:
[----:B------:R-:W-:Y:S05]  /*86e0*/  BSYNC B2 ;  /* 0x0000000000027941 */ /* 0x000fea0003800000 */
.L_x_13170:
        /* <DEDUP_REMOVED lines=8> */
.L_x_13166:
        /* <DEDUP_REMOVED lines=12> */
.L_x_13175:
[----:B------:R-:W-:Y:S02]  /*8830*/  IMAD.MOV.U32 R69, RZ, RZ, R72 ;  /* 0x000000ffff457224 */ /* 0x000fe400078e0048 */
.L_x_13176:
[----:B------:R-:W-:Y:S05]  /*8840*/  BSYNC B2 ;  /* 0x0000000000027941 */ /* 0x000fea0003800000 */
.L_x_13174:
        /* <DEDUP_REMOVED lines=16> */
.L_x_13180:
[----:B------:R-:W-:Y:S05]  /*8950*/  BSYNC B3 ;  /* 0x0000000000037941 */ /* 0x000fea0003800000 */
.L_x_13179:
        /* <DEDUP_REMOVED lines=44> */
.L_x_13178:
[----:B------:R-:W-:Y:S05]  /*8c20*/  BSYNC B2 ;  /* 0x0000000000027941 */ /* 0x000fea0003800000 */
.L_x_13177:
        /* <DEDUP_REMOVED lines=11> */
.L_x_13181:
        /* <DEDUP_REMOVED lines=12> */
.L_x_13184:
[----:B------:R-:W-:Y:S02]  /*8da0*/  IMAD.MOV.U32 R87, RZ, RZ, R72 ;  /* 0x000000ffff577224 */ /* 0x000fe400078e0048 */
.L_x_13185:
[----:B------:R-:W-:Y:S05]  /*8db0*/  BSYNC B2 ;  /* 0x0000000000027941 */ /* 0x000fea0003800000 */
.L_x_13183:
        /* <DEDUP_REMOVED lines=16> */
.L_x_13189:
[----:B------:R-:W-:Y:S05]  /*8ec0*/  BSYNC B3 ;  /* 0x0000000000037941 */ /* 0x000fea0003800000 */
.L_x_13188:
        /* <DEDUP_REMOVED lines=44> */
.L_x_13187:
[----:B------:R-:W-:Y:S05]  /*9190*/  BSYNC B2 ;  /* 0x0000000000027941 */ /* 0x000fea0003800000 */
.L_x_13186:
        /* <DEDUP_REMOVED lines=8> */
.L_x_13182:
        /* <DEDUP_REMOVED lines=27> */
.L_x_13190:
[----:B------:R-:W-:Y:S02]  /*93d0*/  IADD3 R65, R65, 0x20, RZ ;  /* 0x0000002041417810 */ /* 0x000fe40007ffe0ff */
.L_x_13125:
[----:B------:R-:W-:Y:S05]  /*93e0*/  BSYNC B1 ;  /* 0x0000000000017941 */ /* 0x000fea0003800000 */
.L_x_13124:
        /* <DEDUP_REMOVED lines=29> */
.L_x_13194:
[----:B0-----:R-:W-:Y:S02]  /*95c0*/  IMAD.MOV.U32 R87, RZ, RZ, R72 ;  /* 0x000000ffff577224 */ /* 0x001fe400078e0048 */
.L_x_13195:
[----:B------:R-:W-:Y:S05]  /*95d0*/  BSYNC B2 ;  /* 0x0000000000027941 */ /* 0x000fea0003800000 */
.L_x_13193:
        /* <DEDUP_REMOVED lines=16> */
.L_x_13199:
[----:B------:R-:W-:Y:S05]  /*96e0*/  BSYNC B3 ;  /* 0x0000000000037941 */ /* 0x000fea0003800000 */
.L_x_13198:
        /* <DEDUP_REMOVED lines=44> */
.L_x_13197:
[----:B------:R-:W-:Y:S05]  /*99b0*/  BSYNC B2 ;  /* 0x0000000000027941 */ /* 0x000fea0003800000 */
.L_x_13196:
        /* <DEDUP_REMOVED lines=14> */
.L_x_13200:
        /* <DEDUP_REMOVED lines=12> */
.L_x_13203:
[----:B------:R-:W-:Y:S02]  /*9b60*/  IMAD.MOV.U32 R69, RZ, RZ, R72 ;  /* 0x000000ffff457224 */ /* 0x000fe400078e0048 */
.L_x_13204:
[----:B------:R-:W-:Y:S05]  /*9b70*/  BSYNC B2 ;  /* 0x0000000000027941 */ /* 0x000fea0003800000 */
.L_x_13202:
        /* <DEDUP_REMOVED lines=16> */
.L_x_13208:
[----:B------:R-:W-:Y:S05]  /*9c80*/  BSYNC B3 ;  /* 0x0000000000037941 */ /* 0x000fea0003800000 */
.L_x_13207:
        /* <DEDUP_REMOVED lines=44> */
.L_x_13206:
[----:B------:R-:W-:Y:S05]  /*9f50*/  BSYNC B2 ;  /* 0x0000000000027941 */ /* 0x000fea0003800000 */
.L_x_13205:
        /* <DEDUP_REMOVED lines=8> */
.L_x_13201:
        /* <DEDUP_REMOVED lines=12> */
.L_x_13210:
[----:B------:R-:W-:Y:S02]  /*a0a0*/  IMAD.MOV.U32 R69, RZ, RZ, R72 ;  /* 0x000000ffff457224 */ /* 0x000fe400078e0048 */
.L_x_13211:
[----:B------:R-:W-:Y:S05]  /*a0b0*/  BSYNC B2 ;  /* 0x0000000000027941 */ /* 0x000fea0003800000 */
.L_x_13209:
        /* <DEDUP_REMOVED lines=16> */
.L_x_13215:
[----:B------:R-:W-:Y:S05]  /*a1c0*/  BSYNC B3 ;  /* 0x0000000000037941 */ /* 0x000fea0003800000 */
.L_x_13214:
        /* <DEDUP_REMOVED lines=44> */
.L_x_13213:
[----:B------:R-:W-:Y:S05]  /*a490*/  BSYNC B2 ;  /* 0x0000000000027941 */ /* 0x000fea0003800000 */
.L_x_13212:
        /* <DEDUP_REMOVED lines=11> */
.L_x_13216:
        /* <DEDUP_REMOVED lines=12> */
.L_x_13219:
[----:B------:R-:W-:Y:S02]  /*a610*/  IMAD.MOV.U32 R69, RZ, RZ, R72 ;  /* 0x000000ffff457224 */ /* 0x000fe400078e0048 */
.L_x_13220:
[----:B------:R-:W-:Y:S05]  /*a620*/  BSYNC B2 ;  /* 0x0000000000027941 */ /* 0x000fea0003800000 */
.L_x_13218:
        /* <DEDUP_REMOVED lines=16> */
.L_x_13224:
[----:B------:R-:W-:Y:S05]  /*a730*/  BSYNC B3 ;  /* 0x0000000000037941 */ /* 0x000fea0003800000 */
.L_x_13223:
        /* <DEDUP_REMOVED lines=44> */
.L_x_13222:
[----:B------:R-:W-:Y:S05]  /*aa00*/  BSYNC B2 ;  /* 0x0000000000027941 */ /* 0x000fea0003800000 */
.L_x_13221:
        /* <DEDUP_REMOVED lines=8> */
.L_x_13217:
        /* <DEDUP_REMOVED lines=12> */
.L_x_13226:
[----:B------:R-:W-:Y:S02]  /*ab50*/  IMAD.MOV.U32 R69, RZ, RZ, R72 ;  /* 0x000000ffff457224 */ /* 0x000fe400078e0048 */
.L_x_13227:
[----:B------:R-:W-:Y:S05]  /*ab60*/  BSYNC B2 ;  /* 0x0000000000027941 */ /* 0x000fea0003800000 */
.L_x_13225:
        /* <DEDUP_REMOVED lines=16> */
.L_x_13231:
[----:B------:R-:W-:Y:S05]  /*ac70*/  BSYNC B3 ;  /* 0x0000000000037941 */ /* 0x000fea0003800000 */
.L_x_13230:
        /* <DEDUP_REMOVED lines=44> */
.L_x_13229:
[----:B------:R-:W-:Y:S05]  /*af40*/  BSYNC B2 ;  /* 0x0000000000027941 */ /* 0x000fea0003800000 */
.L_x_13228:
        /* <DEDUP_REMOVED lines=11> */
.L_x_13232:
        /* <DEDUP_REMOVED lines=12> */
.L_x_13235:
[----:B------:R-:W-:Y:S02]  /*b0c0*/  IMAD.MOV.U32 R69, RZ, RZ, R72 ;  /* 0x000000ffff457224 */ /* 0x000fe400078e0048 */
.L_x_13236:
[----:B------:R-:W-:Y:S05]  /*b0d0*/  BSYNC B2 ;  /* 0x0000000000027941 */ /* 0x000fea0003800000 */
.L_x_13234:
        /* <DEDUP_REMOVED lines=16> */
.L_x_13240:
[----:B------:R-:W-:Y:S05]  /*b1e0*/  BSYNC B3 ;  /* 0x0000000000037941 */ /* 0x000fea0003800000 */
.L_x_13239:
        /* <DEDUP_REMOVED lines=44> */
.L_x_13238:
[----:B------:R-:W-:Y:S05]  /*b4b0*/  BSYNC B2 ;  /* 0x0000000000027941 */ /* 0x000fea0003800000 */
.L_x_13237:
        /* <DEDUP_REMOVED lines=8> */
.L_x_13233:
        /* <DEDUP_REMOVED lines=12> */
.L_x_13242:
[----:B------:R-:W-:Y:S02]  /*b600*/  IMAD.MOV.U32 R69, RZ, RZ, R72 ;  /* 0x000000ffff457224 */ /* 0x000fe400078e0048 */
.L_x_13243:
[----:B------:R-:W-:Y:S05]  /*b610*/  BSYNC B2 ;  /* 0x0000000000027941 */ /* 0x000fea0003800000 */
.L_x_13241:
        /* <DEDUP_REMOVED lines=16> */
.L_x_13247:
[----:B------:R-:W-:Y:S05]  /*b720*/  BSYNC B3 ;  /* 0x0000000000037941 */ /* 0x000fea0003800000 */
.L_x_13246:
        /* <DEDUP_REMOVED lines=44> */
.L_x_13245:
[----:B------:R-:W-:Y:S05]  /*b9f0*/  BSYNC B2 ;  /* 0x0000000000027941 */ /* 0x000fea0003800000 */
.L_x_13244:
        /* <DEDUP_REMOVED lines=11> */
.L_x_13248:
        /* <DEDUP_REMOVED lines=12> */
.L_x_13251:
[----:B------:R-:W-:Y:S02]  /*bb70*/  IMAD.MOV.U32 R87, RZ, RZ, R72 ;  /* 0x000000ffff577224 */ /* 0x000fe400078e0048 */
.L_x_13252:
[----:B------:R-:W-:Y:S05]  /*bb80*/  BSYNC B2 ;  /* 0x0000000000027941 */ /* 0x000fea0003800000 */
.L_x_13250:
        /* <DEDUP_REMOVED lines=16> */
.L_x_13256:
[----:B------:R-:W-:Y:S05]  /*bc90*/  BSYNC B3 ;  /* 0x0000000000037941 */ /* 0x000fea0003800000 */
.L_x_13255:
        /* <DEDUP_REMOVED lines=44> */
.L_x_13254:
[----:B------:R-:W-:Y:S05]  /*bf60*/  BSYNC B2 ;  /* 0x0000000000027941 */ /* 0x000fea0003800000 */
.L_x_13253:
        /* <DEDUP_REMOVED lines=8> */
.L_x_13249:
        /* <DEDUP_REMOVED lines=16> */
[----:B0-----:R-:W-:Y:S02]  /*c0f0*/  SHF.L.U32 R66, R2, 0x10, RZ ;  /* 0x0000001002427819 */ /* 0x001fe400000006ff */
[----:B------:R-:W-:Y:S02]  /*c100*/  LOP3.LUT R65, R0, 0xffff, RZ, 0xc0, !PT ;  /* 0x0000ffff00417812 */ /* 0x000fe400078ec0ff */
[----:B------:R-:W-:-:S02]  /*c110*/  LOP3.LUT R66, R66, 0xff0000, RZ, 0xc0, !PT ;  /* 0x00ff000042427812 */ /* 0x000fc400078ec0ff */
[----:B------:R-:W-:Y:S02]  /*c120*/  LOP3.LUT R82, R3, 0xff, RZ, 0xc0, !PT ;  /* 0x000000ff03527812 */ /* 0x000fe400078ec0ff */
[----:B------:R-:W-:Y:S01]  /*c130*/  LOP3.LUT R84, R4, 0xff, RZ, 0xc0, !PT ;  /* 0x000000ff04547812 */ /* 0x000fe200078ec0ff */
[----:B------:R-:W-:Y:S01]  /*c140*/  IMAD R65, R65, 0x1000000, R66 ;  /* 0x0100000041417824 */ /* 0x000fe200078e0242 */
[----:B------:R-:W-:-:S03]  /*c150*/  IADD3 R66, P0, R81, c[0x0][0x198], RZ ;  /* 0x0000660051427a10 */ /* 0x000fc60007f1e0ff */
[----:B------:R-:W-:Y:S01]  /*c160*/  IMAD R65, R82, 0x100, R65 ;  /* 0x0000010052417824 */ /* 0x000fe200078e0241 */
[----:B------:R-:W-:-:S03]  /*c170*/  IADD3.X R67, R85, c[0x0][0x19c], RZ, P0, !PT ;  /* 0x0000670055437a10 */ /* 0x000fc600007fe4ff */
[----:B------:R-:W-:-:S05]  /*c180*/  IMAD.IADD R65, R65, 0x1, R84 ;  /* 0x0000000141417824 */ /* 0x000fca00078e0254 */
[----:B------:R0:W-:Y:S02]  /*c190*/  STG.E [R66.64], R65 ;  /* 0x0000004142007986 */ /* 0x0001e4000c101906 */
.L_x_13192:
[----:B------:R-:W-:Y:S05]  /*c1a0*/  BSYNC B1 ;  /* 0x0000000000017941 */ /* 0x000fea0003800000 */
.L_x_13191:
        /* <DEDUP_REMOVED lines=24> */
.L_x_13269:
        /* <DEDUP_REMOVED lines=54> */
.L_x_13270:
        /* <DEDUP_REMOVED lines=25> */
[----:B------:R-:W-:Y:S02]  /*c820*/  IMAD.MOV.U32 R87, RZ, RZ, 0x10 ;  /* 0x00000010ff577424 */ /* 0x000fe400078e00ff */
[----:B------:R-:W-:-:S02]  /*c830*/  FMUL.FTZ R86, R84, R85 ;  /* 0x0000005554567220 */ /* 0x000fc40000410000 */
[----:B-----5:R-:W-:Y:S02]  /*c840*/  FFMA.FTZ R64, R12, R65, R8 ;  /* 0x000000410c407223 */ /* 0x020fe40000010008 */
[----:B------:R-:W-:Y:S02]  /*c850*/  FFMA.FTZ R65, R13, R66, R9 ;  /* 0x000000420d417223 */ /* 0x000fe40000010009 */
[----:B------:R-:W-:Y:S02]  /*c860*/  FFMA.FTZ R66, R14, R67, R10 ;  /* 0x000000430e427223 */ /* 0x000fe4000001000a */
[C---:B0-----:R-:W-:Y:S01]  /*c870*/  IMAD.WIDE.U32 R82, R80.reuse, R87, c[0x0][0x208] ;  /* 0x0000820050527625 */ /* 0x041fe200078e0057 */
[----:B------:R-:W-:-:S03]  /*c880*/  IADD3 R80, R80, 0x20, RZ ;  /* 0x0000002050507810 */ /* 0x000fc60007ffe0ff */
[----:B------:R-:W-:-:S05]  /*c890*/  FFMA.FTZ R67, R15, R86, R11 ;  /* 0x000000560f437223 */ /* 0x000fca000001000b */
[----:B------:R0:W-:Y:S02]  /*c8a0*/  STG.E.128 [R82.64], R64 ;  /* 0x0000004052007986 */ /* 0x0001e4000c101d06 */
.L_x_13260:
[----:B------:R-:W-:Y:S05]  /*c8b0*/  BSYNC B1 ;  /* 0x0000000000017941 */ /* 0x000fea0003800000 */
.L_x_13259:
        /* <DEDUP_REMOVED lines=9> */
[C---:B------:R-:W-:Y:S02]  /*c950*/  FMUL.FTZ R67, R84.reuse, R83 ;  /* 0x0000005354437220 */ /* 0x040fe40000410000 */
[----:B------:R-:W-:Y:S02]  /*c960*/  IMAD.MOV.U32 R87, RZ, RZ, 0x10 ;  /* 0x00000010ff577424 */ /* 0x000fe400078e00ff */
[----:B------:R-:W-:Y:S02]  /*c970*/  FMUL.FTZ R86, R84, R85 ;  /* 0x0000005554567220 */ /* 0x000fe40000410000 */
[----:B-----5:R-:W-:Y:S02]  /*c980*/  FFMA.FTZ R64, R20, R65, R16 ;  /* 0x0000004114407223 */ /* 0x020fe40000010010 */
[----:B------:R-:W-:Y:S02]  /*c990*/  FFMA.FTZ R65, R21, R66, R17 ;  /* 0x0000004215417223 */ /* 0x000fe40000010011 */
[----:B------:R-:W-:-:S02]  /*c9a0*/  FFMA.FTZ R66, R22, R67, R18 ;  /* 0x0000004316427223 */ /* 0x000fc40000010012 */
[C---:B------:R-:W-:Y:S01]  /*c9b0*/  IMAD.WIDE.U32 R82, R80.reuse, R87, c[0x0][0x208] ;  /* 0x0000820050527625 */ /* 0x040fe200078e0057 */
[----:B------:R-:W-:-:S03]  /*c9c0*/  IADD3 R80, R80, 0x20, RZ ;  /* 0x0000002050507810 */ /* 0x000fc60007ffe0ff */
[----:B------:R-:W-:-:S05]  /*c9d0*/  FFMA.FTZ R67, R23, R86, R19 ;  /* 0x0000005617437223 */ /* 0x000fca0000010013 */
[----:B------:R0:W-:Y:S02]  /*c9e0*/  STG.E.128 [R82.64], R64 ;  /* 0x0000004052007986 */ /* 0x0001e4000c101d06 */
.L_x_13262:
[----:B------:R-:W-:Y:S05]  /*c9f0*/  BSYNC B1 ;  /* 0x0000000000017941 */ /* 0x000fea0003800000 */
.L_x_13261:
        /* <DEDUP_REMOVED lines=19> */
.L_x_13264:
[----:B------:R-:W-:Y:S05]  /*cb30*/  BSYNC B1 ;  /* 0x0000000000017941 */ /* 0x000fea0003800000 */
.L_x_13263:
        /* <DEDUP_REMOVED lines=14> */
[----:B------:R-:W-:-:S04]  /*cc20*/  IMAD.WIDE.U32 R80, R80, R85, c[0x0][0x208] ;  /* 0x0000820050507625 */ /* 0x000fc800078e0055 */
[----:B------:R-:W-:Y:S02]  /*cc30*/  FFMA.FTZ R67, R39, R84, R35 ;  /* 0x0000005427437223 */ /* 0x000fe40000010023 */
[----:B------:R-:W-:-:S05]  /*cc40*/  FFMA.FTZ R66, R38, R83, R34 ;  /* 0x0000005326427223 */ /* 0x000fca0000010022 */
[----:B------:R0:W-:Y:S02]  /*cc50*/  STG.E.128 [R80.64], R64 ;  /* 0x0000004050007986 */ /* 0x0001e4000c101d06 */
.L_x_13266:
[----:B------:R-:W-:Y:S05]  /*cc60*/  BSYNC B1 ;  /* 0x0000000000017941 */ /* 0x000fea0003800000 */
.L_x_13265:
[----:B0-2---:R-:W-:-:S04]  /*cc70*/  IMAD.MOV.U32 R64, RZ, RZ, 0x4 ;  /* 0x00000004ff407424 */ /* 0x005fc800078e00ff */
[----:B------:R-:W-:-:S05]  /*cc80*/  IMAD R75, R64, c[0x0][0x160], R75 ;  /* 0x00005800404b7a24 */ /* 0x000fca00078e024b */
[----:B------:R-:W-:-:S13]  /*cc90*/  ISETP.GE.AND P0, PT, R75, c[0x0][0x164], PT ;  /* 0x000059004b007a0c */ /* 0x000fda0003f06270 */
[----:B-----5:R-:W-:Y:S01]  /*cca0*/  @P0 CALL.REL.NOINC `(.L_x_13267) ;  /* 0x0000001000000944 */ /* 0x020fe20003c00000 */
[----:B------:R-:W-:Y:S05]  /*ccb0*/  BRA `(.L_x_13268) ;  /* 0xffff3d5000007947 */ /* 0x000fea000383ffff */
.L_x_13267:
[----:B------:R-:W-:Y:S05]  /*ccc0*/  BSYNC B0 ;  /* 0x0000000000007941 */ /* 0x000fea0003800000 */
.L_x_12989:
[----:B------:R-:W-:Y:S05]  /*ccd0*/  EXIT ;  /* 0x000000000000794d */ /* 0x000fea0003800000 */
.L_x_13257:
[----:B------:R-:W-:Y:S01]  /*cce0*/  MOV R66, R67 ;  /* 0x0000004300427202 */ /* 0x000fe20000000f00 */
[----:B------:R-:W-:Y:S01]  /*ccf0*/  IMAD.MOV.U32 R81, RZ, RZ, 0x1 ;  /* 0x00000001ff517424 */ /* 0x000fe200078e00ff */
[----:B------:R-:W-:Y:S01]  /*cd00*/  MOV R64, 0xcd40 ;  /* 0x0000cd4000407802 */ /* 0x000fe20000000f00 */
[----:B------:R-:W-:Y:S02]  /*cd10*/  IMAD.MOV.U32 R84, RZ, RZ, 0x1f ;  /* 0x0000001fff547424 */ /* 0x000fe400078e00ff */
[----:B------:R-:W-:Y:S02]  /*cd20*/  IMAD.MOV.U32 R85, RZ, RZ, -0x1 ;  /* 0xffffffffff557424 */ /* 0x000fe400078e00ff */
[----:B-----5:R-:W-:Y:S05]  /*cd30*/  CALL.REL.NOINC `($__internal_78_$__cuda_sm70_shflsync_bfly_p) ;  /* 0x000005d000007944 */ /* 0x020fea0003c00000 */
[----:B-1----:R-:W-:Y:S01]  /*cd40*/  IMAD.MOV.U32 R64, RZ, RZ, R81 ;  /* 0x000000ffff407224 */ /* 0x002fe200078e0051 */
[----:B0-----:R-:W-:Y:S05]  /*cd50*/  BRA `(.L_x_13269) ;  /* 0xfffff5d000007947 */ /* 0x001fea000383ffff */
.L_x_13258:
[----:B------:R-:W-:Y:S01]  /*cd60*/  HFMA2.MMA R81, -RZ, RZ, 0, 1.1920928955078125e-07 ;  /* 0x00000002ff517435 */ /* 0x000fe200000001ff */
[----:B------:R-:W-:Y:S01]  /*cd70*/  IMAD.MOV.U32 R66, RZ, RZ, R86 ;  /* 0x000000ffff427224 */ /* 0x000fe200078e0056 */
[----:B------:R-:W-:Y:S01]  /*cd80*/  MOV R64, 0xcdc0 ;  /* 0x0000cdc000407802 */ /* 0x000fe20000000f00 */
[----:B------:R-:W-:Y:S02]  /*cd90*/  IMAD.MOV.U32 R84, RZ, RZ, 0x1f ;  /* 0x0000001fff547424 */ /* 0x000fe400078e00ff */
[----:B------:R-:W-:-:S02]  /*cda0*/  IMAD.MOV.U32 R85, RZ, RZ, -0x1 ;  /* 0xffffffffff557424 */ /* 0x000fc400078e00ff */
[----:B0----5:R-:W-:Y:S05]  /*cdb0*/  CALL.REL.NOINC `($__internal_78_$__cuda_sm70_shflsync_bfly_p) ;  /* 0x0000055000007944 */ /* 0x021fea0003c00000 */
[----:B01----:R-:W-:Y:S01]  /*cdc0*/  FADD.FTZ R66, R86, R81 ;  /* 0x0000005156427221 */ /* 0x003fe20000010000 */
[----:B------:R-:W-:Y:S01]  /*cdd0*/  MOV R64, 0xce20 ;  /* 0x0000ce2000407802 */ /* 0x000fe20000000f00 */
[----:B------:R-:W-:-:S02]  /*cde0*/  IMAD.MOV.U32 R81, RZ, RZ, 0x4 ;  /* 0x00000004ff517424 */ /* 0x000fc400078e00ff */
[----:B------:R-:W-:Y:S02]  /*cdf0*/  IMAD.MOV.U32 R84, RZ, RZ, 0x1f ;  /* 0x0000001fff547424 */ /* 0x000fe400078e00ff */
[----:B------:R-:W-:Y:S02]  /*ce00*/  IMAD.MOV.U32 R85, RZ, RZ, -0x1 ;  /* 0xffffffffff557424 */ /* 0x000fe400078e00ff */
[----:B------:R-:W-:Y:S05]  /*ce10*/  CALL.REL.NOINC `($__internal_78_$__cuda_sm70_shflsync_bfly_p) ;  /* 0x000004f000007944 */ /* 0x000fea0003c00000 */
[----:B01----:R-:W-:Y:S01]  /*ce20*/  FADD.FTZ R66, R66, R81 ;  /* 0x0000005142427221 */ /* 0x003fe20000010000 */
[----:B------:R-:W-:Y:S01]  /*ce30*/  MOV R81, 0x8 ;  /* 0x0000000800517802 */ /* 0x000fe20000000f00 */
[----:B------:R-:W-:Y:S01]  /*ce40*/  IMAD.MOV.U32 R84, RZ, RZ, 0x1f ;  /* 0x0000001fff547424 */ /* 0x000fe200078e00ff */
[----:B------:R-:W-:Y:S01]  /*ce50*/  MOV R64, 0xce80 ;  /* 0x0000ce8000407802 */ /* 0x000fe20000000f00 */
[----:B------:R-:W-:Y:S02]  /*ce60*/  IMAD.MOV.U32 R85, RZ, RZ, -0x1 ;  /* 0xffffffffff557424 */ /* 0x000fe400078e00ff */
[----:B------:R-:W-:Y:S05]  /*ce70*/  CALL.REL.NOINC `($__internal_78_$__cuda_sm70_shflsync_bfly_p) ;  /* 0x0000049000007944 */ /* 0x000fea0003c00000 */
[----:B01----:R-:W-:Y:S01]  /*ce80*/  FADD.FTZ R66, R66, R81 ;  /* 0x0000005142427221 */ /* 0x003fe20000010000 */
[----:B------:R-:W-:Y:S01]  /*ce90*/  MOV R64, 0xcee0 ;  /* 0x0000cee000407802 */ /* 0x000fe20000000f00 */
[----:B------:R-:W-:Y:S02]  /*cea0*/  IMAD.MOV.U32 R81, RZ, RZ, 0x10 ;  /* 0x00000010ff517424 */ /* 0x000fe400078e00ff */
[----:B------:R-:W-:-:S02]  /*ceb0*/  IMAD.MOV.U32 R84, RZ, RZ, 0x1f ;  /* 0x0000001fff547424 */ /* 0x000fc400078e00ff */
[----:B------:R-:W-:Y:S02]  /*cec0*/  IMAD.MOV.U32 R85, RZ, RZ, -0x1 ;  /* 0xffffffffff557424 */ /* 0x000fe400078e00ff */
[----:B------:R-:W-:Y:S05]  /*ced0*/  CALL.REL.NOINC `($__internal_78_$__cuda_sm70_shflsync_bfly_p) ;  /* 0x0000043000007944 */ /* 0x000fea0003c00000 */
[----:B-1----:R-:W-:Y:S01]  /*cee0*/  FADD.FTZ R81, R66, R81 ;  /* 0x0000005142517221 */ /* 0x002fe20000010000 */
[----:B------:R-:W-:Y:S01]  /*cef0*/  ISETP.NE.AND P4, PT, R79, RZ, PT ;  /* 0x000000ff4f00720c */ /* 0x000fe20003f85270 */
[----:B0-----:R-:W-:Y:S02]  /*cf00*/  IMAD.MOV.U32 R84, RZ, RZ, 0x1f ;  /* 0x0000001fff547424 */ /* 0x001fe400078e00ff */
[----:B------:R-:W-:Y:S01]  /*cf10*/  FMUL.FTZ R83, R81, c[0x0][0x1e0] ;  /* 0x0000780051537a20 */ /* 0x000fe20000410000 */
[----:B------:R-:W-:Y:S01]  /*cf20*/  HFMA2.MMA R81, -RZ, RZ, 0, 5.9604644775390625e-08 ;  /* 0x00000001ff517435 */ /* 0x000fe200000001ff */
        /* <DEDUP_REMOVED lines=35> */
[----:B------:R-:W-:Y:S05]  /*d160*/  CALL.REL.NOINC `($__internal_78_$__cuda_sm70_shflsync_bfly_p) ;  /* 0x000001a000007944 */ /* 0x000fea0003c00000 */
[----:B01----:R-:W-:Y:S01]  /*d170*/  FADD.FTZ R66, R66, R81 ;  /* 0x0000005142427221 */ /* 0x003fe20000010000 */
[----:B------:R-:W-:Y:S01]  /*d180*/  MOV R64, 0xd1d0 ;  /* 0x0000d1d000407802 */ /* 0x000fe20000000f00 */
[----:B------:R-:W-:Y:S02]  /*d190*/  IMAD.MOV.U32 R81, RZ, RZ, 0x2 ;  /* 0x00000002ff517424 */ /* 0x000fe400078e00ff */
[----:B------:R-:W-:Y:S02]  /*d1a0*/  IMAD.MOV.U32 R84, RZ, RZ, 0x1f ;  /* 0x0000001fff547424 */ /* 0x000fe400078e00ff */
[----:B------:R-:W-:Y:S02]  /*d1b0*/  IMAD.MOV.U32 R85, RZ, RZ, -0x1 ;  /* 0xffffffffff557424 */ /* 0x000fe400078e00ff */
[----:B------:R-:W-:Y:S05]  /*d1c0*/  CALL.REL.NOINC `($__internal_78_$__cuda_sm70_shflsync_bfly_p) ;  /* 0x0000014000007944 */ /* 0x000fea0003c00000 */
[----:B01----:R-:W-:Y:S01]  /*d1d0*/  FADD.FTZ R66, R66, R81 ;  /* 0x0000005142427221 */ /* 0x003fe20000010000 */
[----:B------:R-:W-:Y:S01]  /*d1e0*/  MOV R81, 0x4 ;  /* 0x0000000400517802 */ /* 0x000fe20000000f00 */
[----:B------:R-:W-:Y:S01]  /*d1f0*/  IMAD.MOV.U32 R84, RZ, RZ, 0x1f ;  /* 0x0000001fff547424 */ /* 0x000fe200078e00ff */
[----:B------:R-:W-:Y:S01]  /*d200*/  MOV R64, 0xd230 ;  /* 0x0000d23000407802 */ /* 0x000fe20000000f00 */
[----:B------:R-:W-:-:S02]  /*d210*/  IMAD.MOV.U32 R85, RZ, RZ, -0x1 ;  /* 0xffffffffff557424 */ /* 0x000fc400078e00ff */
[----:B------:R-:W-:Y:S05]  /*d220*/  CALL.REL.NOINC `($__internal_78_$__cuda_sm70_shflsync_bfly_p) ;  /* 0x000000e000007944 */ /* 0x000fea0003c00000 */
[----:B01----:R-:W-:Y:S01]  /*d230*/  FADD.FTZ R66, R66, R81 ;  /* 0x0000005142427221 */ /* 0x003fe20000010000 */
[----:B------:R-:W-:Y:S01]  /*d240*/  MOV R64, 0xd290 ;  /* 0x0000d29000407802 */ /* 0x000fe20000000f00 */
[----:B------:R-:W-:-:S02]  /*d250*/  IMAD.MOV.U32 R81, RZ, RZ, 0x8 ;  /* 0x00000008ff517424 */ /* 0x000fc400078e00ff */
[----:B------:R-:W-:Y:S02]  /*d260*/  IMAD.MOV.U32 R84, RZ, RZ, 0x1f ;  /* 0x0000001fff547424 */ /* 0x000fe400078e00ff */
[----:B------:R-:W-:Y:S02]  /*d270*/  IMAD.MOV.U32 R85, RZ, RZ, -0x1 ;  /* 0xffffffffff557424 */ /* 0x000fe400078e00ff */
[----:B------:R-:W-:Y:S05]  /*d280*/  CALL.REL.NOINC `($__internal_78_$__cuda_sm70_shflsync_bfly_p) ;  /* 0x0000008000007944 */ /* 0x000fea0003c00000 */
[----:B-1----:R-:W-:Y:S01]  /*d290*/  FADD.FTZ R82, R66, R81 ;  /* 0x0000005142527221 */ /* 0x002fe20000010000 */
[----:B------:R-:W-:Y:S01]  /*d2a0*/  HFMA2.MMA R81, -RZ, RZ, 0, 9.5367431640625e-07 ;  /* 0x00000010ff517435 */ /* 0x000fe200000001ff */
[----:B0-----:R-:W-:Y:S01]  /*d2b0*/  IMAD.MOV.U32 R84, RZ, RZ, 0x1f ;  /* 0x0000001fff547424 */ /* 0x001fe200078e00ff */
[----:B------:R-:W-:Y:S01]  /*d2c0*/  MOV R64, 0xd300 ;  /* 0x0000d30000407802 */ /* 0x000fe20000000f00 */
[----:B------:R-:W-:Y:S02]  /*d2d0*/  IMAD.MOV.U32 R85, RZ, RZ, -0x1 ;  /* 0xffffffffff557424 */ /* 0x000fe400078e00ff */
[----:B------:R-:W-:Y:S02]  /*d2e0*/  IMAD.MOV.U32 R66, RZ, RZ, R82 ;  /* 0x000000ffff427224 */ /* 0x000fe400078e0052 */
[----:B------:R-:W-:Y:S05]  /*d2f0*/  CALL.REL.NOINC `($__internal_78_$__cuda_sm70_shflsync_bfly_p) ;  /* 0x0000001000007944 */ /* 0x000fea0003c00000 */
[----:B01----:R-:W-:Y:S05]  /*d300*/  BRA `(.L_x_13270) ;  /* 0xfffff38000007947 */ /* 0x003fea000383ffff */
        .weak           $__internal_78_$__cuda_sm70_shflsync_bfly_p
        .type           $__internal_78_$__cuda_sm70_shflsync_bfly_p,@function
        .size           $__internal_78_$__cuda_sm70_shflsync_bfly_p,(.L_x_13618 - $__internal_78_$__cuda_sm70_shflsync_bfly_p)
$__internal_78_$__cuda_sm70_shflsync_bfly_p:
[----:B------:R-:W-:Y:S01]  /*d310*/  IMAD.MOV.U32 R65, RZ, RZ, 0x0 ;  /* 0x00000000ff417424 */ /* 0x000fe200078e00ff */
[----:B------:R-:W-:Y:S04]  /*d320*/  WARPSYNC R85 ;  /* 0x0000005500007348 */ /* 0x000fe80003800000 */
[----:B------:R0:W1:Y:S01]  /*d330*/  SHFL.BFLY PT, R81, R66, R81, R84 ;  /* 0x0c00005142517389 */ /* 0x00006200000e0054 */
[----:B------:R-:W-:Y:S05]  /*d340*/  RET.REL.NODEC R64 `(_ZN10layer_norm31ln_parallel_residual_fwd_kernelINS_13Kernel_traitsIfffffjLj512ELj1ELj4ELj1ELj16ENS_18Kernel_traits_baseILj512EfffffjLj128EEEEELb1ELb1ELb0EEEvNS_9FwdParamsE) ;  /* 0xffff2cb040007950 */ /* 0x000fea0003c3ffff */
.L_x_13271:
        /* <DEDUP_REMOVED lines=11> */
.L_x_13618:


//--------------------- .text._ZN10layer_norm31ln_parallel_residual_fwd_kernelINS_13Kernel_traitsIfffffjLj512ELj1ELj4ELj1ELj16ENS_18Kernel_traits_baseILj512EfffffjLj128EEEEELb1ELb1ELb1EEEvNS_9FwdParamsE --------------------------
	.section	.text._ZN10layer_norm31ln_parallel_residual_fwd_kernelINS_13Kernel_traitsIfffffjLj512ELj1ELj4ELj1ELj16ENS_18Kernel_traits_baseILj512EfffffjLj128EEEEELb1ELb1ELb1EEEvNS_9FwdParamsE,"ax",@progbits
	.sectioninfo	@"SHI_REGISTERS=96"
	.align	128
        .global         _ZN10layer_norm31ln_parallel_residual_fwd_kernelINS_13Kernel_traitsIfffffjLj512ELj1ELj4ELj1ELj16ENS_18Kernel_traits_baseILj512EfffffjLj128EEEEELb1ELb1ELb1EEEvNS_9FwdParamsE
        .type           _ZN10layer_norm31ln_parallel_residual_fwd_kernelINS_13Kernel_traitsIfffffjLj512ELj1ELj4ELj1ELj16ENS_18Kernel_traits_baseILj512EfffffjLj128EEEEELb1ELb1ELb1EEEvNS_9FwdParamsE,@function
        .size           _ZN10layer_norm31ln_parallel_residual_fwd_kernelINS_13Kernel_traitsIfffffjLj512ELj1ELj4ELj1ELj16ENS_18Kernel_traits_baseILj512EfffffjLj128EEEEELb1ELb1ELb1EEEvNS_9FwdParamsE,(.L_x_13619 - _ZN10layer_norm31ln_parallel_residual_fwd_kernelINS_13Kernel_traitsIfffffjLj512ELj1ELj4ELj1ELj16ENS_18Kernel_traits_baseILj512EfffffjLj128EEEEELb1ELb1ELb1EEEvNS_9FwdParamsE)
        .other          _ZN10layer_norm31ln_parallel_residual_fwd_kernelINS_13Kernel_traitsIfffffjLj512ELj1ELj4ELj1ELj16ENS_18Kernel_traits_baseILj512EfffffjLj128EEEEELb1ELb1ELb1EEEvNS_9FwdParamsE,@"STO_CUDA_ENTRY STV_DEFAULT"
_ZN10layer_norm31ln_parallel_residual_fwd_kernelINS_13Kernel_traitsIfffffjLj512ELj1ELj4ELj1ELj16ENS_18Kernel_traits_baseILj512EfffffjLj128EEEEELb1ELb1ELb1EEEvNS_9FwdParamsE:
.text._ZN10layer_norm31ln_parallel_residual_fwd_kernelINS_13Kernel_traitsIfffffjLj512ELj1ELj4ELj1ELj16ENS_18Kernel_traits_baseILj512EfffffjLj128EEEEELb1ELb1ELb1EEEvNS_9FwdParamsE:
        /* <DEDUP_REMOVED lines=23> */
[--C-:B0-----:R-:W-:Y:S01]  /*0170*/  SHF.R.U32.HI R69, RZ, 0x5, R6.reuse ;  /* 0x00000005ff457819 */ /* 0x101fe20000011606 */
[----:B-1----:R-:W-:-:S04]  /*0180*/  IMAD R68, R10, c[0x0][0x0], R6 ;  /* 0x000000000a447a24 */ /* 0x002fc800078e0206 */
[----:B------:R-:W-:Y:S02]  /*0190*/  IMAD R69, R10, 0x4, R69 ;  /* 0x000000040a457824 */ /* 0x000fe400078e0245 */
        /* <DEDUP_REMOVED lines=18> */
[----:B------:R-:W-:Y:S02]  /*02c0*/  UIADD3 UR12, UR5, 0x76cf5d0a, URZ ;  /* 0x76cf5d0a050c7890 */ /* 0x000fe4000fffe03f */
[----:B------:R-:W-:Y:S01]  /*02d0*/  IMAD.WIDE.U32 R12, R12, -0x326172a9, RZ ;  /* 0xcd9e8d570c0c7825 */ /* 0x000fe200078e00ff */
[----:B------:R-:W-:Y:S01]  /*02e0*/  UIADD3 UR14, UR5, 0x32370b8f, URZ ;  /* 0x32370b8f050e7890 */ /* 0x000fe2000fffe03f */
[----:B------:R-:W-:Y:S01]  /*02f0*/  LOP3.LUT R9, R3, UR10, R4, 0x96, !PT ;  /* 0x0000000a03097c12 */ /* 0x000fe2000f8e9604 */
[----:B------:R-:W-:Y:S01]  /*0300*/  UIADD3 UR15, UR4, 0x78dde6e4, URZ ;  /* 0x78dde6e4040f7890 */ /* 0x000fe2000fffe03f */
[----:B------:R-:W-:Y:S01]  /*0310*/  LOP3.LUT R0, R0, 0x1f0, RZ, 0xc0, !PT ;  /* 0x000001f000007812 */ /* 0x000fe200078ec0ff */
[----:B------:R-:W-:Y:S01]  /*0320*/  UIADD3 UR16, UR5, -0x126145ec, URZ ;  /* 0xed9eba1405107890 */ /* 0x000fe2000fffe03f */
        /* <DEDUP_REMOVED lines=32> */
[----:B------:R-:W-:Y:S02]  /*0530*/  IADD3 R4, P1, R0, c[0x0][0x218], RZ ;  /* 0x0000860000047a10 */ /* 0x000fe40007f3e0ff */
[----:B------:R-:W-:Y:S01]  /*0540*/  LOP3.LUT R9, R13, UR21, R8, 0x96, !PT ;  /* 0x000000150d097c12 */ /* 0x000fe2000f8e9608 */
[----:B------:R-:W-:-:S04]  /*0550*/  IMAD.HI.U32 R5, R14, -0x326172a9, RZ ;  /* 0xcd9e8d570e057827 */ /* 0x000fc800078e00ff */
[----:B------:R-:W-:Y:S01]  /*0560*/  IMAD.HI.U32 R3, R9, -0x2daee0ad, RZ ;  /* 0xd2511f5309037827 */ /* 0x000fe200078e00ff */
[----:B------:R-:W-:-:S03]  /*0570*/  LOP3.LUT R12, R5, UR23, R12, 0x96, !PT ;  /* 0x00000017050c7c12 */ /* 0x000fc6000f8e960c */
[----:B------:R-:W-:Y:S01]  /*0580*/  IMAD.X R5, RZ, RZ, c[0x0][0x21c], P1 ;  /* 0x00008700ff057624 */ /* 0x000fe200008e06ff */
[----:B------:R-:W-:Y:S02]  /*0590*/  ISETP.GE.AND P1, PT, R69, c[0x0][0x164], PT ;  /* 0x0000590045007a0c */ /* 0x000fe40003f26270 */
[----:B------:R-:W-:Y:S02]  /*05a0*/  LOP3.LUT R8, R3, UR24, R2, 0x96, !PT ;  /* 0x0000001803087c12 */ /* 0x000fe4000f8e9602 */
[----:B------:R0:W5:Y:S01]  /*05b0*/  @P0 LDG.E.128 R60, [R4.64] ;  /* 0x00000006043c0981 */ /* 0x000162000c1e1d00 */
[----:B------:R-:W-:-:S03]  /*05c0*/  IADD3 R2, P2, R0, c[0x0][0x1b0], RZ ;  /* 0x00006c0000027a10 */ /* 0x000fc60007f5e0ff */
[----:B------:R0:W5:Y:S01]  /*05d0*/  @P0 LDG.E.128 R56, [R4.64+0x200] ;  /* 0x0002000604380981 */ /* 0x000162000c1e1d00 */
[----:B------:R-:W-:-:S03]  /*05e0*/  IADD3.X R3, RZ, c[0x0][0x1b4], RZ, P2, !PT ;  /* 0x00006d00ff037a10 */ /* 0x000fc600017fe4ff */
        /* <DEDUP_REMOVED lines=8> */
[----:B------:R-:W-:Y:S01]  /*0670*/  IMAD R10, R14, -0x326172a9, RZ ;  /* 0xcd9e8d570e0a7824 */ /* 0x000fe200078e02ff */
[----:B------:R-:W-:Y:S01]  /*0680*/  UIADD3 UR26, UR5, -0x695add53, URZ ;  /* 0x96a522ad051a7890 */ /* 0x000fe2000fffe03f */
[----:B0-----:R-:W-:Y:S01]  /*0690*/  IMAD.HI.U32 R5, R8, -0x326172a9, RZ ;  /* 0xcd9e8d5708057827 */ /* 0x001fe200078e00ff */
[----:B------:R-:W-:Y:S01]  /*06a0*/  BSSY B0, `(.L_x_13272) ;  /* 0x0000bbb000007945 */ /* 0x000fe20003800000 */
[----:B------:R-:W-:Y:S01]  /*06b0*/  LOP3.LUT R70, R70, 0x3, RZ, 0xc0, !PT ;  /* 0x0000000346467812 */ /* 0x000fe200078ec0ff */
[----:B------:R-:W-:Y:S01]  /*06c0*/  ULDC.U8 UR8, c[0x0][0x1f0] ;  /* 0x00007c0000087ab9 */ /* 0x000fe20000000000 */
[----:B------:R-:W-:Y:S01]  /*06d0*/  IMAD R9, R9, -0x2daee0ad, RZ ;  /* 0xd2511f5309097824 */ /* 0x000fe200078e02ff */
[----:B------:R-:W-:Y:S01]  /*06e0*/  LOP3.LUT R10, R5, UR25, R10, 0x96, !PT ;  /* 0x00000019050a7c12 */ /* 0x000fe2000f8e960a */
[----:B------:R-:W-:-:S04]  /*06f0*/  IMAD.HI.U32 R0, R12, -0x2daee0ad, RZ ;  /* 0xd2511f530c007827 */ /* 0x000fc800078e00ff */
[----:B------:R-:W-:Y:S01]  /*0700*/  IMAD R8, R8, -0x326172a9, RZ ;  /* 0xcd9e8d5708087824 */ /* 0x000fe200078e02ff */
[----:B------:R-:W-:Y:S01]  /*0710*/  LOP3.LUT R9, R0, UR26, R9, 0x96, !PT ;  /* 0x0000001a00097c12 */ /* 0x000fe2000f8e9609 */
[----:B------:R-:W-:Y:S02]  /*0720*/  IMAD R6, R12, -0x2daee0ad, RZ ;  /* 0xd2511f530c067824 */ /* 0x000fe400078e02ff */
[----:B-1----:R-:W-:Y:S02]  /*0730*/  IMAD.MOV.U32 R5, RZ, RZ, RZ ;  /* 0x000000ffff057224 */ /* 0x002fe400078e00ff */
.L_x_13536:
[----:B------:R-:W0:Y:S01]  /*0740*/  S2R R72, SR_TID.X ;  /* 0x0000000000487919 */ /* 0x000e220000002100 */
[----:B------:R-:W-:Y:S01]  /*0750*/  IMAD R12, R69, c[0x0][0x168], RZ ;  /* 0x00005a00450c7a24 */ /* 0x000fe200078e02ff */
[----:B------:R-:W-:Y:S01]  /*0760*/  ISETP.NE.U32.AND P0, PT, RZ, c[0x0][0x178], PT ;  /* 0x00005e00ff007a0c */ /* 0x000fe20003f05070 */
[----:B------:R-:W-:Y:S01]  /*0770*/  IMAD.MOV.U32 R74, RZ, RZ, 0x10 ;  /* 0x00000010ff4a7424 */ /* 0x000fe200078e00ff */
[----:B------:R-:W-:Y:S02]  /*0780*/  ISETP.NE.U32.AND P1, PT, RZ, c[0x0][0x180], PT ;  /* 0x00006000ff007a0c */ /* 0x000fe40003f25070 */
[----:B------:R-:W-:-:S02]  /*0790*/  SHF.R.S32.HI R13, RZ, 0x1f, R12 ;  /* 0x0000001fff0d7819 */ /* 0x000fc4000001140c */
[----:B------:R-:W-:Y:S02]  /*07a0*/  ISETP.NE.AND.EX P2, PT, RZ, c[0x0][0x17c], PT, P0 ;  /* 0x00005f00ff007a0c */ /* 0x000fe40003f45300 */
        /* <DEDUP_REMOVED lines=23> */
.L_x_13274:
[----:B0-----:R-:W-:Y:S02]  /*0920*/  IMAD.MOV.U32 R16, RZ, RZ, R8 ;  /* 0x000000ffff107224 */ /* 0x001fe400078e0008 */
.L_x_13275:
[----:B------:R-:W-:Y:S05]  /*0930*/  BSYNC B1 ;  /* 0x0000000000017941 */ /* 0x000fea0003800000 */
.L_x_13273:
        /* <DEDUP_REMOVED lines=16> */
.L_x_13279:
[----:B------:R-:W-:Y:S05]  /*0a40*/  BSYNC B2 ;  /* 0x0000000000027941 */ /* 0x000fea0003800000 */
.L_x_13278:
        /* <DEDUP_REMOVED lines=43> */
.L_x_13277:
[----:B------:R-:W-:Y:S05]  /*0d00*/  BSYNC B1 ;  /* 0x0000000000017941 */ /* 0x000fea0003800000 */
.L_x_13276:
        /* <DEDUP_REMOVED lines=14> */
.L_x_13280:
        /* <DEDUP_REMOVED lines=12> */
.L_x_13283:
[----:B------:R-:W-:Y:S02]  /*0eb0*/  IMAD.MOV.U32 R12, RZ, RZ, R8 ;  /* 0x000000ffff0c7224 */ /* 0x000fe400078e0008 */
.L_x_13284:
[----:B------:R-:W-:Y:S05]  /*0ec0*/  BSYNC B1 ;  /* 0x0000000000017941 */ /* 0x000fea0003800000 */
.L_x_13282:
        /* <DEDUP_REMOVED lines=16> */
.L_x_13288:
[----:B------:R-:W-:Y:S05]  /*0fd0*/  BSYNC B2 ;  /* 0x0000000000027941 */ /* 0x000fea0003800000 */
.L_x_13287:
        /* <DEDUP_REMOVED lines=43> */
.L_x_13286:
[----:B------:R-:W-:Y:S05]  /*1290*/  BSYNC B1 ;  /* 0x0000000000017941 */ /* 0x000fea0003800000 */
.L_x_13285:
        /* <DEDUP_REMOVED lines=8> */
.L_x_13281:
        /* <DEDUP_REMOVED lines=12> */
.L_x_13290:
[----:B------:R-:W-:Y:S02]  /*13e0*/  IMAD.MOV.U32 R12, RZ, RZ, R8 ;  /* 0x000000ffff0c7224 */ /* 0x000fe400078e0008 */
.L_x_13291:
[----:B------:R-:W-:Y:S05]  /*13f0*/  BSYNC B1 ;  /* 0x0000000000017941 */ /* 0x000fea0003800000 */
.L_x_13289:
        /* <DEDUP_REMOVED lines=16> */
.L_x_13295:
[----:B------:R-:W-:Y:S05]  /*1500*/  BSYNC B2 ;  /* 0x0000000000027941 */ /* 0x000fea0003800000 */
.L_x_13294:
        /* <DEDUP_REMOVED lines=43> */
.L_x_13293:
[----:B------:R-:W-:Y:S05]  /*17c0*/  BSYNC B1 ;  /* 0x0000000000017941 */ /* 0x000fea0003800000 */
.L_x_13292:
        /* <DEDUP_REMOVED lines=11> */
.L_x_13296:
        /* <DEDUP_REMOVED lines=12> */
.L_x_13299:
[----:B------:R-:W-:Y:S02]  /*1940*/  IMAD.MOV.U32 R12, RZ, RZ, R8 ;  /* 0x000000ffff0c7224 */ /* 0x000fe400078e0008 */
.L_x_13300:
[----:B------:R-:W-:Y:S05]  /*1950*/  BSYNC B1 ;  /* 0x0000000000017941 */ /* 0x000fea0003800000 */
.L_x_13298:
        /* <DEDUP_REMOVED lines=16> */
.L_x_13304:
[----:B------:R-:W-:Y:S05]  /*1a60*/  BSYNC B2 ;  /* 0x0000000000027941 */ /* 0x000fea0003800000 */
.L_x_13303:
        /* <DEDUP_REMOVED lines=43> */
.L_x_13302:
[----:B------:R-:W-:Y:S05]  /*1d20*/  BSYNC B1 ;  /* 0x0000000000017941 */ /* 0x000fea0003800000 */
.L_x_13301:
        /* <DEDUP_REMOVED lines=8> */
.L_x_13297:
        /* <DEDUP_REMOVED lines=12> */
.L_x_13306:
[----:B------:R-:W-:Y:S02]  /*1e70*/  IMAD.MOV.U32 R12, RZ, RZ, R8 ;  /* 0x000000ffff0c7224 */ /* 0x000fe400078e0008 */
.L_x_13307:
[----:B------:R-:W-:Y:S05]  /*1e80*/  BSYNC B1 ;  /* 0x0000000000017941 */ /* 0x000fea0003800000 */
.L_x_13305:
        /* <DEDUP_REMOVED lines=16> */
.L_x_13311:
[----:B------:R-:W-:Y:S05]  /*1f90*/  BSYNC B2 ;  /* 0x0000000000027941 */ /* 0x000fea0003800000 */
.L_x_13310:
        /* <DEDUP_REMOVED lines=43> */
.L_x_13309:
[----:B------:R-:W-:Y:S05]  /*2250*/  BSYNC B1 ;  /* 0x0000000000017941 */ /* 0x000fea0003800000 */
.L_x_13308:
        /* <DEDUP_REMOVED lines=11> */
.L_x_13312:
        /* <DEDUP_REMOVED lines=12> */
.L_x_13315:
[----:B------:R-:W-:Y:S02]  /*23d0*/  IMAD.MOV.U32 R12, RZ, RZ, R8 ;  /* 0x000000ffff0c7224 */ /* 0x000fe400078e0008 */
.L_x_13316:
[----:B------:R-:W-:Y:S05]  /*23e0*/  BSYNC B1 ;  /* 0x0000000000017941 */ /* 0x000fea0003800000 */
.L_x_13314:
        /* <DEDUP_REMOVED lines=16> */
.L_x_13320:
[----:B------:R-:W-:Y:S05]  /*24f0*/  BSYNC B2 ;  /* 0x0000000000027941 */ /* 0x000fea0003800000 */
.L_x_13319:
        /* <DEDUP_REMOVED lines=43> */
.L_x_13318:
[----:B------:R-:W-:Y:S05]  /*27b0*/  BSYNC B1 ;  /* 0x0000000000017941 */ /* 0x000fea0003800000 */
.L_x_13317:
        /* <DEDUP_REMOVED lines=8> */
.L_x_13313:
        /* <DEDUP_REMOVED lines=12> */
.L_x_13322:
[----:B------:R-:W-:Y:S02]  /*2900*/  IMAD.MOV.U32 R12, RZ, RZ, R8 ;  /* 0x000000ffff0c7224 */ /* 0x000fe400078e0008 */
.L_x_13323:
[----:B------:R-:W-:Y:S05]  /*2910*/  BSYNC B1 ;  /* 0x0000000000017941 */ /* 0x000fea0003800000 */
.L_x_13321:
        /* <DEDUP_REMOVED lines=16> */
.L_x_13327:
[----:B------:R-:W-:Y:S05]  /*2a20*/  BSYNC B2 ;  /* 0x0000000000027941 */ /* 0x000fea0003800000 */
.L_x_13326:
        /* <DEDUP_REMOVED lines=43> */
.L_x_13325:
[----:B------:R-:W-:Y:S05]  /*2ce0*/  BSYNC B1 ;  /* 0x0000000000017941 */ /* 0x000fea0003800000 */
.L_x_13324:
        /* <DEDUP_REMOVED lines=11> */
.L_x_13328:
        /* <DEDUP_REMOVED lines=12> */
.L_x_13331:
[----:B------:R-:W-:Y:S02]  /*2e60*/  IMAD.MOV.U32 R12, RZ, RZ, R8 ;  /* 0x000000ffff0c7224 */ /* 0x000fe400078e0008 */
.L_x_13332:
[----:B------:R-:W-:Y:S05]  /*2e70*/  BSYNC B1 ;  /* 0x0000000000017941 */ /* 0x000fea0003800000 */
.L_x_13330:
        /* <DEDUP_REMOVED lines=18> */
.L_x_13336:
[----:B------:R-:W-:Y:S05]  /*2fa0*/  BSYNC B2 ;  /* 0x0000000000027941 */ /* 0x000fea0003800000 */
.L_x_13335:
        /* <DEDUP_REMOVED lines=43> */
.L_x_13334:
[----:B------:R-:W-:Y:S05]  /*3260*/  BSYNC B1 ;  /* 0x0000000000017941 */ /* 0x000fea0003800000 */
.L_x_13333:
        /* <DEDUP_REMOVED lines=8> */
.L_x_13329:
        /* <DEDUP_REMOVED lines=27> */
.L_x_13337:
        /* <DEDUP_REMOVED lines=15> */
.L_x_13339:
[----:B-1----:R-:W-:Y:S02]  /*3590*/  IMAD.MOV.U32 R66, RZ, RZ, R8 ;  /* 0x000000ffff427224 */ /* 0x002fe400078e0008 */
.L_x_13340:
[----:B------:R-:W-:Y:S05]  /*35a0*/  BSYNC B1 ;  /* 0x0000000000017941 */ /* 0x000fea0003800000 */
.L_x_13338:
        /* <DEDUP_REMOVED lines=16> */
.L_x_13344:
[----:B------:R-:W-:Y:S05]  /*36b0*/  BSYNC B2 ;  /* 0x0000000000027941 */ /* 0x000fea0003800000 */
.L_x_13343:
        /* <DEDUP_REMOVED lines=43> */
.L_x_13342:
[----:B------:R-:W-:Y:S05]  /*3970*/  BSYNC B1 ;  /* 0x0000000000017941 */ /* 0x000fea0003800000 */
.L_x_13341:
        /* <DEDUP_REMOVED lines=11> */
.L_x_13345:
        /* <DEDUP_REMOVED lines=12> */
.L_x_13348:
[----:B------:R-:W-:Y:S02]  /*3af0*/  MOV R12, R8 ;  /* 0x00000008000c7202 */ /* 0x000fe40000000f00 */
.L_x_13349:
[----:B------:R-:W-:Y:S05]  /*3b00*/  BSYNC B1 ;  /* 0x0000000000017941 */ /* 0x000fea0003800000 */
.L_x_13347:
        /* <DEDUP_REMOVED lines=16> */
.L_x_13353:
[----:B------:R-:W-:Y:S05]  /*3c10*/  BSYNC B2 ;  /* 0x0000000000027941 */ /* 0x000fea0003800000 */
.L_x_13352:
        /* <DEDUP_REMOVED lines=43> */
.L_x_13351:
[----:B------:R-:W-:Y:S05]  /*3ed0*/  BSYNC B1 ;  /* 0x0000000000017941 */ /* 0x000fea0003800000 */
.L_x_13350:
        /* <DEDUP_REMOVED lines=8> */
.L_x_13346:
        /* <DEDUP_REMOVED lines=12> */
.L_x_13355:
[----:B------:R-:W-:Y:S02]  /*4020*/  IMAD.MOV.U32 R12, RZ, RZ, R8 ;  /* 0x000000ffff0c7224 */ /* 0x000fe400078e0008 */
.L_x_13356:
[----:B------:R-:W-:Y:S05]  /*4030*/  BSYNC B1 ;  /* 0x0000000000017941 */ /* 0x000fea0003800000 */
.L_x_13354:
        /* <DEDUP_REMOVED lines=16> */
.L_x_13360:
[----:B------:R-:W-:Y:S05]  /*4140*/  BSYNC B2 ;  /* 0x0000000000027941 */ /* 0x000fea0003800000 */
.L_x_13359:
        /* <DEDUP_REMOVED lines=43> */
.L_x_13358:
[----:B------:R-:W-:Y:S05]  /*4400*/  BSYNC B1 ;  /* 0x0000000000017941 */ /* 0x000fea0003800000 */
.L_x_13357:
        /* <DEDUP_REMOVED lines=11> */
.L_x_13361:
        /* <DEDUP_REMOVED lines=12> */
.L_x_13364:
[----:B------:R-:W-:Y:S02]  /*4580*/  MOV R12, R8 ;  /* 0x00000008000c7202 */ /* 0x000fe40000000f00 */
.L_x_13365:
[----:B------:R-:W-:Y:S05]  /*4590*/  BSYNC B1 ;  /* 0x0000000000017941 */ /* 0x000fea0003800000 */
.L_x_13363:
        /* <DEDUP_REMOVED lines=16> */
.L_x_13369:
[----:B------:R-:W-:Y:S05]  /*46a0*/  BSYNC B2 ;  /* 0x0000000000027941 */ /* 0x000fea0003800000 */
.L_x_13368:
        /* <DEDUP_REMOVED lines=43> */
.L_x_13367:
[----:B------:R-:W-:Y:S05]  /*4960*/  BSYNC B1 ;  /* 0x0000000000017941 */ /* 0x000fea0003800000 */
.L_x_13366:
        /* <DEDUP_REMOVED lines=8> */
.L_x_13362:
        /* <DEDUP_REMOVED lines=12> */
.L_x_13371:
[----:B------:R-:W-:Y:S02]  /*4ab0*/  IMAD.MOV.U32 R66, RZ, RZ, R8 ;  /* 0x000000ffff427224 */ /* 0x000fe400078e0008 */
.L_x_13372:
[----:B------:R-:W-:Y:S05]  /*4ac0*/  BSYNC B1 ;  /* 0x0000000000017941 */ /* 0x000fea0003800000 */
.L_x_13370:
        /* <DEDUP_REMOVED lines=16> */
.L_x_13376:
[----:B------:R-:W-:Y:S05]  /*4bd0*/  BSYNC B2 ;  /* 0x0000000000027941 */ /* 0x000fea0003800000 */
.L_x_13375:
        /* <DEDUP_REMOVED lines=43> */
.L_x_13374:
[----:B------:R-:W-:Y:S05]  /*4e90*/  BSYNC B1 ;  /* 0x0000000000017941 */ /* 0x000fea0003800000 */
.L_x_13373:
        /* <DEDUP_REMOVED lines=11> */
.L_x_13377:
        /* <DEDUP_REMOVED lines=12> */
.L_x_13380:
[----:B------:R-:W-:Y:S02]  /*5010*/  MOV R14, R8 ;  /* 0x00000008000e7202 */ /* 0x000fe40000000f00 */
.L_x_13381:
[----:B------:R-:W-:Y:S05]  /*5020*/  BSYNC B1 ;  /* 0x0000000000017941 */ /* 0x000fea0003800000 */
.L_x_13379:
        /* <DEDUP_REMOVED lines=16> */
.L_x_13385:
[----:B------:R-:W-:Y:S05]  /*5130*/  BSYNC B2 ;  /* 0x0000000000027941 */ /* 0x000fea0003800000 */
.L_x_13384:
        /* <DEDUP_REMOVED lines=42> */
[----:B------:R-:W-:Y:S02]  /*53e0*/  MOV R6, R64 ;  /* 0x0000004000067202 */ /* 0x000fe40000000f00 */
.L_x_13383:
[----:B------:R-:W-:Y:S05]  /*53f0*/  BSYNC B1 ;  /* 0x0000000000017941 */ /* 0x000fea0003800000 */
.L_x_13382:
        /* <DEDUP_REMOVED lines=8> */
.L_x_13378:
        /* <DEDUP_REMOVED lines=12> */
.L_x_13387:
[----:B------:R-:W-:Y:S02]  /*5540*/  IMAD.MOV.U32 R14, RZ, RZ, R8 ;  /* 0x000000ffff0e7224 */ /* 0x000fe400078e0008 */
.L_x_13388:
[----:B------:R-:W-:Y:S05]  /*5550*/  BSYNC B1 ;  /* 0x0000000000017941 */ /* 0x000fea0003800000 */
.L_x_13386:
        /* <DEDUP_REMOVED lines=16> */
.L_x_13392:
[----:B------:R-:W-:Y:S05]  /*5660*/  BSYNC B2 ;  /* 0x0000000000027941 */ /* 0x000fea0003800000 */
.L_x_13391:
        /* <DEDUP_REMOVED lines=43> */
.L_x_13390:
[----:B------:R-:W-:Y:S05]  /*5920*/  BSYNC B1 ;  /* 0x0000000000017941 */ /* 0x000fea0003800000 */
.L_x_13389:
        /* <DEDUP_REMOVED lines=11> */
.L_x_13393:
        /* <DEDUP_REMOVED lines=12> */
.L_x_13396:
[----:B------:R-:W-:Y:S02]  /*5aa0*/  MOV R12, R8 ;  /* 0x00000008000c7202 */ /* 0x000fe40000000f00 */
.L_x_13397:
[----:B------:R-:W-:Y:S05]  /*5ab0*/  BSYNC B1 ;  /* 0x0000000000017941 */ /* 0x000fea0003800000 */
.L_x_13395:
        /* <DEDUP_REMOVED lines=18> */
.L_x_13401:
[----:B------:R-:W-:Y:S05]  /*5be0*/  BSYNC B2 ;  /* 0x0000000000027941 */ /* 0x000fea0003800000 */
.L_x_13400:
        /* <DEDUP_REMOVED lines=43> */
.L_x_13399:
[----:B------:R-:W-:Y:S05]  /*5ea0*/  BSYNC B1 ;  /* 0x0000000000017941 */ /* 0x000fea0003800000 */
.L_x_13398:
        /* <DEDUP_REMOVED lines=8> */
.L_x_13394:
        /* <DEDUP_REMOVED lines=26> */
.L_x_13402:
        /* <DEDUP_REMOVED lines=15> */
.L_x_13404:
[----:B-1----:R-:W-:Y:S02]  /*61c0*/  IMAD.MOV.U32 R70, RZ, RZ, R8 ;  /* 0x000000ffff467224 */ /* 0x002fe400078e0008 */
.L_x_13405:
[----:B------:R-:W-:Y:S05]  /*61d0*/  BSYNC B1 ;  /* 0x0000000000017941 */ /* 0x000fea0003800000 */
.L_x_13403:
        /* <DEDUP_REMOVED lines=16> */
.L_x_13409:
[----:B------:R-:W-:Y:S05]  /*62e0*/  BSYNC B2 ;  /* 0x0000000000027941 */ /* 0x000fea0003800000 */
.L_x_13408:
        /* <DEDUP_REMOVED lines=43> */
.L_x_13407:
[----:B------:R-:W-:Y:S05]  /*65a0*/  BSYNC B1 ;  /* 0x0000000000017941 */ /* 0x000fea0003800000 */
.L_x_13406:
        /* <DEDUP_REMOVED lines=11> */
.L_x_13410:
        /* <DEDUP_REMOVED lines=12> */
.L_x_13413:
[----:B------:R-:W-:Y:S02]  /*6720*/  IMAD.MOV.U32 R70, RZ, RZ, R8 ;  /* 0x000000ffff467224 */ /* 0x000fe400078e0008 */
.L_x_13414:
[----:B------:R-:W-:Y:S05]  /*6730*/  BSYNC B1 ;  /* 0x0000000000017941 */ /* 0x000fea0003800000 */
.L_x_13412:
        /* <DEDUP_REMOVED lines=16> */
.L_x_13418:
[----:B------:R-:W-:Y:S05]  /*6840*/  BSYNC B2 ;  /* 0x0000000000027941 */ /* 0x000fea0003800000 */
.L_x_13417:
        /* <DEDUP_REMOVED lines=43> */
.L_x_13416:
[----:B------:R-:W-:Y:S05]  /*6b00*/  BSYNC B1 ;  /* 0x0000000000017941 */ /* 0x000fea0003800000 */
.L_x_13415:
        /* <DEDUP_REMOVED lines=8> */
.L_x_13411:
        /* <DEDUP_REMOVED lines=12> */
.L_x_13420:
[----:B------:R-:W-:Y:S02]  /*6c50*/  IMAD.MOV.U32 R70, RZ, RZ, R8 ;  /* 0x000000ffff467224 */ /* 0x000fe400078e0008 */
.L_x_13421:
[----:B------:R-:W-:Y:S05]  /*6c60*/  BSYNC B1 ;  /* 0x0000000000017941 */ /* 0x000fea0003800000 */
.L_x_13419:
        /* <DEDUP_REMOVED lines=16> */
.L_x_13425:
[----:B------:R-:W-:Y:S05]  /*6d70*/  BSYNC B2 ;  /* 0x0000000000027941 */ /* 0x000fea0003800000 */
.L_x_13424:
        /* <DEDUP_REMOVED lines=43> */
.L_x_13423:
[----:B------:R-:W-:Y:S05]  /*7030*/  BSYNC B1 ;  /* 0x0000000000017941 */ /* 0x000fea0003800000 */
.L_x_13422:
        /* <DEDUP_REMOVED lines=11> */
.L_x_13426:
        /* <DEDUP_REMOVED lines=12> */
.L_x_13429:
[----:B------:R-:W-:Y:S02]  /*71b0*/  IMAD.MOV.U32 R70, RZ, RZ, R8 ;  /* 0x000000ffff467224 */ /* 0x000fe400078e0008 */
.L_x_13430:
[----:B------:R-:W-:Y:S05]  /*71c0*/  BSYNC B1 ;  /* 0x0000000000017941 */ /* 0x000fea0003800000 */
.L_x_13428:
        /* <DEDUP_REMOVED lines=16> */
.L_x_13434:
[----:B------:R-:W-:Y:S05]  /*72d0*/  BSYNC B2 ;  /* 0x0000000000027941 */ /* 0x000fea0003800000 */
.L_x_13433:
        /* <DEDUP_REMOVED lines=44> */
.L_x_13432:
[----:B------:R-:W-:Y:S05]  /*75a0*/  BSYNC B1 ;  /* 0x0000000000017941 */ /* 0x000fea0003800000 */
.L_x_13431:
        /* <DEDUP_REMOVED lines=8> */
.L_x_13427:
        /* <DEDUP_REMOVED lines=12> */
.L_x_13436:
[----:B------:R-:W-:Y:S02]  /*76f0*/  IMAD.MOV.U32 R70, RZ, RZ, R8 ;  /* 0x000000ffff467224 */ /* 0x000fe400078e0008 */
.L_x_13437:
[----:B------:R-:W-:Y:S05]  /*7700*/  BSYNC B1 ;  /* 0x0000000000017941 */ /* 0x000fea0003800000 */
.L_x_13435:
        /* <DEDUP_REMOVED lines=16> */
.L_x_13441:
[----:B------:R-:W-:Y:S05]  /*7810*/  BSYNC B2 ;  /* 0x0000000000027941 */ /* 0x000fea0003800000 */
.L_x_13440:
        /* <DEDUP_REMOVED lines=43> */
.L_x_13439:
[----:B------:R-:W-:Y:S05]  /*7ad0*/  BSYNC B1 ;  /* 0x0000000000017941 */ /* 0x000fea0003800000 */
.L_x_13438:
        /* <DEDUP_REMOVED lines=11> */
.L_x_13442:
        /* <DEDUP_REMOVED lines=12> */
.L_x_13445:
[----:B------:R-:W-:Y:S02]  /*7c50*/  IMAD.MOV.U32 R70, RZ, RZ, R8 ;  /* 0x000000ffff467224 */ /* 0x000fe400078e0008 */
.L_x_13446:
[----:B------:R-:W-:Y:S05]  /*7c60*/  BSYNC B1 ;  /* 0x0000000000017941 */ /* 0x000fea0003800000 */
.L_x_13444:
        /* <DEDUP_REMOVED lines=16> */
.L_x_13450:
[----:B------:R-:W-:Y:S05]  /*7d70*/  BSYNC B2 ;  /* 0x0000000000027941 */ /* 0x000fea0003800000 */
.L_x_13449:
        /* <DEDUP_REMOVED lines=43> */
.L_x_13448:
[----:B------:R-:W-:Y:S05]  /*8030*/  BSYNC B1 ;  /* 0x0000000000017941 */ /* 0x000fea0003800000 */
.L_x_13447:
        /* <DEDUP_REMOVED lines=8> */
.L_x_13443:
        /* <DEDUP_REMOVED lines=12> */
.L_x_13452:
[----:B------:R-:W-:Y:S02]  /*8180*/  IMAD.MOV.U32 R70, RZ, RZ, R8 ;  /* 0x000000ffff467224 */ /* 0x000fe400078e0008 */
.L_x_13453:
[----:B------:R-:W-:Y:S05]  /*8190*/  BSYNC B1 ;  /* 0x0000000000017941 */ /* 0x000fea0003800000 */
.L_x_13451:
        /* <DEDUP_REMOVED lines=16> */
.L_x_13457:
[----:B------:R-:W-:Y:S05]  /*82a0*/  BSYNC B2 ;  /* 0x0000000000027941 */ /* 0x000fea0003800000 */
.L_x_13456:
        /* <DEDUP_REMOVED lines=43> */
.L_x_13455:
[----:B------:R-:W-:Y:S05]  /*8560*/  BSYNC B1 ;  /* 0x0000000000017941 */ /* 0x000fea0003800000 */
.L_x_13454:
        /* <DEDUP_REMOVED lines=11> */
.L_x_13458:
        /* <DEDUP_REMOVED lines=12> */
.L_x_13461:
[----:B------:R-:W-:Y:S02]  /*86e0*/  IMAD.MOV.U32 R70, RZ, RZ, R8 ;  /* 0x000000ffff467224 */ /* 0x000fe400078e0008 */
.L_x_13462:
[----:B------:R-:W-:Y:S05]  /*86f0*/  BSYNC B1 ;  /* 0x0000000000017941 */ /* 0x000fea0003800000 */
.L_x_13460:
        /* <DEDUP_REMOVED lines=18> */
.L_x_13466:
[----:B------:R-:W-:Y:S05]  /*8820*/  BSYNC B2 ;  /* 0x0000000000027941 */ /* 0x000fea0003800000 */
.L_x_13465:
        /* <DEDUP_REMOVED lines=44> */
.L_x_13464:
[----:B------:R-:W-:Y:S05]  /*8af0*/  BSYNC B1 ;  /* 0x0000000000017941 */ /* 0x000fea0003800000 */
.L_x_13463:
        /* <DEDUP_REMOVED lines=8> */
.L_x_13459:
        /* <DEDUP_REMOVED lines=26> */
.L_x_13467:
        /* <DEDUP_REMOVED lines=15> */
.L_x_13469:
[----:B-1----:R-:W-:Y:S02]  /*8e10*/  IMAD.MOV.U32 R70, RZ, RZ, R8 ;  /* 0x000000ffff467224 */ /* 0x002fe400078e0008 */
.L_x_13470:
[----:B------:R-:W-:Y:S05]  /*8e20*/  BSYNC B1 ;  /* 0x0000000000017941 */ /* 0x000fea0003800000 */
.L_x_13468:
        /* <DEDUP_REMOVED lines=16> */
.L_x_13474:
[----:B------:R-:W-:Y:S05]  /*8f30*/  BSYNC B2 ;  /* 0x0000000000027941 */ /* 0x000fea0003800000 */
.L_x_13473:
        /* <DEDUP_REMOVED lines=43> */
.L_x_13472:
[----:B------:R-:W-:Y:S05]  /*91f0*/  BSYNC B1 ;  /* 0x0000000000017941 */ /* 0x000fea0003800000 */
.L_x_13471:
        /* <DEDUP_REMOVED lines=11> */
.L_x_13475:
        /* <DEDUP_REMOVED lines=12> */
.L_x_13478:
[----:B------:R-:W-:Y:S02]  /*9370*/  MOV R70, R8 ;  /* 0x0000000800467202 */ /* 0x000fe40000000f00 */
.L_x_13479:
[----:B------:R-:W-:Y:S05]  /*9380*/  BSYNC B1 ;  /* 0x0000000000017941 */ /* 0x000fea0003800000 */
.L_x_13477:
        /* <DEDUP_REMOVED lines=16> */
.L_x_13483:
[----:B------:R-:W-:Y:S05]  /*9490*/  BSYNC B2 ;  /* 0x0000000000027941 */ /* 0x000fea0003800000 */
.L_x_13482:
        /* <DEDUP_REMOVED lines=43> */
.L_x_13481:
[----:B------:R-:W-:Y:S05]  /*9750*/  BSYNC B1 ;  /* 0x0000000000017941 */ /* 0x000fea0003800000 */
.L_x_13480:
        /* <DEDUP_REMOVED lines=8> */
.L_x_13476:
        /* <DEDUP_REMOVED lines=12> */
.L_x_13485:
[----:B------:R-:W-:Y:S02]  /*98a0*/  IMAD.MOV.U32 R70, RZ, RZ, R8 ;  /* 0x000000ffff467224 */ /* 0x000fe400078e0008 */
.L_x_13486:
[----:B------:R-:W-:Y:S05]  /*98b0*/  BSYNC B1 ;  /* 0x0000000000017941 */ /* 0x000fea0003800000 */
.L_x_13484:
        /* <DEDUP_REMOVED lines=16> */
.L_x_13490:
[----:B------:R-:W-:Y:S05]  /*99c0*/  BSYNC B2 ;  /* 0x0000000000027941 */ /* 0x000fea0003800000 */
.L_x_13489:
        /* <DEDUP_REMOVED lines=43> */
.L_x_13488:
[----:B------:R-:W-:Y:S05]  /*9c80*/  BSYNC B1 ;  /* 0x0000000000017941 */ /* 0x000fea0003800000 */
.L_x_13487:
        /* <DEDUP_REMOVED lines=11> */
.L_x_13491:
        /* <DEDUP_REMOVED lines=12> */
.L_x_13494:
[----:B------:R-:W-:Y:S02]  /*9e00*/  MOV R70, R8 ;  /* 0x0000000800467202 */ /* 0x000fe40000000f00 */
.L_x_13495:
[----:B------:R-:W-:Y:S05]  /*9e10*/  BSYNC B1 ;  /* 0x0000000000017941 */ /* 0x000fea0003800000 */
.L_x_13493:
        /* <DEDUP_REMOVED lines=16> */
.L_x_13499:
[----:B------:R-:W-:Y:S05]  /*9f20*/  BSYNC B2 ;  /* 0x0000000000027941 */ /* 0x000fea0003800000 */
.L_x_13498:
        /* <DEDUP_REMOVED lines=43> */
.L_x_13497:
[----:B------:R-:W-:Y:S05]  /*a1e0*/  BSYNC B1 ;  /* 0x0000000000017941 */ /* 0x000fea0003800000 */
.L_x_13496:
        /* <DEDUP_REMOVED lines=8> */
.L_x_13492:
        /* <DEDUP_REMOVED lines=12> */
.L_x_13501:
[----:B------:R-:W-:Y:S02]  /*a330*/  IMAD.MOV.U32 R70, RZ, RZ, R8 ;  /* 0x000000ffff467224 */ /* 0x000fe400078e0008 */
.L_x_13502:
[----:B------:R-:W-:Y:S05]  /*a340*/  BSYNC B1 ;  /* 0x0000000000017941 */ /* 0x000fea0003800000 */
.L_x_13500:
        /* <DEDUP_REMOVED lines=16> */
.L_x_13506:
[----:B------:R-:W-:Y:S05]  /*a450*/  BSYNC B2 ;  /* 0x0000000000027941 */ /* 0x000fea0003800000 */
.L_x_13505:
        /* <DEDUP_REMOVED lines=43> */
.L_x_13504:
[----:B------:R-:W-:Y:S05]  /*a710*/  BSYNC B1 ;  /* 0x0000000000017941 */ /* 0x000fea0003800000 */
.L_x_13503:
        /* <DEDUP_REMOVED lines=11> */
.L_x_13507:
        /* <DEDUP_REMOVED lines=12> */
.L_x_13510:
[----:B------:R-:W-:Y:S02]  /*a890*/  MOV R70, R8 ;  /* 0x0000000800467202 */ /* 0x000fe40000000f00 */
.L_x_13511:
[----:B------:R-:W-:Y:S05]  /*a8a0*/  BSYNC B1 ;  /* 0x0000000000017941 */ /* 0x000fea0003800000 */
.L_x_13509:
        /* <DEDUP_REMOVED lines=16> */
.L_x_13515:
[----:B------:R-:W-:Y:S05]  /*a9b0*/  BSYNC B2 ;  /* 0x0000000000027941 */ /* 0x000fea0003800000 */
.L_x_13514:
        /* <DEDUP_REMOVED lines=43> */
.L_x_13513:
[----:B------:R-:W-:Y:S05]  /*ac70*/  BSYNC B1 ;  /* 0x0000000000017941 */ /* 0x000fea0003800000 */
.L_x_13512:
        /* <DEDUP_REMOVED lines=8> */
.L_x_13508:
        /* <DEDUP_REMOVED lines=12> */
.L_x_13517:
[----:B------:R-:W-:Y:S02]  /*adc0*/  IMAD.MOV.U32 R70, RZ, RZ, R8 ;  /* 0x000000ffff467224 */ /* 0x000fe400078e0008 */
.L_x_13518:
[----:B------:R-:W-:Y:S05]  /*add0*/  BSYNC B1 ;  /* 0x0000000000017941 */ /* 0x000fea0003800000 */
.L_x_13516:
        /* <DEDUP_REMOVED lines=16> */
.L_x_13522:
[----:B------:R-:W-:Y:S05]  /*aee0*/  BSYNC B2 ;  /* 0x0000000000027941 */ /* 0x000fea0003800000 */
.L_x_13521:
        /* <DEDUP_REMOVED lines=43> */
.L_x_13520:
[----:B------:R-:W-:Y:S05]  /*b1a0*/  BSYNC B1 ;  /* 0x0000000000017941 */ /* 0x000fea0003800000 */
.L_x_13519:
        /* <DEDUP_REMOVED lines=11> */
.L_x_13523:
        /* <DEDUP_REMOVED lines=12> */
.L_x_13526:
[----:B------:R-:W-:Y:S02]  /*b320*/  MOV R77, R8 ;  /* 0x00000008004d7202 */ /* 0x000fe40000000f00 */
.L_x_13527:
[----:B------:R-:W-:Y:S05]  /*b330*/  BSYNC B1 ;  /* 0x0000000000017941 */ /* 0x000fea0003800000 */
.L_x_13525:
        /* <DEDUP_REMOVED lines=16> */
.L_x_13531:
[----:B------:R-:W-:Y:S05]  /*b440*/  BSYNC B2 ;  /* 0x0000000000027941 */ /* 0x000fea0003800000 */
.L_x_13530:
        /* <DEDUP_REMOVED lines=43> */
.L_x_13529:
[----:B------:R-:W-:Y:S05]  /*b700*/  BSYNC B1 ;  /* 0x0000000000017941 */ /* 0x000fea0003800000 */
.L_x_13528:
        /* <DEDUP_REMOVED lines=8> */
.L_x_13524:
        /* <DEDUP_REMOVED lines=32> */
[----:B------:R-:W-:-:S04]  /*b990*/  LOP3.LUT R75, R75, 0xff0000, RZ, 0xc0, !PT ;  /* 0x00ff00004b4b7812 */ /* 0x000fc800078ec0ff */
[----:B------:R-:W-:Y:S02]  /*b9a0*/  LEA R74, R74, R75, 0x18 ;  /* 0x0000004b4a4a7211 */ /* 0x000fe400078ec0ff */
[----:B------:R-:W-:-:S03]  /*b9b0*/  LOP3.LUT R75, R4, 0xff, RZ, 0xc0, !PT ;  /* 0x000000ff044b7812 */ /* 0x000fc600078ec0ff */
[----:B------:R-:W-:-:S04]  /*b9c0*/  IMAD R74, R77, 0x100, R74 ;  /* 0x000001004d4a7824 */ /* 0x000fc800078e024a */
[----:B------:R-:W-:-:S05]  /*b9d0*/  IMAD.IADD R75, R74, 0x1, R75 ;  /* 0x000000014a4b7824 */ /* 0x000fca00078e024b */
[----:B------:R0:W-:Y:S02]  /*b9e0*/  STG.E [R82.64], R75 ;  /* 0x0000004b52007986 */ /* 0x0001e4000c101906 */
.L_x_13532:
[----:B0-----:R-:W-:Y:S01]  /*b9f0*/  FADD.FTZ R78, R72, R67 ;  /* 0x00000043484e7221 */ /* 0x001fe20000010000 */
[----:B------:R-:W-:Y:S05]  /*ba00*/  BRA.DIV ~URZ, `(.L_x_13533) ;  /* 0x000008627f007947 */ /* 0x000fea000b800000 */
[----:B------:R0:W1:Y:S02]  /*ba10*/  SHFL.BFLY PT, R72, R78, 0x1, 0x1f ;  /* 0x0c201f004e487f89 */ /* 0x00006400000e0000 */
.L_x_13537:
        /* <DEDUP_REMOVED lines=52> */
.L_x_13538:
[----:B01----:R-:W-:Y:S01]  /*bd60*/  FADD.FTZ R78, R79, R78 ;  /* 0x0000004e4f4e7221 */ /* 0x003fe20000010000 */
[----:B------:R-:W-:Y:S01]  /*bd70*/  ISETP.NE.AND P0, PT, RZ, UR8, PT ;  /* 0x00000008ff007c0c */ /* 0x000fe2000bf05270 */
[----:B------:R-:W-:Y:S01]  /*bd80*/  IMAD.MOV.U32 R75, RZ, RZ, c[0x0][0x1e0] ;  /* 0x00007800ff4b7624 */ /* 0x000fe200078e00ff */
[----:B------:R-:W-:Y:S01]  /*bd90*/  HFMA2.MMA R72, -RZ, RZ, 0, 2.384185791015625e-07 ;  /* 0x00000004ff487435 */ /* 0x000fe200000001ff */
[----:B------:R-:W-:Y:S02]  /*bda0*/  FMUL.FTZ R74, R87, R87 ;  /* 0x00000057574a7220 */ /* 0x000fe40000410000 */
[----:B------:R-:W-:-:S03]  /*bdb0*/  FFMA.FTZ R75, R78, R75, c[0x0][0x228] ;  /* 0x00008a004e4b7623 */ /* 0x000fc6000001004b */
[----:B------:R-:W-:Y:S02]  /*bdc0*/  FSEL R78, R74, RZ, P0 ;  /* 0x000000ff4a4e7208 */ /* 0x000fe40000000000 */
[----:B------:R-:W-:Y:S02]  /*bdd0*/  FSEL R74, R87, RZ, !P0 ;  /* 0x000000ff574a7208 */ /* 0x000fe40004000000 */
        /* <DEDUP_REMOVED lines=9> */
[C---:B0-----:R-:W-:Y:S01]  /*be70*/  FADD.FTZ R87, -R74.reuse, R14 ;  /* 0x0000000e4a577221 */ /* 0x041fe20000010100 */
[----:B------:R-:W-:Y:S01]  /*be80*/  LEA R76, P0, R71, c[0x0][0x208], 0x4 ;  /* 0x00008200474c7a11 */ /* 0x000fe200078020ff */
[----:B------:R-:W-:Y:S01]  /*be90*/  @!P1 IMAD.WIDE R14, R69, R72, c[0x0][0x1a8] ;  /* 0x00006a00450e9625 */ /* 0x000fe200078e0248 */
[C---:B-1----:R-:W-:Y:S02]  /*bea0*/  IADD3 R78, R71.reuse, 0x20, RZ ;  /* 0x00000020474e7810 */ /* 0x042fe40007ffe0ff */
[----:B------:R-:W-:Y:S01]  /*beb0*/  LEA.HI.X R77, R71, c[0x0][0x20c], RZ, 0x4, P0 ;  /* 0x00008300474d7a11 */ /* 0x000fe200000f24ff */
[C---:B------:R-:W-:Y:S01]  /*bec0*/  FADD.FTZ R17, -R74.reuse, R17 ;  /* 0x000000114a117221 */ /* 0x040fe20000010100 */
[----:B--2---:R0:W-:Y:S01]  /*bed0*/  @!P1 STG.E [R14.64], R20 ;  /* 0x000000140e009986 */ /* 0x0041e2000c101906 */
[C---:B------:R-:W-:Y:S02]  /*bee0*/  FADD.FTZ R81, -R74.reuse, R16 ;  /* 0x000000104a517221 */ /* 0x040fe40000010100 */
[----:B------:R-:W-:-:S02]  /*bef0*/  FADD.FTZ R83, -R74, R18 ;  /* 0x000000124a537221 */ /* 0x000fc40000010100 */
[C---:B------:R-:W-:Y:S02]  /*bf00*/  FADD.FTZ R19, -R74.reuse, R19 ;  /* 0x000000134a137221 */ /* 0x040fe40000010100 */
[C---:B------:R-:W-:Y:S02]  /*bf10*/  FADD.FTZ R85, -R74.reuse, R12 ;  /* 0x0000000c4a557221 */ /* 0x040fe40000010100 */
[C---:B------:R-:W-:Y:S02]  /*bf20*/  FADD.FTZ R64, -R74.reuse, R64 ;  /* 0x000000404a407221 */ /* 0x040fe40000010100 */
[C---:B------:R-:W-:Y:S01]  /*bf30*/  FADD.FTZ R13, -R74.reuse, R13 ;  /* 0x0000000d4a0d7221 */ /* 0x040fe20000010100 */
[----:B0-----:R-:W-:Y:S01]  /*bf40*/  IADD3 R15, R71, 0x40, RZ ;  /* 0x00000040470f7810 */ /* 0x001fe20007ffe0ff */
[----:B------:R-:W-:Y:S02]  /*bf50*/  FADD.FTZ R91, -R74, R65 ;  /* 0x000000414a5b7221 */ /* 0x000fe40000010100 */
[----:B------:R-:W-:-:S02]  /*bf60*/  IMAD.MOV.U32 R12, RZ, RZ, 0x10 ;  /* 0x00000010ff0c7424 */ /* 0x000fc400078e00ff */
[C---:B------:R-:W-:Y:S02]  /*bf70*/  FADD.FTZ R93, -R74.reuse, R66 ;  /* 0x000000424a5d7221 */ /* 0x040fe40000010100 */
[----:B------:R-:W-:Y:S01]  /*bf80*/  FADD.FTZ R67, -R74, R67 ;  /* 0x000000434a437221 */ /* 0x000fe20000010100 */
[C---:B------:R-:W-:Y:S01]  /*bf90*/  LEA R74, P1, R73.reuse, c[0x0][0x208], 0x4 ;  /* 0x00008200494a7a11 */ /* 0x040fe200078220ff */
[C---:B------:R-:W-:Y:S02]  /*bfa0*/  FMUL.FTZ R18, R20.reuse, R21 ;  /* 0x0000001514127220 */ /* 0x040fe40000410000 */
[C---:B------:R-:W-:Y:S02]  /*bfb0*/  FMUL.FTZ R14, R20.reuse, R23 ;  /* 0x00000017140e7220 */ /* 0x040fe40000410000 */
        /* <DEDUP_REMOVED lines=13> */
[----:B------:R-:W-:-:S04]  /*c090*/  IMAD.WIDE.U32 R88, R15, R12, c[0x0][0x208] ;  /* 0x000082000f587625 */ /* 0x000fc800078e000c */
[C---:B------:R-:W-:Y:S02]  /*c0a0*/  FMUL.FTZ R93, R20.reuse, R93 ;  /* 0x0000005d145d7220 */ /* 0x040fe40000410000 */
        /* <DEDUP_REMOVED lines=26> */
.L_x_13535:
[----:B------:R-:W-:Y:S05]  /*c250*/  BSYNC B0 ;  /* 0x0000000000007941 */ /* 0x000fea0003800000 */
.L_x_13272:
[----:B------:R-:W-:Y:S05]  /*c260*/  EXIT ;  /* 0x000000000000794d */ /* 0x000fea0003800000 */
.L_x_13533:
[----:B------:R-:W-:Y:S01]  /*c270*/  IMAD.MOV.U32 R77, RZ, RZ, 0x1 ;  /* 0x00000001ff4d7424 */ /* 0x000fe200078e00ff */
[----:B------:R-:W-:Y:S01]  /*c280*/  MOV R79, 0xffffffff ;  /* 0xffffffff004f7802 */ /* 0x000fe20000000f00 */
[----:B------:R-:W-:Y:S01]  /*c290*/  IMAD.MOV.U32 R72, RZ, RZ, 0x1f ;  /* 0x0000001fff487424 */ /* 0x000fe200078e00ff */
[----:B------:R-:W-:Y:S02]  /*c2a0*/  MOV R74, 0xc2c0 ;  /* 0x0000c2c0004a7802 */ /* 0x000fe40000000f00 */
[----:B------:R-:W-:Y:S05]  /*c2b0*/  CALL.REL.NOINC `($__internal_79_$__cuda_sm70_shflsync_bfly_p) ;  /* 0x0000059000007944 */ /* 0x000fea0003c00000 */
[----:B01----:R-:W-:Y:S05]  /*c2c0*/  BRA `(.L_x_13537) ;  /* 0xfffff75000007947 */ /* 0x003fea000383ffff */
.L_x_13534:
[----:B------:R-:W-:Y:S01]  /*c2d0*/  IMAD.MOV.U32 R77, RZ, RZ, 0x2 ;  /* 0x00000002ff4d7424 */ /* 0x000fe200078e00ff */
[----:B------:R-:W-:Y:S01]  /*c2e0*/  MOV R74, 0xc320 ;  /* 0x0000c320004a7802 */ /* 0x000fe20000000f00 */
[----:B------:R-:W-:Y:S02]  /*c2f0*/  IMAD.MOV.U32 R72, RZ, RZ, 0x1f ;  /* 0x0000001fff487424 */ /* 0x000fe400078e00ff */
[----:B------:R-:W-:Y:S02]  /*c300*/  IMAD.MOV.U32 R79, RZ, RZ, -0x1 ;  /* 0xffffffffff4f7424 */ /* 0x000fe400078e00ff */
[----:B------:R-:W-:Y:S05]  /*c310*/  CALL.REL.NOINC `($__internal_79_$__cuda_sm70_shflsync_bfly_p) ;  /* 0x0000053000007944 */ /* 0x000fea0003c00000 */
[----:B0-----:R-:W-:Y:S01]  /*c320*/  HFMA2.MMA R77, -RZ, RZ, 0, 2.384185791015625e-07 ;  /* 0x00000004ff4d7435 */ /* 0x001fe200000001ff */
[----:B-1----:R-:W-:Y:S01]  /*c330*/  FADD.FTZ R78, R78, R72 ;  /* 0x000000484e4e7221 */ /* 0x002fe20000010000 */
[----:B------:R-:W-:Y:S01]  /*c340*/  MOV R74, 0xc380 ;  /* 0x0000c380004a7802 */ /* 0x000fe20000000f00 */
[----:B------:R-:W-:-:S02]  /*c350*/  IMAD.MOV.U32 R72, RZ, RZ, 0x1f ;  /* 0x0000001fff487424 */ /* 0x000fc400078e00ff */
[----:B------:R-:W-:Y:S02]  /*c360*/  IMAD.MOV.U32 R79, RZ, RZ, -0x1 ;  /* 0xffffffffff4f7424 */ /* 0x000fe400078e00ff */
[----:B------:R-:W-:Y:S05]  /*c370*/  CALL.REL.NOINC `($__internal_79_$__cuda_sm70_shflsync_bfly_p) ;  /* 0x000004d000007944 */ /* 0x000fea0003c00000 */
[----:B01----:R-:W-:Y:S01]  /*c380*/  FADD.FTZ R78, R78, R72 ;  /* 0x000000484e4e7221 */ /* 0x003fe20000010000 */
[----:B------:R-:W-:Y:S01]  /*c390*/  MOV R77, 0x8 ;  /* 0x00000008004d7802 */ /* 0x000fe20000000f00 */
[----:B------:R-:W-:Y:S01]  /*c3a0*/  IMAD.MOV.U32 R72, RZ, RZ, 0x1f ;  /* 0x0000001fff487424 */ /* 0x000fe200078e00ff */
[----:B------:R-:W-:Y:S01]  /*c3b0*/  MOV R74, 0xc3e0 ;  /* 0x0000c3e0004a7802 */ /* 0x000fe20000000f00 */
[----:B------:R-:W-:Y:S02]  /*c3c0*/  IMAD.MOV.U32 R79, RZ, RZ, -0x1 ;  /* 0xffffffffff4f7424 */ /* 0x000fe400078e00ff */
[----:B------:R-:W-:Y:S05]  /*c3d0*/  CALL.REL.NOINC `($__internal_79_$__cuda_sm70_shflsync_bfly_p) ;  /* 0x0000047000007944 */ /* 0x000fea0003c00000 */
[----:B0-----:R-:W-:Y:S01]  /*c3e0*/  HFMA2.MMA R77, -RZ, RZ, 0, 9.5367431640625e-07 ;  /* 0x00000010ff4d7435 */ /* 0x001fe200000001ff */
[----:B-1----:R-:W-:Y:S01]  /*c3f0*/  FADD.FTZ R78, R78, R72 ;  /* 0x000000484e4e7221 */ /* 0x002fe20000010000 */
[----:B------:R-:W-:Y:S01]  /*c400*/  MOV R74, 0xc440 ;  /* 0x0000c440004a7802 */ /* 0x000fe20000000f00 */
[----:B------:R-:W-:Y:S02]  /*c410*/  IMAD.MOV.U32 R72, RZ, RZ, 0x1f ;  /* 0x0000001fff487424 */ /* 0x000fe400078e00ff */
[----:B------:R-:W-:Y:S02]  /*c420*/  IMAD.MOV.U32 R79, RZ, RZ, -0x1 ;  /* 0xffffffffff4f7424 */ /* 0x000fe400078e00ff */
[----:B------:R-:W-:Y:S05]  /*c430*/  CALL.REL.NOINC `($__internal_79_$__cuda_sm70_shflsync_bfly_p) ;  /* 0x0000041000007944 */ /* 0x000fea0003c00000 */
[----:B-1----:R-:W-:Y:S01]  /*c440*/  FADD.FTZ R72, R78, R72 ;  /* 0x000000484e487221 */ /* 0x002fe20000010000 */
[----:B------:R-:W-:Y:S01]  /*c450*/  MOV R74, 0xc6b0 ;  /* 0x0000c6b0004a7802 */ /* 0x000fe20000000f00 */
[----:B0-----:R-:W-:-:S02]  /*c460*/  IMAD.MOV.U32 R79, RZ, RZ, -0x1 ;  /* 0xffffffffff4f7424 */ /* 0x001fc400078e00ff */
        /* <DEDUP_REMOVED lines=35> */
[----:B------:R-:W-:Y:S05]  /*c6a0*/  CALL.REL.NOINC `($__internal_79_$__cuda_sm70_shflsync_bfly_p) ;  /* 0x000001a000007944 */ /* 0x000fea0003c00000 */
[----:B0-----:R-:W-:Y:S01]  /*c6b0*/  HFMA2.MMA R77, -RZ, RZ, 0, 1.1920928955078125e-07 ;  /* 0x00000002ff4d7435 */ /* 0x001fe200000001ff */
[----:B-1----:R-:W-:Y:S01]  /*c6c0*/  FADD.FTZ R78, R78, R72 ;  /* 0x000000484e4e7221 */ /* 0x002fe20000010000 */
[----:B------:R-:W-:Y:S01]  /*c6d0*/  MOV R74, 0xc710 ;  /* 0x0000c710004a7802 */ /* 0x000fe20000000f00 */
[----:B------:R-:W-:Y:S02]  /*c6e0*/  IMAD.MOV.U32 R72, RZ, RZ, 0x1f ;  /* 0x0000001fff487424 */ /* 0x000fe400078e00ff */
[----:B------:R-:W-:Y:S02]  /*c6f0*/  IMAD.MOV.U32 R79, RZ, RZ, -0x1 ;  /* 0xffffffffff4f7424 */ /* 0x000fe400078e00ff */
[----:B------:R-:W-:Y:S05]  /*c700*/  CALL.REL.NOINC `($__internal_79_$__cuda_sm70_shflsync_bfly_p) ;  /* 0x0000014000007944 */ /* 0x000fea0003c00000 */
[----:B01----:R-:W-:Y:S01]  /*c710*/  FADD.FTZ R78, R78, R72 ;  /* 0x000000484e4e7221 */ /* 0x003fe20000010000 */
[----:B------:R-:W-:Y:S01]  /*c720*/  MOV R77, 0x4 ;  /* 0x00000004004d7802 */ /* 0x000fe20000000f00 */
[----:B------:R-:W-:Y:S01]  /*c730*/  IMAD.MOV.U32 R72, RZ, RZ, 0x1f ;  /* 0x0000001fff487424 */ /* 0x000fe200078e00ff */
[----:B------:R-:W-:Y:S01]  /*c740*/  MOV R74, 0xc770 ;  /* 0x0000c770004a7802 */ /* 0x000fe20000000f00 */
[----:B------:R-:W-:-:S02]  /*c750*/  IMAD.MOV.U32 R79, RZ, RZ, -0x1 ;  /* 0xffffffffff4f7424 */ /* 0x000fc400078e00ff */
[----:B------:R-:W-:Y:S05]  /*c760*/  CALL.REL.NOINC `($__internal_79_$__cuda_sm70_shflsync_bfly_p) ;  /* 0x000000e000007944 */ /* 0x000fea0003c00000 */
[----:B0-----:R-:W-:Y:S01]  /*c770*/  HFMA2.MMA R77, -RZ, RZ, 0, 4.76837158203125e-07 ;  /* 0x00000008ff4d7435 */ /* 0x001fe200000001ff */
        /* <DEDUP_REMOVED lines=11> */
[----:B01----:R-:W-:Y:S01]  /*c830*/  MOV R79, R72 ;  /* 0x00000048004f7202 */ /* 0x003fe20000000f00 */
[----:B------:R-:W-:Y:S05]  /*c840*/  BRA `(.L_x_13538) ;  /* 0xfffff51000007947 */ /* 0x000fea000383ffff */
        .weak           $__internal_79_$__cuda_sm70_shflsync_bfly_p
        .type           $__internal_79_$__cuda_sm70_shflsync_bfly_p,@function
        .size           $__internal_79_$__cuda_sm70_shflsync_bfly_p,(.L_x_13619 - $__internal_79_$__cuda_sm70_shflsync_bfly_p)
$__internal_79_$__cuda_sm70_shflsync_bfly_p:
[----:B------:R-:W-:Y:S01]  /*c850*/  IMAD.MOV.U32 R75, RZ, RZ, 0x0 ;  /* 0x00000000ff4b7424 */ /* 0x000fe200078e00ff */
[----:B------:R-:W-:Y:S04]  /*c860*/  WARPSYNC R79 ;  /* 0x0000004f00007348 */ /* 0x000fe80003800000 */
[----:B------:R0:W1:Y:S01]  /*c870*/  SHFL.BFLY PT, R72, R78, R77, R72 ;  /* 0x0c00004d4e487389 */ /* 0x00006200000e0048 */
[----:B------:R-:W-:Y:S05]  /*c880*/  RET.REL.NODEC R74 `(_ZN10layer_norm31ln_parallel_residual_fwd_kernelINS_13Kernel_traitsIfffffjLj512ELj1ELj4ELj1ELj16ENS_18Kernel_traits_baseILj512EfffffjLj128EEEEELb1ELb1ELb1EEEvNS_9FwdParamsE) ;  /* 0xffff37704a007950 */ /* 0x000fea0003c3ffff */
.L_x_13539:
        /* <DEDUP_REMOVED lines=15> */
.L_x_13619:


//--------------------- .nv.global.init           --------------------------
	.section	.nv.global.init,"aw",@progbits
	.align	4
.nv.global.init:
	.type		mrg32k3aM1SubSeq,@object
	.size		mrg32k3aM1SubSeq,(mrg32k3aM2SubSeq - mrg32k3aM1SubSeq)
mrg32k3aM1SubSeq:
        /*0000*/ 	.byte	0x0b, 0xcc, 0xee, 0x04, 0x73, 0x29, 0x8b, 0x6f, 0xf6, 0x53, 0x03, 0xf6, 0x23, 0xf6, 0xea, 0xda
        /* <DEDUP_REMOVED lines=125> */
	.type		mrg32k3aM2SubSeq,@object
	.size		mrg32k3aM2SubSeq,(mrg32k3aM1 - mrg32k3aM2SubSeq)
mrg32k3aM2SubSeq:
        /* <DEDUP_REMOVED lines=126> */
	.type		mrg32k3aM1,@object
	.size		mrg32k3aM1,(mrg32k3aM1Seq - mrg32k3aM1)
mrg32k3aM1:
        /* <DEDUP_REMOVED lines=144> */
	.type		mrg32k3aM1Seq,@object
	.size		mrg32k3aM1Seq,(mrg32k3aM2 - mrg32k3aM1Seq)
mrg32k3aM1Seq:
        /* <DEDUP_REMOVED lines=144> */
	.type		mrg32k3aM2,@object
	.size		mrg32k3aM2,(mrg32k3aM2Seq - mrg32k3aM2)
mrg32k3aM2:
        /* <DEDUP_REMOVED lines=144> */
	.type		mrg32k3aM2Seq,@object
	.size		mrg32k3aM2Seq,(precalc_xorwow_matrix - mrg32k3aM2Seq)
mrg32k3aM2Seq:
        /* <DEDUP_REMOVED lines=144> */
	.type		precalc_xorwow_matrix,@object
	.size		precalc_xorwow_matrix,(precalc_xorwow_offset_matrix - precalc_xorwow_matrix)
precalc_xorwow_matrix:
        /* <DEDUP_REMOVED lines=6400> */
	.type		precalc_xorwow_offset_matrix,@object
	.size		precalc_xorwow_offset_matrix,(.L_1 - precalc_xorwow_offset_matrix)
precalc_xorwow_offset_matrix:
        /* <DEDUP_REMOVED lines=6400> */
.L_1:
